	.target	sm_90a

	.elftype	@"ET_EXEC"


//--------------------- .note.nv.tkinfo           --------------------------
	.section	.note.nv.tkinfo,"",@"SHT_NOTE"
	.sectionflags	@"SHF_NOTE_NV_TKINFO"
	.tkinfo
        /*0018*/ 	.word	0x00000002
        /*0030*/ 	.string	""
        /*0030*/ 	.string	"ptxas"
        /*0030*/ 	.string	"Cuda compilation tools, release 13.0, V13.0.88"
        /*0030*/ 	.string	"Build cuda_13.0.r13.0/compiler.36424714_0"
        /*0030*/ 	.string	"-arch sm_90a -m 64 "



//--------------------- .note.nv.cuinfo           --------------------------
	.section	.note.nv.cuinfo,"",@"SHT_NOTE"
	.sectionflags	@"SHF_NOTE_NV_CUINFO"
        /*0018*/ 	.short	0x0002
        /*001a*/ 	.short	0x005a
        /*001c*/ 	.short	0x0082
	.zero		2


//--------------------- .nv.info                  --------------------------
	.section	.nv.info,"",@"SHT_CUDA_INFO"
	.align	4


	//----- nvinfo : EIATTR_REGCOUNT
	.align		4
        /*0000*/ 	.byte	0x04, 0x2f
        /*0002*/ 	.short	(.L_19 - .L_18)
	.align		4
.L_18:
        /*0004*/ 	.word	index@(_ZN7cutlass13device_kernelIN5flash11enable_sm90INS1_16FlashAttnFwdSm90INS1_25CollectiveMainloopFwdSm90ILi2EN4cute5tupleIJNS5_1CILi1EEES8_S8_EEENS6_IJNS7_ILi192EEENS7_ILi128EEENS7_ILi64EEEEEELi64ENS_6half_tEfNS_4arch4Sm90ELb1ELb0ELb1ELb1ELb1ELb1ELb0ELb1ELb1ELb1ELb1ELb0EEENS1_21CollectiveEpilogueFwdINS6_IJSA_SC_SB_EEES9_SE_SG_Li384ELb1ELb1ELb1ELb0EEENS1_36VarlenDynamicPersistentTileSchedulerILi192ELi128ELi384ELi128ELb1ELb1ELb1ELb1ELb1ELb1EEEEEEEEEvNT_6ParamsE)
        /*0008*/ 	.word	0x00000080


	//----- nvinfo : EIATTR_FRAME_SIZE
	.align		4
.L_19:
        /*000c*/ 	.byte	0x04, 0x11
        /*000e*/ 	.short	(.L_21 - .L_20)
	.align		4
.L_20:
        /*0010*/ 	.word	index@(_ZN7cutlass13device_kernelIN5flash11enable_sm90INS1_16FlashAttnFwdSm90INS1_25CollectiveMainloopFwdSm90ILi2EN4cute5tupleIJNS5_1CILi1EEES8_S8_EEENS6_IJNS7_ILi192EEENS7_ILi128EEENS7_ILi64EEEEEELi64ENS_6half_tEfNS_4arch4Sm90ELb1ELb0ELb1ELb1ELb1ELb1ELb0ELb1ELb1ELb1ELb1ELb0EEENS1_21CollectiveEpilogueFwdINS6_IJSA_SC_SB_EEES9_SE_SG_Li384ELb1ELb1ELb1ELb0EEENS1_36VarlenDynamicPersistentTileSchedulerILi192ELi128ELi384ELi128ELb1ELb1ELb1ELb1ELb1ELb1EEEEEEEEEvNT_6ParamsE)
        /*0014*/ 	.word	0x00000068


	//----- nvinfo : EIATTR_REGCOUNT
	.align		4
.L_21:
        /*0018*/ 	.byte	0x04, 0x2f
        /*001a*/ 	.short	(.L_23 - .L_22)
	.align		4
.L_22:
        /*001c*/ 	.word	index@(_ZN7cutlass13device_kernelIN5flash11enable_sm90INS1_16FlashAttnFwdSm90INS1_25CollectiveMainloopFwdSm90ILi2EN4cute5tupleIJNS5_1CILi1EEES8_S8_EEENS6_IJNS7_ILi192EEENS7_ILi128EEENS7_ILi64EEEEEELi64ENS_6half_tEfNS_4arch4Sm90ELb1ELb0ELb1ELb1ELb1ELb0ELb0ELb1ELb1ELb1ELb1ELb0EEENS1_21CollectiveEpilogueFwdINS6_IJSA_SC_SB_EEES9_SE_SG_Li384ELb1ELb1ELb1ELb0EEENS1_36VarlenDynamicPersistentTileSchedulerILi192ELi128ELi384ELi128ELb1ELb1ELb1ELb1ELb1ELb1EEEEEEEEEvNT_6ParamsE)
        /*0020*/ 	.word	0x00000080


	//----- nvinfo : EIATTR_FRAME_SIZE
	.align		4
.L_23:
        /*0024*/ 	.byte	0x04, 0x11
        /*0026*/ 	.short	(.L_25 - .L_24)
	.align		4
.L_24:
        /*0028*/ 	.word	index@(_ZN7cutlass13device_kernelIN5flash11enable_sm90INS1_16FlashAttnFwdSm90INS1_25CollectiveMainloopFwdSm90ILi2EN4cute5tupleIJNS5_1CILi1EEES8_S8_EEENS6_IJNS7_ILi192EEENS7_ILi128EEENS7_ILi64EEEEEELi64ENS_6half_tEfNS_4arch4Sm90ELb1ELb0ELb1ELb1ELb1ELb0ELb0ELb1ELb1ELb1ELb1ELb0EEENS1_21CollectiveEpilogueFwdINS6_IJSA_SC_SB_EEES9_SE_SG_Li384ELb1ELb1ELb1ELb0EEENS1_36VarlenDynamicPersistentTileSchedulerILi192ELi128ELi384ELi128ELb1ELb1ELb1ELb1ELb1ELb1EEEEEEEEEvNT_6ParamsE)
        /*002c*/ 	.word	0x00000040


	//----- nvinfo : EIATTR_REGCOUNT
	.align		4
.L_25:
        /*0030*/ 	.byte	0x04, 0x2f
        /*0032*/ 	.short	(.L_27 - .L_26)
	.align		4
.L_26:
        /*0034*/ 	.word	index@(_ZN7cutlass13device_kernelIN5flash11enable_sm90INS1_16FlashAttnFwdSm90INS1_25CollectiveMainloopFwdSm90ILi2EN4cute5tupleIJNS5_1CILi1EEES8_S8_EEENS6_IJNS7_ILi192EEENS7_ILi128EEENS7_ILi64EEEEEELi64ENS_6half_tEfNS_4arch4Sm90ELb1ELb0ELb1ELb0ELb1ELb0ELb0ELb1ELb1ELb1ELb1ELb0EEENS1_21CollectiveEpilogueFwdINS6_IJSA_SC_SB_EEES9_SE_SG_Li384ELb0ELb1ELb1ELb0EEENS1_19SingleTileSchedulerILb0ELb1ELb1ELi192EEEEEEEEEvNT_6ParamsE)
        /*0038*/ 	.word	0x00000080


	//----- nvinfo : EIATTR_FRAME_SIZE
	.align		4
.L_27:
        /*003c*/ 	.byte	0x04, 0x11
        /*003e*/ 	.short	(.L_29 - .L_28)
	.align		4
.L_28:
        /*0040*/ 	.word	index@(_ZN7cutlass13device_kernelIN5flash11enable_sm90INS1_16FlashAttnFwdSm90INS1_25CollectiveMainloopFwdSm90ILi2EN4cute5tupleIJNS5_1CILi1EEES8_S8_EEENS6_IJNS7_ILi192EEENS7_ILi128EEENS7_ILi64EEEEEELi64ENS_6half_tEfNS_4arch4Sm90ELb1ELb0ELb1ELb0ELb1ELb0ELb0ELb1ELb1ELb1ELb1ELb0EEENS1_21CollectiveEpilogueFwdINS6_IJSA_SC_SB_EEES9_SE_SG_Li384ELb0ELb1ELb1ELb0EEENS1_19SingleTileSchedulerILb0ELb1ELb1ELi192EEEEEEEEEvNT_6ParamsE)
        /*0044*/ 	.word	0x00000008


	//----- nvinfo : EIATTR_REGCOUNT
	.align		4
.L_29:
        /*0048*/ 	.byte	0x04, 0x2f
        /*004a*/ 	.short	(.L_31 - .L_30)
	.align		4
.L_30:
        /*004c*/ 	.word	index@(_ZN7cutlass13device_kernelIN5flash11enable_sm90INS1_16FlashAttnFwdSm90INS1_25CollectiveMainloopFwdSm90ILi2EN4cute5tupleIJNS5_1CILi1EEES8_S8_EEENS6_IJNS7_ILi192EEENS7_ILi128EEENS7_ILi64EEEEEELi64ENS_6half_tEfNS_4arch4Sm90ELb0ELb1ELb1ELb1ELb1ELb1ELb0ELb1ELb1ELb1ELb1ELb0EEENS1_21CollectiveEpilogueFwdINS6_IJSA_SC_SB_EEES9_SE_SG_Li384ELb1ELb1ELb1ELb0EEENS1_36VarlenDynamicPersistentTileSchedulerILi192ELi128ELi384ELi128ELb1ELb1ELb1ELb1ELb0ELb1EEEEEEEEEvNT_6ParamsE)
        /*0050*/ 	.word	0x00000080


	//----- nvinfo : EIATTR_FRAME_SIZE
	.align		4
.L_31:
        /*0054*/ 	.byte	0x04, 0x11
        /*0056*/ 	.short	(.L_33 - .L_32)
	.align		4
.L_32:
        /*0058*/ 	.word	index@(_ZN7cutlass13device_kernelIN5flash11enable_sm90INS1_16FlashAttnFwdSm90INS1_25CollectiveMainloopFwdSm90ILi2EN4cute5tupleIJNS5_1CILi1EEES8_S8_EEENS6_IJNS7_ILi192EEENS7_ILi128EEENS7_ILi64EEEEEELi64ENS_6half_tEfNS_4arch4Sm90ELb0ELb1ELb1ELb1ELb1ELb1ELb0ELb1ELb1ELb1ELb1ELb0EEENS1_21CollectiveEpilogueFwdINS6_IJSA_SC_SB_EEES9_SE_SG_Li384ELb1ELb1ELb1ELb0EEENS1_36VarlenDynamicPersistentTileSchedulerILi192ELi128ELi384ELi128ELb1ELb1ELb1ELb1ELb0ELb1EEEEEEEEEvNT_6ParamsE)
        /*005c*/ 	.word	0x00000068


	//----- nvinfo : EIATTR_REGCOUNT
	.align		4
.L_33:
        /*0060*/ 	.byte	0x04, 0x2f
        /*0062*/ 	.short	(.L_35 - .L_34)
	.align		4
.L_34:
        /*0064*/ 	.word	index@(_ZN7cutlass13device_kernelIN5flash11enable_sm90INS1_16FlashAttnFwdSm90INS1_25CollectiveMainloopFwdSm90ILi2EN4cute5tupleIJNS5_1CILi1EEES8_S8_EEENS6_IJNS7_ILi192EEENS7_ILi128EEENS7_ILi64EEEEEELi64ENS_6half_tEfNS_4arch4Sm90ELb0ELb1ELb1ELb1ELb1ELb0ELb0ELb1ELb1ELb1ELb1ELb0EEENS1_21CollectiveEpilogueFwdINS6_IJSA_SC_SB_EEES9_SE_SG_Li384ELb1ELb1ELb1ELb0EEENS1_36VarlenDynamicPersistentTileSchedulerILi192ELi128ELi384ELi128ELb1ELb1ELb1ELb1ELb0ELb1EEEEEEEEEvNT_6ParamsE)
        /*0068*/ 	.word	0x00000080


	//----- nvinfo : EIATTR_FRAME_SIZE
	.align		4
.L_35:
        /*006c*/ 	.byte	0x04, 0x11
        /*006e*/ 	.short	(.L_37 - .L_36)
	.align		4
.L_36:
        /*0070*/ 	.word	index@(_ZN7cutlass13device_kernelIN5flash11enable_sm90INS1_16FlashAttnFwdSm90INS1_25CollectiveMainloopFwdSm90ILi2EN4cute5tupleIJNS5_1CILi1EEES8_S8_EEENS6_IJNS7_ILi192EEENS7_ILi128EEENS7_ILi64EEEEEELi64ENS_6half_tEfNS_4arch4Sm90ELb0ELb1ELb1ELb1ELb1ELb0ELb0ELb1ELb1ELb1ELb1ELb0EEENS1_21CollectiveEpilogueFwdINS6_IJSA_SC_SB_EEES9_SE_SG_Li384ELb1ELb1ELb1ELb0EEENS1_36VarlenDynamicPersistentTileSchedulerILi192ELi128ELi384ELi128ELb1ELb1ELb1ELb1ELb0ELb1EEEEEEEEEvNT_6ParamsE)
        /*0074*/ 	.word	0x00000040


	//----- nvinfo : EIATTR_REGCOUNT
	.align		4
.L_37:
        /*0078*/ 	.byte	0x04, 0x2f
        /*007a*/ 	.short	(.L_39 - .L_38)
	.align		4
.L_38:
        /*007c*/ 	.word	index@(_ZN7cutlass13device_kernelIN5flash11enable_sm90INS1_16FlashAttnFwdSm90INS1_25CollectiveMainloopFwdSm90ILi2EN4cute5tupleIJNS5_1CILi1EEES8_S8_EEENS6_IJNS7_ILi192EEENS7_ILi128EEENS7_ILi64EEEEEELi64ENS_6half_tEfNS_4arch4Sm90ELb0ELb1ELb1ELb0ELb1ELb0ELb0ELb1ELb1ELb1ELb1ELb0EEENS1_21CollectiveEpilogueFwdINS6_IJSA_SC_SB_EEES9_SE_SG_Li384ELb0ELb1ELb1ELb0EEENS1_19SingleTileSchedulerILb0ELb1ELb1ELi192EEEEEEEEEvNT_6ParamsE)
        /*0080*/ 	.word	0x00000080


	//----- nvinfo : EIATTR_FRAME_SIZE
	.align		4
.L_39:
        /*0084*/ 	.byte	0x04, 0x11
        /*0086*/ 	.short	(.L_41 - .L_40)
	.align		4
.L_40:
        /*0088*/ 	.word	index@(_ZN7cutlass13device_kernelIN5flash11enable_sm90INS1_16FlashAttnFwdSm90INS1_25CollectiveMainloopFwdSm90ILi2EN4cute5tupleIJNS5_1CILi1EEES8_S8_EEENS6_IJNS7_ILi192EEENS7_ILi128EEENS7_ILi64EEEEEELi64ENS_6half_tEfNS_4arch4Sm90ELb0ELb1ELb1ELb0ELb1ELb0ELb0ELb1ELb1ELb1ELb1ELb0EEENS1_21CollectiveEpilogueFwdINS6_IJSA_SC_SB_EEES9_SE_SG_Li384ELb0ELb1ELb1ELb0EEENS1_19SingleTileSchedulerILb0ELb1ELb1ELi192EEEEEEEEEvNT_6ParamsE)
        /*008c*/ 	.word	0x00000008


	//----- nvinfo : EIATTR_REGCOUNT
	.align		4
.L_41:
        /*0090*/ 	.byte	0x04, 0x2f
        /*0092*/ 	.short	(.L_43 - .L_42)
	.align		4
.L_42:
        /*0094*/ 	.word	index@(_ZN7cutlass13device_kernelIN5flash11enable_sm90INS1_16FlashAttnFwdSm90INS1_25CollectiveMainloopFwdSm90ILi2EN4cute5tupleIJNS5_1CILi1EEES8_S8_EEENS6_IJNS7_ILi192EEENS7_ILi128EEENS7_ILi64EEEEEELi64ENS_6half_tEfNS_4arch4Sm90ELb0ELb0ELb1ELb1ELb1ELb1ELb0ELb1ELb1ELb1ELb1ELb0EEENS1_21CollectiveEpilogueFwdINS6_IJSA_SC_SB_EEES9_SE_SG_Li384ELb1ELb1ELb1ELb0EEENS1_36VarlenDynamicPersistentTileSchedulerILi192ELi128ELi384ELi128ELb1ELb1ELb1ELb0ELb1ELb1EEEEEEEEEvNT_6ParamsE)
        /*0098*/ 	.word	0x00000080


	//----- nvinfo : EIATTR_FRAME_SIZE
	.align		4
.L_43:
        /*009c*/ 	.byte	0x04, 0x11
        /*009e*/ 	.short	(.L_45 - .L_44)
	.align		4
.L_44:
        /*00a0*/ 	.word	index@(_ZN7cutlass13device_kernelIN5flash11enable_sm90INS1_16FlashAttnFwdSm90INS1_25CollectiveMainloopFwdSm90ILi2EN4cute5tupleIJNS5_1CILi1EEES8_S8_EEENS6_IJNS7_ILi192EEENS7_ILi128EEENS7_ILi64EEEEEELi64ENS_6half_tEfNS_4arch4Sm90ELb0ELb0ELb1ELb1ELb1ELb1ELb0ELb1ELb1ELb1ELb1ELb0EEENS1_21CollectiveEpilogueFwdINS6_IJSA_SC_SB_EEES9_SE_SG_Li384ELb1ELb1ELb1ELb0EEENS1_36VarlenDynamicPersistentTileSchedulerILi192ELi128ELi384ELi128ELb1ELb1ELb1ELb0ELb1ELb1EEEEEEEEEvNT_6ParamsE)
        /*00a4*/ 	.word	0x00000068


	//----- nvinfo : EIATTR_REGCOUNT
	.align		4
.L_45:
        /*00a8*/ 	.byte	0x04, 0x2f
        /*00aa*/ 	.short	(.L_47 - .L_46)
	.align		4
.L_46:
        /*00ac*/ 	.word	index@(_ZN7cutlass13device_kernelIN5flash11enable_sm90INS1_16FlashAttnFwdSm90INS1_25CollectiveMainloopFwdSm90ILi2EN4cute5tupleIJNS5_1CILi1EEES8_S8_EEENS6_IJNS7_ILi192EEENS7_ILi128EEENS7_ILi64EEEEEELi64ENS_6half_tEfNS_4arch4Sm90ELb0ELb0ELb1ELb1ELb1ELb0ELb0ELb1ELb1ELb1ELb1ELb0EEENS1_21CollectiveEpilogueFwdINS6_IJSA_SC_SB_EEES9_SE_SG_Li384ELb1ELb1ELb1ELb0EEENS1_36VarlenDynamicPersistentTileSchedulerILi192ELi128ELi384ELi128ELb1ELb1ELb1ELb0ELb1ELb1EEEEEEEEEvNT_6ParamsE)
        /*00b0*/ 	.word	0x00000080


	//----- nvinfo : EIATTR_FRAME_SIZE
	.align		4
.L_47:
        /*00b4*/ 	.byte	0x04, 0x11
        /*00b6*/ 	.short	(.L_49 - .L_48)
	.align		4
.L_48:
        /*00b8*/ 	.word	index@(_ZN7cutlass13device_kernelIN5flash11enable_sm90INS1_16FlashAttnFwdSm90INS1_25CollectiveMainloopFwdSm90ILi2EN4cute5tupleIJNS5_1CILi1EEES8_S8_EEENS6_IJNS7_ILi192EEENS7_ILi128EEENS7_ILi64EEEEEELi64ENS_6half_tEfNS_4arch4Sm90ELb0ELb0ELb1ELb1ELb1ELb0ELb0ELb1ELb1ELb1ELb1ELb0EEENS1_21CollectiveEpilogueFwdINS6_IJSA_SC_SB_EEES9_SE_SG_Li384ELb1ELb1ELb1ELb0EEENS1_36VarlenDynamicPersistentTileSchedulerILi192ELi128ELi384ELi128ELb1ELb1ELb1ELb0ELb1ELb1EEEEEEEEEvNT_6ParamsE)
        /*00bc*/ 	.word	0x00000050


	//----- nvinfo : EIATTR_REGCOUNT
	.align		4
.L_49:
        /*00c0*/ 	.byte	0x04, 0x2f
        /*00c2*/ 	.short	(.L_51 - .L_50)
	.align		4
.L_50:
        /*00c4*/ 	.word	index@(_ZN7cutlass13device_kernelIN5flash11enable_sm90INS1_16FlashAttnFwdSm90INS1_25CollectiveMainloopFwdSm90ILi2EN4cute5tupleIJNS5_1CILi1EEES8_S8_EEENS6_IJNS7_ILi192EEENS7_ILi128EEENS7_ILi64EEEEEELi64ENS_6half_tEfNS_4arch4Sm90ELb0ELb0ELb1ELb0ELb1ELb0ELb0ELb1ELb1ELb1ELb1ELb0EEENS1_21CollectiveEpilogueFwdINS6_IJSA_SC_SB_EEES9_SE_SG_Li384ELb0ELb1ELb1ELb0EEENS1_19SingleTileSchedulerILb0ELb1ELb1ELi192EEEEEEEEEvNT_6ParamsE)
        /*00c8*/ 	.word	0x00000080


	//----- nvinfo : EIATTR_FRAME_SIZE
	.align		4
.L_51:
        /*00cc*/ 	.byte	0x04, 0x11
        /*00ce*/ 	.short	(.L_53 - .L_52)
	.align		4
.L_52:
        /*00d0*/ 	.word	index@(_ZN7cutlass13device_kernelIN5flash11enable_sm90INS1_16FlashAttnFwdSm90INS1_25CollectiveMainloopFwdSm90ILi2EN4cute5tupleIJNS5_1CILi1EEES8_S8_EEENS6_IJNS7_ILi192EEENS7_ILi128EEENS7_ILi64EEEEEELi64ENS_6half_tEfNS_4arch4Sm90ELb0ELb0ELb1ELb0ELb1ELb0ELb0ELb1ELb1ELb1ELb1ELb0EEENS1_21CollectiveEpilogueFwdINS6_IJSA_SC_SB_EEES9_SE_SG_Li384ELb0ELb1ELb1ELb0EEENS1_19SingleTileSchedulerILb0ELb1ELb1ELi192EEEEEEEEEvNT_6ParamsE)
        /*00d4*/ 	.word	0x00000008


	//----- nvinfo : EIATTR_MIN_STACK_SIZE
	.align		4
.L_53:
        /*00d8*/ 	.byte	0x04, 0x12
        /*00da*/ 	.short	(.L_55 - .L_54)
	.align		4
.L_54:
        /*00dc*/ 	.word	index@(_ZN7cutlass13device_kernelIN5flash11enable_sm90INS1_16FlashAttnFwdSm90INS1_25CollectiveMainloopFwdSm90ILi2EN4cute5tupleIJNS5_1CILi1EEES8_S8_EEENS6_IJNS7_ILi192EEENS7_ILi128EEENS7_ILi64EEEEEELi64ENS_6half_tEfNS_4arch4Sm90ELb0ELb0ELb1ELb0ELb1ELb0ELb0ELb1ELb1ELb1ELb1ELb0EEENS1_21CollectiveEpilogueFwdINS6_IJSA_SC_SB_EEES9_SE_SG_Li384ELb0ELb1ELb1ELb0EEENS1_19SingleTileSchedulerILb0ELb1ELb1ELi192EEEEEEEEEvNT_6ParamsE)
        /*00e0*/ 	.word	0x00000008


	//----- nvinfo : EIATTR_MIN_STACK_SIZE
	.align		4
.L_55:
        /*00e4*/ 	.byte	0x04, 0x12
        /*00e6*/ 	.short	(.L_57 - .L_56)
	.align		4
.L_56:
        /*00e8*/ 	.word	index@(_ZN7cutlass13device_kernelIN5flash11enable_sm90INS1_16FlashAttnFwdSm90INS1_25CollectiveMainloopFwdSm90ILi2EN4cute5tupleIJNS5_1CILi1EEES8_S8_EEENS6_IJNS7_ILi192EEENS7_ILi128EEENS7_ILi64EEEEEELi64ENS_6half_tEfNS_4arch4Sm90ELb0ELb0ELb1ELb1ELb1ELb0ELb0ELb1ELb1ELb1ELb1ELb0EEENS1_21CollectiveEpilogueFwdINS6_IJSA_SC_SB_EEES9_SE_SG_Li384ELb1ELb1ELb1ELb0EEENS1_36VarlenDynamicPersistentTileSchedulerILi192ELi128ELi384ELi128ELb1ELb1ELb1ELb0ELb1ELb1EEEEEEEEEvNT_6ParamsE)
        /*00ec*/ 	.word	0x00000050


	//----- nvinfo : EIATTR_MIN_STACK_SIZE
	.align		4
.L_57:
        /*00f0*/ 	.byte	0x04, 0x12
        /*00f2*/ 	.short	(.L_59 - .L_58)
	.align		4
.L_58:
        /*00f4*/ 	.word	index@(_ZN7cutlass13device_kernelIN5flash11enable_sm90INS1_16FlashAttnFwdSm90INS1_25CollectiveMainloopFwdSm90ILi2EN4cute5tupleIJNS5_1CILi1EEES8_S8_EEENS6_IJNS7_ILi192EEENS7_ILi128EEENS7_ILi64EEEEEELi64ENS_6half_tEfNS_4arch4Sm90ELb0ELb0ELb1ELb1ELb1ELb1ELb0ELb1ELb1ELb1ELb1ELb0EEENS1_21CollectiveEpilogueFwdINS6_IJSA_SC_SB_EEES9_SE_SG_Li384ELb1ELb1ELb1ELb0EEENS1_36VarlenDynamicPersistentTileSchedulerILi192ELi128ELi384ELi128ELb1ELb1ELb1ELb0ELb1ELb1EEEEEEEEEvNT_6ParamsE)
        /*00f8*/ 	.word	0x00000068


	//----- nvinfo : EIATTR_MIN_STACK_SIZE
	.align		4
.L_59:
        /*00fc*/ 	.byte	0x04, 0x12
        /*00fe*/ 	.short	(.L_61 - .L_60)
	.align		4
.L_60:
        /*0100*/ 	.word	index@(_ZN7cutlass13device_kernelIN5flash11enable_sm90INS1_16FlashAttnFwdSm90INS1_25CollectiveMainloopFwdSm90ILi2EN4cute5tupleIJNS5_1CILi1EEES8_S8_EEENS6_IJNS7_ILi192EEENS7_ILi128EEENS7_ILi64EEEEEELi64ENS_6half_tEfNS_4arch4Sm90ELb0ELb1ELb1ELb0ELb1ELb0ELb0ELb1ELb1ELb1ELb1ELb0EEENS1_21CollectiveEpilogueFwdINS6_IJSA_SC_SB_EEES9_SE_SG_Li384ELb0ELb1ELb1ELb0EEENS1_19SingleTileSchedulerILb0ELb1ELb1ELi192EEEEEEEEEvNT_6ParamsE)
        /*0104*/ 	.word	0x00000008


	//----- nvinfo : EIATTR_MIN_STACK_SIZE
	.align		4
.L_61:
        /*0108*/ 	.byte	0x04, 0x12
        /*010a*/ 	.short	(.L_63 - .L_62)
	.align		4
.L_62:
        /*010c*/ 	.word	index@(_ZN7cutlass13device_kernelIN5flash11enable_sm90INS1_16FlashAttnFwdSm90INS1_25CollectiveMainloopFwdSm90ILi2EN4cute5tupleIJNS5_1CILi1EEES8_S8_EEENS6_IJNS7_ILi192EEENS7_ILi128EEENS7_ILi64EEEEEELi64ENS_6half_tEfNS_4arch4Sm90ELb0ELb1ELb1ELb1ELb1ELb0ELb0ELb1ELb1ELb1ELb1ELb0EEENS1_21CollectiveEpilogueFwdINS6_IJSA_SC_SB_EEES9_SE_SG_Li384ELb1ELb1ELb1ELb0EEENS1_36VarlenDynamicPersistentTileSchedulerILi192ELi128ELi384ELi128ELb1ELb1ELb1ELb1ELb0ELb1EEEEEEEEEvNT_6ParamsE)
        /*0110*/ 	.word	0x00000040


	//----- nvinfo : EIATTR_MIN_STACK_SIZE
	.align		4
.L_63:
        /*0114*/ 	.byte	0x04, 0x12
        /*0116*/ 	.short	(.L_65 - .L_64)
	.align		4
.L_64:
        /*0118*/ 	.word	index@(_ZN7cutlass13device_kernelIN5flash11enable_sm90INS1_16FlashAttnFwdSm90INS1_25CollectiveMainloopFwdSm90ILi2EN4cute5tupleIJNS5_1CILi1EEES8_S8_EEENS6_IJNS7_ILi192EEENS7_ILi128EEENS7_ILi64EEEEEELi64ENS_6half_tEfNS_4arch4Sm90ELb0ELb1ELb1ELb1ELb1ELb1ELb0ELb1ELb1ELb1ELb1ELb0EEENS1_21CollectiveEpilogueFwdINS6_IJSA_SC_SB_EEES9_SE_SG_Li384ELb1ELb1ELb1ELb0EEENS1_36VarlenDynamicPersistentTileSchedulerILi192ELi128ELi384ELi128ELb1ELb1ELb1ELb1ELb0ELb1EEEEEEEEEvNT_6ParamsE)
        /*011c*/ 	.word	0x00000068


	//----- nvinfo : EIATTR_MIN_STACK_SIZE
	.align		4
.L_65:
        /*0120*/ 	.byte	0x04, 0x12
        /*0122*/ 	.short	(.L_67 - .L_66)
	.align		4
.L_66:
        /*0124*/ 	.word	index@(_ZN7cutlass13device_kernelIN5flash11enable_sm90INS1_16FlashAttnFwdSm90INS1_25CollectiveMainloopFwdSm90ILi2EN4cute5tupleIJNS5_1CILi1EEES8_S8_EEENS6_IJNS7_ILi192EEENS7_ILi128EEENS7_ILi64EEEEEELi64ENS_6half_tEfNS_4arch4Sm90ELb1ELb0ELb1ELb0ELb1ELb0ELb0ELb1ELb1ELb1ELb1ELb0EEENS1_21CollectiveEpilogueFwdINS6_IJSA_SC_SB_EEES9_SE_SG_Li384ELb0ELb1ELb1ELb0EEENS1_19SingleTileSchedulerILb0ELb1ELb1ELi192EEEEEEEEEvNT_6ParamsE)
        /*0128*/ 	.word	0x00000008


	//----- nvinfo : EIATTR_MIN_STACK_SIZE
	.align		4
.L_67:
        /*012c*/ 	.byte	0x04, 0x12
        /*012e*/ 	.short	(.L_69 - .L_68)
	.align		4
.L_68:
        /*0130*/ 	.word	index@(_ZN7cutlass13device_kernelIN5flash11enable_sm90INS1_16FlashAttnFwdSm90INS1_25CollectiveMainloopFwdSm90ILi2EN4cute5tupleIJNS5_1CILi1EEES8_S8_EEENS6_IJNS7_ILi192EEENS7_ILi128EEENS7_ILi64EEEEEELi64ENS_6half_tEfNS_4arch4Sm90ELb1ELb0ELb1ELb1ELb1ELb0ELb0ELb1ELb1ELb1ELb1ELb0EEENS1_21CollectiveEpilogueFwdINS6_IJSA_SC_SB_EEES9_SE_SG_Li384ELb1ELb1ELb1ELb0EEENS1_36VarlenDynamicPersistentTileSchedulerILi192ELi128ELi384ELi128ELb1ELb1ELb1ELb1ELb1ELb1EEEEEEEEEvNT_6ParamsE)
        /*0134*/ 	.word	0x00000040


	//----- nvinfo : EIATTR_MIN_STACK_SIZE
	.align		4
.L_69:
        /*0138*/ 	.byte	0x04, 0x12
        /*013a*/ 	.short	(.L_71 - .L_70)
	.align		4
.L_70:
        /*013c*/ 	.word	index@(_ZN7cutlass13device_kernelIN5flash11enable_sm90INS1_16FlashAttnFwdSm90INS1_25CollectiveMainloopFwdSm90ILi2EN4cute5tupleIJNS5_1CILi1EEES8_S8_EEENS6_IJNS7_ILi192EEENS7_ILi128EEENS7_ILi64EEEEEELi64ENS_6half_tEfNS_4arch4Sm90ELb1ELb0ELb1ELb1ELb1ELb1ELb0ELb1ELb1ELb1ELb1ELb0EEENS1_21CollectiveEpilogueFwdINS6_IJSA_SC_SB_EEES9_SE_SG_Li384ELb1ELb1ELb1ELb0EEENS1_36VarlenDynamicPersistentTileSchedulerILi192ELi128ELi384ELi128ELb1ELb1ELb1ELb1ELb1ELb1EEEEEEEEEvNT_6ParamsE)
        /*0140*/ 	.word	0x00000068
.L_71:


//--------------------- .nv.compat                --------------------------
	.section	.nv.compat,"",@"SHT_CUDA_COMPAT_INFO"
	.align	4
        /*0000*/ 	.byte	0x02, 0x09, 0x01, 0x00, 0x02, 0x02, 0x04, 0x00, 0x02, 0x05, 0x05, 0x00, 0x03, 0x07, 0x01, 0x01
        /*0010*/ 	.byte	0x02, 0x03, 0x01, 0x00, 0x02, 0x06, 0x01, 0x00, 0x04, 0x0b, 0x08, 0x00, 0x00, 0x00, 0x00, 0x00
        /*0020*/ 	.byte	0x00, 0x00, 0x00, 0x00


//--------------------- .nv.info._ZN7cutlass13device_kernelIN5flash11enable_sm90INS1_16FlashAttnFwdSm90INS1_25CollectiveMainloopFwdSm90ILi2EN4cute5tupleIJNS5_1CILi1EEES8_S8_EEENS6_IJNS7_ILi192EEENS7_ILi128EEENS7_ILi64EEEEEELi64ENS_6half_tEfNS_4arch4Sm90ELb0ELb0ELb1ELb0ELb1ELb0ELb0ELb1ELb1ELb1ELb1ELb0EEENS1_21CollectiveEpilogueFwdINS6_IJSA_SC_SB_EEES9_SE_SG_Li384ELb0ELb1ELb1ELb0EEENS1_19SingleTileSchedulerILb0ELb1ELb1ELi192EEEEEEEEEvNT_6ParamsE --------------------------
	.section	.nv.info._ZN7cutlass13device_kernelIN5flash11enable_sm90INS1_16FlashAttnFwdSm90INS1_25CollectiveMainloopFwdSm90ILi2EN4cute5tupleIJNS5_1CILi1EEES8_S8_EEENS6_IJNS7_ILi192EEENS7_ILi128EEENS7_ILi64EEEEEELi64ENS_6half_tEfNS_4arch4Sm90ELb0ELb0ELb1ELb0ELb1ELb0ELb0ELb1ELb1ELb1ELb1ELb0EEENS1_21CollectiveEpilogueFwdINS6_IJSA_SC_SB_EEES9_SE_SG_Li384ELb0ELb1ELb1ELb0EEENS1_19SingleTileSchedulerILb0ELb1ELb1ELi192EEEEEEEEEvNT_6ParamsE,"",@"SHT_CUDA_INFO"
	.sectionflags	@""
	.align	4


	//----- nvinfo : EIATTR_CUDA_API_VERSION
	.align		4
        /*0000*/ 	.byte	0x04, 0x37
        /*0002*/ 	.short	(.L_73 - .L_72)
.L_72:
        /*0004*/ 	.word	0x00000082


	//----- nvinfo : EIATTR_KPARAM_INFO
	.align		4
.L_73:
        /*0008*/ 	.byte	0x04, 0x17
        /*000a*/ 	.short	(.L_75 - .L_74)
.L_74:
        /*000c*/ 	.word	0x00000000
        /*0010*/ 	.short	0x0000
        /*0012*/ 	.short	0x0070
        /*0014*/ 	.byte	0x00, 0xf0, 0x01, 0x28


	//----- nvinfo : EIATTR_SPARSE_MMA_MASK
	.align		4
.L_75:
        /*0018*/ 	.byte	0x03, 0x50
        /*001a*/ 	.short	0x0000


	//----- nvinfo : EIATTR_MAXREG_COUNT
	.align		4
        /*001c*/ 	.byte	0x03, 0x1b
        /*001e*/ 	.short	0x0080


	//----- nvinfo : EIATTR_NUM_BARRIERS
	.align		4
        /*0020*/ 	.byte	0x02, 0x4c
        /*0022*/ 	.byte	0x10
	.zero		1


	//----- nvinfo : EIATTR_EXTERNS
	.align		4
        /*0024*/ 	.byte	0x04, 0x0f
        /*0026*/ 	.short	(.L_77 - .L_76)


	//   ....[0]....
	.align		4
.L_76:
        /*0028*/ 	.word	index@(__assertfail)


	//----- nvinfo : EIATTR_ANNOTATIONS
	.align		4
.L_77:
        /*002c*/ 	.byte	0x04, 0x55
        /*002e*/ 	.short	(.L_79 - .L_78)


	//   ....[0]....
.L_78:
        /*0030*/ 	.word	0x00000001
        /*0034*/ 	.byte	0xb0, 0x85, 0x00, 0x00, 0x01, 0x00, 0x00, 0x00, 0x10, 0x9e, 0x00, 0x00


	//----- nvinfo : EIATTR_MERCURY_ISA_VERSION
	.align		4
.L_79:
        /*0040*/ 	.byte	0x03, 0x5f
        /*0042*/ 	.short	0x0101


	//----- nvinfo : EIATTR_INT_WARP_WIDE_INSTR_OFFSETS
	.align		4
        /*0044*/ 	.byte	0x04, 0x31
        /*0046*/ 	.short	(.L_81 - .L_80)


	//   ....[0]....
.L_80:
        /*0048*/ 	.word	0x000000c0


	//   ....[1]....
        /*004c*/ 	.word	0x000000d0


	//   ....[2]....
        /*0050*/ 	.word	0x00000170


	//----- nvinfo : EIATTR_COOP_GROUP_MASK_REGIDS
	.align		4
.L_81:
        /*0054*/ 	.byte	0x04, 0x29
        /*0056*/ 	.short	(.L_83 - .L_82)


	//   ....[0]....
.L_82:
        /*0058*/ 	.word	0xffffffff


	//   ....[1]....
        /*005c*/ 	.word	0xffffffff


	//   ....[2]....
        /*0060*/ 	.word	0xffffffff


	//   ....[3]....
        /*0064*/ 	.word	0xffffffff


	//   ....[4]....
        /*0068*/ 	.word	0xffffffff


	//   ....[5]....
        /*006c*/ 	.word	0xffffffff


	//   ....[6]....
        /*0070*/ 	.word	0xffffffff


	//   ....[7]....
        /*0074*/ 	.word	0xffffffff


	//   ....[8]....
        /*0078*/ 	.word	0xffffffff


	//   ....[9]....
        /*007c*/ 	.word	0xffffffff


	//   ....[10]....
        /*0080*/ 	.word	0xffffffff


	//   ....[11]....
        /*0084*/ 	.word	0xffffffff


	//   ....[12]....
        /*0088*/ 	.word	0xffffffff


	//   ....[13]....
        /*008c*/ 	.word	0xffffffff


	//   ....[14]....
        /*0090*/ 	.word	0xffffffff


	//   ....[15]....
        /*0094*/ 	.word	0xffffffff


	//   ....[16]....
        /*0098*/ 	.word	0xffffffff


	//   ....[17]....
        /*009c*/ 	.word	0xffffffff


	//   ....[18]....
        /*00a0*/ 	.word	0xffffffff


	//   ....[19]....
        /*00a4*/ 	.word	0xffffffff


	//   ....[20]....
        /*00a8*/ 	.word	0xffffffff


	//   ....[21]....
        /*00ac*/ 	.word	0xffffffff


	//   ....[22]....
        /*00b0*/ 	.word	0xffffffff


	//   ....[23]....
        /*00b4*/ 	.word	0xffffffff


	//   ....[24]....
        /*00b8*/ 	.word	0xffffffff


	//   ....[25]....
        /*00bc*/ 	.word	0xffffffff


	//   ....[26]....
        /*00c0*/ 	.word	0xffffffff


	//   ....[27]....
        /*00c4*/ 	.word	0xffffffff


	//   ....[28]....
        /*00c8*/ 	.word	0xffffffff


	//   ....[29]....
        /*00cc*/ 	.word	0xffffffff


	//   ....[30]....
        /*00d0*/ 	.word	0xffffffff


	//   ....[31]....
        /*00d4*/ 	.word	0xffffffff


	//   ....[32]....
        /*00d8*/ 	.word	0xffffffff


	//   ....[33]....
        /*00dc*/ 	.word	0xffffffff


	//   ....[34]....
        /*00e0*/ 	.word	0xffffffff


	//   ....[35]....
        /*00e4*/ 	.word	0xffffffff


	//   ....[36]....
        /*00e8*/ 	.word	0xffffffff


	//   ....[37]....
        /*00ec*/ 	.word	0xffffffff


	//   ....[38]....
        /*00f0*/ 	.word	0xffffffff


	//   ....[39]....
        /*00f4*/ 	.word	0xffffffff


	//   ....[40]....
        /*00f8*/ 	.word	0xffffffff


	//   ....[41]....
        /*00fc*/ 	.word	0xffffffff


	//   ....[42]....
        /*0100*/ 	.word	0xffffffff


	//   ....[43]....
        /*0104*/ 	.word	0xffffffff


	//   ....[44]....
        /*0108*/ 	.word	0xffffffff


	//   ....[45]....
        /*010c*/ 	.word	0xffffffff


	//   ....[46]....
        /*0110*/ 	.word	0xffffffff


	//   ....[47]....
        /*0114*/ 	.word	0xffffffff


	//   ....[48]....
        /*0118*/ 	.word	0xffffffff


	//   ....[49]....
        /*011c*/ 	.word	0xffffffff


	//   ....[50]....
        /*0120*/ 	.word	0xffffffff


	//   ....[51]....
        /*0124*/ 	.word	0xffffffff


	//   ....[52]....
        /*0128*/ 	.word	0xffffffff


	//   ....[53]....
        /*012c*/ 	.word	0xffffffff


	//   ....[54]....
        /*0130*/ 	.word	0xffffffff


	//   ....[55]....
        /*0134*/ 	.word	0xffffffff


	//   ....[56]....
        /*0138*/ 	.word	0xffffffff


	//   ....[57]....
        /*013c*/ 	.word	0xffffffff


	//   ....[58]....
        /*0140*/ 	.word	0xffffffff


	//   ....[59]....
        /*0144*/ 	.word	0xffffffff


	//   ....[60]....
        /*0148*/ 	.word	0xffffffff


	//   ....[61]....
        /*014c*/ 	.word	0xffffffff


	//   ....[62]....
        /*0150*/ 	.word	0xffffffff


	//   ....[63]....
        /*0154*/ 	.word	0xffffffff


	//   ....[64]....
        /*0158*/ 	.word	0xffffffff


	//   ....[65]....
        /*015c*/ 	.word	0xffffffff


	//   ....[66]....
        /*0160*/ 	.word	0xffffffff


	//   ....[67]....
        /*0164*/ 	.word	0xffffffff


	//   ....[68]....
        /*0168*/ 	.word	0xffffffff


	//   ....[69]....
        /*016c*/ 	.word	0xffffffff


	//   ....[70]....
        /*0170*/ 	.word	0xffffffff


	//   ....[71]....
        /*0174*/ 	.word	0xffffffff


	//   ....[72]....
        /*0178*/ 	.word	0xffffffff


	//   ....[73]....
        /*017c*/ 	.word	0xffffffff


	//   ....[74]....
        /*0180*/ 	.word	0xffffffff


	//   ....[75]....
        /*0184*/ 	.word	0xffffffff


	//   ....[76]....
        /*0188*/ 	.word	0xffffffff


	//   ....[77]....
        /*018c*/ 	.word	0xffffffff


	//   ....[78]....
        /*0190*/ 	.word	0xffffffff


	//   ....[79]....
        /*0194*/ 	.word	0xffffffff


	//   ....[80]....
        /*0198*/ 	.word	0xffffffff


	//   ....[81]....
        /*019c*/ 	.word	0xffffffff


	//   ....[82]....
        /*01a0*/ 	.word	0xffffffff


	//   ....[83]....
        /*01a4*/ 	.word	0xffffffff


	//   ....[84]....
        /*01a8*/ 	.word	0xffffffff


	//   ....[85]....
        /*01ac*/ 	.word	0xffffffff


	//   ....[86]....
        /*01b0*/ 	.word	0xffffffff


	//   ....[87]....
        /*01b4*/ 	.word	0xffffffff


	//   ....[88]....
        /*01b8*/ 	.word	0xffffffff


	//   ....[89]....
        /*01bc*/ 	.word	0xffffffff


	//   ....[90]....
        /*01c0*/ 	.word	0xffffffff


	//   ....[91]....
        /*01c4*/ 	.word	0xffffffff


	//   ....[92]....
        /*01c8*/ 	.word	0xffffffff


	//   ....[93]....
        /*01cc*/ 	.word	0xffffffff


	//   ....[94]....
        /*01d0*/ 	.word	0xffffffff


	//   ....[95]....
        /*01d4*/ 	.word	0xffffffff


	//   ....[96]....
        /*01d8*/ 	.word	0xffffffff


	//   ....[97]....
        /*01dc*/ 	.word	0xffffffff


	//   ....[98]....
        /*01e0*/ 	.word	0xffffffff


	//   ....[99]....
        /*01e4*/ 	.word	0xffffffff


	//   ....[100]....
        /*01e8*/ 	.word	0xffffffff


	//   ....[101]....
        /*01ec*/ 	.word	0xffffffff


	//   ....[102]....
        /*01f0*/ 	.word	0xffffffff


	//   ....[103]....
        /*01f4*/ 	.word	0xffffffff


	//   ....[104]....
        /*01f8*/ 	.word	0xffffffff


	//   ....[105]....
        /*01fc*/ 	.word	0xffffffff


	//   ....[106]....
        /*0200*/ 	.word	0xffffffff


	//   ....[107]....
        /*0204*/ 	.word	0xffffffff


	//   ....[108]....
        /*0208*/ 	.word	0xffffffff


	//   ....[109]....
        /*020c*/ 	.word	0xffffffff


	//   ....[110]....
        /*0210*/ 	.word	0xffffffff


	//   ....[111]....
        /*0214*/ 	.word	0xffffffff


	//   ....[112]....
        /*0218*/ 	.word	0xffffffff


	//   ....[113]....
        /*021c*/ 	.word	0xffffffff


	//   ....[114]....
        /*0220*/ 	.word	0xffffffff


	//   ....[115]....
        /*0224*/ 	.word	0xffffffff


	//   ....[116]....
        /*0228*/ 	.word	0xffffffff


	//   ....[117]....
        /*022c*/ 	.word	0x0500000f


	//   ....[118]....
        /*0230*/ 	.word	0x0500000f


	//   ....[119]....
        /*0234*/ 	.word	0x0500000f


	//   ....[120]....
        /*0238*/ 	.word	0x0500000f


	//   ....[121]....
        /*023c*/ 	.word	0x0500000f


	//   ....[122]....
        /*0240*/ 	.word	0x0500000f


	//   ....[123]....
        /*0244*/ 	.word	0x0500000f


	//   ....[124]....
        /*0248*/ 	.word	0x0500000f


	//   ....[125]....
        /*024c*/ 	.word	0x0500000f


	//   ....[126]....
        /*0250*/ 	.word	0x0500000f


	//   ....[127]....
        /*0254*/ 	.word	0x0500000f


	//   ....[128]....
        /*0258*/ 	.word	0x0500000f


	//   ....[129]....
        /*025c*/ 	.word	0x0500000f


	//   ....[130]....
        /*0260*/ 	.word	0x0500000f


	//   ....[131]....
        /*0264*/ 	.word	0x0500000f


	//   ....[132]....
        /*0268*/ 	.word	0x0500000f


	//   ....[133]....
        /*026c*/ 	.word	0x0500000f


	//   ....[134]....
        /*0270*/ 	.word	0x0500000f


	//   ....[135]....
        /*0274*/ 	.word	0x0500000f


	//   ....[136]....
        /*0278*/ 	.word	0x0500000f


	//   ....[137]....
        /*027c*/ 	.word	0x0500000f


	//   ....[138]....
        /*0280*/ 	.word	0x0500000f


	//   ....[139]....
        /*0284*/ 	.word	0x0500000f


	//   ....[140]....
        /*0288*/ 	.word	0x0500000f


	//   ....[141]....
        /*028c*/ 	.word	0x0500000f


	//   ....[142]....
        /*0290*/ 	.word	0x0500000f


	//   ....[143]....
        /*0294*/ 	.word	0x0500000f


	//   ....[144]....
        /*0298*/ 	.word	0x0500000f


	//   ....[145]....
        /*029c*/ 	.word	0x0500000f


	//   ....[146]....
        /*02a0*/ 	.word	0x0500000f


	//   ....[147]....
        /*02a4*/ 	.word	0x0500000f


	//   ....[148]....
        /*02a8*/ 	.word	0x0500000f


	//   ....[149]....
        /*02ac*/ 	.word	0x0500000f


	//   ....[150]....
        /*02b0*/ 	.word	0x0500000f


	//   ....[151]....
        /*02b4*/ 	.word	0x0500000f


	//   ....[152]....
        /*02b8*/ 	.word	0x0500000f


	//   ....[153]....
        /*02bc*/ 	.word	0x0500000f


	//   ....[154]....
        /*02c0*/ 	.word	0x0500000f


	//   ....[155]....
        /*02c4*/ 	.word	0x0500000f


	//   ....[156]....
        /*02c8*/ 	.word	0x0500000f


	//   ....[157]....
        /*02cc*/ 	.word	0x0500000f


	//   ....[158]....
        /*02d0*/ 	.word	0x0500000f


	//   ....[159]....
        /*02d4*/ 	.word	0x0500000f


	//   ....[160]....
        /*02d8*/ 	.word	0x0500000f


	//   ....[161]....
        /*02dc*/ 	.word	0x0500000f


	//   ....[162]....
        /*02e0*/ 	.word	0x0500000f


	//   ....[163]....
        /*02e4*/ 	.word	0x0500000f


	//   ....[164]....
        /*02e8*/ 	.word	0x0500000f


	//   ....[165]....
        /*02ec*/ 	.word	0x0500000f


	//   ....[166]....
        /*02f0*/ 	.word	0x0500000f


	//   ....[167]....
        /*02f4*/ 	.word	0x0500000f


	//   ....[168]....
        /*02f8*/ 	.word	0x0500000f


	//   ....[169]....
        /*02fc*/ 	.word	0x0500000f


	//   ....[170]....
        /*0300*/ 	.word	0x0500000f


	//   ....[171]....
        /*0304*/ 	.word	0x0500000f


	//   ....[172]....
        /*0308*/ 	.word	0x0500000f


	//   ....[173]....
        /*030c*/ 	.word	0x0500000f


	//   ....[174]....
        /*0310*/ 	.word	0x0500000f


	//   ....[175]....
        /*0314*/ 	.word	0x0500000f


	//   ....[176]....
        /*0318*/ 	.word	0x0500000f


	//   ....[177]....
        /*031c*/ 	.word	0x0500000f


	//   ....[178]....
        /*0320*/ 	.word	0x0500000f


	//   ....[179]....
        /*0324*/ 	.word	0x0500000f


	//   ....[180]....
        /*0328*/ 	.word	0x0500000f


	//   ....[181]....
        /*032c*/ 	.word	0x0500000f


	//   ....[182]....
        /*0330*/ 	.word	0x0500000f


	//   ....[183]....
        /*0334*/ 	.word	0x0500000f


	//   ....[184]....
        /*0338*/ 	.word	0x0500000f


	//   ....[185]....
        /*033c*/ 	.word	0x0500000f


	//   ....[186]....
        /*0340*/ 	.word	0x0500000f


	//   ....[187]....
        /*0344*/ 	.word	0x0500000f


	//   ....[188]....
        /*0348*/ 	.word	0x0500000f


	//   ....[189]....
        /*034c*/ 	.word	0x0500000f


	//   ....[190]....
        /*0350*/ 	.word	0x0500000f


	//   ....[191]....
        /*0354*/ 	.word	0x0500000f


	//   ....[192]....
        /*0358*/ 	.word	0x0500000f


	//   ....[193]....
        /*035c*/ 	.word	0x0500000f


	//   ....[194]....
        /*0360*/ 	.word	0x0500000f


	//   ....[195]....
        /*0364*/ 	.word	0x0500000f


	//   ....[196]....
        /*0368*/ 	.word	0x0500000f


	//   ....[197]....
        /*036c*/ 	.word	0x0500000f


	//   ....[198]....
        /*0370*/ 	.word	0x0500000f


	//   ....[199]....
        /*0374*/ 	.word	0x0500000f


	//   ....[200]....
        /*0378*/ 	.word	0x0500000f


	//   ....[201]....
        /*037c*/ 	.word	0x0500000f


	//   ....[202]....
        /*0380*/ 	.word	0x0500000f


	//   ....[203]....
        /*0384*/ 	.word	0x0500000f


	//   ....[204]....
        /*0388*/ 	.word	0x0500000f


	//   ....[205]....
        /*038c*/ 	.word	0x0500000f


	//   ....[206]....
        /*0390*/ 	.word	0x0500000f


	//----- nvinfo : EIATTR_COOP_GROUP_INSTR_OFFSETS
	.align		4
.L_83:
        /*0394*/ 	.byte	0x04, 0x28
        /*0396*/ 	.short	(.L_85 - .L_84)


	//   ....[0]....
.L_84:
        /*0398*/ 	.word	0x00000080


	//   ....[1]....
        /*039c*/ 	.word	0x00000090


	//   ....[2]....
        /*03a0*/ 	.word	0x000002d0


	//   ....[3]....
        /*03a4*/ 	.word	0x00000430


	//   ....[4]....
        /*03a8*/ 	.word	0x00000550


	//   ....[5]....
        /*03ac*/ 	.word	0x000006b0


	//   ....[6]....
        /*03b0*/ 	.word	0x00000f50


	//   ....[7]....
        /*03b4*/ 	.word	0x00002640


	//   ....[8]....
        /*03b8*/ 	.word	0x00002690


	//   ....[9]....
        /*03bc*/ 	.word	0x00002c80


	//   ....[10]....
        /*03c0*/ 	.word	0x00002ce0


	//   ....[11]....
        /*03c4*/ 	.word	0x00004d20


	//   ....[12]....
        /*03c8*/ 	.word	0x00004d50


	//   ....[13]....
        /*03cc*/ 	.word	0x00004d80


	//   ....[14]....
        /*03d0*/ 	.word	0x00004d90


	//   ....[15]....
        /*03d4*/ 	.word	0x00006040


	//   ....[16]....
        /*03d8*/ 	.word	0x00006070


	//   ....[17]....
        /*03dc*/ 	.word	0x00006140


	//   ....[18]....
        /*03e0*/ 	.word	0x00006150


	//   ....[19]....
        /*03e4*/ 	.word	0x00006ee0


	//   ....[20]....
        /*03e8*/ 	.word	0x00006f20


	//   ....[21]....
        /*03ec*/ 	.word	0x00006f60


	//   ....[22]....
        /*03f0*/ 	.word	0x00006fa0


	//   ....[23]....
        /*03f4*/ 	.word	0x00006fc0


	//   ....[24]....
        /*03f8*/ 	.word	0x00006fe0


	//   ....[25]....
        /*03fc*/ 	.word	0x00007320


	//   ....[26]....
        /*0400*/ 	.word	0x00007330


	//   ....[27]....
        /*0404*/ 	.word	0x00007a50


	//   ....[28]....
        /*0408*/ 	.word	0x00008b20


	//   ....[29]....
        /*040c*/ 	.word	0x00008b40


	//   ....[30]....
        /*0410*/ 	.word	0x00008b50


	//   ....[31]....
        /*0414*/ 	.word	0x00008b60


	//   ....[32]....
        /*0418*/ 	.word	0x00008b70


	//   ....[33]....
        /*041c*/ 	.word	0x00008bc0


	//   ....[34]....
        /*0420*/ 	.word	0x00008bf0


	//   ....[35]....
        /*0424*/ 	.word	0x00008c20


	//   ....[36]....
        /*0428*/ 	.word	0x00008c40


	//   ....[37]....
        /*042c*/ 	.word	0x00008ca0


	//   ....[38]....
        /*0430*/ 	.word	0x00008cf0


	//   ....[39]....
        /*0434*/ 	.word	0x00008d20


	//   ....[40]....
        /*0438*/ 	.word	0x00008d50


	//   ....[41]....
        /*043c*/ 	.word	0x00008d80


	//   ....[42]....
        /*0440*/ 	.word	0x00008db0


	//   ....[43]....
        /*0444*/ 	.word	0x00008dd0


	//   ....[44]....
        /*0448*/ 	.word	0x00009570


	//   ....[45]....
        /*044c*/ 	.word	0x00009580


	//   ....[46]....
        /*0450*/ 	.word	0x00009590


	//   ....[47]....
        /*0454*/ 	.word	0x000095d0


	//   ....[48]....
        /*0458*/ 	.word	0x00009620


	//   ....[49]....
        /*045c*/ 	.word	0x00009670


	//   ....[50]....
        /*0460*/ 	.word	0x000096d0


	//   ....[51]....
        /*0464*/ 	.word	0x00009700


	//   ....[52]....
        /*0468*/ 	.word	0x00009730


	//   ....[53]....
        /*046c*/ 	.word	0x000097a0


	//   ....[54]....
        /*0470*/ 	.word	0x000097e0


	//   ....[55]....
        /*0474*/ 	.word	0x00009800


	//   ....[56]....
        /*0478*/ 	.word	0x00009830


	//   ....[57]....
        /*047c*/ 	.word	0x000098a0


	//   ....[58]....
        /*0480*/ 	.word	0x000098b0


	//   ....[59]....
        /*0484*/ 	.word	0x000098e0


	//   ....[60]....
        /*0488*/ 	.word	0x00009930


	//   ....[61]....
        /*048c*/ 	.word	0x000099a0


	//   ....[62]....
        /*0490*/ 	.word	0x000099e0


	//   ....[63]....
        /*0494*/ 	.word	0x00009a00


	//   ....[64]....
        /*0498*/ 	.word	0x00009a30


	//   ....[65]....
        /*049c*/ 	.word	0x00009a40


	//   ....[66]....
        /*04a0*/ 	.word	0x00009a80


	//   ....[67]....
        /*04a4*/ 	.word	0x00009b00


	//   ....[68]....
        /*04a8*/ 	.word	0x0000a210


	//   ....[69]....
        /*04ac*/ 	.word	0x0000a240


	//   ....[70]....
        /*04b0*/ 	.word	0x0000a250


	//   ....[71]....
        /*04b4*/ 	.word	0x0000a290


	//   ....[72]....
        /*04b8*/ 	.word	0x0000a2a0


	//   ....[73]....
        /*04bc*/ 	.word	0x0000a2e0


	//   ....[74]....
        /*04c0*/ 	.word	0x0000a2f0


	//   ....[75]....
        /*04c4*/ 	.word	0x0000a330


	//   ....[76]....
        /*04c8*/ 	.word	0x0000a340


	//   ....[77]....
        /*04cc*/ 	.word	0x0000a380


	//   ....[78]....
        /*04d0*/ 	.word	0x0000a390


	//   ....[79]....
        /*04d4*/ 	.word	0x0000a3d0


	//   ....[80]....
        /*04d8*/ 	.word	0x0000a3e0


	//   ....[81]....
        /*04dc*/ 	.word	0x0000a420


	//   ....[82]....
        /*04e0*/ 	.word	0x0000a430


	//   ....[83]....
        /*04e4*/ 	.word	0x0000a440


	//   ....[84]....
        /*04e8*/ 	.word	0x0000a6a0


	//   ....[85]....
        /*04ec*/ 	.word	0x0000a6d0


	//   ....[86]....
        /*04f0*/ 	.word	0x0000a6e0


	//   ....[87]....
        /*04f4*/ 	.word	0x0000a6f0


	//   ....[88]....
        /*04f8*/ 	.word	0x0000a700


	//   ....[89]....
        /*04fc*/ 	.word	0x0000a710


	//   ....[90]....
        /*0500*/ 	.word	0x0000a730


	//   ....[91]....
        /*0504*/ 	.word	0x0000a780


	//   ....[92]....
        /*0508*/ 	.word	0x0000a7a0


	//   ....[93]....
        /*050c*/ 	.word	0x0000a7e0


	//   ....[94]....
        /*0510*/ 	.word	0x0000a800


	//   ....[95]....
        /*0514*/ 	.word	0x0000a840


	//   ....[96]....
        /*0518*/ 	.word	0x0000a860


	//   ....[97]....
        /*051c*/ 	.word	0x0000a8a0


	//   ....[98]....
        /*0520*/ 	.word	0x0000a8c0


	//   ....[99]....
        /*0524*/ 	.word	0x0000a8f0


	//   ....[100]....
        /*0528*/ 	.word	0x0000ae00


	//   ....[101]....
        /*052c*/ 	.word	0x0000ae30


	//   ....[102]....
        /*0530*/ 	.word	0x0000ae60


	//   ....[103]....
        /*0534*/ 	.word	0x0000ae80


	//   ....[104]....
        /*0538*/ 	.word	0x0000ae90


	//   ....[105]....
        /*053c*/ 	.word	0x0000aea0


	//   ....[106]....
        /*0540*/ 	.word	0x0000aec0


	//   ....[107]....
        /*0544*/ 	.word	0x0000aee0


	//   ....[108]....
        /*0548*/ 	.word	0x0000af00


	//   ....[109]....
        /*054c*/ 	.word	0x0000af20


	//   ....[110]....
        /*0550*/ 	.word	0x0000af40


	//   ....[111]....
        /*0554*/ 	.word	0x0000af60


	//   ....[112]....
        /*0558*/ 	.word	0x0000af90


	//   ....[113]....
        /*055c*/ 	.word	0x0000afb0


	//   ....[114]....
        /*0560*/ 	.word	0x0000b010


	//   ....[115]....
        /*0564*/ 	.word	0x0000b040


	//   ....[116]....
        /*0568*/ 	.word	0x0000b350


	//   ....[117]....
        /*056c*/ 	.word	0x0000b7f0


	//   ....[118]....
        /*0570*/ 	.word	0x0000b8e0


	//   ....[119]....
        /*0574*/ 	.word	0x0000b980


	//   ....[120]....
        /*0578*/ 	.word	0x0000ba00


	//   ....[121]....
        /*057c*/ 	.word	0x0000bac0


	//   ....[122]....
        /*0580*/ 	.word	0x0000bb20


	//   ....[123]....
        /*0584*/ 	.word	0x0000bbc0


	//   ....[124]....
        /*0588*/ 	.word	0x0000bc20


	//   ....[125]....
        /*058c*/ 	.word	0x0000bd10


	//   ....[126]....
        /*0590*/ 	.word	0x0000bd80


	//   ....[127]....
        /*0594*/ 	.word	0x0000be20


	//   ....[128]....
        /*0598*/ 	.word	0x0000be80


	//   ....[129]....
        /*059c*/ 	.word	0x0000bf50


	//   ....[130]....
        /*05a0*/ 	.word	0x0000bfb0


	//   ....[131]....
        /*05a4*/ 	.word	0x0000c060


	//   ....[132]....
        /*05a8*/ 	.word	0x0000c0c0


	//   ....[133]....
        /*05ac*/ 	.word	0x0000c180


	//   ....[134]....
        /*05b0*/ 	.word	0x0000c210


	//   ....[135]....
        /*05b4*/ 	.word	0x0000c260


	//   ....[136]....
        /*05b8*/ 	.word	0x0000c330


	//   ....[137]....
        /*05bc*/ 	.word	0x0000c3f0


	//   ....[138]....
        /*05c0*/ 	.word	0x0000c450


	//   ....[139]....
        /*05c4*/ 	.word	0x0000c510


	//   ....[140]....
        /*05c8*/ 	.word	0x0000c580


	//   ....[141]....
        /*05cc*/ 	.word	0x0000c660


	//   ....[142]....
        /*05d0*/ 	.word	0x0000c6c0


	//   ....[143]....
        /*05d4*/ 	.word	0x0000c780


	//   ....[144]....
        /*05d8*/ 	.word	0x0000c7f0


	//   ....[145]....
        /*05dc*/ 	.word	0x0000c8d0


	//   ....[146]....
        /*05e0*/ 	.word	0x0000c930


	//   ....[147]....
        /*05e4*/ 	.word	0x0000c9f0


	//   ....[148]....
        /*05e8*/ 	.word	0x0000ca60


	//   ....[149]....
        /*05ec*/ 	.word	0x0000cb20


	//   ....[150]....
        /*05f0*/ 	.word	0x0000cba0


	//   ....[151]....
        /*05f4*/ 	.word	0x0000cc60


	//   ....[152]....
        /*05f8*/ 	.word	0x0000ccc0


	//   ....[153]....
        /*05fc*/ 	.word	0x0000cd90


	//   ....[154]....
        /*0600*/ 	.word	0x0000cdf0


	//   ....[155]....
        /*0604*/ 	.word	0x0000ceb0


	//   ....[156]....
        /*0608*/ 	.word	0x0000cf30


	//   ....[157]....
        /*060c*/ 	.word	0x0000cfe0


	//   ....[158]....
        /*0610*/ 	.word	0x0000d120


	//   ....[159]....
        /*0614*/ 	.word	0x0000d1c0


	//   ....[160]....
        /*0618*/ 	.word	0x0000d260


	//   ....[161]....
        /*061c*/ 	.word	0x0000d2f0


	//   ....[162]....
        /*0620*/ 	.word	0x0000d390


	//   ....[163]....
        /*0624*/ 	.word	0x0000d420


	//   ....[164]....
        /*0628*/ 	.word	0x0000d4c0


	//   ....[165]....
        /*062c*/ 	.word	0x0000d550


	//   ....[166]....
        /*0630*/ 	.word	0x0000d5f0


	//   ....[167]....
        /*0634*/ 	.word	0x0000d680


	//   ....[168]....
        /*0638*/ 	.word	0x0000d720


	//   ....[169]....
        /*063c*/ 	.word	0x0000d7b0


	//   ....[170]....
        /*0640*/ 	.word	0x0000d850


	//   ....[171]....
        /*0644*/ 	.word	0x0000d8e0


	//   ....[172]....
        /*0648*/ 	.word	0x0000d980


	//   ....[173]....
        /*064c*/ 	.word	0x0000da10


	//   ....[174]....
        /*0650*/ 	.word	0x0000daf0


	//   ....[175]....
        /*0654*/ 	.word	0x0000dba0


	//   ....[176]....
        /*0658*/ 	.word	0x0000dc00


	//   ....[177]....
        /*065c*/ 	.word	0x0000dcb0


	//   ....[178]....
        /*0660*/ 	.word	0x0000dd40


	//   ....[179]....
        /*0664*/ 	.word	0x0000dde0


	//   ....[180]....
        /*0668*/ 	.word	0x0000de60


	//   ....[181]....
        /*066c*/ 	.word	0x0000df00


	//   ....[182]....
        /*0670*/ 	.word	0x0000df90


	//   ....[183]....
        /*0674*/ 	.word	0x0000e030


	//   ....[184]....
        /*0678*/ 	.word	0x0000e0b0


	//   ....[185]....
        /*067c*/ 	.word	0x0000e150


	//   ....[186]....
        /*0680*/ 	.word	0x0000e1e0


	//   ....[187]....
        /*0684*/ 	.word	0x0000e280


	//   ....[188]....
        /*0688*/ 	.word	0x0000e300


	//   ....[189]....
        /*068c*/ 	.word	0x0000e390


	//   ....[190]....
        /*0690*/ 	.word	0x0000e470


	//   ....[191]....
        /*0694*/ 	.word	0x0000e530


	//   ....[192]....
        /*0698*/ 	.word	0x0000e590


	//   ....[193]....
        /*069c*/ 	.word	0x0000e640


	//   ....[194]....
        /*06a0*/ 	.word	0x0000e6a0


	//   ....[195]....
        /*06a4*/ 	.word	0x0000e760


	//   ....[196]....
        /*06a8*/ 	.word	0x0000e7c0


	//   ....[197]....
        /*06ac*/ 	.word	0x0000e880


	//   ....[198]....
        /*06b0*/ 	.word	0x0000e8e0


	//   ....[199]....
        /*06b4*/ 	.word	0x0000e9a0


	//   ....[200]....
        /*06b8*/ 	.word	0x0000ea00


	//   ....[201]....
        /*06bc*/ 	.word	0x0000eac0


	//   ....[202]....
        /*06c0*/ 	.word	0x0000eb20


	//   ....[203]....
        /*06c4*/ 	.word	0x0000ebe0


	//   ....[204]....
        /*06c8*/ 	.word	0x0000ec40


	//   ....[205]....
        /*06cc*/ 	.word	0x0000ecf0


	//   ....[206]....
        /*06d0*/ 	.word	0x0000ee00


	//----- nvinfo : EIATTR_REG_RECONFIG
	.align		4
.L_85:
        /*06d4*/ 	.byte	0x01, 0x54
	.zero		2


	//----- nvinfo : EIATTR_SYSCALL_OFFSETS
	.align		4
        /*06d8*/ 	.byte	0x04, 0x46
        /*06da*/ 	.short	(.L_87 - .L_86)


	//   ....[0]....
.L_86:
        /*06dc*/ 	.word	0x00001110


	//   ....[1]....
        /*06e0*/ 	.word	0x00008180


	//   ....[2]....
        /*06e4*/ 	.word	0x000082c0


	//   ....[3]....
        /*06e8*/ 	.word	0x000083b0


	//   ....[4]....
        /*06ec*/ 	.word	0x00009130


	//----- nvinfo : EIATTR_MBARRIER_INSTR_OFFSETS
	.align		4
.L_87:
        /*06f0*/ 	.byte	0x04, 0x39
        /*06f2*/ 	.short	(.L_89 - .L_88)


	//   ....[0]....
.L_88:
        /*06f4*/ 	.word	0x00000180
        /*06f8*/ 	.word	0x000000ff
        /*06fc*/ 	.word	0x00016800
        /*0700*/ 	.short	0x0100
        /*0702*/ 	.byte	0x08
	.zero		1


	//   ....[1]....
        /*0704*/ 	.word	0x00000190
        /*0708*/ 	.word	0x000000ff
        /*070c*/ 	.word	0x00016820
        /*0710*/ 	.short	0x0100
        /*0712*/ 	.byte	0x08
	.zero		1


	//   ....[2]....
        /*0714*/ 	.word	0x00000280
        /*0718*/ 	.word	0x000000ff
        /*071c*/ 	.word	0x00016830
        /*0720*/ 	.short	0x0100
        /*0722*/ 	.byte	0x08
	.zero		1


	//   ....[3]....
        /*0724*/ 	.word	0x00000290
        /*0728*/ 	.word	0x000000ff
        /*072c*/ 	.word	0x00016840
        /*0730*/ 	.short	0x0100
        /*0732*/ 	.byte	0x08
	.zero		1


	//   ....[4]....
        /*0734*/ 	.word	0x000002a0
        /*0738*/ 	.word	0x000000ff
        /*073c*/ 	.word	0x00016838
        /*0740*/ 	.short	0x0100
        /*0742*/ 	.byte	0x08
	.zero		1


	//   ....[5]....
        /*0744*/ 	.word	0x000002b0
        /*0748*/ 	.word	0x000000ff
        /*074c*/ 	.word	0x00016848
        /*0750*/ 	.short	0x0100
        /*0752*/ 	.byte	0x08
	.zero		1


	//   ....[6]....
        /*0754*/ 	.word	0x000003e0
        /*0758*/ 	.word	0x000000ff
        /*075c*/ 	.word	0x00016850
        /*0760*/ 	.short	0x0100
        /*0762*/ 	.byte	0x08
	.zero		1


	//   ....[7]....
        /*0764*/ 	.word	0x000003f0
        /*0768*/ 	.word	0x000000ff
        /*076c*/ 	.word	0x00016860
        /*0770*/ 	.short	0x0100
        /*0772*/ 	.byte	0x08
	.zero		1


	//   ....[8]....
        /*0774*/ 	.word	0x00000400
        /*0778*/ 	.word	0x000000ff
        /*077c*/ 	.word	0x00016858
        /*0780*/ 	.short	0x0100
        /*0782*/ 	.byte	0x08
	.zero		1


	//   ....[9]....
        /*0784*/ 	.word	0x00000410
        /*0788*/ 	.word	0x000000ff
        /*078c*/ 	.word	0x00016868
        /*0790*/ 	.short	0x0100
        /*0792*/ 	.byte	0x08
	.zero		1


	//   ....[10]....
        /*0794*/ 	.word	0x00000500
        /*0798*/ 	.word	0x000000ff
        /*079c*/ 	.word	0x00016870
        /*07a0*/ 	.short	0x0100
        /*07a2*/ 	.byte	0x06
	.zero		1


	//   ....[11]....
        /*07a4*/ 	.word	0x00000510
        /*07a8*/ 	.word	0x000000ff
        /*07ac*/ 	.word	0x00016880
        /*07b0*/ 	.short	0x0100
        /*07b2*/ 	.byte	0x06
	.zero		1


	//   ....[12]....
        /*07b4*/ 	.word	0x00000520
        /*07b8*/ 	.word	0x000000ff
        /*07bc*/ 	.word	0x00016878
        /*07c0*/ 	.short	0x0100
        /*07c2*/ 	.byte	0x06
	.zero		1


	//   ....[13]....
        /*07c4*/ 	.word	0x00000530
        /*07c8*/ 	.word	0x000000ff
        /*07cc*/ 	.word	0x00016888
        /*07d0*/ 	.short	0x0100
        /*07d2*/ 	.byte	0x06
	.zero		1


	//   ....[14]....
        /*07d4*/ 	.word	0x00000660
        /*07d8*/ 	.word	0x000000ff
        /*07dc*/ 	.word	0x00016890
        /*07e0*/ 	.short	0x0100
        /*07e2*/ 	.byte	0x08
	.zero		1


	//   ....[15]....
        /*07e4*/ 	.word	0x00000670
        /*07e8*/ 	.word	0x000000ff
        /*07ec*/ 	.word	0x000168a0
        /*07f0*/ 	.short	0x0100
        /*07f2*/ 	.byte	0x08
	.zero		1


	//   ....[16]....
        /*07f4*/ 	.word	0x00000680
        /*07f8*/ 	.word	0x000000ff
        /*07fc*/ 	.word	0x00016898
        /*0800*/ 	.short	0x0100
        /*0802*/ 	.byte	0x08
	.zero		1


	//   ....[17]....
        /*0804*/ 	.word	0x00000690
        /*0808*/ 	.word	0x000000ff
        /*080c*/ 	.word	0x000168a8
        /*0810*/ 	.short	0x0100
        /*0812*/ 	.byte	0x08
	.zero		1


	//   ....[18]....
        /*0814*/ 	.word	0x000007d0
        /*0818*/ 	.word	0x000000ff
        /*081c*/ 	.word	0x000168b0
        /*0820*/ 	.short	0x0100
        /*0822*/ 	.byte	0x08
	.zero		1


	//   ....[19]....
        /*0824*/ 	.word	0x000007e0
        /*0828*/ 	.word	0x000000ff
        /*082c*/ 	.word	0x000168c0
        /*0830*/ 	.short	0x0100
        /*0832*/ 	.byte	0x08
	.zero		1


	//   ....[20]....
        /*0834*/ 	.word	0x000007f0
        /*0838*/ 	.word	0x000000ff
        /*083c*/ 	.word	0x000168b8
        /*0840*/ 	.short	0x0100
        /*0842*/ 	.byte	0x08
	.zero		1


	//   ....[21]....
        /*0844*/ 	.word	0x00000800
        /*0848*/ 	.word	0x000000ff
        /*084c*/ 	.word	0x000168c8
        /*0850*/ 	.short	0x0100
        /*0852*/ 	.byte	0x08
	.zero		1


	//   ....[22]....
        /*0854*/ 	.word	0x00001130
        /*0858*/ 	.word	0x000000ff
        /*085c*/ 	.word	0x00016800
        /*0860*/ 	.short	0x010a
        /*0862*/ 	.byte	0x28
	.zero		1


	//   ....[23]....
        /*0864*/ 	.word	0x000011a0
        /*0868*/ 	.word	0x000000ff
        /*086c*/ 	.word	0x00016830
        /*0870*/ 	.short	0x010a
        /*0872*/ 	.byte	0x28
	.zero		1


	//   ....[24]....
        /*0874*/ 	.word	0x00001200
        /*0878*/ 	.word	0x000000ff
        /*087c*/ 	.word	0x00016830
        /*0880*/ 	.short	0x010a
        /*0882*/ 	.byte	0x28
	.zero		1


	//   ....[25]....
        /*0884*/ 	.word	0x00001d00
        /*0888*/ 	.word	0x000000ff
        /*088c*/ 	.word	0x00000000
        /*0890*/ 	.short	0x0101
        /*0892*/ 	.byte	0x04
	.zero		1


	//   ....[26]....
        /*0894*/ 	.word	0x00003ad0
        /*0898*/ 	.word	0x000000ff
        /*089c*/ 	.word	0x00016830
        /*08a0*/ 	.short	0x010a
        /*08a2*/ 	.byte	0x0a
	.zero		1


	//   ....[27]....
        /*08a4*/ 	.word	0x00003b10
        /*08a8*/ 	.word	0x000000ff
        /*08ac*/ 	.word	0x00016830
        /*08b0*/ 	.short	0x010a
        /*08b2*/ 	.byte	0x0a
	.zero		1


	//   ....[28]....
        /*08b4*/ 	.word	0x00003d50
        /*08b8*/ 	.word	0x000000ff
        /*08bc*/ 	.word	0x00016850
        /*08c0*/ 	.short	0x010a
        /*08c2*/ 	.byte	0x0a
	.zero		1


	//   ....[29]....
        /*08c4*/ 	.word	0x00003d90
        /*08c8*/ 	.word	0x000000ff
        /*08cc*/ 	.word	0x00016850
        /*08d0*/ 	.short	0x010a
        /*08d2*/ 	.byte	0x0a
	.zero		1


	//   ....[30]....
        /*08d4*/ 	.word	0x000046c0
        /*08d8*/ 	.word	0x000000ff
        /*08dc*/ 	.word	0x00000000
        /*08e0*/ 	.short	0x0101
        /*08e2*/ 	.byte	0x06
	.zero		1


	//   ....[31]....
        /*08e4*/ 	.word	0x00005b80
        /*08e8*/ 	.word	0x000000ff
        /*08ec*/ 	.word	0x00000000
        /*08f0*/ 	.short	0x0101
        /*08f2*/ 	.byte	0x05
	.zero		1


	//   ....[32]....
        /*08f4*/ 	.word	0x00005fa0
        /*08f8*/ 	.word	0x000000ff
        /*08fc*/ 	.word	0x00016850
        /*0900*/ 	.short	0x010a
        /*0902*/ 	.byte	0x05
	.zero		1


	//   ....[33]....
        /*0904*/ 	.word	0x00005fe0
        /*0908*/ 	.word	0x000000ff
        /*090c*/ 	.word	0x00016850
        /*0910*/ 	.short	0x010a
        /*0912*/ 	.byte	0x05
	.zero		1


	//   ....[34]....
        /*0914*/ 	.word	0x000065b0
        /*0918*/ 	.word	0x000000ff
        /*091c*/ 	.word	0x00000000
        /*0920*/ 	.short	0x0101
        /*0922*/ 	.byte	0x04
	.zero		1


	//   ....[35]....
        /*0924*/ 	.word	0x00006fd0
        /*0928*/ 	.word	0x000000ff
        /*092c*/ 	.word	0x00000000
        /*0930*/ 	.short	0x0101
        /*0932*/ 	.byte	0x04
	.zero		1


	//   ....[36]....
        /*0934*/ 	.word	0x00008820
        /*0938*/ 	.word	0x000000ff
        /*093c*/ 	.word	0x00016840
        /*0940*/ 	.short	0x010a
        /*0942*/ 	.byte	0x2d
	.zero		1


	//   ....[37]....
        /*0944*/ 	.word	0x00008ed0
        /*0948*/ 	.word	0x000000ff
        /*094c*/ 	.word	0x00016830
        /*0950*/ 	.short	0x0107
        /*0952*/ 	.byte	0x2d
	.zero		1


	//   ....[38]....
        /*0954*/ 	.word	0x00008f60
        /*0958*/ 	.word	0x000000ff
        /*095c*/ 	.word	0x00016830
        /*0960*/ 	.short	0x0101
        /*0962*/ 	.byte	0x2d
	.zero		1


	//   ....[39]....
        /*0964*/ 	.word	0x00009bf0
        /*0968*/ 	.word	0x000000ff
        /*096c*/ 	.word	0x00016800
        /*0970*/ 	.short	0x0107
        /*0972*/ 	.byte	0x2d
	.zero		1


	//   ....[40]....
        /*0974*/ 	.word	0x00009c30
        /*0978*/ 	.word	0x000000ff
        /*097c*/ 	.word	0x00016800
        /*0980*/ 	.short	0x0101
        /*0982*/ 	.byte	0x2d
	.zero		1


	//   ....[41]....
        /*0984*/ 	.word	0x00009c40
        /*0988*/ 	.word	0x000000ff
        /*098c*/ 	.word	0x00016820
        /*0990*/ 	.short	0x010a
        /*0992*/ 	.byte	0x2d
	.zero		1


	//   ....[42]....
        /*0994*/ 	.word	0x0000a020
        /*0998*/ 	.word	0x00000007
        /*099c*/ 	.word	0x00016840
        /*09a0*/ 	.short	0x010a
        /*09a2*/ 	.byte	0x3f
	.zero		1


	//   ....[43]....
        /*09a4*/ 	.word	0x0000a500
        /*09a8*/ 	.word	0x00000007
        /*09ac*/ 	.word	0x00016830
        /*09b0*/ 	.short	0x0107
        /*09b2*/ 	.byte	0x3f
	.zero		1


	//   ....[44]....
        /*09b4*/ 	.word	0x0000a5d0
        /*09b8*/ 	.word	0x00000007
        /*09bc*/ 	.word	0x00016830
        /*09c0*/ 	.short	0x0101
        /*09c2*/ 	.byte	0x3f
	.zero		1


	//   ....[45]....
        /*09c4*/ 	.word	0x0000a630
        /*09c8*/ 	.word	0x00000007
        /*09cc*/ 	.word	0x00016860
        /*09d0*/ 	.short	0x010a
        /*09d2*/ 	.byte	0x3f
	.zero		1


	//   ....[46]....
        /*09d4*/ 	.word	0x0000aa20
        /*09d8*/ 	.word	0x00000007
        /*09dc*/ 	.word	0x00016850
        /*09e0*/ 	.short	0x0107
        /*09e2*/ 	.byte	0x3f
	.zero		1


	//   ....[47]....
        /*09e4*/ 	.word	0x0000abb0
        /*09e8*/ 	.word	0x00000007
        /*09ec*/ 	.word	0x00016850
        /*09f0*/ 	.short	0x0101
        /*09f2*/ 	.byte	0x3f
	.zero		1


	//   ....[48]....
        /*09f4*/ 	.word	0x0000ad50
        /*09f8*/ 	.word	0x00000000
        /*09fc*/ 	.word	0x00016860
        /*0a00*/ 	.short	0x010a
        /*0a02*/ 	.byte	0x3f
	.zero		1


	//   ....[49]....
        /*0a04*/ 	.word	0x0000b170
        /*0a08*/ 	.word	0x00000000
        /*0a0c*/ 	.word	0x00016850
        /*0a10*/ 	.short	0x0107
        /*0a12*/ 	.byte	0x3f
	.zero		1


	//   ....[50]....
        /*0a14*/ 	.word	0x0000b250
        /*0a18*/ 	.word	0x00000000
        /*0a1c*/ 	.word	0x00016850
        /*0a20*/ 	.short	0x0101
        /*0a22*/ 	.byte	0x3f
	.zero		1


	//   ....[51]....
        /*0a24*/ 	.word	0x0000b2e0
        /*0a28*/ 	.word	0x00000007
        /*0a2c*/ 	.word	0x00016820
        /*0a30*/ 	.short	0x010a
        /*0a32*/ 	.byte	0x3f
	.zero		1


	//   ....[52]....
        /*0a34*/ 	.word	0x0000b440
        /*0a38*/ 	.word	0x00000005
        /*0a3c*/ 	.word	0x00016840
        /*0a40*/ 	.short	0x010a
        /*0a42*/ 	.byte	0x3f
	.zero		1


	//   ....[53]....
        /*0a44*/ 	.word	0x0000b4e0
        /*0a48*/ 	.word	0x00000003
        /*0a4c*/ 	.word	0x00016840
        /*0a50*/ 	.short	0x010a
        /*0a52*/ 	.byte	0x3f
	.zero		1


	//   ....[54]....
        /*0a54*/ 	.word	0x0000b520
        /*0a58*/ 	.word	0x00000005
        /*0a5c*/ 	.word	0x00016860
        /*0a60*/ 	.short	0x010a
        /*0a62*/ 	.byte	0x3f
	.zero		1


	//   ....[55]....
        /*0a64*/ 	.word	0x0000b560
        /*0a68*/ 	.word	0x00000003
        /*0a6c*/ 	.word	0x00016860
        /*0a70*/ 	.short	0x010a
        /*0a72*/ 	.byte	0x3f
	.zero		1


	//   ....[56]....
        /*0a74*/ 	.word	0x0000b5d0
        /*0a78*/ 	.word	0x00000003
        /*0a7c*/ 	.word	0x00016800
        /*0a80*/ 	.short	0x010a
        /*0a82*/ 	.byte	0x3f
	.zero		1


	//   ....[57]....
        /*0a84*/ 	.word	0x0000b630
        /*0a88*/ 	.word	0x00000003
        /*0a8c*/ 	.word	0x00016830
        /*0a90*/ 	.short	0x010a
        /*0a92*/ 	.byte	0x3f
	.zero		1


	//   ....[58]....
        /*0a94*/ 	.word	0x0000b690
        /*0a98*/ 	.word	0x00000009
        /*0a9c*/ 	.word	0x00016830
        /*0aa0*/ 	.short	0x010a
        /*0aa2*/ 	.byte	0x3f
	.zero		1


	//   ....[59]....
        /*0aa4*/ 	.word	0x0000b6f0
        /*0aa8*/ 	.word	0x00000009
        /*0aac*/ 	.word	0x00016850
        /*0ab0*/ 	.short	0x010a
        /*0ab2*/ 	.byte	0x3f
	.zero		1


	//   ....[60]....
        /*0ab4*/ 	.word	0x0000b750
        /*0ab8*/ 	.word	0x00000003
        /*0abc*/ 	.word	0x00016850
        /*0ac0*/ 	.short	0x010a
        /*0ac2*/ 	.byte	0x3f
	.zero		1


	//   ....[61]....
        /*0ac4*/ 	.word	0x0000b830
        /*0ac8*/ 	.word	0x00000002
        /*0acc*/ 	.word	0x00016840
        /*0ad0*/ 	.short	0x010a
        /*0ad2*/ 	.byte	0x3f
	.zero		1


	//   ....[62]....
        /*0ad4*/ 	.word	0x0000d020
        /*0ad8*/ 	.word	0x00000003
        /*0adc*/ 	.word	0x00016820
        /*0ae0*/ 	.short	0x010a
        /*0ae2*/ 	.byte	0x3f
	.zero		1


	//   ....[63]....
        /*0ae4*/ 	.word	0x0000d070
        /*0ae8*/ 	.word	0x00000007
        /*0aec*/ 	.word	0x00016840
        /*0af0*/ 	.short	0x010a
        /*0af2*/ 	.byte	0x3f
	.zero		1


	//   ....[64]....
        /*0af4*/ 	.word	0x0000da40
        /*0af8*/ 	.word	0x00000007
        /*0afc*/ 	.word	0x00016860
        /*0b00*/ 	.short	0x010a
        /*0b02*/ 	.byte	0x3f
	.zero		1


	//   ....[65]....
        /*0b04*/ 	.word	0x0000e3c0
        /*0b08*/ 	.word	0x00000000
        /*0b0c*/ 	.word	0x00016860
        /*0b10*/ 	.short	0x010a
        /*0b12*/ 	.byte	0x3f
	.zero		1


	//   ....[66]....
        /*0b14*/ 	.word	0x0000ed20
        /*0b18*/ 	.word	0x00000007
        /*0b1c*/ 	.word	0x00016820
        /*0b20*/ 	.short	0x010a
        /*0b22*/ 	.byte	0x3f
	.zero		1


	//   ....[67]....
        /*0b24*/ 	.word	0x0000eec0
        /*0b28*/ 	.word	0x00000005
        /*0b2c*/ 	.word	0x00016840
        /*0b30*/ 	.short	0x010a
        /*0b32*/ 	.byte	0x3f
	.zero		1


	//   ....[68]....
        /*0b34*/ 	.word	0x0000ef10
        /*0b38*/ 	.word	0x00000003
        /*0b3c*/ 	.word	0x00016840
        /*0b40*/ 	.short	0x010a
        /*0b42*/ 	.byte	0x3f
	.zero		1


	//   ....[69]....
        /*0b44*/ 	.word	0x0000ef60
        /*0b48*/ 	.word	0x00000005
        /*0b4c*/ 	.word	0x00016860
        /*0b50*/ 	.short	0x010a
        /*0b52*/ 	.byte	0x3f
	.zero		1


	//----- nvinfo : EIATTR_NUM_MBARRIERS
	.align		4
.L_89:
        /*0b54*/ 	.byte	0x03, 0x38
        /*0b56*/ 	.short	0x0016


	//----- nvinfo : EIATTR_EXIT_INSTR_OFFSETS
	.align		4
        /*0b58*/ 	.byte	0x04, 0x1c
        /*0b5a*/ 	.short	(.L_91 - .L_90)


	//   ....[0]....
.L_90:
        /*0b5c*/ 	.word	0x0000b5b0


	//----- nvinfo : EIATTR_MAX_THREADS
	.align		4
.L_91:
        /*0b60*/ 	.byte	0x04, 0x05
        /*0b62*/ 	.short	(.L_93 - .L_92)
.L_92:
        /*0b64*/ 	.word	0x00000200
        /*0b68*/ 	.word	0x00000001
        /*0b6c*/ 	.word	0x00000001


	//----- nvinfo : EIATTR_CRS_STACK_SIZE
	.align		4
.L_93:
        /*0b70*/ 	.byte	0x04, 0x1e
        /*0b72*/ 	.short	(.L_95 - .L_94)
.L_94:
        /*0b74*/ 	.word	0x00000000


	//----- nvinfo : EIATTR_CBANK_PARAM_SIZE
	.align		4
.L_95:
        /*0b78*/ 	.byte	0x03, 0x19
        /*0b7a*/ 	.short	0x0a70


	//----- nvinfo : EIATTR_PARAM_CBANK
	.align		4
        /*0b7c*/ 	.byte	0x04, 0x0a
        /*0b7e*/ 	.short	(.L_97 - .L_96)
	.align		4
.L_96:
        /*0b80*/ 	.word	index@(.nv.constant0._ZN7cutlass13device_kernelIN5flash11enable_sm90INS1_16FlashAttnFwdSm90INS1_25CollectiveMainloopFwdSm90ILi2EN4cute5tupleIJNS5_1CILi1EEES8_S8_EEENS6_IJNS7_ILi192EEENS7_ILi128EEENS7_ILi64EEEEEELi64ENS_6half_tEfNS_4arch4Sm90ELb0ELb0ELb1ELb0ELb1ELb0ELb0ELb1ELb1ELb1ELb1ELb0EEENS1_21CollectiveEpilogueFwdINS6_IJSA_SC_SB_EEES9_SE_SG_Li384ELb0ELb1ELb1ELb0EEENS1_19SingleTileSchedulerILb0ELb1ELb1ELi192EEEEEEEEEvNT_6ParamsE)
        /*0b84*/ 	.short	0x0210
        /*0b86*/ 	.short	0x0a70


	//----- nvinfo : EIATTR_SW_WAR
	.align		4
.L_97:
        /*0b88*/ 	.byte	0x04, 0x36
        /*0b8a*/ 	.short	(.L_99 - .L_98)
.L_98:
        /*0b8c*/ 	.word	0x00000008
.L_99:


//--------------------- .nv.info._ZN7cutlass13device_kernelIN5flash11enable_sm90INS1_16FlashAttnFwdSm90INS1_25CollectiveMainloopFwdSm90ILi2EN4cute5tupleIJNS5_1CILi1EEES8_S8_EEENS6_IJNS7_ILi192EEENS7_ILi128EEENS7_ILi64EEEEEELi64ENS_6half_tEfNS_4arch4Sm90ELb0ELb0ELb1ELb1ELb1ELb0ELb0ELb1ELb1ELb1ELb1ELb0EEENS1_21CollectiveEpilogueFwdINS6_IJSA_SC_SB_EEES9_SE_SG_Li384ELb1ELb1ELb1ELb0EEENS1_36VarlenDynamicPersistentTileSchedulerILi192ELi128ELi384ELi128ELb1ELb1ELb1ELb0ELb1ELb1EEEEEEEEEvNT_6ParamsE --------------------------
	.section	.nv.info._ZN7cutlass13device_kernelIN5flash11enable_sm90INS1_16FlashAttnFwdSm90INS1_25CollectiveMainloopFwdSm90ILi2EN4cute5tupleIJNS5_1CILi1EEES8_S8_EEENS6_IJNS7_ILi192EEENS7_ILi128EEENS7_ILi64EEEEEELi64ENS_6half_tEfNS_4arch4Sm90ELb0ELb0ELb1ELb1ELb1ELb0ELb0ELb1ELb1ELb1ELb1ELb0EEENS1_21CollectiveEpilogueFwdINS6_IJSA_SC_SB_EEES9_SE_SG_Li384ELb1ELb1ELb1ELb0EEENS1_36VarlenDynamicPersistentTileSchedulerILi192ELi128ELi384ELi128ELb1ELb1ELb1ELb0ELb1ELb1EEEEEEEEEvNT_6ParamsE,"",@"SHT_CUDA_INFO"
	.sectionflags	@""
	.align	4


	//----- nvinfo : EIATTR_CUDA_API_VERSION
	.align		4
        /*0000*/ 	.byte	0x04, 0x37
        /*0002*/ 	.short	(.L_101 - .L_100)
.L_100:
        /*0004*/ 	.word	0x00000082


	//----- nvinfo : EIATTR_KPARAM_INFO
	.align		4
.L_101:
        /*0008*/ 	.byte	0x04, 0x17
        /*000a*/ 	.short	(.L_103 - .L_102)
.L_102:
        /*000c*/ 	.word	0x00000000
        /*0010*/ 	.short	0x0000
        /*0012*/ 	.short	0x0070
        /*0014*/ 	.byte	0x00, 0xf0, 0x01, 0x2a


	//----- nvinfo : EIATTR_SPARSE_MMA_MASK
	.align		4
.L_103:
        /*0018*/ 	.byte	0x03, 0x50
        /*001a*/ 	.short	0x0000


	//----- nvinfo : EIATTR_MAXREG_COUNT
	.align		4
        /*001c*/ 	.byte	0x03, 0x1b
        /*001e*/ 	.short	0x0080


	//----- nvinfo : EIATTR_NUM_BARRIERS
	.align		4
        /*0020*/ 	.byte	0x02, 0x4c
        /*0022*/ 	.byte	0x10
	.zero		1


	//----- nvinfo : EIATTR_EXTERNS
	.align		4
        /*0024*/ 	.byte	0x04, 0x0f
        /*0026*/ 	.short	(.L_105 - .L_104)


	//   ....[0]....
	.align		4
.L_104:
        /*0028*/ 	.word	index@(__assertfail)


	//----- nvinfo : EIATTR_ANNOTATIONS
	.align		4
.L_105:
        /*002c*/ 	.byte	0x04, 0x55
        /*002e*/ 	.short	(.L_107 - .L_106)


	//   ....[0]....
.L_106:
        /*0030*/ 	.word	0x00000001
        /*0034*/ 	.byte	0x60, 0x08, 0x00, 0x00, 0x01, 0x00, 0x00, 0x00, 0xb0, 0x09, 0x00, 0x00, 0x01, 0x00, 0x00, 0x00
        /* <DEDUP_REMOVED lines=44> */
        /*0304*/ 	.byte	0xb0, 0xec, 0x00, 0x00


	//----- nvinfo : EIATTR_MERCURY_ISA_VERSION
	.align		4
.L_107:
        /*0308*/ 	.byte	0x03, 0x5f
        /*030a*/ 	.short	0x0101


	//----- nvinfo : EIATTR_UNUSED_LOAD_BYTE_OFFSET
	.align		4
        /*030c*/ 	.byte	0x04, 0x44
        /*030e*/ 	.short	(.L_109 - .L_108)


	//   ....[0]....
.L_108:
        /*0310*/ 	.word	0x00000960
        /*0314*/ 	.word	0x0000fff0


	//   ....[1]....
        /*0318*/ 	.word	0x00006e90
        /*031c*/ 	.word	0x0000fff0


	//----- nvinfo : EIATTR_INT_WARP_WIDE_INSTR_OFFSETS
	.align		4
.L_109:
        /*0320*/ 	.byte	0x04, 0x31
        /*0322*/ 	.short	(.L_111 - .L_110)


	//   ....[0]....
.L_110:
        /*0324*/ 	.word	0x000000c0


	//   ....[1]....
        /*0328*/ 	.word	0x000000d0


	//   ....[2]....
        /*032c*/ 	.word	0x00000170


	//   ....[3]....
        /*0330*/ 	.word	0x0000a630


	//   ....[4]....
        /*0334*/ 	.word	0x0000a6c0


	//   ....[5]....
        /*0338*/ 	.word	0x0000d7e0


	//   ....[6]....
        /*033c*/ 	.word	0x0000d870


	//----- nvinfo : EIATTR_COOP_GROUP_MASK_REGIDS
	.align		4
.L_111:
        /*0340*/ 	.byte	0x04, 0x29
        /*0342*/ 	.short	(.L_113 - .L_112)


	//   ....[0]....
.L_112:
        /*0344*/ 	.word	0xffffffff


	//   ....[1]....
        /*0348*/ 	.word	0xffffffff


	//   ....[2]....
        /*034c*/ 	.word	0xffffffff


	//   ....[3]....
        /*0350*/ 	.word	0xffffffff


	//   ....[4]....
        /*0354*/ 	.word	0xffffffff


	//   ....[5]....
        /*0358*/ 	.word	0xffffffff


	//   ....[6]....
        /*035c*/ 	.word	0xffffffff


	//   ....[7]....
        /*0360*/ 	.word	0xffffffff


	//   ....[8]....
        /*0364*/ 	.word	0xffffffff


	//   ....[9]....
        /*0368*/ 	.word	0xffffffff


	//   ....[10]....
        /*036c*/ 	.word	0xffffffff


	//   ....[11]....
        /*0370*/ 	.word	0xffffffff


	//   ....[12]....
        /*0374*/ 	.word	0xffffffff


	//   ....[13]....
        /*0378*/ 	.word	0xffffffff


	//   ....[14]....
        /*037c*/ 	.word	0xffffffff


	//   ....[15]....
        /*0380*/ 	.word	0xffffffff


	//   ....[16]....
        /*0384*/ 	.word	0xffffffff


	//   ....[17]....
        /*0388*/ 	.word	0xffffffff


	//   ....[18]....
        /*038c*/ 	.word	0xffffffff


	//   ....[19]....
        /*0390*/ 	.word	0xffffffff


	//   ....[20]....
        /*0394*/ 	.word	0xffffffff


	//   ....[21]....
        /*0398*/ 	.word	0xffffffff


	//   ....[22]....
        /*039c*/ 	.word	0xffffffff


	//   ....[23]....
        /*03a0*/ 	.word	0xffffffff


	//   ....[24]....
        /*03a4*/ 	.word	0xffffffff


	//   ....[25]....
        /*03a8*/ 	.word	0xffffffff


	//   ....[26]....
        /*03ac*/ 	.word	0xffffffff


	//   ....[27]....
        /*03b0*/ 	.word	0xffffffff


	//   ....[28]....
        /*03b4*/ 	.word	0xffffffff


	//   ....[29]....
        /*03b8*/ 	.word	0xffffffff


	//   ....[30]....
        /*03bc*/ 	.word	0xffffffff


	//   ....[31]....
        /*03c0*/ 	.word	0xffffffff


	//   ....[32]....
        /*03c4*/ 	.word	0xffffffff


	//   ....[33]....
        /*03c8*/ 	.word	0xffffffff


	//   ....[34]....
        /*03cc*/ 	.word	0xffffffff


	//   ....[35]....
        /*03d0*/ 	.word	0xffffffff


	//   ....[36]....
        /*03d4*/ 	.word	0xffffffff


	//   ....[37]....
        /*03d8*/ 	.word	0xffffffff


	//   ....[38]....
        /*03dc*/ 	.word	0xffffffff


	//   ....[39]....
        /*03e0*/ 	.word	0xffffffff


	//   ....[40]....
        /*03e4*/ 	.word	0xffffffff


	//   ....[41]....
        /*03e8*/ 	.word	0xffffffff


	//   ....[42]....
        /*03ec*/ 	.word	0xffffffff


	//   ....[43]....
        /*03f0*/ 	.word	0xffffffff


	//   ....[44]....
        /*03f4*/ 	.word	0xffffffff


	//   ....[45]....
        /*03f8*/ 	.word	0xffffffff


	//   ....[46]....
        /*03fc*/ 	.word	0xffffffff


	//   ....[47]....
        /*0400*/ 	.word	0xffffffff


	//   ....[48]....
        /*0404*/ 	.word	0xffffffff


	//   ....[49]....
        /*0408*/ 	.word	0xffffffff


	//   ....[50]....
        /*040c*/ 	.word	0xffffffff


	//   ....[51]....
        /*0410*/ 	.word	0xffffffff


	//   ....[52]....
        /*0414*/ 	.word	0xffffffff


	//   ....[53]....
        /*0418*/ 	.word	0xffffffff


	//   ....[54]....
        /*041c*/ 	.word	0xffffffff


	//   ....[55]....
        /*0420*/ 	.word	0xffffffff


	//   ....[56]....
        /*0424*/ 	.word	0xffffffff


	//   ....[57]....
        /*0428*/ 	.word	0xffffffff


	//   ....[58]....
        /*042c*/ 	.word	0xffffffff


	//   ....[59]....
        /*0430*/ 	.word	0xffffffff


	//   ....[60]....
        /*0434*/ 	.word	0xffffffff


	//   ....[61]....
        /*0438*/ 	.word	0xffffffff


	//   ....[62]....
        /*043c*/ 	.word	0xffffffff


	//   ....[63]....
        /*0440*/ 	.word	0xffffffff


	//   ....[64]....
        /*0444*/ 	.word	0xffffffff


	//   ....[65]....
        /*0448*/ 	.word	0xffffffff


	//   ....[66]....
        /*044c*/ 	.word	0xffffffff


	//   ....[67]....
        /*0450*/ 	.word	0xffffffff


	//   ....[68]....
        /*0454*/ 	.word	0xffffffff


	//   ....[69]....
        /*0458*/ 	.word	0xffffffff


	//   ....[70]....
        /*045c*/ 	.word	0xffffffff


	//   ....[71]....
        /*0460*/ 	.word	0xffffffff


	//   ....[72]....
        /*0464*/ 	.word	0xffffffff


	//   ....[73]....
        /*0468*/ 	.word	0xffffffff


	//   ....[74]....
        /*046c*/ 	.word	0xffffffff


	//   ....[75]....
        /*0470*/ 	.word	0xffffffff


	//   ....[76]....
        /*0474*/ 	.word	0xffffffff


	//   ....[77]....
        /*0478*/ 	.word	0xffffffff


	//   ....[78]....
        /*047c*/ 	.word	0xffffffff


	//   ....[79]....
        /*0480*/ 	.word	0xffffffff


	//   ....[80]....
        /*0484*/ 	.word	0xffffffff


	//   ....[81]....
        /*0488*/ 	.word	0xffffffff


	//   ....[82]....
        /*048c*/ 	.word	0xffffffff


	//   ....[83]....
        /*0490*/ 	.word	0xffffffff


	//   ....[84]....
        /*0494*/ 	.word	0xffffffff


	//   ....[85]....
        /*0498*/ 	.word	0xffffffff


	//   ....[86]....
        /*049c*/ 	.word	0xffffffff


	//   ....[87]....
        /*04a0*/ 	.word	0xffffffff


	//   ....[88]....
        /*04a4*/ 	.word	0xffffffff


	//   ....[89]....
        /*04a8*/ 	.word	0xffffffff


	//   ....[90]....
        /*04ac*/ 	.word	0xffffffff


	//   ....[91]....
        /*04b0*/ 	.word	0xffffffff


	//   ....[92]....
        /*04b4*/ 	.word	0xffffffff


	//   ....[93]....
        /*04b8*/ 	.word	0xffffffff


	//   ....[94]....
        /*04bc*/ 	.word	0xffffffff


	//   ....[95]....
        /*04c0*/ 	.word	0xffffffff


	//   ....[96]....
        /*04c4*/ 	.word	0xffffffff


	//   ....[97]....
        /*04c8*/ 	.word	0xffffffff


	//   ....[98]....
        /*04cc*/ 	.word	0xffffffff


	//   ....[99]....
        /*04d0*/ 	.word	0xffffffff


	//   ....[100]....
        /*04d4*/ 	.word	0xffffffff


	//   ....[101]....
        /*04d8*/ 	.word	0xffffffff


	//   ....[102]....
        /*04dc*/ 	.word	0xffffffff


	//   ....[103]....
        /*04e0*/ 	.word	0xffffffff


	//   ....[104]....
        /*04e4*/ 	.word	0xffffffff


	//   ....[105]....
        /*04e8*/ 	.word	0xffffffff


	//   ....[106]....
        /*04ec*/ 	.word	0xffffffff


	//   ....[107]....
        /*04f0*/ 	.word	0xffffffff


	//   ....[108]....
        /*04f4*/ 	.word	0xffffffff


	//   ....[109]....
        /*04f8*/ 	.word	0xffffffff


	//   ....[110]....
        /*04fc*/ 	.word	0xffffffff


	//   ....[111]....
        /*0500*/ 	.word	0xffffffff


	//   ....[112]....
        /*0504*/ 	.word	0xffffffff


	//   ....[113]....
        /*0508*/ 	.word	0xffffffff


	//   ....[114]....
        /*050c*/ 	.word	0xffffffff


	//   ....[115]....
        /*0510*/ 	.word	0xffffffff


	//   ....[116]....
        /*0514*/ 	.word	0xffffffff


	//   ....[117]....
        /*0518*/ 	.word	0xffffffff


	//   ....[118]....
        /*051c*/ 	.word	0xffffffff


	//   ....[119]....
        /*0520*/ 	.word	0xffffffff


	//   ....[120]....
        /*0524*/ 	.word	0xffffffff


	//   ....[121]....
        /*0528*/ 	.word	0xffffffff


	//   ....[122]....
        /*052c*/ 	.word	0xffffffff


	//   ....[123]....
        /*0530*/ 	.word	0xffffffff


	//   ....[124]....
        /*0534*/ 	.word	0xffffffff


	//   ....[125]....
        /*0538*/ 	.word	0xffffffff


	//   ....[126]....
        /*053c*/ 	.word	0xffffffff


	//   ....[127]....
        /*0540*/ 	.word	0xffffffff


	//   ....[128]....
        /*0544*/ 	.word	0xffffffff


	//   ....[129]....
        /*0548*/ 	.word	0xffffffff


	//   ....[130]....
        /*054c*/ 	.word	0xffffffff


	//   ....[131]....
        /*0550*/ 	.word	0xffffffff


	//   ....[132]....
        /*0554*/ 	.word	0xffffffff


	//   ....[133]....
        /*0558*/ 	.word	0xffffffff


	//   ....[134]....
        /*055c*/ 	.word	0xffffffff


	//   ....[135]....
        /*0560*/ 	.word	0xffffffff


	//   ....[136]....
        /*0564*/ 	.word	0xffffffff


	//   ....[137]....
        /*0568*/ 	.word	0xffffffff


	//   ....[138]....
        /*056c*/ 	.word	0xffffffff


	//   ....[139]....
        /*0570*/ 	.word	0xffffffff


	//   ....[140]....
        /*0574*/ 	.word	0xffffffff


	//   ....[141]....
        /*0578*/ 	.word	0xffffffff


	//   ....[142]....
        /*057c*/ 	.word	0xffffffff


	//   ....[143]....
        /*0580*/ 	.word	0xffffffff


	//   ....[144]....
        /*0584*/ 	.word	0xffffffff


	//   ....[145]....
        /*0588*/ 	.word	0xffffffff


	//   ....[146]....
        /*058c*/ 	.word	0xffffffff


	//   ....[147]....
        /*0590*/ 	.word	0xffffffff


	//   ....[148]....
        /*0594*/ 	.word	0xffffffff


	//   ....[149]....
        /*0598*/ 	.word	0xffffffff


	//   ....[150]....
        /*059c*/ 	.word	0xffffffff


	//   ....[151]....
        /*05a0*/ 	.word	0xffffffff


	//   ....[152]....
        /*05a4*/ 	.word	0xffffffff


	//   ....[153]....
        /*05a8*/ 	.word	0xffffffff


	//   ....[154]....
        /*05ac*/ 	.word	0xffffffff


	//   ....[155]....
        /*05b0*/ 	.word	0xffffffff


	//   ....[156]....
        /*05b4*/ 	.word	0xffffffff


	//   ....[157]....
        /*05b8*/ 	.word	0xffffffff


	//   ....[158]....
        /*05bc*/ 	.word	0xffffffff


	//   ....[159]....
        /*05c0*/ 	.word	0xffffffff


	//   ....[160]....
        /*05c4*/ 	.word	0xffffffff


	//   ....[161]....
        /*05c8*/ 	.word	0xffffffff


	//   ....[162]....
        /*05cc*/ 	.word	0xffffffff


	//   ....[163]....
        /*05d0*/ 	.word	0xffffffff


	//   ....[164]....
        /*05d4*/ 	.word	0xffffffff


	//   ....[165]....
        /*05d8*/ 	.word	0xffffffff


	//   ....[166]....
        /*05dc*/ 	.word	0xffffffff


	//   ....[167]....
        /*05e0*/ 	.word	0x0500000f


	//   ....[168]....
        /*05e4*/ 	.word	0x0500000f


	//   ....[169]....
        /*05e8*/ 	.word	0x0500000f


	//   ....[170]....
        /*05ec*/ 	.word	0x0500000f


	//   ....[171]....
        /*05f0*/ 	.word	0x0500000f


	//   ....[172]....
        /*05f4*/ 	.word	0x0500000f


	//   ....[173]....
        /*05f8*/ 	.word	0x0500000f


	//   ....[174]....
        /*05fc*/ 	.word	0x0500000f


	//   ....[175]....
        /*0600*/ 	.word	0x0500000f


	//   ....[176]....
        /*0604*/ 	.word	0x0500000f


	//   ....[177]....
        /*0608*/ 	.word	0x0500000f


	//   ....[178]....
        /*060c*/ 	.word	0x0500000f


	//   ....[179]....
        /*0610*/ 	.word	0x0500000f


	//   ....[180]....
        /*0614*/ 	.word	0x0500000f


	//   ....[181]....
        /*0618*/ 	.word	0x0500000f


	//   ....[182]....
        /*061c*/ 	.word	0x0500000f


	//   ....[183]....
        /*0620*/ 	.word	0x0500000f


	//   ....[184]....
        /*0624*/ 	.word	0x0500000f


	//   ....[185]....
        /*0628*/ 	.word	0x0500000f


	//   ....[186]....
        /*062c*/ 	.word	0x0500000f


	//   ....[187]....
        /*0630*/ 	.word	0x0500000f


	//   ....[188]....
        /*0634*/ 	.word	0x0500000f


	//   ....[189]....
        /*0638*/ 	.word	0x0500000f


	//   ....[190]....
        /*063c*/ 	.word	0x0500000f


	//   ....[191]....
        /*0640*/ 	.word	0x0500000f


	//   ....[192]....
        /*0644*/ 	.word	0x0500000f


	//   ....[193]....
        /*0648*/ 	.word	0x0500000f


	//   ....[194]....
        /*064c*/ 	.word	0x0500000f


	//   ....[195]....
        /*0650*/ 	.word	0x0500000f


	//   ....[196]....
        /*0654*/ 	.word	0x0500000f


	//   ....[197]....
        /*0658*/ 	.word	0x0500000f


	//   ....[198]....
        /*065c*/ 	.word	0x0500000f


	//   ....[199]....
        /*0660*/ 	.word	0x0500000f


	//   ....[200]....
        /*0664*/ 	.word	0x0500000f


	//   ....[201]....
        /*0668*/ 	.word	0x0500000f


	//   ....[202]....
        /*066c*/ 	.word	0x0500000f


	//   ....[203]....
        /*0670*/ 	.word	0x0500000f


	//   ....[204]....
        /*0674*/ 	.word	0x0500000f


	//   ....[205]....
        /*0678*/ 	.word	0x0500000f


	//   ....[206]....
        /*067c*/ 	.word	0x0500000f


	//   ....[207]....
        /*0680*/ 	.word	0x0500000f


	//   ....[208]....
        /*0684*/ 	.word	0x0500000f


	//   ....[209]....
        /*0688*/ 	.word	0x0500000f


	//   ....[210]....
        /*068c*/ 	.word	0x0500000f


	//   ....[211]....
        /*0690*/ 	.word	0x0500000f


	//   ....[212]....
        /*0694*/ 	.word	0x0500000f


	//   ....[213]....
        /*0698*/ 	.word	0x0500000f


	//   ....[214]....
        /*069c*/ 	.word	0x0500000f


	//   ....[215]....
        /*06a0*/ 	.word	0x0500000f


	//   ....[216]....
        /*06a4*/ 	.word	0x0500000f


	//   ....[217]....
        /*06a8*/ 	.word	0x0500000f


	//   ....[218]....
        /*06ac*/ 	.word	0x0500000f


	//   ....[219]....
        /*06b0*/ 	.word	0x0500000f


	//   ....[220]....
        /*06b4*/ 	.word	0x0500000f


	//   ....[221]....
        /*06b8*/ 	.word	0x0500000f


	//   ....[222]....
        /*06bc*/ 	.word	0x0500000f


	//   ....[223]....
        /*06c0*/ 	.word	0x0500000f


	//   ....[224]....
        /*06c4*/ 	.word	0x0500000f


	//   ....[225]....
        /*06c8*/ 	.word	0x0500000f


	//   ....[226]....
        /*06cc*/ 	.word	0x0500000f


	//   ....[227]....
        /*06d0*/ 	.word	0x0500000f


	//   ....[228]....
        /*06d4*/ 	.word	0x0500000f


	//   ....[229]....
        /*06d8*/ 	.word	0x0500000f


	//   ....[230]....
        /*06dc*/ 	.word	0x0500000f


	//   ....[231]....
        /*06e0*/ 	.word	0x0500000f


	//   ....[232]....
        /*06e4*/ 	.word	0x0500000f


	//   ....[233]....
        /*06e8*/ 	.word	0x0500000f


	//   ....[234]....
        /*06ec*/ 	.word	0x0500000f


	//   ....[235]....
        /*06f0*/ 	.word	0x0500000f


	//   ....[236]....
        /*06f4*/ 	.word	0x0500000f


	//   ....[237]....
        /*06f8*/ 	.word	0x0500000f


	//   ....[238]....
        /*06fc*/ 	.word	0x0500000f


	//   ....[239]....
        /*0700*/ 	.word	0x0500000f


	//   ....[240]....
        /*0704*/ 	.word	0x0500000f


	//   ....[241]....
        /*0708*/ 	.word	0x0500000f


	//   ....[242]....
        /*070c*/ 	.word	0x0500000f


	//   ....[243]....
        /*0710*/ 	.word	0x0500000f


	//   ....[244]....
        /*0714*/ 	.word	0x0500000f


	//   ....[245]....
        /*0718*/ 	.word	0x0500000f


	//   ....[246]....
        /*071c*/ 	.word	0x0500000f


	//   ....[247]....
        /*0720*/ 	.word	0x0500000f


	//   ....[248]....
        /*0724*/ 	.word	0x0500000f


	//   ....[249]....
        /*0728*/ 	.word	0x0500000f


	//   ....[250]....
        /*072c*/ 	.word	0x0500000f


	//   ....[251]....
        /*0730*/ 	.word	0x0500000f


	//   ....[252]....
        /*0734*/ 	.word	0x0500000f


	//   ....[253]....
        /*0738*/ 	.word	0x0500000f


	//   ....[254]....
        /*073c*/ 	.word	0x0500000f


	//   ....[255]....
        /*0740*/ 	.word	0x0500000f


	//   ....[0]....
        /*0744*/ 	.word	0x0500000f


	//   ....[1]....
        /*0748*/ 	.word	0x0500000f


	//   ....[2]....
        /*074c*/ 	.word	0x0500000f


	//   ....[3]....
        /*0750*/ 	.word	0x0500000f


	//   ....[4]....
        /*0754*/ 	.word	0x0500000f


	//   ....[5]....
        /*0758*/ 	.word	0x0500000f


	//   ....[6]....
        /*075c*/ 	.word	0x0500000f


	//   ....[7]....
        /*0760*/ 	.word	0x0500000f


	//   ....[8]....
        /*0764*/ 	.word	0x0500000f


	//   ....[9]....
        /*0768*/ 	.word	0x0500000f


	//   ....[10]....
        /*076c*/ 	.word	0x0500000f


	//   ....[11]....
        /*0770*/ 	.word	0x0500000f


	//   ....[12]....
        /*0774*/ 	.word	0x0500000f


	//   ....[13]....
        /*0778*/ 	.word	0x0500000f


	//   ....[14]....
        /*077c*/ 	.word	0x0500000f


	//   ....[15]....
        /*0780*/ 	.word	0x0500000f


	//   ....[16]....
        /*0784*/ 	.word	0x0500000f


	//   ....[17]....
        /*0788*/ 	.word	0x0500000f


	//   ....[18]....
        /*078c*/ 	.word	0x0500000f


	//----- nvinfo : EIATTR_COOP_GROUP_INSTR_OFFSETS
	.align		4
.L_113:
        /*0790*/ 	.byte	0x04, 0x28
        /*0792*/ 	.short	(.L_115 - .L_114)


	//   ....[0]....
.L_114:
        /*0794*/ 	.word	0x00000080


	//   ....[1]....
        /*0798*/ 	.word	0x000000b0


	//   ....[2]....
        /*079c*/ 	.word	0x000002d0


	//   ....[3]....
        /*07a0*/ 	.word	0x00000430


	//   ....[4]....
        /*07a4*/ 	.word	0x00000550


	//   ....[5]....
        /*07a8*/ 	.word	0x000006b0


	//   ....[6]....
        /*07ac*/ 	.word	0x00001590


	//   ....[7]....
        /*07b0*/ 	.word	0x00002c30


	//   ....[8]....
        /*07b4*/ 	.word	0x00002cf0


	//   ....[9]....
        /*07b8*/ 	.word	0x00003060


	//   ....[10]....
        /*07bc*/ 	.word	0x000031d0


	//   ....[11]....
        /*07c0*/ 	.word	0x000053c0


	//   ....[12]....
        /*07c4*/ 	.word	0x000053f0


	//   ....[13]....
        /*07c8*/ 	.word	0x00005420


	//   ....[14]....
        /*07cc*/ 	.word	0x00005440


	//   ....[15]....
        /*07d0*/ 	.word	0x000066e0


	//   ....[16]....
        /*07d4*/ 	.word	0x00006710


	//   ....[17]....
        /*07d8*/ 	.word	0x000067d0


	//   ....[18]....
        /*07dc*/ 	.word	0x000067e0


	//   ....[19]....
        /*07e0*/ 	.word	0x000076b0


	//   ....[20]....
        /*07e4*/ 	.word	0x000076c0


	//   ....[21]....
        /*07e8*/ 	.word	0x000076d0


	//   ....[22]....
        /*07ec*/ 	.word	0x00007710


	//   ....[23]....
        /*07f0*/ 	.word	0x00007cc0


	//   ....[24]....
        /*07f4*/ 	.word	0x00007d00


	//   ....[25]....
        /*07f8*/ 	.word	0x00007d20


	//   ....[26]....
        /*07fc*/ 	.word	0x00007d60


	//   ....[27]....
        /*0800*/ 	.word	0x00007d80


	//   ....[28]....
        /*0804*/ 	.word	0x00007da0


	//   ....[29]....
        /*0808*/ 	.word	0x00007dc0


	//   ....[30]....
        /*080c*/ 	.word	0x00007e30


	//   ....[31]....
        /*0810*/ 	.word	0x000081b0


	//   ....[32]....
        /*0814*/ 	.word	0x000081e0


	//   ....[33]....
        /*0818*/ 	.word	0x00008460


	//   ....[34]....
        /*081c*/ 	.word	0x00008470


	//   ....[35]....
        /*0820*/ 	.word	0x00008ee0


	//   ....[36]....
        /*0824*/ 	.word	0x00008f10


	//   ....[37]....
        /*0828*/ 	.word	0x00008f50


	//   ....[38]....
        /*082c*/ 	.word	0x00008f80


	//   ....[39]....
        /*0830*/ 	.word	0x00008f90


	//   ....[40]....
        /*0834*/ 	.word	0x00008fa0


	//   ....[41]....
        /*0838*/ 	.word	0x00008fb0


	//   ....[42]....
        /*083c*/ 	.word	0x00008fd0


	//   ....[43]....
        /*0840*/ 	.word	0x00009120


	//   ....[44]....
        /*0844*/ 	.word	0x00009350


	//   ....[45]....
        /*0848*/ 	.word	0x00009380


	//   ....[46]....
        /*084c*/ 	.word	0x000093b0


	//   ....[47]....
        /*0850*/ 	.word	0x000093e0


	//   ....[48]....
        /*0854*/ 	.word	0x00009410


	//   ....[49]....
        /*0858*/ 	.word	0x00009440


	//   ....[50]....
        /*085c*/ 	.word	0x000095b0


	//   ....[51]....
        /*0860*/ 	.word	0x000095e0


	//   ....[52]....
        /*0864*/ 	.word	0x00009610


	//   ....[53]....
        /*0868*/ 	.word	0x00009640


	//   ....[54]....
        /*086c*/ 	.word	0x00009670


	//   ....[55]....
        /*0870*/ 	.word	0x000096a0


	//   ....[56]....
        /*0874*/ 	.word	0x00009730


	//   ....[57]....
        /*0878*/ 	.word	0x00009760


	//   ....[58]....
        /*087c*/ 	.word	0x00009770


	//   ....[59]....
        /*0880*/ 	.word	0x00009810


	//   ....[60]....
        /*0884*/ 	.word	0x0000b1e0


	//   ....[61]....
        /*0888*/ 	.word	0x0000b200


	//   ....[62]....
        /*088c*/ 	.word	0x0000b290


	//   ....[63]....
        /*0890*/ 	.word	0x0000b2b0


	//   ....[64]....
        /*0894*/ 	.word	0x0000b330


	//   ....[65]....
        /*0898*/ 	.word	0x0000b350


	//   ....[66]....
        /*089c*/ 	.word	0x0000b3d0


	//   ....[67]....
        /*08a0*/ 	.word	0x0000b3f0


	//   ....[68]....
        /*08a4*/ 	.word	0x0000b470


	//   ....[69]....
        /*08a8*/ 	.word	0x0000b490


	//   ....[70]....
        /*08ac*/ 	.word	0x0000b510


	//   ....[71]....
        /*08b0*/ 	.word	0x0000b530


	//   ....[72]....
        /*08b4*/ 	.word	0x0000b5b0


	//   ....[73]....
        /*08b8*/ 	.word	0x0000b5d0


	//   ....[74]....
        /*08bc*/ 	.word	0x0000b5e0


	//   ....[75]....
        /*08c0*/ 	.word	0x0000b5f0


	//   ....[76]....
        /*08c4*/ 	.word	0x0000bec0


	//   ....[77]....
        /*08c8*/ 	.word	0x0000bef0


	//   ....[78]....
        /*08cc*/ 	.word	0x0000bf90


	//   ....[79]....
        /*08d0*/ 	.word	0x0000bfb0


	//   ....[80]....
        /*08d4*/ 	.word	0x0000c030


	//   ....[81]....
        /*08d8*/ 	.word	0x0000c050


	//   ....[82]....
        /*08dc*/ 	.word	0x0000c0d0


	//   ....[83]....
        /*08e0*/ 	.word	0x0000c0f0


	//   ....[84]....
        /*08e4*/ 	.word	0x0000c170


	//   ....[85]....
        /*08e8*/ 	.word	0x0000c190


	//   ....[86]....
        /*08ec*/ 	.word	0x0000c210


	//   ....[87]....
        /*08f0*/ 	.word	0x0000c230


	//   ....[88]....
        /*08f4*/ 	.word	0x0000c2b0


	//   ....[89]....
        /*08f8*/ 	.word	0x0000c2d0


	//   ....[90]....
        /*08fc*/ 	.word	0x0000c2e0


	//   ....[91]....
        /*0900*/ 	.word	0x0000c350


	//   ....[92]....
        /*0904*/ 	.word	0x0000c3a0


	//   ....[93]....
        /*0908*/ 	.word	0x0000c3d0


	//   ....[94]....
        /*090c*/ 	.word	0x0000c460


	//   ....[95]....
        /*0910*/ 	.word	0x0000c470


	//   ....[96]....
        /*0914*/ 	.word	0x0000c4e0


	//   ....[97]....
        /*0918*/ 	.word	0x0000c4f0


	//   ....[98]....
        /*091c*/ 	.word	0x0000c530


	//   ....[99]....
        /*0920*/ 	.word	0x0000c550


	//   ....[100]....
        /*0924*/ 	.word	0x0000cca0


	//   ....[101]....
        /*0928*/ 	.word	0x0000ccd0


	//   ....[102]....
        /*092c*/ 	.word	0x0000cd20


	//   ....[103]....
        /*0930*/ 	.word	0x0000cd30


	//   ....[104]....
        /*0934*/ 	.word	0x0000cd70


	//   ....[105]....
        /*0938*/ 	.word	0x0000cd80


	//   ....[106]....
        /*093c*/ 	.word	0x0000cdc0


	//   ....[107]....
        /*0940*/ 	.word	0x0000cdd0


	//   ....[108]....
        /*0944*/ 	.word	0x0000ce10


	//   ....[109]....
        /*0948*/ 	.word	0x0000ce20


	//   ....[110]....
        /*094c*/ 	.word	0x0000ce60


	//   ....[111]....
        /*0950*/ 	.word	0x0000ce70


	//   ....[112]....
        /*0954*/ 	.word	0x0000ceb0


	//   ....[113]....
        /*0958*/ 	.word	0x0000cec0


	//   ....[114]....
        /*095c*/ 	.word	0x0000ced0


	//   ....[115]....
        /*0960*/ 	.word	0x0000cf10


	//   ....[116]....
        /*0964*/ 	.word	0x0000d1c0


	//   ....[117]....
        /*0968*/ 	.word	0x0000d1f0


	//   ....[118]....
        /*096c*/ 	.word	0x0000d250


	//   ....[119]....
        /*0970*/ 	.word	0x0000d260


	//   ....[120]....
        /*0974*/ 	.word	0x0000d2b0


	//   ....[121]....
        /*0978*/ 	.word	0x0000d2c0


	//   ....[122]....
        /*097c*/ 	.word	0x0000d310


	//   ....[123]....
        /*0980*/ 	.word	0x0000d320


	//   ....[124]....
        /*0984*/ 	.word	0x0000d370


	//   ....[125]....
        /*0988*/ 	.word	0x0000d380


	//   ....[126]....
        /*098c*/ 	.word	0x0000d3d0


	//   ....[127]....
        /*0990*/ 	.word	0x0000d3e0


	//   ....[128]....
        /*0994*/ 	.word	0x0000d430


	//   ....[129]....
        /*0998*/ 	.word	0x0000d440


	//   ....[130]....
        /*099c*/ 	.word	0x0000d450


	//   ....[131]....
        /*09a0*/ 	.word	0x0000d490


	//   ....[132]....
        /*09a4*/ 	.word	0x0000da40


	//   ....[133]....
        /*09a8*/ 	.word	0x0000da80


	//   ....[134]....
        /*09ac*/ 	.word	0x0000daa0


	//   ....[135]....
        /*09b0*/ 	.word	0x0000dae0


	//   ....[136]....
        /*09b4*/ 	.word	0x0000db00


	//   ....[137]....
        /*09b8*/ 	.word	0x0000db40


	//   ....[138]....
        /*09bc*/ 	.word	0x0000db60


	//   ....[139]....
        /*09c0*/ 	.word	0x0000dba0


	//   ....[140]....
        /*09c4*/ 	.word	0x0000dbc0


	//   ....[141]....
        /*09c8*/ 	.word	0x0000dc00


	//   ....[142]....
        /*09cc*/ 	.word	0x0000dc20


	//   ....[143]....
        /*09d0*/ 	.word	0x0000dc60


	//   ....[144]....
        /*09d4*/ 	.word	0x0000dc80


	//   ....[145]....
        /*09d8*/ 	.word	0x0000dcc0


	//   ....[146]....
        /*09dc*/ 	.word	0x0000dce0


	//   ....[147]....
        /*09e0*/ 	.word	0x0000dcf0


	//   ....[148]....
        /*09e4*/ 	.word	0x0000e0a0


	//   ....[149]....
        /*09e8*/ 	.word	0x0000e0d0


	//   ....[150]....
        /*09ec*/ 	.word	0x0000e140


	//   ....[151]....
        /*09f0*/ 	.word	0x0000e170


	//   ....[152]....
        /*09f4*/ 	.word	0x0000e1a0


	//   ....[153]....
        /*09f8*/ 	.word	0x0000e1d0


	//   ....[154]....
        /*09fc*/ 	.word	0x0000e200


	//   ....[155]....
        /*0a00*/ 	.word	0x0000e230


	//   ....[156]....
        /*0a04*/ 	.word	0x0000e3d0


	//   ....[157]....
        /*0a08*/ 	.word	0x0000e400


	//   ....[158]....
        /*0a0c*/ 	.word	0x0000e430


	//   ....[159]....
        /*0a10*/ 	.word	0x0000e460


	//   ....[160]....
        /*0a14*/ 	.word	0x0000e490


	//   ....[161]....
        /*0a18*/ 	.word	0x0000e4c0


	//   ....[162]....
        /*0a1c*/ 	.word	0x0000e580


	//   ....[163]....
        /*0a20*/ 	.word	0x0000e5a0


	//   ....[164]....
        /*0a24*/ 	.word	0x0000e5b0


	//   ....[165]....
        /*0a28*/ 	.word	0x0000e610


	//   ....[166]....
        /*0a2c*/ 	.word	0x0000ec30


	//   ....[167]....
        /*0a30*/ 	.word	0x0000f110


	//   ....[168]....
        /*0a34*/ 	.word	0x0000f200


	//   ....[169]....
        /*0a38*/ 	.word	0x0000f2a0


	//   ....[170]....
        /*0a3c*/ 	.word	0x0000f300


	//   ....[171]....
        /*0a40*/ 	.word	0x0000f3f0


	//   ....[172]....
        /*0a44*/ 	.word	0x0000f460


	//   ....[173]....
        /*0a48*/ 	.word	0x0000f550


	//   ....[174]....
        /*0a4c*/ 	.word	0x0000f5c0


	//   ....[175]....
        /*0a50*/ 	.word	0x0000f6b0


	//   ....[176]....
        /*0a54*/ 	.word	0x0000f720


	//   ....[177]....
        /*0a58*/ 	.word	0x0000f810


	//   ....[178]....
        /*0a5c*/ 	.word	0x0000f880


	//   ....[179]....
        /*0a60*/ 	.word	0x0000f970


	//   ....[180]....
        /*0a64*/ 	.word	0x0000f9e0


	//   ....[181]....
        /*0a68*/ 	.word	0x0000fad0


	//   ....[182]....
        /*0a6c*/ 	.word	0x0000fb40


	//   ....[183]....
        /*0a70*/ 	.word	0x0000fc20


	//   ....[184]....
        /*0a74*/ 	.word	0x0000fcd0


	//   ....[185]....
        /*0a78*/ 	.word	0x0000fd40


	//   ....[186]....
        /*0a7c*/ 	.word	0x0000fda0


	//   ....[187]....
        /*0a80*/ 	.word	0x0000fe90


	//   ....[188]....
        /*0a84*/ 	.word	0x0000fef0


	//   ....[189]....
        /*0a88*/ 	.word	0x0000fff0


	//   ....[190]....
        /*0a8c*/ 	.word	0x00010050


	//   ....[191]....
        /*0a90*/ 	.word	0x00010150


	//   ....[192]....
        /*0a94*/ 	.word	0x000101b0


	//   ....[193]....
        /*0a98*/ 	.word	0x000102b0


	//   ....[194]....
        /*0a9c*/ 	.word	0x00010310


	//   ....[195]....
        /*0aa0*/ 	.word	0x00010410


	//   ....[196]....
        /*0aa4*/ 	.word	0x00010470


	//   ....[197]....
        /*0aa8*/ 	.word	0x00010570


	//   ....[198]....
        /*0aac*/ 	.word	0x000105d0


	//   ....[199]....
        /*0ab0*/ 	.word	0x00010680


	//   ....[200]....
        /*0ab4*/ 	.word	0x00010740


	//   ....[201]....
        /*0ab8*/ 	.word	0x00010800


	//   ....[202]....
        /*0abc*/ 	.word	0x00010860


	//   ....[203]....
        /*0ac0*/ 	.word	0x00010960


	//   ....[204]....
        /*0ac4*/ 	.word	0x000109c0


	//   ....[205]....
        /*0ac8*/ 	.word	0x00010a90


	//   ....[206]....
        /*0acc*/ 	.word	0x00010af0


	//   ....[207]....
        /*0ad0*/ 	.word	0x00010bb0


	//   ....[208]....
        /*0ad4*/ 	.word	0x00010cf0


	//   ....[209]....
        /*0ad8*/ 	.word	0x00010da0


	//   ....[210]....
        /*0adc*/ 	.word	0x00010e00


	//   ....[211]....
        /*0ae0*/ 	.word	0x00010eb0


	//   ....[212]....
        /*0ae4*/ 	.word	0x00010f10


	//   ....[213]....
        /*0ae8*/ 	.word	0x00010fc0


	//   ....[214]....
        /*0aec*/ 	.word	0x00011020


	//   ....[215]....
        /*0af0*/ 	.word	0x000110d0


	//   ....[216]....
        /*0af4*/ 	.word	0x00011130


	//   ....[217]....
        /*0af8*/ 	.word	0x000111e0


	//   ....[218]....
        /*0afc*/ 	.word	0x00011240


	//   ....[219]....
        /*0b00*/ 	.word	0x000112f0


	//   ....[220]....
        /*0b04*/ 	.word	0x00011350


	//   ....[221]....
        /*0b08*/ 	.word	0x00011400


	//   ....[222]....
        /*0b0c*/ 	.word	0x00011460


	//   ....[223]....
        /*0b10*/ 	.word	0x00011510


	//   ....[224]....
        /*0b14*/ 	.word	0x00011600


	//   ....[225]....
        /*0b18*/ 	.word	0x000116b0


	//   ....[226]....
        /*0b1c*/ 	.word	0x00011710


	//   ....[227]....
        /*0b20*/ 	.word	0x000117d0


	//   ....[228]....
        /*0b24*/ 	.word	0x00011830


	//   ....[229]....
        /*0b28*/ 	.word	0x000118f0


	//   ....[230]....
        /*0b2c*/ 	.word	0x00011950


	//   ....[231]....
        /*0b30*/ 	.word	0x00011a10


	//   ....[232]....
        /*0b34*/ 	.word	0x00011a70


	//   ....[233]....
        /*0b38*/ 	.word	0x00011b30


	//   ....[234]....
        /*0b3c*/ 	.word	0x00011b90


	//   ....[235]....
        /*0b40*/ 	.word	0x00011c50


	//   ....[236]....
        /*0b44*/ 	.word	0x00011cb0


	//   ....[237]....
        /*0b48*/ 	.word	0x00011d70


	//   ....[238]....
        /*0b4c*/ 	.word	0x00011dd0


	//   ....[239]....
        /*0b50*/ 	.word	0x00011e80


	//   ....[240]....
        /*0b54*/ 	.word	0x00011f70


	//   ....[241]....
        /*0b58*/ 	.word	0x00012020


	//   ....[242]....
        /*0b5c*/ 	.word	0x00012090


	//   ....[243]....
        /*0b60*/ 	.word	0x00012140


	//   ....[244]....
        /*0b64*/ 	.word	0x000121a0


	//   ....[245]....
        /*0b68*/ 	.word	0x00012250


	//   ....[246]....
        /*0b6c*/ 	.word	0x000122b0


	//   ....[247]....
        /*0b70*/ 	.word	0x00012360


	//   ....[248]....
        /*0b74*/ 	.word	0x000123c0


	//   ....[249]....
        /*0b78*/ 	.word	0x00012470


	//   ....[250]....
        /*0b7c*/ 	.word	0x000124d0


	//   ....[251]....
        /*0b80*/ 	.word	0x00012580


	//   ....[252]....
        /*0b84*/ 	.word	0x000125e0


	//   ....[253]....
        /*0b88*/ 	.word	0x00012690


	//   ....[254]....
        /*0b8c*/ 	.word	0x000126f0


	//   ....[255]....
        /*0b90*/ 	.word	0x00012790


	//   ....[0]....
        /*0b94*/ 	.word	0x00012820


	//   ....[1]....
        /*0b98*/ 	.word	0x000128c0


	//   ....[2]....
        /*0b9c*/ 	.word	0x00012a40


	//   ....[3]....
        /*0ba0*/ 	.word	0x00012ab0


	//   ....[4]....
        /*0ba4*/ 	.word	0x00012b20


	//   ....[5]....
        /*0ba8*/ 	.word	0x00012b90


	//   ....[6]....
        /*0bac*/ 	.word	0x00012c00


	//   ....[7]....
        /*0bb0*/ 	.word	0x00012c80


	//   ....[8]....
        /*0bb4*/ 	.word	0x00012d00


	//   ....[9]....
        /*0bb8*/ 	.word	0x00012d90


	//   ....[10]....
        /*0bbc*/ 	.word	0x00012e00


	//   ....[11]....
        /*0bc0*/ 	.word	0x00012e70


	//   ....[12]....
        /*0bc4*/ 	.word	0x00012ee0


	//   ....[13]....
        /*0bc8*/ 	.word	0x00012f60


	//   ....[14]....
        /*0bcc*/ 	.word	0x00012fd0


	//   ....[15]....
        /*0bd0*/ 	.word	0x00013070


	//   ....[16]....
        /*0bd4*/ 	.word	0x000130c0


	//   ....[17]....
        /*0bd8*/ 	.word	0x00013150


	//   ....[18]....
        /*0bdc*/ 	.word	0x00013280


	//----- nvinfo : EIATTR_REG_RECONFIG
	.align		4
.L_115:
        /*0be0*/ 	.byte	0x01, 0x54
	.zero		2


	//----- nvinfo : EIATTR_SYSCALL_OFFSETS
	.align		4
        /*0be4*/ 	.byte	0x04, 0x46
        /*0be6*/ 	.short	(.L_117 - .L_116)


	//   ....[0]....
.L_116:
        /*0be8*/ 	.word	0x00001740


	//   ....[1]....
        /*0bec*/ 	.word	0x0000a820


	//   ....[2]....
        /*0bf0*/ 	.word	0x0000a970


	//   ....[3]....
        /*0bf4*/ 	.word	0x0000aa60


	//   ....[4]....
        /*0bf8*/ 	.word	0x0000ba00


	//----- nvinfo : EIATTR_MBARRIER_INSTR_OFFSETS
	.align		4
.L_117:
        /*0bfc*/ 	.byte	0x04, 0x39
        /*0bfe*/ 	.short	(.L_119 - .L_118)


	//   ....[0]....
.L_118:
        /*0c00*/ 	.word	0x00000180
        /*0c04*/ 	.word	0x000000ff
        /*0c08*/ 	.word	0x00016800
        /*0c0c*/ 	.short	0x0100
        /*0c0e*/ 	.byte	0x08
	.zero		1


	//   ....[1]....
        /*0c10*/ 	.word	0x00000190
        /*0c14*/ 	.word	0x000000ff
        /*0c18*/ 	.word	0x00016820
        /*0c1c*/ 	.short	0x0100
        /*0c1e*/ 	.byte	0x08
	.zero		1


	//   ....[2]....
        /*0c20*/ 	.word	0x00000280
        /*0c24*/ 	.word	0x000000ff
        /*0c28*/ 	.word	0x00016830
        /*0c2c*/ 	.short	0x0100
        /*0c2e*/ 	.byte	0x08
	.zero		1


	//   ....[3]....
        /*0c30*/ 	.word	0x00000290
        /*0c34*/ 	.word	0x000000ff
        /*0c38*/ 	.word	0x00016840
        /*0c3c*/ 	.short	0x0100
        /*0c3e*/ 	.byte	0x08
	.zero		1


	//   ....[4]....
        /*0c40*/ 	.word	0x000002a0
        /*0c44*/ 	.word	0x000000ff
        /*0c48*/ 	.word	0x00016838
        /*0c4c*/ 	.short	0x0100
        /*0c4e*/ 	.byte	0x08
	.zero		1


	//   ....[5]....
        /*0c50*/ 	.word	0x000002b0
        /*0c54*/ 	.word	0x000000ff
        /*0c58*/ 	.word	0x00016848
        /*0c5c*/ 	.short	0x0100
        /*0c5e*/ 	.byte	0x08
	.zero		1


	//   ....[6]....
        /*0c60*/ 	.word	0x000003e0
        /*0c64*/ 	.word	0x000000ff
        /*0c68*/ 	.word	0x00016850
        /*0c6c*/ 	.short	0x0100
        /*0c6e*/ 	.byte	0x08
	.zero		1


	//   ....[7]....
        /*0c70*/ 	.word	0x000003f0
        /*0c74*/ 	.word	0x000000ff
        /*0c78*/ 	.word	0x00016860
        /*0c7c*/ 	.short	0x0100
        /*0c7e*/ 	.byte	0x08
	.zero		1


	//   ....[8]....
        /*0c80*/ 	.word	0x00000400
        /*0c84*/ 	.word	0x000000ff
        /*0c88*/ 	.word	0x00016858
        /*0c8c*/ 	.short	0x0100
        /*0c8e*/ 	.byte	0x08
	.zero		1


	//   ....[9]....
        /*0c90*/ 	.word	0x00000410
        /*0c94*/ 	.word	0x000000ff
        /*0c98*/ 	.word	0x00016868
        /*0c9c*/ 	.short	0x0100
        /*0c9e*/ 	.byte	0x08
	.zero		1


	//   ....[10]....
        /*0ca0*/ 	.word	0x00000500
        /*0ca4*/ 	.word	0x000000ff
        /*0ca8*/ 	.word	0x00016870
        /*0cac*/ 	.short	0x0100
        /*0cae*/ 	.byte	0x06
	.zero		1


	//   ....[11]....
        /*0cb0*/ 	.word	0x00000510
        /*0cb4*/ 	.word	0x000000ff
        /*0cb8*/ 	.word	0x00016880
        /*0cbc*/ 	.short	0x0100
        /*0cbe*/ 	.byte	0x06
	.zero		1


	//   ....[12]....
        /*0cc0*/ 	.word	0x00000520
        /*0cc4*/ 	.word	0x000000ff
        /*0cc8*/ 	.word	0x00016878
        /*0ccc*/ 	.short	0x0100
        /*0cce*/ 	.byte	0x06
	.zero		1


	//   ....[13]....
        /*0cd0*/ 	.word	0x00000530
        /*0cd4*/ 	.word	0x000000ff
        /*0cd8*/ 	.word	0x00016888
        /*0cdc*/ 	.short	0x0100
        /*0cde*/ 	.byte	0x06
	.zero		1


	//   ....[14]....
        /*0ce0*/ 	.word	0x00000660
        /*0ce4*/ 	.word	0x000000ff
        /*0ce8*/ 	.word	0x00016890
        /*0cec*/ 	.short	0x0100
        /*0cee*/ 	.byte	0x08
	.zero		1


	//   ....[15]....
        /*0cf0*/ 	.word	0x00000670
        /*0cf4*/ 	.word	0x000000ff
        /*0cf8*/ 	.word	0x000168a0
        /*0cfc*/ 	.short	0x0100
        /*0cfe*/ 	.byte	0x08
	.zero		1


	//   ....[16]....
        /*0d00*/ 	.word	0x00000680
        /*0d04*/ 	.word	0x000000ff
        /*0d08*/ 	.word	0x00016898
        /*0d0c*/ 	.short	0x0100
        /*0d0e*/ 	.byte	0x08
	.zero		1


	//   ....[17]....
        /*0d10*/ 	.word	0x00000690
        /*0d14*/ 	.word	0x000000ff
        /*0d18*/ 	.word	0x000168a8
        /*0d1c*/ 	.short	0x0100
        /*0d1e*/ 	.byte	0x08
	.zero		1


	//   ....[18]....
        /*0d20*/ 	.word	0x000007c0
        /*0d24*/ 	.word	0x000000ff
        /*0d28*/ 	.word	0x000168b0
        /*0d2c*/ 	.short	0x0100
        /*0d2e*/ 	.byte	0x08
	.zero		1


	//   ....[19]....
        /*0d30*/ 	.word	0x000007d0
        /*0d34*/ 	.word	0x000000ff
        /*0d38*/ 	.word	0x000168c0
        /*0d3c*/ 	.short	0x0100
        /*0d3e*/ 	.byte	0x08
	.zero		1


	//   ....[20]....
        /*0d40*/ 	.word	0x000007e0
        /*0d44*/ 	.word	0x000000ff
        /*0d48*/ 	.word	0x000168b8
        /*0d4c*/ 	.short	0x0100
        /*0d4e*/ 	.byte	0x08
	.zero		1


	//   ....[21]....
        /*0d50*/ 	.word	0x000007f0
        /*0d54*/ 	.word	0x000000ff
        /*0d58*/ 	.word	0x000168c8
        /*0d5c*/ 	.short	0x0100
        /*0d5e*/ 	.byte	0x08
	.zero		1


	//   ....[22]....
        /*0d60*/ 	.word	0x000017b0
        /*0d64*/ 	.word	0x000000ff
        /*0d68*/ 	.word	0x00016800
        /*0d6c*/ 	.short	0x010a
        /*0d6e*/ 	.byte	0x2b
	.zero		1


	//   ....[23]....
        /*0d70*/ 	.word	0x00001830
        /*0d74*/ 	.word	0x00000000
        /*0d78*/ 	.word	0x00016830
        /*0d7c*/ 	.short	0x010a
        /*0d7e*/ 	.byte	0x3f
	.zero		1


	//   ....[24]....
        /*0d80*/ 	.word	0x00001880
        /*0d84*/ 	.word	0x00000000
        /*0d88*/ 	.word	0x00016830
        /*0d8c*/ 	.short	0x010a
        /*0d8e*/ 	.byte	0x3f
	.zero		1


	//   ....[25]....
        /*0d90*/ 	.word	0x00002d10
        /*0d94*/ 	.word	0x000000ff
        /*0d98*/ 	.word	0x00000000
        /*0d9c*/ 	.short	0x0101
        /*0d9e*/ 	.byte	0x06
	.zero		1


	//   ....[26]....
        /*0da0*/ 	.word	0x000040a0
        /*0da4*/ 	.word	0x000000ff
        /*0da8*/ 	.word	0x00016830
        /*0dac*/ 	.short	0x010a
        /*0dae*/ 	.byte	0x0a
	.zero		1


	//   ....[27]....
        /*0db0*/ 	.word	0x000040e0
        /*0db4*/ 	.word	0x000000ff
        /*0db8*/ 	.word	0x00016830
        /*0dbc*/ 	.short	0x010a
        /*0dbe*/ 	.byte	0x0a
	.zero		1


	//   ....[28]....
        /*0dc0*/ 	.word	0x00004360
        /*0dc4*/ 	.word	0x000000ff
        /*0dc8*/ 	.word	0x00016850
        /*0dcc*/ 	.short	0x010a
        /*0dce*/ 	.byte	0x0a
	.zero		1


	//   ....[29]....
        /*0dd0*/ 	.word	0x000043a0
        /*0dd4*/ 	.word	0x000000ff
        /*0dd8*/ 	.word	0x00016850
        /*0ddc*/ 	.short	0x010a
        /*0dde*/ 	.byte	0x0a
	.zero		1


	//   ....[30]....
        /*0de0*/ 	.word	0x00004cb0
        /*0de4*/ 	.word	0x000000ff
        /*0de8*/ 	.word	0x00000000
        /*0dec*/ 	.short	0x0101
        /*0dee*/ 	.byte	0x07
	.zero		1


	//   ....[31]....
        /*0df0*/ 	.word	0x00006220
        /*0df4*/ 	.word	0x000000ff
        /*0df8*/ 	.word	0x00000000
        /*0dfc*/ 	.short	0x0101
        /*0dfe*/ 	.byte	0x06
	.zero		1


	//   ....[32]....
        /*0e00*/ 	.word	0x00006650
        /*0e04*/ 	.word	0x000000ff
        /*0e08*/ 	.word	0x00016850
        /*0e0c*/ 	.short	0x010a
        /*0e0e*/ 	.byte	0x05
	.zero		1


	//   ....[33]....
        /*0e10*/ 	.word	0x00006690
        /*0e14*/ 	.word	0x000000ff
        /*0e18*/ 	.word	0x00016850
        /*0e1c*/ 	.short	0x010a
        /*0e1e*/ 	.byte	0x05
	.zero		1


	//   ....[34]....
        /*0e20*/ 	.word	0x00006c60
        /*0e24*/ 	.word	0x000000ff
        /*0e28*/ 	.word	0x00000000
        /*0e2c*/ 	.short	0x0101
        /*0e2e*/ 	.byte	0x04
	.zero		1


	//   ....[35]....
        /*0e30*/ 	.word	0x00007d90
        /*0e34*/ 	.word	0x00000000
        /*0e38*/ 	.word	0x00000000
        /*0e3c*/ 	.short	0x0101
        /*0e3e*/ 	.byte	0x3f
	.zero		1


	//   ....[36]....
        /*0e40*/ 	.word	0x000081d0
        /*0e44*/ 	.word	0x00000010
        /*0e48*/ 	.word	0x00000000
        /*0e4c*/ 	.short	0x0101
        /*0e4e*/ 	.byte	0x3f
	.zero		1


	//   ....[37]....
        /*0e50*/ 	.word	0x0000af60
        /*0e54*/ 	.word	0x00000003
        /*0e58*/ 	.word	0x00016840
        /*0e5c*/ 	.short	0x010a
        /*0e5e*/ 	.byte	0x3f
	.zero		1


	//   ....[38]....
        /*0e60*/ 	.word	0x0000b6f0
        /*0e64*/ 	.word	0x00000003
        /*0e68*/ 	.word	0x00016830
        /*0e6c*/ 	.short	0x0107
        /*0e6e*/ 	.byte	0x3f
	.zero		1


	//   ....[39]....
        /*0e70*/ 	.word	0x0000b7c0
        /*0e74*/ 	.word	0x00000003
        /*0e78*/ 	.word	0x00016830
        /*0e7c*/ 	.short	0x0101
        /*0e7e*/ 	.byte	0x3f
	.zero		1


	//   ....[40]....
        /*0e80*/ 	.word	0x0000c5f0
        /*0e84*/ 	.word	0x00000016
        /*0e88*/ 	.word	0x00016800
        /*0e8c*/ 	.short	0x0107
        /*0e8e*/ 	.byte	0x3f
	.zero		1


	//   ....[41]....
        /*0e90*/ 	.word	0x0000c6e0
        /*0e94*/ 	.word	0x00000016
        /*0e98*/ 	.word	0x00016800
        /*0e9c*/ 	.short	0x0101
        /*0e9e*/ 	.byte	0x3f
	.zero		1


	//   ....[42]....
        /*0ea0*/ 	.word	0x0000c700
        /*0ea4*/ 	.word	0x00000016
        /*0ea8*/ 	.word	0x00016820
        /*0eac*/ 	.short	0x010a
        /*0eae*/ 	.byte	0x3f
	.zero		1


	//   ....[43]....
        /*0eb0*/ 	.word	0x0000cab0
        /*0eb4*/ 	.word	0x00000005
        /*0eb8*/ 	.word	0x00016840
        /*0ebc*/ 	.short	0x010a
        /*0ebe*/ 	.byte	0x3f
	.zero		1


	//   ....[44]....
        /*0ec0*/ 	.word	0x0000cf90
        /*0ec4*/ 	.word	0x00000005
        /*0ec8*/ 	.word	0x00016830
        /*0ecc*/ 	.short	0x0107
        /*0ece*/ 	.byte	0x3f
	.zero		1


	//   ....[45]....
        /*0ed0*/ 	.word	0x0000d050
        /*0ed4*/ 	.word	0x00000005
        /*0ed8*/ 	.word	0x00016830
        /*0edc*/ 	.short	0x0101
        /*0ede*/ 	.byte	0x3f
	.zero		1


	//   ....[46]....
        /*0ee0*/ 	.word	0x0000d0b0
        /*0ee4*/ 	.word	0x00000005
        /*0ee8*/ 	.word	0x00016860
        /*0eec*/ 	.short	0x010a
        /*0eee*/ 	.byte	0x3f
	.zero		1


	//   ....[47]....
        /*0ef0*/ 	.word	0x0000d580
        /*0ef4*/ 	.word	0x00000005
        /*0ef8*/ 	.word	0x00016850
        /*0efc*/ 	.short	0x0107
        /*0efe*/ 	.byte	0x3f
	.zero		1


	//   ....[48]....
        /*0f00*/ 	.word	0x0000d700
        /*0f04*/ 	.word	0x00000005
        /*0f08*/ 	.word	0x00016850
        /*0f0c*/ 	.short	0x0101
        /*0f0e*/ 	.byte	0x3f
	.zero		1


	//   ....[49]....
        /*0f10*/ 	.word	0x0000d920
        /*0f14*/ 	.word	0x00000000
        /*0f18*/ 	.word	0x00016860
        /*0f1c*/ 	.short	0x010a
        /*0f1e*/ 	.byte	0x3f
	.zero		1


	//   ....[50]....
        /*0f20*/ 	.word	0x0000dda0
        /*0f24*/ 	.word	0x00000000
        /*0f28*/ 	.word	0x00016850
        /*0f2c*/ 	.short	0x0107
        /*0f2e*/ 	.byte	0x3f
	.zero		1


	//   ....[51]....
        /*0f30*/ 	.word	0x0000de70
        /*0f34*/ 	.word	0x00000000
        /*0f38*/ 	.word	0x00016850
        /*0f3c*/ 	.short	0x0101
        /*0f3e*/ 	.byte	0x3f
	.zero		1


	//   ....[52]....
        /*0f40*/ 	.word	0x0000ebb0
        /*0f44*/ 	.word	0x00000005
        /*0f48*/ 	.word	0x00016820
        /*0f4c*/ 	.short	0x010a
        /*0f4e*/ 	.byte	0x3f
	.zero		1


	//   ....[53]....
        /*0f50*/ 	.word	0x0000ed30
        /*0f54*/ 	.word	0x00000003
        /*0f58*/ 	.word	0x00016840
        /*0f5c*/ 	.short	0x010a
        /*0f5e*/ 	.byte	0x3f
	.zero		1


	//   ....[54]....
        /*0f60*/ 	.word	0x0000edd0
        /*0f64*/ 	.word	0x00000019
        /*0f68*/ 	.word	0x00016840
        /*0f6c*/ 	.short	0x010a
        /*0f6e*/ 	.byte	0x3f
	.zero		1


	//   ....[55]....
        /*0f70*/ 	.word	0x0000ee10
        /*0f74*/ 	.word	0x00000003
        /*0f78*/ 	.word	0x00016860
        /*0f7c*/ 	.short	0x010a
        /*0f7e*/ 	.byte	0x3f
	.zero		1


	//   ....[56]....
        /*0f80*/ 	.word	0x0000ee50
        /*0f84*/ 	.word	0x00000019
        /*0f88*/ 	.word	0x00016860
        /*0f8c*/ 	.short	0x010a
        /*0f8e*/ 	.byte	0x3f
	.zero		1


	//   ....[57]....
        /*0f90*/ 	.word	0x0000eec0
        /*0f94*/ 	.word	0x00000003
        /*0f98*/ 	.word	0x00016800
        /*0f9c*/ 	.short	0x010a
        /*0f9e*/ 	.byte	0x3f
	.zero		1


	//   ....[58]....
        /*0fa0*/ 	.word	0x0000ef10
        /*0fa4*/ 	.word	0x00000000
        /*0fa8*/ 	.word	0x00016830
        /*0fac*/ 	.short	0x010a
        /*0fae*/ 	.byte	0x3f
	.zero		1


	//   ....[59]....
        /*0fb0*/ 	.word	0x0000ef70
        /*0fb4*/ 	.word	0x00000008
        /*0fb8*/ 	.word	0x00016830
        /*0fbc*/ 	.short	0x010a
        /*0fbe*/ 	.byte	0x3f
	.zero		1


	//   ....[60]....
        /*0fc0*/ 	.word	0x0000efd0
        /*0fc4*/ 	.word	0x00000008
        /*0fc8*/ 	.word	0x00016850
        /*0fcc*/ 	.short	0x010a
        /*0fce*/ 	.byte	0x3f
	.zero		1


	//   ....[61]....
        /*0fd0*/ 	.word	0x0000f030
        /*0fd4*/ 	.word	0x00000005
        /*0fd8*/ 	.word	0x00016850
        /*0fdc*/ 	.short	0x010a
        /*0fde*/ 	.byte	0x3f
	.zero		1


	//   ....[62]....
        /*0fe0*/ 	.word	0x0000f150
        /*0fe4*/ 	.word	0x00000003
        /*0fe8*/ 	.word	0x00016840
        /*0fec*/ 	.short	0x010a
        /*0fee*/ 	.byte	0x3f
	.zero		1


	//   ....[63]....
        /*0ff0*/ 	.word	0x00010bf0
        /*0ff4*/ 	.word	0x00000016
        /*0ff8*/ 	.word	0x00016820
        /*0ffc*/ 	.short	0x010a
        /*0ffe*/ 	.byte	0x3f
	.zero		1


	//   ....[64]....
        /*1000*/ 	.word	0x00010c40
        /*1004*/ 	.word	0x00000005
        /*1008*/ 	.word	0x00016840
        /*100c*/ 	.short	0x010a
        /*100e*/ 	.byte	0x3f
	.zero		1


	//   ....[65]....
        /*1010*/ 	.word	0x00011550
        /*1014*/ 	.word	0x00000005
        /*1018*/ 	.word	0x00016860
        /*101c*/ 	.short	0x010a
        /*101e*/ 	.byte	0x3f
	.zero		1


	//   ....[66]....
        /*1020*/ 	.word	0x00011ec0
        /*1024*/ 	.word	0x00000000
        /*1028*/ 	.word	0x00016860
        /*102c*/ 	.short	0x010a
        /*102e*/ 	.byte	0x3f
	.zero		1


	//   ....[67]....
        /*1030*/ 	.word	0x000131a0
        /*1034*/ 	.word	0x00000005
        /*1038*/ 	.word	0x00016820
        /*103c*/ 	.short	0x010a
        /*103e*/ 	.byte	0x3f
	.zero		1


	//   ....[68]....
        /*1040*/ 	.word	0x00013340
        /*1044*/ 	.word	0x00000003
        /*1048*/ 	.word	0x00016840
        /*104c*/ 	.short	0x010a
        /*104e*/ 	.byte	0x3f
	.zero		1


	//   ....[69]....
        /*1050*/ 	.word	0x00013390
        /*1054*/ 	.word	0x00000019
        /*1058*/ 	.word	0x00016840
        /*105c*/ 	.short	0x010a
        /*105e*/ 	.byte	0x3f
	.zero		1


	//   ....[70]....
        /*1060*/ 	.word	0x000133e0
        /*1064*/ 	.word	0x00000003
        /*1068*/ 	.word	0x00016860
        /*106c*/ 	.short	0x010a
        /*106e*/ 	.byte	0x3f
	.zero		1


	//----- nvinfo : EIATTR_NUM_MBARRIERS
	.align		4
.L_119:
        /*1070*/ 	.byte	0x03, 0x38
        /*1072*/ 	.short	0x0016


	//----- nvinfo : EIATTR_EXIT_INSTR_OFFSETS
	.align		4
        /*1074*/ 	.byte	0x04, 0x1c
        /*1076*/ 	.short	(.L_121 - .L_120)


	//   ....[0]....
.L_120:
        /*1078*/ 	.word	0x000009a0


	//   ....[1]....
        /*107c*/ 	.word	0x000090d0


	//   ....[2]....
        /*1080*/ 	.word	0x0000eea0


	//----- nvinfo : EIATTR_MAX_THREADS
	.align		4
.L_121:
        /*1084*/ 	.byte	0x04, 0x05
        /*1086*/ 	.short	(.L_123 - .L_122)
.L_122:
        /*1088*/ 	.word	0x00000200
        /*108c*/ 	.word	0x00000001
        /*1090*/ 	.word	0x00000001


	//----- nvinfo : EIATTR_CRS_STACK_SIZE
	.align		4
.L_123:
        /*1094*/ 	.byte	0x04, 0x1e
        /*1096*/ 	.short	(.L_125 - .L_124)
.L_124:
        /*1098*/ 	.word	0x00000000


	//----- nvinfo : EIATTR_CBANK_PARAM_SIZE
	.align		4
.L_125:
        /*109c*/ 	.byte	0x03, 0x19
        /*109e*/ 	.short	0x0af0


	//----- nvinfo : EIATTR_PARAM_CBANK
	.align		4
        /*10a0*/ 	.byte	0x04, 0x0a
        /*10a2*/ 	.short	(.L_127 - .L_126)
	.align		4
.L_126:
        /*10a4*/ 	.word	index@(.nv.constant0._ZN7cutlass13device_kernelIN5flash11enable_sm90INS1_16FlashAttnFwdSm90INS1_25CollectiveMainloopFwdSm90ILi2EN4cute5tupleIJNS5_1CILi1EEES8_S8_EEENS6_IJNS7_ILi192EEENS7_ILi128EEENS7_ILi64EEEEEELi64ENS_6half_tEfNS_4arch4Sm90ELb0ELb0ELb1ELb1ELb1ELb0ELb0ELb1ELb1ELb1ELb1ELb0EEENS1_21CollectiveEpilogueFwdINS6_IJSA_SC_SB_EEES9_SE_SG_Li384ELb1ELb1ELb1ELb0EEENS1_36VarlenDynamicPersistentTileSchedulerILi192ELi128ELi384ELi128ELb1ELb1ELb1ELb0ELb1ELb1EEEEEEEEEvNT_6ParamsE)
        /*10a8*/ 	.short	0x0210
        /*10aa*/ 	.short	0x0af0


	//----- nvinfo : EIATTR_SW_WAR
	.align		4
.L_127:
        /*10ac*/ 	.byte	0x04, 0x36
        /*10ae*/ 	.short	(.L_129 - .L_128)
.L_128:
        /*10b0*/ 	.word	0x00000008
.L_129:


//--------------------- .nv.info._ZN7cutlass13device_kernelIN5flash11enable_sm90INS1_16FlashAttnFwdSm90INS1_25CollectiveMainloopFwdSm90ILi2EN4cute5tupleIJNS5_1CILi1EEES8_S8_EEENS6_IJNS7_ILi192EEENS7_ILi128EEENS7_ILi64EEEEEELi64ENS_6half_tEfNS_4arch4Sm90ELb0ELb0ELb1ELb1ELb1ELb1ELb0ELb1ELb1ELb1ELb1ELb0EEENS1_21CollectiveEpilogueFwdINS6_IJSA_SC_SB_EEES9_SE_SG_Li384ELb1ELb1ELb1ELb0EEENS1_36VarlenDynamicPersistentTileSchedulerILi192ELi128ELi384ELi128ELb1ELb1ELb1ELb0ELb1ELb1EEEEEEEEEvNT_6ParamsE --------------------------
	.section	.nv.info._ZN7cutlass13device_kernelIN5flash11enable_sm90INS1_16FlashAttnFwdSm90INS1_25CollectiveMainloopFwdSm90ILi2EN4cute5tupleIJNS5_1CILi1EEES8_S8_EEENS6_IJNS7_ILi192EEENS7_ILi128EEENS7_ILi64EEEEEELi64ENS_6half_tEfNS_4arch4Sm90ELb0ELb0ELb1ELb1ELb1ELb1ELb0ELb1ELb1ELb1ELb1ELb0EEENS1_21CollectiveEpilogueFwdINS6_IJSA_SC_SB_EEES9_SE_SG_Li384ELb1ELb1ELb1ELb0EEENS1_36VarlenDynamicPersistentTileSchedulerILi192ELi128ELi384ELi128ELb1ELb1ELb1ELb0ELb1ELb1EEEEEEEEEvNT_6ParamsE,"",@"SHT_CUDA_INFO"
	.sectionflags	@""
	.align	4


	//----- nvinfo : EIATTR_CUDA_API_VERSION
	.align		4
        /*0000*/ 	.byte	0x04, 0x37
        /*0002*/ 	.short	(.L_131 - .L_130)
.L_130:
        /*0004*/ 	.word	0x00000082


	//----- nvinfo : EIATTR_KPARAM_INFO
	.align		4
.L_131:
        /*0008*/ 	.byte	0x04, 0x17
        /*000a*/ 	.short	(.L_133 - .L_132)
.L_132:
        /*000c*/ 	.word	0x00000000
        /*0010*/ 	.short	0x0000
        /*0012*/ 	.short	0x0070
        /*0014*/ 	.byte	0x00, 0xf0, 0x01, 0x2a


	//----- nvinfo : EIATTR_SPARSE_MMA_MASK
	.align		4
.L_133:
        /*0018*/ 	.byte	0x03, 0x50
        /*001a*/ 	.short	0x0000


	//----- nvinfo : EIATTR_MAXREG_COUNT
	.align		4
        /*001c*/ 	.byte	0x03, 0x1b
        /*001e*/ 	.short	0x0080


	//----- nvinfo : EIATTR_NUM_BARRIERS
	.align		4
        /*0020*/ 	.byte	0x02, 0x4c
        /*0022*/ 	.byte	0x10
	.zero		1


	//----- nvinfo : EIATTR_EXTERNS
	.align		4
        /*0024*/ 	.byte	0x04, 0x0f
        /*0026*/ 	.short	(.L_135 - .L_134)


	//   ....[0]....
	.align		4
.L_134:
        /*0028*/ 	.word	index@(__assertfail)


	//----- nvinfo : EIATTR_ANNOTATIONS
	.align		4
.L_135:
        /*002c*/ 	.byte	0x04, 0x55
        /*002e*/ 	.short	(.L_137 - .L_136)


	//   ....[0]....
.L_136:
        /* <DEDUP_REMOVED lines=69> */


	//----- nvinfo : EIATTR_MERCURY_ISA_VERSION
	.align		4
.L_137:
        /*0468*/ 	.byte	0x03, 0x5f
        /*046a*/ 	.short	0x0101


	//----- nvinfo : EIATTR_UNUSED_LOAD_BYTE_OFFSET
	.align		4
        /*046c*/ 	.byte	0x04, 0x44
        /*046e*/ 	.short	(.L_139 - .L_138)


	//   ....[0]....
.L_138:
        /*0470*/ 	.word	0x00000a80
        /*0474*/ 	.word	0x0000fff0


	//   ....[1]....
        /*0478*/ 	.word	0x0000dff0
        /*047c*/ 	.word	0x0000fff0


	//----- nvinfo : EIATTR_INT_WARP_WIDE_INSTR_OFFSETS
	.align		4
.L_139:
        /*0480*/ 	.byte	0x04, 0x31
        /*0482*/ 	.short	(.L_141 - .L_140)


	//   ....[0]....
.L_140:
        /*0484*/ 	.word	0x00000130


	//   ....[1]....
        /*0488*/ 	.word	0x00000170


	//   ....[2]....
        /*048c*/ 	.word	0x000001e0


	//   ....[3]....
        /*0490*/ 	.word	0x00012a30


	//   ....[4]....
        /*0494*/ 	.word	0x00012ac0


	//   ....[5]....
        /*0498*/ 	.word	0x00015c70


	//   ....[6]....
        /*049c*/ 	.word	0x00015d00


	//----- nvinfo : EIATTR_COOP_GROUP_MASK_REGIDS
	.align		4
.L_141:
        /*04a0*/ 	.byte	0x04, 0x29
        /*04a2*/ 	.short	(.L_143 - .L_142)


	//   ....[0]....
.L_142:
        /*04a4*/ 	.word	0xffffffff


	//   ....[1]....
        /*04a8*/ 	.word	0xffffffff


	//   ....[2]....
        /*04ac*/ 	.word	0xffffffff


	//   ....[3]....
        /*04b0*/ 	.word	0xffffffff


	//   ....[4]....
        /*04b4*/ 	.word	0xffffffff


	//   ....[5]....
        /*04b8*/ 	.word	0xffffffff


	//   ....[6]....
        /*04bc*/ 	.word	0xffffffff


	//   ....[7]....
        /*04c0*/ 	.word	0xffffffff


	//   ....[8]....
        /*04c4*/ 	.word	0xffffffff


	//   ....[9]....
        /*04c8*/ 	.word	0xffffffff


	//   ....[10]....
        /*04cc*/ 	.word	0xffffffff


	//   ....[11]....
        /*04d0*/ 	.word	0xffffffff


	//   ....[12]....
        /*04d4*/ 	.word	0xffffffff


	//   ....[13]....
        /*04d8*/ 	.word	0xffffffff


	//   ....[14]....
        /*04dc*/ 	.word	0xffffffff


	//   ....[15]....
        /*04e0*/ 	.word	0xffffffff


	//   ....[16]....
        /*04e4*/ 	.word	0xffffffff


	//   ....[17]....
        /*04e8*/ 	.word	0xffffffff


	//   ....[18]....
        /*04ec*/ 	.word	0xffffffff


	//   ....[19]....
        /*04f0*/ 	.word	0xffffffff


	//   ....[20]....
        /*04f4*/ 	.word	0xffffffff


	//   ....[21]....
        /*04f8*/ 	.word	0xffffffff


	//   ....[22]....
        /*04fc*/ 	.word	0xffffffff


	//   ....[23]....
        /*0500*/ 	.word	0xffffffff


	//   ....[24]....
        /*0504*/ 	.word	0xffffffff


	//   ....[25]....
        /*0508*/ 	.word	0xffffffff


	//   ....[26]....
        /*050c*/ 	.word	0xffffffff


	//   ....[27]....
        /*0510*/ 	.word	0xffffffff


	//   ....[28]....
        /*0514*/ 	.word	0xffffffff


	//   ....[29]....
        /*0518*/ 	.word	0xffffffff


	//   ....[30]....
        /*051c*/ 	.word	0xffffffff


	//   ....[31]....
        /*0520*/ 	.word	0xffffffff


	//   ....[32]....
        /*0524*/ 	.word	0xffffffff


	//   ....[33]....
        /*0528*/ 	.word	0xffffffff


	//   ....[34]....
        /*052c*/ 	.word	0xffffffff


	//   ....[35]....
        /*0530*/ 	.word	0xffffffff


	//   ....[36]....
        /*0534*/ 	.word	0xffffffff


	//   ....[37]....
        /*0538*/ 	.word	0xffffffff


	//   ....[38]....
        /*053c*/ 	.word	0xffffffff


	//   ....[39]....
        /*0540*/ 	.word	0xffffffff


	//   ....[40]....
        /*0544*/ 	.word	0xffffffff


	//   ....[41]....
        /*0548*/ 	.word	0xffffffff


	//   ....[42]....
        /*054c*/ 	.word	0xffffffff


	//   ....[43]....
        /*0550*/ 	.word	0xffffffff


	//   ....[44]....
        /*0554*/ 	.word	0xffffffff


	//   ....[45]....
        /*0558*/ 	.word	0xffffffff


	//   ....[46]....
        /*055c*/ 	.word	0xffffffff


	//   ....[47]....
        /*0560*/ 	.word	0xffffffff


	//   ....[48]....
        /*0564*/ 	.word	0xffffffff


	//   ....[49]....
        /*0568*/ 	.word	0xffffffff


	//   ....[50]....
        /*056c*/ 	.word	0xffffffff


	//   ....[51]....
        /*0570*/ 	.word	0xffffffff


	//   ....[52]....
        /*0574*/ 	.word	0xffffffff


	//   ....[53]....
        /*0578*/ 	.word	0xffffffff


	//   ....[54]....
        /*057c*/ 	.word	0xffffffff


	//   ....[55]....
        /*0580*/ 	.word	0xffffffff


	//   ....[56]....
        /*0584*/ 	.word	0xffffffff


	//   ....[57]....
        /*0588*/ 	.word	0xffffffff


	//   ....[58]....
        /*058c*/ 	.word	0xffffffff


	//   ....[59]....
        /*0590*/ 	.word	0xffffffff


	//   ....[60]....
        /*0594*/ 	.word	0xffffffff


	//   ....[61]....
        /*0598*/ 	.word	0xffffffff


	//   ....[62]....
        /*059c*/ 	.word	0xffffffff


	//   ....[63]....
        /*05a0*/ 	.word	0xffffffff


	//   ....[64]....
        /*05a4*/ 	.word	0xffffffff


	//   ....[65]....
        /*05a8*/ 	.word	0xffffffff


	//   ....[66]....
        /*05ac*/ 	.word	0xffffffff


	//   ....[67]....
        /*05b0*/ 	.word	0xffffffff


	//   ....[68]....
        /*05b4*/ 	.word	0xffffffff


	//   ....[69]....
        /*05b8*/ 	.word	0xffffffff


	//   ....[70]....
        /*05bc*/ 	.word	0xffffffff


	//   ....[71]....
        /*05c0*/ 	.word	0xffffffff


	//   ....[72]....
        /*05c4*/ 	.word	0xffffffff


	//   ....[73]....
        /*05c8*/ 	.word	0xffffffff


	//   ....[74]....
        /*05cc*/ 	.word	0xffffffff


	//   ....[75]....
        /*05d0*/ 	.word	0xffffffff


	//   ....[76]....
        /*05d4*/ 	.word	0xffffffff


	//   ....[77]....
        /*05d8*/ 	.word	0xffffffff


	//   ....[78]....
        /*05dc*/ 	.word	0xffffffff


	//   ....[79]....
        /*05e0*/ 	.word	0xffffffff


	//   ....[80]....
        /*05e4*/ 	.word	0xffffffff


	//   ....[81]....
        /*05e8*/ 	.word	0xffffffff


	//   ....[82]....
        /*05ec*/ 	.word	0xffffffff


	//   ....[83]....
        /*05f0*/ 	.word	0xffffffff


	//   ....[84]....
        /*05f4*/ 	.word	0xffffffff


	//   ....[85]....
        /*05f8*/ 	.word	0xffffffff


	//   ....[86]....
        /*05fc*/ 	.word	0xffffffff


	//   ....[87]....
        /*0600*/ 	.word	0xffffffff


	//   ....[88]....
        /*0604*/ 	.word	0xffffffff


	//   ....[89]....
        /*0608*/ 	.word	0xffffffff


	//   ....[90]....
        /*060c*/ 	.word	0xffffffff


	//   ....[91]....
        /*0610*/ 	.word	0xffffffff


	//   ....[92]....
        /*0614*/ 	.word	0xffffffff


	//   ....[93]....
        /*0618*/ 	.word	0xffffffff


	//   ....[94]....
        /*061c*/ 	.word	0xffffffff


	//   ....[95]....
        /*0620*/ 	.word	0xffffffff


	//   ....[96]....
        /*0624*/ 	.word	0xffffffff


	//   ....[97]....
        /*0628*/ 	.word	0xffffffff


	//   ....[98]....
        /*062c*/ 	.word	0xffffffff


	//   ....[99]....
        /*0630*/ 	.word	0xffffffff


	//   ....[100]....
        /*0634*/ 	.word	0xffffffff


	//   ....[101]....
        /*0638*/ 	.word	0xffffffff


	//   ....[102]....
        /*063c*/ 	.word	0xffffffff


	//   ....[103]....
        /*0640*/ 	.word	0xffffffff


	//   ....[104]....
        /*0644*/ 	.word	0xffffffff


	//   ....[105]....
        /*0648*/ 	.word	0xffffffff


	//   ....[106]....
        /*064c*/ 	.word	0xffffffff


	//   ....[107]....
        /*0650*/ 	.word	0xffffffff


	//   ....[108]....
        /*0654*/ 	.word	0xffffffff


	//   ....[109]....
        /*0658*/ 	.word	0xffffffff


	//   ....[110]....
        /*065c*/ 	.word	0xffffffff


	//   ....[111]....
        /*0660*/ 	.word	0xffffffff


	//   ....[112]....
        /*0664*/ 	.word	0xffffffff


	//   ....[113]....
        /*0668*/ 	.word	0xffffffff


	//   ....[114]....
        /*066c*/ 	.word	0xffffffff


	//   ....[115]....
        /*0670*/ 	.word	0xffffffff


	//   ....[116]....
        /*0674*/ 	.word	0xffffffff


	//   ....[117]....
        /*0678*/ 	.word	0xffffffff


	//   ....[118]....
        /*067c*/ 	.word	0xffffffff


	//   ....[119]....
        /*0680*/ 	.word	0xffffffff


	//   ....[120]....
        /*0684*/ 	.word	0xffffffff


	//   ....[121]....
        /*0688*/ 	.word	0xffffffff


	//   ....[122]....
        /*068c*/ 	.word	0xffffffff


	//   ....[123]....
        /*0690*/ 	.word	0xffffffff


	//   ....[124]....
        /*0694*/ 	.word	0xffffffff


	//   ....[125]....
        /*0698*/ 	.word	0xffffffff


	//   ....[126]....
        /*069c*/ 	.word	0xffffffff


	//   ....[127]....
        /*06a0*/ 	.word	0xffffffff


	//   ....[128]....
        /*06a4*/ 	.word	0xffffffff


	//   ....[129]....
        /*06a8*/ 	.word	0xffffffff


	//   ....[130]....
        /*06ac*/ 	.word	0xffffffff


	//   ....[131]....
        /*06b0*/ 	.word	0xffffffff


	//   ....[132]....
        /*06b4*/ 	.word	0xffffffff


	//   ....[133]....
        /*06b8*/ 	.word	0xffffffff


	//   ....[134]....
        /*06bc*/ 	.word	0xffffffff


	//   ....[135]....
        /*06c0*/ 	.word	0xffffffff


	//   ....[136]....
        /*06c4*/ 	.word	0xffffffff


	//   ....[137]....
        /*06c8*/ 	.word	0xffffffff


	//   ....[138]....
        /*06cc*/ 	.word	0xffffffff


	//   ....[139]....
        /*06d0*/ 	.word	0xffffffff


	//   ....[140]....
        /*06d4*/ 	.word	0xffffffff


	//   ....[141]....
        /*06d8*/ 	.word	0xffffffff


	//   ....[142]....
        /*06dc*/ 	.word	0xffffffff


	//   ....[143]....
        /*06e0*/ 	.word	0xffffffff


	//   ....[144]....
        /*06e4*/ 	.word	0xffffffff


	//   ....[145]....
        /*06e8*/ 	.word	0xffffffff


	//   ....[146]....
        /*06ec*/ 	.word	0xffffffff


	//   ....[147]....
        /*06f0*/ 	.word	0xffffffff


	//   ....[148]....
        /*06f4*/ 	.word	0xffffffff


	//   ....[149]....
        /*06f8*/ 	.word	0xffffffff


	//   ....[150]....
        /*06fc*/ 	.word	0xffffffff


	//   ....[151]....
        /*0700*/ 	.word	0xffffffff


	//   ....[152]....
        /*0704*/ 	.word	0xffffffff


	//   ....[153]....
        /*0708*/ 	.word	0xffffffff


	//   ....[154]....
        /*070c*/ 	.word	0xffffffff


	//   ....[155]....
        /*0710*/ 	.word	0xffffffff


	//   ....[156]....
        /*0714*/ 	.word	0xffffffff


	//   ....[157]....
        /*0718*/ 	.word	0xffffffff


	//   ....[158]....
        /*071c*/ 	.word	0xffffffff


	//   ....[159]....
        /*0720*/ 	.word	0xffffffff


	//   ....[160]....
        /*0724*/ 	.word	0xffffffff


	//   ....[161]....
        /*0728*/ 	.word	0xffffffff


	//   ....[162]....
        /*072c*/ 	.word	0xffffffff


	//   ....[163]....
        /*0730*/ 	.word	0xffffffff


	//   ....[164]....
        /*0734*/ 	.word	0xffffffff


	//   ....[165]....
        /*0738*/ 	.word	0xffffffff


	//   ....[166]....
        /*073c*/ 	.word	0xffffffff


	//   ....[167]....
        /*0740*/ 	.word	0xffffffff


	//   ....[168]....
        /*0744*/ 	.word	0xffffffff


	//   ....[169]....
        /*0748*/ 	.word	0xffffffff


	//   ....[170]....
        /*074c*/ 	.word	0xffffffff


	//   ....[171]....
        /*0750*/ 	.word	0xffffffff


	//   ....[172]....
        /*0754*/ 	.word	0xffffffff


	//   ....[173]....
        /*0758*/ 	.word	0xffffffff


	//   ....[174]....
        /*075c*/ 	.word	0xffffffff


	//   ....[175]....
        /*0760*/ 	.word	0xffffffff


	//   ....[176]....
        /*0764*/ 	.word	0xffffffff


	//   ....[177]....
        /*0768*/ 	.word	0xffffffff


	//   ....[178]....
        /*076c*/ 	.word	0xffffffff


	//   ....[179]....
        /*0770*/ 	.word	0xffffffff


	//   ....[180]....
        /*0774*/ 	.word	0xffffffff


	//   ....[181]....
        /*0778*/ 	.word	0xffffffff


	//   ....[182]....
        /*077c*/ 	.word	0xffffffff


	//   ....[183]....
        /*0780*/ 	.word	0xffffffff


	//   ....[184]....
        /*0784*/ 	.word	0xffffffff


	//   ....[185]....
        /*0788*/ 	.word	0xffffffff


	//   ....[186]....
        /*078c*/ 	.word	0xffffffff


	//   ....[187]....
        /*0790*/ 	.word	0xffffffff


	//   ....[188]....
        /*0794*/ 	.word	0xffffffff


	//   ....[189]....
        /*0798*/ 	.word	0xffffffff


	//   ....[190]....
        /*079c*/ 	.word	0xffffffff


	//   ....[191]....
        /*07a0*/ 	.word	0xffffffff


	//   ....[192]....
        /*07a4*/ 	.word	0xffffffff


	//   ....[193]....
        /*07a8*/ 	.word	0x0500000f


	//   ....[194]....
        /*07ac*/ 	.word	0x0500000f


	//   ....[195]....
        /*07b0*/ 	.word	0x0500000f


	//   ....[196]....
        /*07b4*/ 	.word	0x0500000f


	//   ....[197]....
        /*07b8*/ 	.word	0x0500000f


	//   ....[198]....
        /*07bc*/ 	.word	0x0500000f


	//   ....[199]....
        /*07c0*/ 	.word	0x0500000f


	//   ....[200]....
        /*07c4*/ 	.word	0x0500000f


	//   ....[201]....
        /*07c8*/ 	.word	0x0500000f


	//   ....[202]....
        /*07cc*/ 	.word	0x0500000f


	//   ....[203]....
        /*07d0*/ 	.word	0x0500000f


	//   ....[204]....
        /*07d4*/ 	.word	0x0500000f


	//   ....[205]....
        /*07d8*/ 	.word	0x0500000f


	//   ....[206]....
        /*07dc*/ 	.word	0x0500000f


	//   ....[207]....
        /*07e0*/ 	.word	0x0500000f


	//   ....[208]....
        /*07e4*/ 	.word	0x0500000f


	//   ....[209]....
        /*07e8*/ 	.word	0x0500000f


	//   ....[210]....
        /*07ec*/ 	.word	0x0500000f


	//   ....[211]....
        /*07f0*/ 	.word	0x0500000f


	//   ....[212]....
        /*07f4*/ 	.word	0x0500000f


	//   ....[213]....
        /*07f8*/ 	.word	0x0500000f


	//   ....[214]....
        /*07fc*/ 	.word	0x0500000f


	//   ....[215]....
        /*0800*/ 	.word	0x0500000f


	//   ....[216]....
        /*0804*/ 	.word	0x0500000f


	//   ....[217]....
        /*0808*/ 	.word	0x0500000f


	//   ....[218]....
        /*080c*/ 	.word	0x0500000f


	//   ....[219]....
        /*0810*/ 	.word	0x0500000f


	//   ....[220]....
        /*0814*/ 	.word	0x0500000f


	//   ....[221]....
        /*0818*/ 	.word	0x0500000f


	//   ....[222]....
        /*081c*/ 	.word	0x0500000f


	//   ....[223]....
        /*0820*/ 	.word	0x0500000f


	//   ....[224]....
        /*0824*/ 	.word	0x0500000f


	//   ....[225]....
        /*0828*/ 	.word	0x0500000f


	//   ....[226]....
        /*082c*/ 	.word	0x0500000f


	//   ....[227]....
        /*0830*/ 	.word	0x0500000f


	//   ....[228]....
        /*0834*/ 	.word	0x0500000f


	//   ....[229]....
        /*0838*/ 	.word	0x0500000f


	//   ....[230]....
        /*083c*/ 	.word	0x0500000f


	//   ....[231]....
        /*0840*/ 	.word	0x0500000f


	//   ....[232]....
        /*0844*/ 	.word	0x0500000f


	//   ....[233]....
        /*0848*/ 	.word	0x0500000f


	//   ....[234]....
        /*084c*/ 	.word	0x0500000f


	//   ....[235]....
        /*0850*/ 	.word	0x0500000f


	//   ....[236]....
        /*0854*/ 	.word	0x0500000f


	//   ....[237]....
        /*0858*/ 	.word	0x0500000f


	//   ....[238]....
        /*085c*/ 	.word	0x0500000f


	//   ....[239]....
        /*0860*/ 	.word	0x0500000f


	//   ....[240]....
        /*0864*/ 	.word	0x0500000f


	//   ....[241]....
        /*0868*/ 	.word	0x0500000f


	//   ....[242]....
        /*086c*/ 	.word	0x0500000f


	//   ....[243]....
        /*0870*/ 	.word	0x0500000f


	//   ....[244]....
        /*0874*/ 	.word	0x0500000f


	//   ....[245]....
        /*0878*/ 	.word	0x0500000f


	//   ....[246]....
        /*087c*/ 	.word	0x0500000f


	//   ....[247]....
        /*0880*/ 	.word	0x0500000f


	//   ....[248]....
        /*0884*/ 	.word	0x0500000f


	//   ....[249]....
        /*0888*/ 	.word	0x0500000f


	//   ....[250]....
        /*088c*/ 	.word	0x0500000f


	//   ....[251]....
        /*0890*/ 	.word	0x0500000f


	//   ....[252]....
        /*0894*/ 	.word	0x0500000f


	//   ....[253]....
        /*0898*/ 	.word	0x0500000f


	//   ....[254]....
        /*089c*/ 	.word	0x0500000f


	//   ....[255]....
        /*08a0*/ 	.word	0x0500000f


	//   ....[0]....
        /*08a4*/ 	.word	0x0500000f


	//   ....[1]....
        /*08a8*/ 	.word	0x0500000f


	//   ....[2]....
        /*08ac*/ 	.word	0x0500000f


	//   ....[3]....
        /*08b0*/ 	.word	0x0500000f


	//   ....[4]....
        /*08b4*/ 	.word	0x0500000f


	//   ....[5]....
        /*08b8*/ 	.word	0x0500000f


	//   ....[6]....
        /*08bc*/ 	.word	0x0500000f


	//   ....[7]....
        /*08c0*/ 	.word	0x0500000f


	//   ....[8]....
        /*08c4*/ 	.word	0x0500000f


	//   ....[9]....
        /*08c8*/ 	.word	0x0500000f


	//   ....[10]....
        /*08cc*/ 	.word	0x0500000f


	//   ....[11]....
        /*08d0*/ 	.word	0x0500000f


	//   ....[12]....
        /*08d4*/ 	.word	0x0500000f


	//   ....[13]....
        /*08d8*/ 	.word	0x0500000f


	//   ....[14]....
        /*08dc*/ 	.word	0x0500000f


	//   ....[15]....
        /*08e0*/ 	.word	0x0500000f


	//   ....[16]....
        /*08e4*/ 	.word	0x0500000f


	//   ....[17]....
        /*08e8*/ 	.word	0x0500000f


	//   ....[18]....
        /*08ec*/ 	.word	0x0500000f


	//   ....[19]....
        /*08f0*/ 	.word	0x0500000f


	//   ....[20]....
        /*08f4*/ 	.word	0x0500000f


	//   ....[21]....
        /*08f8*/ 	.word	0x0500000f


	//   ....[22]....
        /*08fc*/ 	.word	0x0500000f


	//   ....[23]....
        /*0900*/ 	.word	0x0500000f


	//   ....[24]....
        /*0904*/ 	.word	0x0500000f


	//   ....[25]....
        /*0908*/ 	.word	0x0500000f


	//   ....[26]....
        /*090c*/ 	.word	0x0500000f


	//   ....[27]....
        /*0910*/ 	.word	0x0500000f


	//   ....[28]....
        /*0914*/ 	.word	0x0500000f


	//   ....[29]....
        /*0918*/ 	.word	0x0500000f


	//   ....[30]....
        /*091c*/ 	.word	0x0500000f


	//   ....[31]....
        /*0920*/ 	.word	0x0500000f


	//   ....[32]....
        /*0924*/ 	.word	0x0500000f


	//   ....[33]....
        /*0928*/ 	.word	0x0500000f


	//   ....[34]....
        /*092c*/ 	.word	0x0500000f


	//   ....[35]....
        /*0930*/ 	.word	0x0500000f


	//   ....[36]....
        /*0934*/ 	.word	0x0500000f


	//   ....[37]....
        /*0938*/ 	.word	0x0500000f


	//   ....[38]....
        /*093c*/ 	.word	0x0500000f


	//   ....[39]....
        /*0940*/ 	.word	0x0500000f


	//   ....[40]....
        /*0944*/ 	.word	0x0500000f


	//   ....[41]....
        /*0948*/ 	.word	0x0500000f


	//   ....[42]....
        /*094c*/ 	.word	0x0500000f


	//   ....[43]....
        /*0950*/ 	.word	0x0500000f


	//   ....[44]....
        /*0954*/ 	.word	0x0500000f


	//   ....[45]....
        /*0958*/ 	.word	0x0500000f


	//   ....[46]....
        /*095c*/ 	.word	0x0500000f


	//   ....[47]....
        /*0960*/ 	.word	0x0500000f


	//   ....[48]....
        /*0964*/ 	.word	0x0500000f


	//   ....[49]....
        /*0968*/ 	.word	0x0500000f


	//   ....[50]....
        /*096c*/ 	.word	0x0500000f


	//   ....[51]....
        /*0970*/ 	.word	0x0500000f


	//   ....[52]....
        /*0974*/ 	.word	0x0500000f


	//   ....[53]....
        /*0978*/ 	.word	0x0500000f


	//   ....[54]....
        /*097c*/ 	.word	0x0500000f


	//   ....[55]....
        /*0980*/ 	.word	0x0500000f


	//   ....[56]....
        /*0984*/ 	.word	0x0500000f


	//   ....[57]....
        /*0988*/ 	.word	0x0500000f


	//   ....[58]....
        /*098c*/ 	.word	0x0500000f


	//   ....[59]....
        /*0990*/ 	.word	0x0500000f


	//   ....[60]....
        /*0994*/ 	.word	0x0500000f


	//   ....[61]....
        /*0998*/ 	.word	0x0500000f


	//   ....[62]....
        /*099c*/ 	.word	0x0500000f


	//   ....[63]....
        /*09a0*/ 	.word	0x0500000f


	//   ....[64]....
        /*09a4*/ 	.word	0x0500000f


	//   ....[65]....
        /*09a8*/ 	.word	0x0500000f


	//   ....[66]....
        /*09ac*/ 	.word	0x0500000f


	//   ....[67]....
        /*09b0*/ 	.word	0x0500000f


	//   ....[68]....
        /*09b4*/ 	.word	0x0500000f


	//   ....[69]....
        /*09b8*/ 	.word	0x0500000f


	//   ....[70]....
        /*09bc*/ 	.word	0x0500000f


	//   ....[71]....
        /*09c0*/ 	.word	0x0500000f


	//   ....[72]....
        /*09c4*/ 	.word	0x0500000f


	//   ....[73]....
        /*09c8*/ 	.word	0x0500000f


	//   ....[74]....
        /*09cc*/ 	.word	0x0500000f


	//   ....[75]....
        /*09d0*/ 	.word	0x0500000f


	//   ....[76]....
        /*09d4*/ 	.word	0x0500000f


	//   ....[77]....
        /*09d8*/ 	.word	0x0500000f


	//   ....[78]....
        /*09dc*/ 	.word	0x0500000f


	//   ....[79]....
        /*09e0*/ 	.word	0x0500000f


	//   ....[80]....
        /*09e4*/ 	.word	0x0500000f


	//   ....[81]....
        /*09e8*/ 	.word	0x0500000f


	//   ....[82]....
        /*09ec*/ 	.word	0x0500000f


	//   ....[83]....
        /*09f0*/ 	.word	0x0500000f


	//   ....[84]....
        /*09f4*/ 	.word	0x0500000f


	//   ....[85]....
        /*09f8*/ 	.word	0x0500000f


	//   ....[86]....
        /*09fc*/ 	.word	0x0500000f


	//----- nvinfo : EIATTR_COOP_GROUP_INSTR_OFFSETS
	.align		4
.L_143:
        /*0a00*/ 	.byte	0x04, 0x28
        /*0a02*/ 	.short	(.L_145 - .L_144)


	//   ....[0]....
.L_144:
        /*0a04*/ 	.word	0x00000070


	//   ....[1]....
        /*0a08*/ 	.word	0x00000140


	//   ....[2]....
        /*0a0c*/ 	.word	0x00000190


	//   ....[3]....
        /*0a10*/ 	.word	0x000003c0


	//   ....[4]....
        /*0a14*/ 	.word	0x00000520


	//   ....[5]....
        /*0a18*/ 	.word	0x00000640


	//   ....[6]....
        /*0a1c*/ 	.word	0x000007a0


	//   ....[7]....
        /*0a20*/ 	.word	0x00002d50


	//   ....[8]....
        /*0a24*/ 	.word	0x00002d60


	//   ....[9]....
        /*0a28*/ 	.word	0x00003420


	//   ....[10]....
        /*0a2c*/ 	.word	0x00003430


	//   ....[11]....
        /*0a30*/ 	.word	0x00004090


	//   ....[12]....
        /*0a34*/ 	.word	0x000040a0


	//   ....[13]....
        /*0a38*/ 	.word	0x00004800


	//   ....[14]....
        /*0a3c*/ 	.word	0x00004810


	//   ....[15]....
        /*0a40*/ 	.word	0x00005210


	//   ....[16]....
        /*0a44*/ 	.word	0x00005220


	//   ....[17]....
        /*0a48*/ 	.word	0x00005330


	//   ....[18]....
        /*0a4c*/ 	.word	0x00005340


	//   ....[19]....
        /*0a50*/ 	.word	0x000056b0


	//   ....[20]....
        /*0a54*/ 	.word	0x000056d0


	//   ....[21]....
        /*0a58*/ 	.word	0x000057b0


	//   ....[22]....
        /*0a5c*/ 	.word	0x000057d0


	//   ....[23]....
        /*0a60*/ 	.word	0x00005e90


	//   ....[24]....
        /*0a64*/ 	.word	0x00006470


	//   ....[25]....
        /*0a68*/ 	.word	0x00006480


	//   ....[26]....
        /*0a6c*/ 	.word	0x00006490


	//   ....[27]....
        /*0a70*/ 	.word	0x000064a0


	//   ....[28]....
        /*0a74*/ 	.word	0x00007510


	//   ....[29]....
        /*0a78*/ 	.word	0x00007520


	//   ....[30]....
        /*0a7c*/ 	.word	0x00007530


	//   ....[31]....
        /*0a80*/ 	.word	0x00007540


	//   ....[32]....
        /*0a84*/ 	.word	0x00009920


	//   ....[33]....
        /*0a88*/ 	.word	0x00009940


	//   ....[34]....
        /*0a8c*/ 	.word	0x00009e50


	//   ....[35]....
        /*0a90*/ 	.word	0x00009e70


	//   ....[36]....
        /*0a94*/ 	.word	0x0000c010


	//   ....[37]....
        /*0a98*/ 	.word	0x0000c070


	//   ....[38]....
        /*0a9c*/ 	.word	0x0000c450


	//   ....[39]....
        /*0aa0*/ 	.word	0x0000c470


	//   ....[40]....
        /*0aa4*/ 	.word	0x0000d9f0


	//   ....[41]....
        /*0aa8*/ 	.word	0x0000da00


	//   ....[42]....
        /*0aac*/ 	.word	0x0000daa0


	//   ....[43]....
        /*0ab0*/ 	.word	0x0000dab0


	//   ....[44]....
        /*0ab4*/ 	.word	0x0000e8a0


	//   ....[45]....
        /*0ab8*/ 	.word	0x0000e8c0


	//   ....[46]....
        /*0abc*/ 	.word	0x0000e8d0


	//   ....[47]....
        /*0ac0*/ 	.word	0x0000e8e0


	//   ....[48]....
        /*0ac4*/ 	.word	0x0000ee40


	//   ....[49]....
        /*0ac8*/ 	.word	0x0000ee80


	//   ....[50]....
        /*0acc*/ 	.word	0x0000eeb0


	//   ....[51]....
        /*0ad0*/ 	.word	0x0000eee0


	//   ....[52]....
        /*0ad4*/ 	.word	0x0000ef00


	//   ....[53]....
        /*0ad8*/ 	.word	0x0000ef10


	//   ....[54]....
        /*0adc*/ 	.word	0x0000ef50


	//   ....[55]....
        /*0ae0*/ 	.word	0x0000ef80


	//   ....[56]....
        /*0ae4*/ 	.word	0x0000f430


	//   ....[57]....
        /*0ae8*/ 	.word	0x0000f440


	//   ....[58]....
        /*0aec*/ 	.word	0x0000f6c0


	//   ....[59]....
        /*0af0*/ 	.word	0x0000f6d0


	//   ....[60]....
        /*0af4*/ 	.word	0x000101c0


	//   ....[61]....
        /*0af8*/ 	.word	0x000101f0


	//   ....[62]....
        /*0afc*/ 	.word	0x00010210


	//   ....[63]....
        /*0b00*/ 	.word	0x00010240


	//   ....[64]....
        /*0b04*/ 	.word	0x00010270


	//   ....[65]....
        /*0b08*/ 	.word	0x00010280


	//   ....[66]....
        /*0b0c*/ 	.word	0x000102b0


	//   ....[67]....
        /*0b10*/ 	.word	0x00010320


	//   ....[68]....
        /*0b14*/ 	.word	0x00010440


	//   ....[69]....
        /*0b18*/ 	.word	0x00010670


	//   ....[70]....
        /*0b1c*/ 	.word	0x000106a0


	//   ....[71]....
        /*0b20*/ 	.word	0x000106d0


	//   ....[72]....
        /*0b24*/ 	.word	0x00010700


	//   ....[73]....
        /*0b28*/ 	.word	0x00010730


	//   ....[74]....
        /*0b2c*/ 	.word	0x00010760


	//   ....[75]....
        /*0b30*/ 	.word	0x000108f0


	//   ....[76]....
        /*0b34*/ 	.word	0x00010920


	//   ....[77]....
        /*0b38*/ 	.word	0x00010950


	//   ....[78]....
        /*0b3c*/ 	.word	0x00010980


	//   ....[79]....
        /*0b40*/ 	.word	0x000109b0


	//   ....[80]....
        /*0b44*/ 	.word	0x000109e0


	//   ....[81]....
        /*0b48*/ 	.word	0x00010a70


	//   ....[82]....
        /*0b4c*/ 	.word	0x00010aa0


	//   ....[83]....
        /*0b50*/ 	.word	0x00010ab0


	//   ....[84]....
        /*0b54*/ 	.word	0x00010b50


	//   ....[85]....
        /*0b58*/ 	.word	0x00011ae0


	//   ....[86]....
        /*0b5c*/ 	.word	0x000135c0


	//   ....[87]....
        /*0b60*/ 	.word	0x000135e0


	//   ....[88]....
        /*0b64*/ 	.word	0x00013670


	//   ....[89]....
        /*0b68*/ 	.word	0x00013690


	//   ....[90]....
        /*0b6c*/ 	.word	0x00013710


	//   ....[91]....
        /*0b70*/ 	.word	0x00013730


	//   ....[92]....
        /*0b74*/ 	.word	0x000137b0


	//   ....[93]....
        /*0b78*/ 	.word	0x000137d0


	//   ....[94]....
        /*0b7c*/ 	.word	0x00013850


	//   ....[95]....
        /*0b80*/ 	.word	0x00013870


	//   ....[96]....
        /*0b84*/ 	.word	0x000138f0


	//   ....[97]....
        /*0b88*/ 	.word	0x00013910


	//   ....[98]....
        /*0b8c*/ 	.word	0x00013990


	//   ....[99]....
        /*0b90*/ 	.word	0x000139b0


	//   ....[100]....
        /*0b94*/ 	.word	0x000139c0


	//   ....[101]....
        /*0b98*/ 	.word	0x000139d0


	//   ....[102]....
        /*0b9c*/ 	.word	0x000142f0


	//   ....[103]....
        /*0ba0*/ 	.word	0x00014320


	//   ....[104]....
        /*0ba4*/ 	.word	0x00014340


	//   ....[105]....
        /*0ba8*/ 	.word	0x000143c0


	//   ....[106]....
        /*0bac*/ 	.word	0x000143e0


	//   ....[107]....
        /*0bb0*/ 	.word	0x00014460


	//   ....[108]....
        /*0bb4*/ 	.word	0x00014480


	//   ....[109]....
        /*0bb8*/ 	.word	0x00014500


	//   ....[110]....
        /*0bbc*/ 	.word	0x00014520


	//   ....[111]....
        /*0bc0*/ 	.word	0x000145a0


	//   ....[112]....
        /*0bc4*/ 	.word	0x000145c0


	//   ....[113]....
        /*0bc8*/ 	.word	0x00014640


	//   ....[114]....
        /*0bcc*/ 	.word	0x00014660


	//   ....[115]....
        /*0bd0*/ 	.word	0x000146e0


	//   ....[116]....
        /*0bd4*/ 	.word	0x00014700


	//   ....[117]....
        /*0bd8*/ 	.word	0x00014710


	//   ....[118]....
        /*0bdc*/ 	.word	0x00014780


	//   ....[119]....
        /*0be0*/ 	.word	0x000147d0


	//   ....[120]....
        /*0be4*/ 	.word	0x00014860


	//   ....[121]....
        /*0be8*/ 	.word	0x00014890


	//   ....[122]....
        /*0bec*/ 	.word	0x000148a0


	//   ....[123]....
        /*0bf0*/ 	.word	0x00014910


	//   ....[124]....
        /*0bf4*/ 	.word	0x00014920


	//   ....[125]....
        /*0bf8*/ 	.word	0x00014930


	//   ....[126]....
        /*0bfc*/ 	.word	0x00015120


	//   ....[127]....
        /*0c00*/ 	.word	0x00015140


	//   ....[128]....
        /*0c04*/ 	.word	0x000151b0


	//   ....[129]....
        /*0c08*/ 	.word	0x000151c0


	//   ....[130]....
        /*0c0c*/ 	.word	0x00015200


	//   ....[131]....
        /*0c10*/ 	.word	0x00015210


	//   ....[132]....
        /*0c14*/ 	.word	0x00015250


	//   ....[133]....
        /*0c18*/ 	.word	0x00015260


	//   ....[134]....
        /*0c1c*/ 	.word	0x000152a0


	//   ....[135]....
        /*0c20*/ 	.word	0x000152b0


	//   ....[136]....
        /*0c24*/ 	.word	0x000152f0


	//   ....[137]....
        /*0c28*/ 	.word	0x00015300


	//   ....[138]....
        /*0c2c*/ 	.word	0x00015340


	//   ....[139]....
        /*0c30*/ 	.word	0x00015350


	//   ....[140]....
        /*0c34*/ 	.word	0x00015360


	//   ....[141]....
        /*0c38*/ 	.word	0x000153a0


	//   ....[142]....
        /*0c3c*/ 	.word	0x00015650


	//   ....[143]....
        /*0c40*/ 	.word	0x00015680


	//   ....[144]....
        /*0c44*/ 	.word	0x000156e0


	//   ....[145]....
        /*0c48*/ 	.word	0x000156f0


	//   ....[146]....
        /*0c4c*/ 	.word	0x00015740


	//   ....[147]....
        /*0c50*/ 	.word	0x00015750


	//   ....[148]....
        /*0c54*/ 	.word	0x000157a0


	//   ....[149]....
        /*0c58*/ 	.word	0x000157b0


	//   ....[150]....
        /*0c5c*/ 	.word	0x00015800


	//   ....[151]....
        /*0c60*/ 	.word	0x00015810


	//   ....[152]....
        /*0c64*/ 	.word	0x00015860


	//   ....[153]....
        /*0c68*/ 	.word	0x00015870


	//   ....[154]....
        /*0c6c*/ 	.word	0x000158c0


	//   ....[155]....
        /*0c70*/ 	.word	0x000158d0


	//   ....[156]....
        /*0c74*/ 	.word	0x000158e0


	//   ....[157]....
        /*0c78*/ 	.word	0x00015920


	//   ....[158]....
        /*0c7c*/ 	.word	0x00015ef0


	//   ....[159]....
        /*0c80*/ 	.word	0x00015f30


	//   ....[160]....
        /*0c84*/ 	.word	0x00015f50


	//   ....[161]....
        /*0c88*/ 	.word	0x00015f90


	//   ....[162]....
        /*0c8c*/ 	.word	0x00015fb0


	//   ....[163]....
        /*0c90*/ 	.word	0x00015ff0


	//   ....[164]....
        /*0c94*/ 	.word	0x00016010


	//   ....[165]....
        /*0c98*/ 	.word	0x00016050


	//   ....[166]....
        /*0c9c*/ 	.word	0x00016070


	//   ....[167]....
        /*0ca0*/ 	.word	0x000160b0


	//   ....[168]....
        /*0ca4*/ 	.word	0x000160d0


	//   ....[169]....
        /*0ca8*/ 	.word	0x00016110


	//   ....[170]....
        /*0cac*/ 	.word	0x00016130


	//   ....[171]....
        /*0cb0*/ 	.word	0x00016170


	//   ....[172]....
        /*0cb4*/ 	.word	0x00016190


	//   ....[173]....
        /*0cb8*/ 	.word	0x000161a0


	//   ....[174]....
        /*0cbc*/ 	.word	0x00016560


	//   ....[175]....
        /*0cc0*/ 	.word	0x00016590


	//   ....[176]....
        /*0cc4*/ 	.word	0x000165f0


	//   ....[177]....
        /*0cc8*/ 	.word	0x00016620


	//   ....[178]....
        /*0ccc*/ 	.word	0x00016650


	//   ....[179]....
        /*0cd0*/ 	.word	0x00016680


	//   ....[180]....
        /*0cd4*/ 	.word	0x000166b0


	//   ....[181]....
        /*0cd8*/ 	.word	0x000166e0


	//   ....[182]....
        /*0cdc*/ 	.word	0x00016880


	//   ....[183]....
        /*0ce0*/ 	.word	0x000168b0


	//   ....[184]....
        /*0ce4*/ 	.word	0x000168e0


	//   ....[185]....
        /*0ce8*/ 	.word	0x00016910


	//   ....[186]....
        /*0cec*/ 	.word	0x00016940


	//   ....[187]....
        /*0cf0*/ 	.word	0x00016970


	//   ....[188]....
        /*0cf4*/ 	.word	0x00016a30


	//   ....[189]....
        /*0cf8*/ 	.word	0x00016a50


	//   ....[190]....
        /*0cfc*/ 	.word	0x00016a60


	//   ....[191]....
        /*0d00*/ 	.word	0x00016ac0


	//   ....[192]....
        /*0d04*/ 	.word	0x000170e0


	//   ....[193]....
        /*0d08*/ 	.word	0x00017400


	//   ....[194]....
        /*0d0c*/ 	.word	0x00017490


	//   ....[195]....
        /*0d10*/ 	.word	0x00017520


	//   ....[196]....
        /*0d14*/ 	.word	0x000175b0


	//   ....[197]....
        /*0d18*/ 	.word	0x00017690


	//   ....[198]....
        /*0d1c*/ 	.word	0x00017720


	//   ....[199]....
        /*0d20*/ 	.word	0x000177c0


	//   ....[200]....
        /*0d24*/ 	.word	0x00017850


	//   ....[201]....
        /*0d28*/ 	.word	0x00017940


	//   ....[202]....
        /*0d2c*/ 	.word	0x000179d0


	//   ....[203]....
        /*0d30*/ 	.word	0x00017a70


	//   ....[204]....
        /*0d34*/ 	.word	0x00017b00


	//   ....[205]....
        /*0d38*/ 	.word	0x00017c40


	//   ....[206]....
        /*0d3c*/ 	.word	0x00017cf0


	//   ....[207]....
        /*0d40*/ 	.word	0x00017d80


	//   ....[208]....
        /*0d44*/ 	.word	0x00017dd0


	//   ....[209]....
        /*0d48*/ 	.word	0x00017e20


	//   ....[210]....
        /*0d4c*/ 	.word	0x00017f00


	//   ....[211]....
        /*0d50*/ 	.word	0x00017f90


	//   ....[212]....
        /*0d54*/ 	.word	0x00017fe0


	//   ....[213]....
        /*0d58*/ 	.word	0x00018030


	//   ....[214]....
        /*0d5c*/ 	.word	0x00018250


	//   ....[215]....
        /*0d60*/ 	.word	0x000182b0


	//   ....[216]....
        /*0d64*/ 	.word	0x00018370


	//   ....[217]....
        /*0d68*/ 	.word	0x000183e0


	//   ....[218]....
        /*0d6c*/ 	.word	0x00018440


	//   ....[219]....
        /*0d70*/ 	.word	0x000184f0


	//   ....[220]....
        /*0d74*/ 	.word	0x00018550


	//   ....[221]....
        /*0d78*/ 	.word	0x000185e0


	//   ....[222]....
        /*0d7c*/ 	.word	0x00018660


	//   ....[223]....
        /*0d80*/ 	.word	0x000186b0


	//   ....[224]....
        /*0d84*/ 	.word	0x00018740


	//   ....[225]....
        /*0d88*/ 	.word	0x000187d0


	//   ....[226]....
        /*0d8c*/ 	.word	0x00018870


	//   ....[227]....
        /*0d90*/ 	.word	0x00018910


	//   ....[228]....
        /*0d94*/ 	.word	0x00018970


	//   ....[229]....
        /*0d98*/ 	.word	0x000189e0


	//   ....[230]....
        /*0d9c*/ 	.word	0x00018a40


	//   ....[231]....
        /*0da0*/ 	.word	0x00018ab0


	//   ....[232]....
        /*0da4*/ 	.word	0x00018b70


	//   ....[233]....
        /*0da8*/ 	.word	0x00018bd0


	//   ....[234]....
        /*0dac*/ 	.word	0x00018c90


	//   ....[235]....
        /*0db0*/ 	.word	0x00018f70


	//   ....[236]....
        /*0db4*/ 	.word	0x00019060


	//   ....[237]....
        /*0db8*/ 	.word	0x00019100


	//   ....[238]....
        /*0dbc*/ 	.word	0x00019160


	//   ....[239]....
        /*0dc0*/ 	.word	0x00019250


	//   ....[240]....
        /*0dc4*/ 	.word	0x000192c0


	//   ....[241]....
        /*0dc8*/ 	.word	0x000193b0


	//   ....[242]....
        /*0dcc*/ 	.word	0x00019420


	//   ....[243]....
        /*0dd0*/ 	.word	0x00019510


	//   ....[244]....
        /*0dd4*/ 	.word	0x00019580


	//   ....[245]....
        /*0dd8*/ 	.word	0x00019670


	//   ....[246]....
        /*0ddc*/ 	.word	0x000196e0


	//   ....[247]....
        /*0de0*/ 	.word	0x000197d0


	//   ....[248]....
        /*0de4*/ 	.word	0x00019840


	//   ....[249]....
        /*0de8*/ 	.word	0x00019930


	//   ....[250]....
        /*0dec*/ 	.word	0x000199a0


	//   ....[251]....
        /*0df0*/ 	.word	0x00019a40


	//   ....[252]....
        /*0df4*/ 	.word	0x00019b30


	//   ....[253]....
        /*0df8*/ 	.word	0x00019ba0


	//   ....[254]....
        /*0dfc*/ 	.word	0x00019c00


	//   ....[255]....
        /*0e00*/ 	.word	0x00019cf0


	//   ....[0]....
        /*0e04*/ 	.word	0x00019d50


	//   ....[1]....
        /*0e08*/ 	.word	0x00019e50


	//   ....[2]....
        /*0e0c*/ 	.word	0x00019eb0


	//   ....[3]....
        /*0e10*/ 	.word	0x00019fb0


	//   ....[4]....
        /*0e14*/ 	.word	0x0001a010


	//   ....[5]....
        /*0e18*/ 	.word	0x0001a110


	//   ....[6]....
        /*0e1c*/ 	.word	0x0001a170


	//   ....[7]....
        /*0e20*/ 	.word	0x0001a270


	//   ....[8]....
        /*0e24*/ 	.word	0x0001a2d0


	//   ....[9]....
        /*0e28*/ 	.word	0x0001a3d0


	//   ....[10]....
        /*0e2c*/ 	.word	0x0001a430


	//   ....[11]....
        /*0e30*/ 	.word	0x0001a530


	//   ....[12]....
        /*0e34*/ 	.word	0x0001a590


	//   ....[13]....
        /*0e38*/ 	.word	0x0001a680


	//   ....[14]....
        /*0e3c*/ 	.word	0x0001a6e0


	//   ....[15]....
        /*0e40*/ 	.word	0x0001a7c0


	//   ....[16]....
        /*0e44*/ 	.word	0x0001a820


	//   ....[17]....
        /*0e48*/ 	.word	0x0001a8f0


	//   ....[18]....
        /*0e4c*/ 	.word	0x0001a950


	//   ....[19]....
        /*0e50*/ 	.word	0x0001aa10


	//   ....[20]....
        /*0e54*/ 	.word	0x0001ab50


	//   ....[21]....
        /*0e58*/ 	.word	0x0001ac00


	//   ....[22]....
        /*0e5c*/ 	.word	0x0001ac70


	//   ....[23]....
        /*0e60*/ 	.word	0x0001ad40


	//   ....[24]....
        /*0e64*/ 	.word	0x0001ada0


	//   ....[25]....
        /*0e68*/ 	.word	0x0001ae50


	//   ....[26]....
        /*0e6c*/ 	.word	0x0001aeb0


	//   ....[27]....
        /*0e70*/ 	.word	0x0001af60


	//   ....[28]....
        /*0e74*/ 	.word	0x0001afc0


	//   ....[29]....
        /*0e78*/ 	.word	0x0001b070


	//   ....[30]....
        /*0e7c*/ 	.word	0x0001b0d0


	//   ....[31]....
        /*0e80*/ 	.word	0x0001b180


	//   ....[32]....
        /*0e84*/ 	.word	0x0001b1e0


	//   ....[33]....
        /*0e88*/ 	.word	0x0001b290


	//   ....[34]....
        /*0e8c*/ 	.word	0x0001b2f0


	//   ....[35]....
        /*0e90*/ 	.word	0x0001b3a0


	//   ....[36]....
        /*0e94*/ 	.word	0x0001b490


	//   ....[37]....
        /*0e98*/ 	.word	0x0001b540


	//   ....[38]....
        /*0e9c*/ 	.word	0x0001b5a0


	//   ....[39]....
        /*0ea0*/ 	.word	0x0001b660


	//   ....[40]....
        /*0ea4*/ 	.word	0x0001b6c0


	//   ....[41]....
        /*0ea8*/ 	.word	0x0001b780


	//   ....[42]....
        /*0eac*/ 	.word	0x0001b7e0


	//   ....[43]....
        /*0eb0*/ 	.word	0x0001b8a0


	//   ....[44]....
        /*0eb4*/ 	.word	0x0001b900


	//   ....[45]....
        /*0eb8*/ 	.word	0x0001b9c0


	//   ....[46]....
        /*0ebc*/ 	.word	0x0001ba20


	//   ....[47]....
        /*0ec0*/ 	.word	0x0001bae0


	//   ....[48]....
        /*0ec4*/ 	.word	0x0001bb40


	//   ....[49]....
        /*0ec8*/ 	.word	0x0001bc00


	//   ....[50]....
        /*0ecc*/ 	.word	0x0001bc60


	//   ....[51]....
        /*0ed0*/ 	.word	0x0001bd10


	//   ....[52]....
        /*0ed4*/ 	.word	0x0001be00


	//   ....[53]....
        /*0ed8*/ 	.word	0x0001bec0


	//   ....[54]....
        /*0edc*/ 	.word	0x0001bf20


	//   ....[55]....
        /*0ee0*/ 	.word	0x0001bfd0


	//   ....[56]....
        /*0ee4*/ 	.word	0x0001c030


	//   ....[57]....
        /*0ee8*/ 	.word	0x0001c0e0


	//   ....[58]....
        /*0eec*/ 	.word	0x0001c140


	//   ....[59]....
        /*0ef0*/ 	.word	0x0001c1f0


	//   ....[60]....
        /*0ef4*/ 	.word	0x0001c250


	//   ....[61]....
        /*0ef8*/ 	.word	0x0001c300


	//   ....[62]....
        /*0efc*/ 	.word	0x0001c360


	//   ....[63]....
        /*0f00*/ 	.word	0x0001c410


	//   ....[64]....
        /*0f04*/ 	.word	0x0001c470


	//   ....[65]....
        /*0f08*/ 	.word	0x0001c520


	//   ....[66]....
        /*0f0c*/ 	.word	0x0001c580


	//   ....[67]....
        /*0f10*/ 	.word	0x0001c620


	//   ....[68]....
        /*0f14*/ 	.word	0x0001c6b0


	//   ....[69]....
        /*0f18*/ 	.word	0x0001c750


	//   ....[70]....
        /*0f1c*/ 	.word	0x0001c8d0


	//   ....[71]....
        /*0f20*/ 	.word	0x0001c940


	//   ....[72]....
        /*0f24*/ 	.word	0x0001c9b0


	//   ....[73]....
        /*0f28*/ 	.word	0x0001ca20


	//   ....[74]....
        /*0f2c*/ 	.word	0x0001ca90


	//   ....[75]....
        /*0f30*/ 	.word	0x0001cb10


	//   ....[76]....
        /*0f34*/ 	.word	0x0001cb90


	//   ....[77]....
        /*0f38*/ 	.word	0x0001cc20


	//   ....[78]....
        /*0f3c*/ 	.word	0x0001cc90


	//   ....[79]....
        /*0f40*/ 	.word	0x0001cd00


	//   ....[80]....
        /*0f44*/ 	.word	0x0001cd70


	//   ....[81]....
        /*0f48*/ 	.word	0x0001cdf0


	//   ....[82]....
        /*0f4c*/ 	.word	0x0001ce60


	//   ....[83]....
        /*0f50*/ 	.word	0x0001cf00


	//   ....[84]....
        /*0f54*/ 	.word	0x0001cf50


	//   ....[85]....
        /*0f58*/ 	.word	0x0001cfe0


	//   ....[86]....
        /*0f5c*/ 	.word	0x0001d110


	//----- nvinfo : EIATTR_REG_RECONFIG
	.align		4
.L_145:
        /*0f60*/ 	.byte	0x01, 0x54
	.zero		2


	//----- nvinfo : EIATTR_SYSCALL_OFFSETS
	.align		4
        /*0f64*/ 	.byte	0x04, 0x46
        /*0f66*/ 	.short	(.L_147 - .L_146)


	//   ....[0]....
.L_146:
        /*0f68*/ 	.word	0x00001ae0


	//   ....[1]....
        /*0f6c*/ 	.word	0x00001c30


	//   ....[2]....
        /*0f70*/ 	.word	0x00006060


	//   ....[3]....
        /*0f74*/ 	.word	0x000063e0


	//   ....[4]....
        /*0f78*/ 	.word	0x00012c20


	//   ....[5]....
        /*0f7c*/ 	.word	0x00012d70


	//   ....[6]....
        /*0f80*/ 	.word	0x00012e60


	//   ....[7]....
        /*0f84*/ 	.word	0x00013e00


	//----- nvinfo : EIATTR_MBARRIER_INSTR_OFFSETS
	.align		4
.L_147:
        /*0f88*/ 	.byte	0x04, 0x39
        /*0f8a*/ 	.short	(.L_149 - .L_148)


	//   ....[0]....
.L_148:
        /*0f8c*/ 	.word	0x00000270
        /*0f90*/ 	.word	0x000000ff
        /*0f94*/ 	.word	0x00016800
        /*0f98*/ 	.short	0x0100
        /*0f9a*/ 	.byte	0x08
	.zero		1


	//   ....[1]....
        /*0f9c*/ 	.word	0x00000280
        /*0fa0*/ 	.word	0x000000ff
        /*0fa4*/ 	.word	0x00016820
        /*0fa8*/ 	.short	0x0100
        /*0faa*/ 	.byte	0x08
	.zero		1


	//   ....[2]....
        /*0fac*/ 	.word	0x00000370
        /*0fb0*/ 	.word	0x000000ff
        /*0fb4*/ 	.word	0x00016830
        /*0fb8*/ 	.short	0x0100
        /*0fba*/ 	.byte	0x08
	.zero		1


	//   ....[3]....
        /*0fbc*/ 	.word	0x00000380
        /*0fc0*/ 	.word	0x000000ff
        /*0fc4*/ 	.word	0x00016840
        /*0fc8*/ 	.short	0x0100
        /*0fca*/ 	.byte	0x08
	.zero		1


	//   ....[4]....
        /*0fcc*/ 	.word	0x00000390
        /*0fd0*/ 	.word	0x000000ff
        /*0fd4*/ 	.word	0x00016838
        /*0fd8*/ 	.short	0x0100
        /*0fda*/ 	.byte	0x08
	.zero		1


	//   ....[5]....
        /*0fdc*/ 	.word	0x000003a0
        /*0fe0*/ 	.word	0x000000ff
        /*0fe4*/ 	.word	0x00016848
        /*0fe8*/ 	.short	0x0100
        /*0fea*/ 	.byte	0x08
	.zero		1


	//   ....[6]....
        /*0fec*/ 	.word	0x000004d0
        /*0ff0*/ 	.word	0x000000ff
        /*0ff4*/ 	.word	0x00016850
        /*0ff8*/ 	.short	0x0100
        /*0ffa*/ 	.byte	0x08
	.zero		1


	//   ....[7]....
        /*0ffc*/ 	.word	0x000004e0
        /*1000*/ 	.word	0x000000ff
        /*1004*/ 	.word	0x00016860
        /*1008*/ 	.short	0x0100
        /*100a*/ 	.byte	0x08
	.zero		1


	//   ....[8]....
        /*100c*/ 	.word	0x000004f0
        /*1010*/ 	.word	0x000000ff
        /*1014*/ 	.word	0x00016858
        /*1018*/ 	.short	0x0100
        /*101a*/ 	.byte	0x08
	.zero		1


	//   ....[9]....
        /*101c*/ 	.word	0x00000500
        /*1020*/ 	.word	0x000000ff
        /*1024*/ 	.word	0x00016868
        /*1028*/ 	.short	0x0100
        /*102a*/ 	.byte	0x08
	.zero		1


	//   ....[10]....
        /*102c*/ 	.word	0x000005f0
        /*1030*/ 	.word	0x000000ff
        /*1034*/ 	.word	0x00016870
        /*1038*/ 	.short	0x0100
        /*103a*/ 	.byte	0x06
	.zero		1


	//   ....[11]....
        /*103c*/ 	.word	0x00000600
        /*1040*/ 	.word	0x000000ff
        /*1044*/ 	.word	0x00016880
        /*1048*/ 	.short	0x0100
        /*104a*/ 	.byte	0x06
	.zero		1


	//   ....[12]....
        /*104c*/ 	.word	0x00000610
        /*1050*/ 	.word	0x000000ff
        /*1054*/ 	.word	0x00016878
        /*1058*/ 	.short	0x0100
        /*105a*/ 	.byte	0x06
	.zero		1


	//   ....[13]....
        /*105c*/ 	.word	0x00000620
        /*1060*/ 	.word	0x000000ff
        /*1064*/ 	.word	0x00016888
        /*1068*/ 	.short	0x0100
        /*106a*/ 	.byte	0x06
	.zero		1


	//   ....[14]....
        /*106c*/ 	.word	0x00000750
        /*1070*/ 	.word	0x000000ff
        /*1074*/ 	.word	0x00016890
        /*1078*/ 	.short	0x0100
        /*107a*/ 	.byte	0x08
	.zero		1


	//   ....[15]....
        /*107c*/ 	.word	0x00000760
        /*1080*/ 	.word	0x000000ff
        /*1084*/ 	.word	0x000168a0
        /*1088*/ 	.short	0x0100
        /*108a*/ 	.byte	0x08
	.zero		1


	//   ....[16]....
        /*108c*/ 	.word	0x00000770
        /*1090*/ 	.word	0x000000ff
        /*1094*/ 	.word	0x00016898
        /*1098*/ 	.short	0x0100
        /*109a*/ 	.byte	0x08
	.zero		1


	//   ....[17]....
        /*109c*/ 	.word	0x00000780
        /*10a0*/ 	.word	0x000000ff
        /*10a4*/ 	.word	0x000168a8
        /*10a8*/ 	.short	0x0100
        /*10aa*/ 	.byte	0x08
	.zero		1


	//   ....[18]....
        /*10ac*/ 	.word	0x000008b0
        /*10b0*/ 	.word	0x000000ff
        /*10b4*/ 	.word	0x000168b0
        /*10b8*/ 	.short	0x0100
        /*10ba*/ 	.byte	0x08
	.zero		1


	//   ....[19]....
        /*10bc*/ 	.word	0x000008c0
        /*10c0*/ 	.word	0x000000ff
        /*10c4*/ 	.word	0x000168c0
        /*10c8*/ 	.short	0x0100
        /*10ca*/ 	.byte	0x08
	.zero		1


	//   ....[20]....
        /*10cc*/ 	.word	0x000008d0
        /*10d0*/ 	.word	0x000000ff
        /*10d4*/ 	.word	0x000168b8
        /*10d8*/ 	.short	0x0100
        /*10da*/ 	.byte	0x08
	.zero		1


	//   ....[21]....
        /*10dc*/ 	.word	0x000008e0
        /*10e0*/ 	.word	0x000000ff
        /*10e4*/ 	.word	0x000168c8
        /*10e8*/ 	.short	0x0100
        /*10ea*/ 	.byte	0x08
	.zero		1


	//   ....[22]....
        /*10ec*/ 	.word	0x00002d00
        /*10f0*/ 	.word	0x00000046
        /*10f4*/ 	.word	0x00016890
        /*10f8*/ 	.short	0x010a
        /*10fa*/ 	.byte	0x3f
	.zero		1


	//   ....[23]....
        /*10fc*/ 	.word	0x00004030
        /*1100*/ 	.word	0x00000046
        /*1104*/ 	.word	0x00016890
        /*1108*/ 	.short	0x010a
        /*110a*/ 	.byte	0x3f
	.zero		1


	//   ....[24]....
        /*110c*/ 	.word	0x00005070
        /*1110*/ 	.word	0x00000046
        /*1114*/ 	.word	0x00016890
        /*1118*/ 	.short	0x010a
        /*111a*/ 	.byte	0x3f
	.zero		1


	//   ....[25]....
        /*111c*/ 	.word	0x00005500
        /*1120*/ 	.word	0x00000008
        /*1124*/ 	.word	0x00000000
        /*1128*/ 	.short	0x0101
        /*112a*/ 	.byte	0x3f
	.zero		1


	//   ....[26]....
        /*112c*/ 	.word	0x00005540
        /*1130*/ 	.word	0x00000046
        /*1134*/ 	.word	0x000168b0
        /*1138*/ 	.short	0x010a
        /*113a*/ 	.byte	0x3f
	.zero		1


	//   ....[27]....
        /*113c*/ 	.word	0x00005950
        /*1140*/ 	.word	0x00000046
        /*1144*/ 	.word	0x00000000
        /*1148*/ 	.short	0x0101
        /*114a*/ 	.byte	0x3f
	.zero		1


	//   ....[28]....
        /*114c*/ 	.word	0x00006100
        /*1150*/ 	.word	0x00000012
        /*1154*/ 	.word	0x00016800
        /*1158*/ 	.short	0x010a
        /*115a*/ 	.byte	0x3f
	.zero		1


	//   ....[29]....
        /*115c*/ 	.word	0x00006150
        /*1160*/ 	.word	0x00000012
        /*1164*/ 	.word	0x00016800
        /*1168*/ 	.short	0x010a
        /*116a*/ 	.byte	0x3f
	.zero		1


	//   ....[30]....
        /*116c*/ 	.word	0x00006800
        /*1170*/ 	.word	0x00000012
        /*1174*/ 	.word	0x00016800
        /*1178*/ 	.short	0x010a
        /*117a*/ 	.byte	0x3f
	.zero		1


	//   ....[31]....
        /*117c*/ 	.word	0x00007820
        /*1180*/ 	.word	0x00000012
        /*1184*/ 	.word	0x00016800
        /*1188*/ 	.short	0x010a
        /*118a*/ 	.byte	0x3f
	.zero		1


	//   ....[32]....
        /*118c*/ 	.word	0x000085d0
        /*1190*/ 	.word	0x00000000
        /*1194*/ 	.word	0x00016830
        /*1198*/ 	.short	0x010a
        /*119a*/ 	.byte	0x3f
	.zero		1


	//   ....[33]....
        /*119c*/ 	.word	0x00008680
        /*11a0*/ 	.word	0x00000000
        /*11a4*/ 	.word	0x00016830
        /*11a8*/ 	.short	0x010a
        /*11aa*/ 	.byte	0x3f
	.zero		1


	//   ....[34]....
        /*11ac*/ 	.word	0x0000a330
        /*11b0*/ 	.word	0x00000000
        /*11b4*/ 	.word	0x00000000
        /*11b8*/ 	.short	0x0101
        /*11ba*/ 	.byte	0x3f
	.zero		1


	//   ....[35]....
        /*11bc*/ 	.word	0x0000af50
        /*11c0*/ 	.word	0x00000005
        /*11c4*/ 	.word	0x00016830
        /*11c8*/ 	.short	0x010a
        /*11ca*/ 	.byte	0x3f
	.zero		1


	//   ....[36]....
        /*11cc*/ 	.word	0x0000afa0
        /*11d0*/ 	.word	0x00000005
        /*11d4*/ 	.word	0x00016830
        /*11d8*/ 	.short	0x010a
        /*11da*/ 	.byte	0x3f
	.zero		1


	//   ....[37]....
        /*11dc*/ 	.word	0x0000b2f0
        /*11e0*/ 	.word	0x00000005
        /*11e4*/ 	.word	0x00016850
        /*11e8*/ 	.short	0x010a
        /*11ea*/ 	.byte	0x3f
	.zero		1


	//   ....[38]....
        /*11ec*/ 	.word	0x0000b330
        /*11f0*/ 	.word	0x00000005
        /*11f4*/ 	.word	0x00016850
        /*11f8*/ 	.short	0x010a
        /*11fa*/ 	.byte	0x3f
	.zero		1


	//   ....[39]....
        /*11fc*/ 	.word	0x0000b900
        /*1200*/ 	.word	0x0000001f
        /*1204*/ 	.word	0x00000000
        /*1208*/ 	.short	0x0101
        /*120a*/ 	.byte	0x3f
	.zero		1


	//   ....[40]....
        /*120c*/ 	.word	0x0000d2f0
        /*1210*/ 	.word	0x0000000b
        /*1214*/ 	.word	0x00000000
        /*1218*/ 	.short	0x0101
        /*121a*/ 	.byte	0x3f
	.zero		1


	//   ....[41]....
        /*121c*/ 	.word	0x0000d650
        /*1220*/ 	.word	0x0000000b
        /*1224*/ 	.word	0x00016850
        /*1228*/ 	.short	0x010a
        /*122a*/ 	.byte	0x3f
	.zero		1


	//   ....[42]....
        /*122c*/ 	.word	0x0000d6c0
        /*1230*/ 	.word	0x0000000b
        /*1234*/ 	.word	0x00016850
        /*1238*/ 	.short	0x010a
        /*123a*/ 	.byte	0x3f
	.zero		1


	//   ....[43]....
        /*123c*/ 	.word	0x0000dcd0
        /*1240*/ 	.word	0x00000004
        /*1244*/ 	.word	0x00000000
        /*1248*/ 	.short	0x0101
        /*124a*/ 	.byte	0x3f
	.zero		1


	//   ....[44]....
        /*124c*/ 	.word	0x0000ed40
        /*1250*/ 	.word	0x00000000
        /*1254*/ 	.word	0x00000000
        /*1258*/ 	.short	0x0101
        /*125a*/ 	.byte	0x3f
	.zero		1


	//   ....[45]....
        /*125c*/ 	.word	0x0000f2f0
        /*1260*/ 	.word	0x00000008
        /*1264*/ 	.word	0x00000000
        /*1268*/ 	.short	0x0101
        /*126a*/ 	.byte	0x3f
	.zero		1


	//   ....[46]....
        /*126c*/ 	.word	0x00011bc0
        /*1270*/ 	.word	0x00000010
        /*1274*/ 	.word	0x00016820
        /*1278*/ 	.short	0x010a
        /*127a*/ 	.byte	0x3f
	.zero		1


	//   ....[47]....
        /*127c*/ 	.word	0x00011c80
        /*1280*/ 	.word	0x00000006
        /*1284*/ 	.word	0x000168a0
        /*1288*/ 	.short	0x010a
        /*128a*/ 	.byte	0x3f
	.zero		1


	//   ....[48]....
        /*128c*/ 	.word	0x00011ec0
        /*1290*/ 	.word	0x00000006
        /*1294*/ 	.word	0x000168c0
        /*1298*/ 	.short	0x010a
        /*129a*/ 	.byte	0x3f
	.zero		1


	//   ....[49]....
        /*129c*/ 	.word	0x00012250
        /*12a0*/ 	.word	0x00000006
        /*12a4*/ 	.word	0x000168a0
        /*12a8*/ 	.short	0x010a
        /*12aa*/ 	.byte	0x3f
	.zero		1


	//   ....[50]....
        /*12ac*/ 	.word	0x00012470
        /*12b0*/ 	.word	0x00000006
        /*12b4*/ 	.word	0x000168c0
        /*12b8*/ 	.short	0x010a
        /*12ba*/ 	.byte	0x3f
	.zero		1


	//   ....[51]....
        /*12bc*/ 	.word	0x00013320
        /*12c0*/ 	.word	0x00000003
        /*12c4*/ 	.word	0x00016840
        /*12c8*/ 	.short	0x010a
        /*12ca*/ 	.byte	0x3f
	.zero		1


	//   ....[52]....
        /*12cc*/ 	.word	0x00013ad0
        /*12d0*/ 	.word	0x00000003
        /*12d4*/ 	.word	0x00016830
        /*12d8*/ 	.short	0x0107
        /*12da*/ 	.byte	0x3f
	.zero		1


	//   ....[53]....
        /*12dc*/ 	.word	0x00013ba0
        /*12e0*/ 	.word	0x00000003
        /*12e4*/ 	.word	0x00016830
        /*12e8*/ 	.short	0x0101
        /*12ea*/ 	.byte	0x3f
	.zero		1


	//   ....[54]....
        /*12ec*/ 	.word	0x00014a10
        /*12f0*/ 	.word	0x00000010
        /*12f4*/ 	.word	0x00016800
        /*12f8*/ 	.short	0x0107
        /*12fa*/ 	.byte	0x3f
	.zero		1


	//   ....[55]....
        /*12fc*/ 	.word	0x00014b00
        /*1300*/ 	.word	0x00000010
        /*1304*/ 	.word	0x00016800
        /*1308*/ 	.short	0x0101
        /*130a*/ 	.byte	0x3f
	.zero		1


	//   ....[56]....
        /*130c*/ 	.word	0x00014b20
        /*1310*/ 	.word	0x00000010
        /*1314*/ 	.word	0x00016820
        /*1318*/ 	.short	0x010a
        /*131a*/ 	.byte	0x3f
	.zero		1


	//   ....[57]....
        /*131c*/ 	.word	0x00014ef0
        /*1320*/ 	.word	0x00000005
        /*1324*/ 	.word	0x00016840
        /*1328*/ 	.short	0x010a
        /*132a*/ 	.byte	0x3f
	.zero		1


	//   ....[58]....
        /*132c*/ 	.word	0x00015420
        /*1330*/ 	.word	0x00000005
        /*1334*/ 	.word	0x00016830
        /*1338*/ 	.short	0x0107
        /*133a*/ 	.byte	0x3f
	.zero		1


	//   ....[59]....
        /*133c*/ 	.word	0x000154e0
        /*1340*/ 	.word	0x00000005
        /*1344*/ 	.word	0x00016830
        /*1348*/ 	.short	0x0101
        /*134a*/ 	.byte	0x3f
	.zero		1


	//   ....[60]....
        /*134c*/ 	.word	0x00015540
        /*1350*/ 	.word	0x00000005
        /*1354*/ 	.word	0x00016860
        /*1358*/ 	.short	0x010a
        /*135a*/ 	.byte	0x3f
	.zero		1


	//   ....[61]....
        /*135c*/ 	.word	0x00015a10
        /*1360*/ 	.word	0x00000005
        /*1364*/ 	.word	0x00016850
        /*1368*/ 	.short	0x0107
        /*136a*/ 	.byte	0x3f
	.zero		1


	//   ....[62]....
        /*136c*/ 	.word	0x00015b90
        /*1370*/ 	.word	0x00000005
        /*1374*/ 	.word	0x00016850
        /*1378*/ 	.short	0x0101
        /*137a*/ 	.byte	0x3f
	.zero		1


	//   ....[63]....
        /*137c*/ 	.word	0x00015db0
        /*1380*/ 	.word	0x00000000
        /*1384*/ 	.word	0x00016860
        /*1388*/ 	.short	0x010a
        /*138a*/ 	.byte	0x3f
	.zero		1


	//   ....[64]....
        /*138c*/ 	.word	0x00016250
        /*1390*/ 	.word	0x00000000
        /*1394*/ 	.word	0x00016850
        /*1398*/ 	.short	0x0107
        /*139a*/ 	.byte	0x3f
	.zero		1


	//   ....[65]....
        /*139c*/ 	.word	0x00016320
        /*13a0*/ 	.word	0x00000000
        /*13a4*/ 	.word	0x00016850
        /*13a8*/ 	.short	0x0101
        /*13aa*/ 	.byte	0x3f
	.zero		1


	//   ....[66]....
        /*13ac*/ 	.word	0x00017060
        /*13b0*/ 	.word	0x00000005
        /*13b4*/ 	.word	0x00016820
        /*13b8*/ 	.short	0x010a
        /*13ba*/ 	.byte	0x3f
	.zero		1


	//   ....[67]....
        /*13bc*/ 	.word	0x000171d0
        /*13c0*/ 	.word	0x00000003
        /*13c4*/ 	.word	0x00016840
        /*13c8*/ 	.short	0x010a
        /*13ca*/ 	.byte	0x3f
	.zero		1


	//   ....[68]....
        /*13cc*/ 	.word	0x00017270
        /*13d0*/ 	.word	0x00000005
        /*13d4*/ 	.word	0x00016840
        /*13d8*/ 	.short	0x010a
        /*13da*/ 	.byte	0x3f
	.zero		1


	//   ....[69]....
        /*13dc*/ 	.word	0x000172b0
        /*13e0*/ 	.word	0x00000003
        /*13e4*/ 	.word	0x00016860
        /*13e8*/ 	.short	0x010a
        /*13ea*/ 	.byte	0x3f
	.zero		1


	//   ....[70]....
        /*13ec*/ 	.word	0x000172f0
        /*13f0*/ 	.word	0x00000005
        /*13f4*/ 	.word	0x00016860
        /*13f8*/ 	.short	0x010a
        /*13fa*/ 	.byte	0x3f
	.zero		1


	//   ....[71]....
        /*13fc*/ 	.word	0x00017350
        /*1400*/ 	.word	0x00000046
        /*1404*/ 	.word	0x00016890
        /*1408*/ 	.short	0x010a
        /*140a*/ 	.byte	0x3f
	.zero		1


	//   ....[72]....
        /*140c*/ 	.word	0x000175e0
        /*1410*/ 	.word	0x00000046
        /*1414*/ 	.word	0x00016890
        /*1418*/ 	.short	0x010a
        /*141a*/ 	.byte	0x3f
	.zero		1


	//   ....[73]....
        /*141c*/ 	.word	0x00017890
        /*1420*/ 	.word	0x00000046
        /*1424*/ 	.word	0x00016890
        /*1428*/ 	.short	0x010a
        /*142a*/ 	.byte	0x3f
	.zero		1


	//   ....[74]....
        /*142c*/ 	.word	0x00017b40
        /*1430*/ 	.word	0x00000046
        /*1434*/ 	.word	0x000168b0
        /*1438*/ 	.short	0x010a
        /*143a*/ 	.byte	0x3f
	.zero		1


	//   ....[75]....
        /*143c*/ 	.word	0x00017e50
        /*1440*/ 	.word	0x00000012
        /*1444*/ 	.word	0x00016800
        /*1448*/ 	.short	0x010a
        /*144a*/ 	.byte	0x3f
	.zero		1


	//   ....[76]....
        /*144c*/ 	.word	0x00018060
        /*1450*/ 	.word	0x00000012
        /*1454*/ 	.word	0x00016800
        /*1458*/ 	.short	0x010a
        /*145a*/ 	.byte	0x3f
	.zero		1


	//   ....[77]....
        /*145c*/ 	.word	0x000180b0
        /*1460*/ 	.word	0x00000000
        /*1464*/ 	.word	0x00016830
        /*1468*/ 	.short	0x010a
        /*146a*/ 	.byte	0x3f
	.zero		1


	//   ....[78]....
        /*146c*/ 	.word	0x00018100
        /*1470*/ 	.word	0x00000005
        /*1474*/ 	.word	0x00016830
        /*1478*/ 	.short	0x010a
        /*147a*/ 	.byte	0x3f
	.zero		1


	//   ....[79]....
        /*147c*/ 	.word	0x00018150
        /*1480*/ 	.word	0x00000005
        /*1484*/ 	.word	0x00016850
        /*1488*/ 	.short	0x010a
        /*148a*/ 	.byte	0x3f
	.zero		1


	//   ....[80]....
        /*148c*/ 	.word	0x000181a0
        /*1490*/ 	.word	0x0000000b
        /*1494*/ 	.word	0x00016850
        /*1498*/ 	.short	0x010a
        /*149a*/ 	.byte	0x3f
	.zero		1


	//   ....[81]....
        /*149c*/ 	.word	0x00018d50
        /*14a0*/ 	.word	0x00000010
        /*14a4*/ 	.word	0x00016820
        /*14a8*/ 	.short	0x010a
        /*14aa*/ 	.byte	0x3f
	.zero		1


	//   ....[82]....
        /*14ac*/ 	.word	0x00018da0
        /*14b0*/ 	.word	0x00000006
        /*14b4*/ 	.word	0x000168a0
        /*14b8*/ 	.short	0x010a
        /*14ba*/ 	.byte	0x3f
	.zero		1


	//   ....[83]....
        /*14bc*/ 	.word	0x00018df0
        /*14c0*/ 	.word	0x00000006
        /*14c4*/ 	.word	0x000168c0
        /*14c8*/ 	.short	0x010a
        /*14ca*/ 	.byte	0x3f
	.zero		1


	//   ....[84]....
        /*14cc*/ 	.word	0x00018e40
        /*14d0*/ 	.word	0x00000006
        /*14d4*/ 	.word	0x000168a0
        /*14d8*/ 	.short	0x010a
        /*14da*/ 	.byte	0x3f
	.zero		1


	//   ....[85]....
        /*14dc*/ 	.word	0x00018e90
        /*14e0*/ 	.word	0x00000006
        /*14e4*/ 	.word	0x000168c0
        /*14e8*/ 	.short	0x010a
        /*14ea*/ 	.byte	0x3f
	.zero		1


	//   ....[86]....
        /*14ec*/ 	.word	0x00018fb0
        /*14f0*/ 	.word	0x00000003
        /*14f4*/ 	.word	0x00016840
        /*14f8*/ 	.short	0x010a
        /*14fa*/ 	.byte	0x3f
	.zero		1


	//   ....[87]....
        /*14fc*/ 	.word	0x0001aa50
        /*1500*/ 	.word	0x00000010
        /*1504*/ 	.word	0x00016820
        /*1508*/ 	.short	0x010a
        /*150a*/ 	.byte	0x3f
	.zero		1


	//   ....[88]....
        /*150c*/ 	.word	0x0001aaa0
        /*1510*/ 	.word	0x00000005
        /*1514*/ 	.word	0x00016840
        /*1518*/ 	.short	0x010a
        /*151a*/ 	.byte	0x3f
	.zero		1


	//   ....[89]....
        /*151c*/ 	.word	0x0001b3e0
        /*1520*/ 	.word	0x00000005
        /*1524*/ 	.word	0x00016860
        /*1528*/ 	.short	0x010a
        /*152a*/ 	.byte	0x3f
	.zero		1


	//   ....[90]....
        /*152c*/ 	.word	0x0001bd50
        /*1530*/ 	.word	0x00000000
        /*1534*/ 	.word	0x00016860
        /*1538*/ 	.short	0x010a
        /*153a*/ 	.byte	0x3f
	.zero		1


	//   ....[91]....
        /*153c*/ 	.word	0x0001d030
        /*1540*/ 	.word	0x00000005
        /*1544*/ 	.word	0x00016820
        /*1548*/ 	.short	0x010a
        /*154a*/ 	.byte	0x3f
	.zero		1


	//   ....[92]....
        /*154c*/ 	.word	0x0001d1d0
        /*1550*/ 	.word	0x00000003
        /*1554*/ 	.word	0x00016840
        /*1558*/ 	.short	0x010a
        /*155a*/ 	.byte	0x3f
	.zero		1


	//   ....[93]....
        /*155c*/ 	.word	0x0001d220
        /*1560*/ 	.word	0x00000005
        /*1564*/ 	.word	0x00016840
        /*1568*/ 	.short	0x010a
        /*156a*/ 	.byte	0x3f
	.zero		1


	//   ....[94]....
        /*156c*/ 	.word	0x0001d270
        /*1570*/ 	.word	0x00000003
        /*1574*/ 	.word	0x00016860
        /*1578*/ 	.short	0x010a
        /*157a*/ 	.byte	0x3f
	.zero		1


	//----- nvinfo : EIATTR_NUM_MBARRIERS
	.align		4
.L_149:
        /*157c*/ 	.byte	0x03, 0x38
        /*157e*/ 	.short	0x0016


	//----- nvinfo : EIATTR_EXIT_INSTR_OFFSETS
	.align		4
        /*1580*/ 	.byte	0x04, 0x1c
        /*1582*/ 	.short	(.L_151 - .L_150)


	//   ....[0]....
.L_150:
        /*1584*/ 	.word	0x00017340


	//----- nvinfo : EIATTR_MAX_THREADS
	.align		4
.L_151:
        /*1588*/ 	.byte	0x04, 0x05
        /*158a*/ 	.short	(.L_153 - .L_152)
.L_152:
        /*158c*/ 	.word	0x00000200
        /*1590*/ 	.word	0x00000001
        /*1594*/ 	.word	0x00000001


	//----- nvinfo : EIATTR_CRS_STACK_SIZE
	.align		4
.L_153:
        /*1598*/ 	.byte	0x04, 0x1e
        /*159a*/ 	.short	(.L_155 - .L_154)
.L_154:
        /*159c*/ 	.word	0x00000000


	//----- nvinfo : EIATTR_CBANK_PARAM_SIZE
	.align		4
.L_155:
        /*15a0*/ 	.byte	0x03, 0x19
        /*15a2*/ 	.short	0x0af0


	//----- nvinfo : EIATTR_PARAM_CBANK
	.align		4
        /*15a4*/ 	.byte	0x04, 0x0a
        /*15a6*/ 	.short	(.L_157 - .L_156)
	.align		4
.L_156:
        /*15a8*/ 	.word	index@(.nv.constant0._ZN7cutlass13device_kernelIN5flash11enable_sm90INS1_16FlashAttnFwdSm90INS1_25CollectiveMainloopFwdSm90ILi2EN4cute5tupleIJNS5_1CILi1EEES8_S8_EEENS6_IJNS7_ILi192EEENS7_ILi128EEENS7_ILi64EEEEEELi64ENS_6half_tEfNS_4arch4Sm90ELb0ELb0ELb1ELb1ELb1ELb1ELb0ELb1ELb1ELb1ELb1ELb0EEENS1_21CollectiveEpilogueFwdINS6_IJSA_SC_SB_EEES9_SE_SG_Li384ELb1ELb1ELb1ELb0EEENS1_36VarlenDynamicPersistentTileSchedulerILi192ELi128ELi384ELi128ELb1ELb1ELb1ELb0ELb1ELb1EEEEEEEEEvNT_6ParamsE)
        /*15ac*/ 	.short	0x0210
        /*15ae*/ 	.short	0x0af0


	//----- nvinfo : EIATTR_SW_WAR
	.align		4
.L_157:
        /*15b0*/ 	.byte	0x04, 0x36
        /*15b2*/ 	.short	(.L_159 - .L_158)
.L_158:
        /*15b4*/ 	.word	0x00000008
.L_159:


//--------------------- .nv.info._ZN7cutlass13device_kernelIN5flash11enable_sm90INS1_16FlashAttnFwdSm90INS1_25CollectiveMainloopFwdSm90ILi2EN4cute5tupleIJNS5_1CILi1EEES8_S8_EEENS6_IJNS7_ILi192EEENS7_ILi128EEENS7_ILi64EEEEEELi64ENS_6half_tEfNS_4arch4Sm90ELb0ELb1ELb1ELb0ELb1ELb0ELb0ELb1ELb1ELb1ELb1ELb0EEENS1_21CollectiveEpilogueFwdINS6_IJSA_SC_SB_EEES9_SE_SG_Li384ELb0ELb1ELb1ELb0EEENS1_19SingleTileSchedulerILb0ELb1ELb1ELi192EEEEEEEEEvNT_6ParamsE --------------------------
	.section	.nv.info._ZN7cutlass13device_kernelIN5flash11enable_sm90INS1_16FlashAttnFwdSm90INS1_25CollectiveMainloopFwdSm90ILi2EN4cute5tupleIJNS5_1CILi1EEES8_S8_EEENS6_IJNS7_ILi192EEENS7_ILi128EEENS7_ILi64EEEEEELi64ENS_6half_tEfNS_4arch4Sm90ELb0ELb1ELb1ELb0ELb1ELb0ELb0ELb1ELb1ELb1ELb1ELb0EEENS1_21CollectiveEpilogueFwdINS6_IJSA_SC_SB_EEES9_SE_SG_Li384ELb0ELb1ELb1ELb0EEENS1_19SingleTileSchedulerILb0ELb1ELb1ELi192EEEEEEEEEvNT_6ParamsE,"",@"SHT_CUDA_INFO"
	.sectionflags	@""
	.align	4


	//----- nvinfo : EIATTR_CUDA_API_VERSION
	.align		4
        /*0000*/ 	.byte	0x04, 0x37
        /*0002*/ 	.short	(.L_161 - .L_160)
.L_160:
        /*0004*/ 	.word	0x00000082


	//----- nvinfo : EIATTR_KPARAM_INFO
	.align		4
.L_161:
        /*0008*/ 	.byte	0x04, 0x17
        /*000a*/ 	.short	(.L_163 - .L_162)
.L_162:
        /*000c*/ 	.word	0x00000000
        /*0010*/ 	.short	0x0000
        /*0012*/ 	.short	0x0070
        /*0014*/ 	.byte	0x00, 0xf0, 0x01, 0x28


	//----- nvinfo : EIATTR_SPARSE_MMA_MASK
	.align		4
.L_163:
        /*0018*/ 	.byte	0x03, 0x50
        /*001a*/ 	.short	0x0000


	//----- nvinfo : EIATTR_MAXREG_COUNT
	.align		4
        /*001c*/ 	.byte	0x03, 0x1b
        /*001e*/ 	.short	0x0080


	//----- nvinfo : EIATTR_NUM_BARRIERS
	.align		4
        /*0020*/ 	.byte	0x02, 0x4c
        /*0022*/ 	.byte	0x10
	.zero		1


	//----- nvinfo : EIATTR_EXTERNS
	.align		4
        /*0024*/ 	.byte	0x04, 0x0f
        /*0026*/ 	.short	(.L_165 - .L_164)


	//   ....[0]....
	.align		4
.L_164:
        /*0028*/ 	.word	index@(__assertfail)


	//----- nvinfo : EIATTR_ANNOTATIONS
	.align		4
.L_165:
        /*002c*/ 	.byte	0x04, 0x55
        /*002e*/ 	.short	(.L_167 - .L_166)


	//   ....[0]....
.L_166:
        /*0030*/ 	.word	0x00000001
        /*0034*/ 	.byte	0x20, 0x11, 0x01, 0x00, 0x01, 0x00, 0x00, 0x00, 0xc0, 0x29, 0x01, 0x00


	//----- nvinfo : EIATTR_MERCURY_ISA_VERSION
	.align		4
.L_167:
        /*0040*/ 	.byte	0x03, 0x5f
        /*0042*/ 	.short	0x0101


	//----- nvinfo : EIATTR_INT_WARP_WIDE_INSTR_OFFSETS
	.align		4
        /*0044*/ 	.byte	0x04, 0x31
        /*0046*/ 	.short	(.L_169 - .L_168)


	//   ....[0]....
.L_168:
        /*0048*/ 	.word	0x000000c0


	//   ....[1]....
        /*004c*/ 	.word	0x000000d0


	//   ....[2]....
        /*0050*/ 	.word	0x00000170


	//----- nvinfo : EIATTR_COOP_GROUP_MASK_REGIDS
	.align		4
.L_169:
        /*0054*/ 	.byte	0x04, 0x29
        /*0056*/ 	.short	(.L_171 - .L_170)


	//   ....[0]....
.L_170:
        /*0058*/ 	.word	0xffffffff


	//   ....[1]....
        /*005c*/ 	.word	0xffffffff


	//   ....[2]....
        /*0060*/ 	.word	0xffffffff


	//   ....[3]....
        /*0064*/ 	.word	0xffffffff


	//   ....[4]....
        /*0068*/ 	.word	0xffffffff


	//   ....[5]....
        /*006c*/ 	.word	0xffffffff


	//   ....[6]....
        /*0070*/ 	.word	0xffffffff


	//   ....[7]....
        /*0074*/ 	.word	0xffffffff


	//   ....[8]....
        /*0078*/ 	.word	0xffffffff


	//   ....[9]....
        /*007c*/ 	.word	0xffffffff


	//   ....[10]....
        /*0080*/ 	.word	0xffffffff


	//   ....[11]....
        /*0084*/ 	.word	0xffffffff


	//   ....[12]....
        /*0088*/ 	.word	0xffffffff


	//   ....[13]....
        /*008c*/ 	.word	0xffffffff


	//   ....[14]....
        /*0090*/ 	.word	0xffffffff


	//   ....[15]....
        /*0094*/ 	.word	0xffffffff


	//   ....[16]....
        /*0098*/ 	.word	0xffffffff


	//   ....[17]....
        /*009c*/ 	.word	0xffffffff


	//   ....[18]....
        /*00a0*/ 	.word	0xffffffff


	//   ....[19]....
        /*00a4*/ 	.word	0xffffffff


	//   ....[20]....
        /*00a8*/ 	.word	0xffffffff


	//   ....[21]....
        /*00ac*/ 	.word	0xffffffff


	//   ....[22]....
        /*00b0*/ 	.word	0xffffffff


	//   ....[23]....
        /*00b4*/ 	.word	0xffffffff


	//   ....[24]....
        /*00b8*/ 	.word	0xffffffff


	//   ....[25]....
        /*00bc*/ 	.word	0xffffffff


	//   ....[26]....
        /*00c0*/ 	.word	0xffffffff


	//   ....[27]....
        /*00c4*/ 	.word	0xffffffff


	//   ....[28]....
        /*00c8*/ 	.word	0xffffffff


	//   ....[29]....
        /*00cc*/ 	.word	0xffffffff


	//   ....[30]....
        /*00d0*/ 	.word	0xffffffff


	//   ....[31]....
        /*00d4*/ 	.word	0xffffffff


	//   ....[32]....
        /*00d8*/ 	.word	0xffffffff


	//   ....[33]....
        /*00dc*/ 	.word	0xffffffff


	//   ....[34]....
        /*00e0*/ 	.word	0xffffffff


	//   ....[35]....
        /*00e4*/ 	.word	0xffffffff


	//   ....[36]....
        /*00e8*/ 	.word	0xffffffff


	//   ....[37]....
        /*00ec*/ 	.word	0xffffffff


	//   ....[38]....
        /*00f0*/ 	.word	0xffffffff


	//   ....[39]....
        /*00f4*/ 	.word	0xffffffff


	//   ....[40]....
        /*00f8*/ 	.word	0xffffffff


	//   ....[41]....
        /*00fc*/ 	.word	0xffffffff


	//   ....[42]....
        /*0100*/ 	.word	0xffffffff


	//   ....[43]....
        /*0104*/ 	.word	0xffffffff


	//   ....[44]....
        /*0108*/ 	.word	0xffffffff


	//   ....[45]....
        /*010c*/ 	.word	0xffffffff


	//   ....[46]....
        /*0110*/ 	.word	0xffffffff


	//   ....[47]....
        /*0114*/ 	.word	0xffffffff


	//   ....[48]....
        /*0118*/ 	.word	0xffffffff


	//   ....[49]....
        /*011c*/ 	.word	0xffffffff


	//   ....[50]....
        /*0120*/ 	.word	0xffffffff


	//   ....[51]....
        /*0124*/ 	.word	0xffffffff


	//   ....[52]....
        /*0128*/ 	.word	0xffffffff


	//   ....[53]....
        /*012c*/ 	.word	0xffffffff


	//   ....[54]....
        /*0130*/ 	.word	0xffffffff


	//   ....[55]....
        /*0134*/ 	.word	0xffffffff


	//   ....[56]....
        /*0138*/ 	.word	0xffffffff


	//   ....[57]....
        /*013c*/ 	.word	0xffffffff


	//   ....[58]....
        /*0140*/ 	.word	0xffffffff


	//   ....[59]....
        /*0144*/ 	.word	0xffffffff


	//   ....[60]....
        /*0148*/ 	.word	0xffffffff


	//   ....[61]....
        /*014c*/ 	.word	0xffffffff


	//   ....[62]....
        /*0150*/ 	.word	0xffffffff


	//   ....[63]....
        /*0154*/ 	.word	0xffffffff


	//   ....[64]....
        /*0158*/ 	.word	0xffffffff


	//   ....[65]....
        /*015c*/ 	.word	0xffffffff


	//   ....[66]....
        /*0160*/ 	.word	0xffffffff


	//   ....[67]....
        /*0164*/ 	.word	0xffffffff


	//   ....[68]....
        /*0168*/ 	.word	0xffffffff


	//   ....[69]....
        /*016c*/ 	.word	0xffffffff


	//   ....[70]....
        /*0170*/ 	.word	0xffffffff


	//   ....[71]....
        /*0174*/ 	.word	0xffffffff


	//   ....[72]....
        /*0178*/ 	.word	0xffffffff


	//   ....[73]....
        /*017c*/ 	.word	0xffffffff


	//   ....[74]....
        /*0180*/ 	.word	0xffffffff


	//   ....[75]....
        /*0184*/ 	.word	0xffffffff


	//   ....[76]....
        /*0188*/ 	.word	0xffffffff


	//   ....[77]....
        /*018c*/ 	.word	0xffffffff


	//   ....[78]....
        /*0190*/ 	.word	0xffffffff


	//   ....[79]....
        /*0194*/ 	.word	0xffffffff


	//   ....[80]....
        /*0198*/ 	.word	0xffffffff


	//   ....[81]....
        /*019c*/ 	.word	0xffffffff


	//   ....[82]....
        /*01a0*/ 	.word	0xffffffff


	//   ....[83]....
        /*01a4*/ 	.word	0xffffffff


	//   ....[84]....
        /*01a8*/ 	.word	0xffffffff


	//   ....[85]....
        /*01ac*/ 	.word	0xffffffff


	//   ....[86]....
        /*01b0*/ 	.word	0xffffffff


	//   ....[87]....
        /*01b4*/ 	.word	0xffffffff


	//   ....[88]....
        /*01b8*/ 	.word	0xffffffff


	//   ....[89]....
        /*01bc*/ 	.word	0xffffffff


	//   ....[90]....
        /*01c0*/ 	.word	0xffffffff


	//   ....[91]....
        /*01c4*/ 	.word	0xffffffff


	//   ....[92]....
        /*01c8*/ 	.word	0xffffffff


	//   ....[93]....
        /*01cc*/ 	.word	0xffffffff


	//   ....[94]....
        /*01d0*/ 	.word	0xffffffff


	//   ....[95]....
        /*01d4*/ 	.word	0xffffffff


	//   ....[96]....
        /*01d8*/ 	.word	0xffffffff


	//   ....[97]....
        /*01dc*/ 	.word	0xffffffff


	//   ....[98]....
        /*01e0*/ 	.word	0xffffffff


	//   ....[99]....
        /*01e4*/ 	.word	0xffffffff


	//   ....[100]....
        /*01e8*/ 	.word	0xffffffff


	//   ....[101]....
        /*01ec*/ 	.word	0xffffffff


	//   ....[102]....
        /*01f0*/ 	.word	0xffffffff


	//   ....[103]....
        /*01f4*/ 	.word	0xffffffff


	//   ....[104]....
        /*01f8*/ 	.word	0xffffffff


	//   ....[105]....
        /*01fc*/ 	.word	0xffffffff


	//   ....[106]....
        /*0200*/ 	.word	0xffffffff


	//   ....[107]....
        /*0204*/ 	.word	0xffffffff


	//   ....[108]....
        /*0208*/ 	.word	0xffffffff


	//   ....[109]....
        /*020c*/ 	.word	0xffffffff


	//   ....[110]....
        /*0210*/ 	.word	0xffffffff


	//   ....[111]....
        /*0214*/ 	.word	0xffffffff


	//   ....[112]....
        /*0218*/ 	.word	0xffffffff


	//   ....[113]....
        /*021c*/ 	.word	0xffffffff


	//   ....[114]....
        /*0220*/ 	.word	0xffffffff


	//   ....[115]....
        /*0224*/ 	.word	0xffffffff


	//   ....[116]....
        /*0228*/ 	.word	0xffffffff


	//   ....[117]....
        /*022c*/ 	.word	0xffffffff


	//   ....[118]....
        /*0230*/ 	.word	0xffffffff


	//   ....[119]....
        /*0234*/ 	.word	0xffffffff


	//   ....[120]....
        /*0238*/ 	.word	0xffffffff


	//   ....[121]....
        /*023c*/ 	.word	0xffffffff


	//   ....[122]....
        /*0240*/ 	.word	0xffffffff


	//   ....[123]....
        /*0244*/ 	.word	0xffffffff


	//   ....[124]....
        /*0248*/ 	.word	0xffffffff


	//   ....[125]....
        /*024c*/ 	.word	0xffffffff


	//   ....[126]....
        /*0250*/ 	.word	0xffffffff


	//   ....[127]....
        /*0254*/ 	.word	0xffffffff


	//   ....[128]....
        /*0258*/ 	.word	0xffffffff


	//   ....[129]....
        /*025c*/ 	.word	0xffffffff


	//   ....[130]....
        /*0260*/ 	.word	0xffffffff


	//   ....[131]....
        /*0264*/ 	.word	0x0500000f


	//   ....[132]....
        /*0268*/ 	.word	0x0500000f


	//   ....[133]....
        /*026c*/ 	.word	0x0500000f


	//   ....[134]....
        /*0270*/ 	.word	0x0500000f


	//   ....[135]....
        /*0274*/ 	.word	0x0500000f


	//   ....[136]....
        /*0278*/ 	.word	0x0500000f


	//   ....[137]....
        /*027c*/ 	.word	0x0500000f


	//   ....[138]....
        /*0280*/ 	.word	0x0500000f


	//   ....[139]....
        /*0284*/ 	.word	0x0500000f


	//   ....[140]....
        /*0288*/ 	.word	0x0500000f


	//   ....[141]....
        /*028c*/ 	.word	0x0500000f


	//   ....[142]....
        /*0290*/ 	.word	0x0500000f


	//   ....[143]....
        /*0294*/ 	.word	0x0500000f


	//   ....[144]....
        /*0298*/ 	.word	0x0500000f


	//   ....[145]....
        /*029c*/ 	.word	0x0500000f


	//   ....[146]....
        /*02a0*/ 	.word	0x0500000f


	//   ....[147]....
        /*02a4*/ 	.word	0x0500000f


	//   ....[148]....
        /*02a8*/ 	.word	0x0500000f


	//   ....[149]....
        /*02ac*/ 	.word	0x0500000f


	//   ....[150]....
        /*02b0*/ 	.word	0x0500000f


	//   ....[151]....
        /*02b4*/ 	.word	0x0500000f


	//   ....[152]....
        /*02b8*/ 	.word	0x0500000f


	//   ....[153]....
        /*02bc*/ 	.word	0x0500000f


	//   ....[154]....
        /*02c0*/ 	.word	0x0500000f


	//   ....[155]....
        /*02c4*/ 	.word	0x0500000f


	//   ....[156]....
        /*02c8*/ 	.word	0x0500000f


	//   ....[157]....
        /*02cc*/ 	.word	0x0500000f


	//   ....[158]....
        /*02d0*/ 	.word	0x0500000f


	//   ....[159]....
        /*02d4*/ 	.word	0x0500000f


	//   ....[160]....
        /*02d8*/ 	.word	0x0500000f


	//   ....[161]....
        /*02dc*/ 	.word	0x0500000f


	//   ....[162]....
        /*02e0*/ 	.word	0x0500000f


	//   ....[163]....
        /*02e4*/ 	.word	0x0500000f


	//   ....[164]....
        /*02e8*/ 	.word	0x0500000f


	//   ....[165]....
        /*02ec*/ 	.word	0x0500000f


	//   ....[166]....
        /*02f0*/ 	.word	0x0500000f


	//   ....[167]....
        /*02f4*/ 	.word	0x0500000f


	//   ....[168]....
        /*02f8*/ 	.word	0x0500000f


	//   ....[169]....
        /*02fc*/ 	.word	0x0500000f


	//   ....[170]....
        /*0300*/ 	.word	0x0500000f


	//   ....[171]....
        /*0304*/ 	.word	0x0500000f


	//   ....[172]....
        /*0308*/ 	.word	0x0500000f


	//   ....[173]....
        /*030c*/ 	.word	0x0500000f


	//   ....[174]....
        /*0310*/ 	.word	0x0500000f


	//   ....[175]....
        /*0314*/ 	.word	0x0500000f


	//   ....[176]....
        /*0318*/ 	.word	0x0500000f


	//   ....[177]....
        /*031c*/ 	.word	0x0500000f


	//   ....[178]....
        /*0320*/ 	.word	0x0500000f


	//   ....[179]....
        /*0324*/ 	.word	0x0500000f


	//   ....[180]....
        /*0328*/ 	.word	0x0500000f


	//   ....[181]....
        /*032c*/ 	.word	0x0500000f


	//   ....[182]....
        /*0330*/ 	.word	0x0500000f


	//   ....[183]....
        /*0334*/ 	.word	0x0500000f


	//   ....[184]....
        /*0338*/ 	.word	0x0500000f


	//   ....[185]....
        /*033c*/ 	.word	0x0500000f


	//   ....[186]....
        /*0340*/ 	.word	0x0500000f


	//   ....[187]....
        /*0344*/ 	.word	0x0500000f


	//   ....[188]....
        /*0348*/ 	.word	0x0500000f


	//   ....[189]....
        /*034c*/ 	.word	0x0500000f


	//   ....[190]....
        /*0350*/ 	.word	0x0500000f


	//   ....[191]....
        /*0354*/ 	.word	0x0500000f


	//   ....[192]....
        /*0358*/ 	.word	0x0500000f


	//   ....[193]....
        /*035c*/ 	.word	0x0500000f


	//   ....[194]....
        /*0360*/ 	.word	0x0500000f


	//   ....[195]....
        /*0364*/ 	.word	0x0500000f


	//   ....[196]....
        /*0368*/ 	.word	0x0500000f


	//   ....[197]....
        /*036c*/ 	.word	0x0500000f


	//   ....[198]....
        /*0370*/ 	.word	0x0500000f


	//   ....[199]....
        /*0374*/ 	.word	0x0500000f


	//   ....[200]....
        /*0378*/ 	.word	0x0500000f


	//   ....[201]....
        /*037c*/ 	.word	0x0500000f


	//   ....[202]....
        /*0380*/ 	.word	0x0500000f


	//   ....[203]....
        /*0384*/ 	.word	0x0500000f


	//   ....[204]....
        /*0388*/ 	.word	0x0500000f


	//   ....[205]....
        /*038c*/ 	.word	0x0500000f


	//   ....[206]....
        /*0390*/ 	.word	0x0500000f


	//   ....[207]....
        /*0394*/ 	.word	0x0500000f


	//   ....[208]....
        /*0398*/ 	.word	0x0500000f


	//   ....[209]....
        /*039c*/ 	.word	0x0500000f


	//   ....[210]....
        /*03a0*/ 	.word	0x0500000f


	//   ....[211]....
        /*03a4*/ 	.word	0x0500000f


	//   ....[212]....
        /*03a8*/ 	.word	0x0500000f


	//   ....[213]....
        /*03ac*/ 	.word	0x0500000f


	//   ....[214]....
        /*03b0*/ 	.word	0x0500000f


	//   ....[215]....
        /*03b4*/ 	.word	0x0500000f


	//   ....[216]....
        /*03b8*/ 	.word	0x0500000f


	//   ....[217]....
        /*03bc*/ 	.word	0x0500000f


	//   ....[218]....
        /*03c0*/ 	.word	0x0500000f


	//   ....[219]....
        /*03c4*/ 	.word	0x0500000f


	//   ....[220]....
        /*03c8*/ 	.word	0x0500000f


	//----- nvinfo : EIATTR_COOP_GROUP_INSTR_OFFSETS
	.align		4
.L_171:
        /*03cc*/ 	.byte	0x04, 0x28
        /*03ce*/ 	.short	(.L_173 - .L_172)


	//   ....[0]....
.L_172:
        /*03d0*/ 	.word	0x00000080


	//   ....[1]....
        /*03d4*/ 	.word	0x00000090


	//   ....[2]....
        /*03d8*/ 	.word	0x000002d0


	//   ....[3]....
        /*03dc*/ 	.word	0x00000430


	//   ....[4]....
        /*03e0*/ 	.word	0x00000550


	//   ....[5]....
        /*03e4*/ 	.word	0x000006b0


	//   ....[6]....
        /*03e8*/ 	.word	0x00001420


	//   ....[7]....
        /*03ec*/ 	.word	0x00001d50


	//   ....[8]....
        /*03f0*/ 	.word	0x00002ac0


	//   ....[9]....
        /*03f4*/ 	.word	0x00003a00


	//   ....[10]....
        /*03f8*/ 	.word	0x00003b10


	//   ....[11]....
        /*03fc*/ 	.word	0x00004390


	//   ....[12]....
        /*0400*/ 	.word	0x000043f0


	//   ....[13]....
        /*0404*/ 	.word	0x00005b00


	//   ....[14]....
        /*0408*/ 	.word	0x00006450


	//   ....[15]....
        /*040c*/ 	.word	0x00006fd0


	//   ....[16]....
        /*0410*/ 	.word	0x00006ff0


	//   ....[17]....
        /*0414*/ 	.word	0x00007a40


	//   ....[18]....
        /*0418*/ 	.word	0x00007aa0


	//   ....[19]....
        /*041c*/ 	.word	0x00009e50


	//   ....[20]....
        /*0420*/ 	.word	0x00009e90


	//   ....[21]....
        /*0424*/ 	.word	0x00009ec0


	//   ....[22]....
        /*0428*/ 	.word	0x00009ed0


	//   ....[23]....
        /*042c*/ 	.word	0x0000b950


	//   ....[24]....
        /*0430*/ 	.word	0x0000c290


	//   ....[25]....
        /*0434*/ 	.word	0x0000ce70


	//   ....[26]....
        /*0438*/ 	.word	0x0000cf10


	//   ....[27]....
        /*043c*/ 	.word	0x0000d810


	//   ....[28]....
        /*0440*/ 	.word	0x0000d890


	//   ....[29]....
        /*0444*/ 	.word	0x0000e780


	//   ....[30]....
        /*0448*/ 	.word	0x0000e7b0


	//   ....[31]....
        /*044c*/ 	.word	0x0000e870


	//   ....[32]....
        /*0450*/ 	.word	0x0000e880


	//   ....[33]....
        /*0454*/ 	.word	0x0000f5f0


	//   ....[34]....
        /*0458*/ 	.word	0x0000f630


	//   ....[35]....
        /*045c*/ 	.word	0x0000f670


	//   ....[36]....
        /*0460*/ 	.word	0x0000f690


	//   ....[37]....
        /*0464*/ 	.word	0x0000f6c0


	//   ....[38]....
        /*0468*/ 	.word	0x0000f6d0


	//   ....[39]....
        /*046c*/ 	.word	0x0000fa10


	//   ....[40]....
        /*0470*/ 	.word	0x0000fa20


	//   ....[41]....
        /*0474*/ 	.word	0x00010140


	//   ....[42]....
        /*0478*/ 	.word	0x00011690


	//   ....[43]....
        /*047c*/ 	.word	0x000116b0


	//   ....[44]....
        /*0480*/ 	.word	0x000116c0


	//   ....[45]....
        /*0484*/ 	.word	0x000116d0


	//   ....[46]....
        /*0488*/ 	.word	0x000116e0


	//   ....[47]....
        /*048c*/ 	.word	0x00011730


	//   ....[48]....
        /*0490*/ 	.word	0x00011790


	//   ....[49]....
        /*0494*/ 	.word	0x000117b0


	//   ....[50]....
        /*0498*/ 	.word	0x000117e0


	//   ....[51]....
        /*049c*/ 	.word	0x00011810


	//   ....[52]....
        /*04a0*/ 	.word	0x00011860


	//   ....[53]....
        /*04a4*/ 	.word	0x00011890


	//   ....[54]....
        /*04a8*/ 	.word	0x000118c0


	//   ....[55]....
        /*04ac*/ 	.word	0x000118f0


	//   ....[56]....
        /*04b0*/ 	.word	0x00011920


	//   ....[57]....
        /*04b4*/ 	.word	0x00011950


	//   ....[58]....
        /*04b8*/ 	.word	0x00012110


	//   ....[59]....
        /*04bc*/ 	.word	0x00012120


	//   ....[60]....
        /*04c0*/ 	.word	0x00012130


	//   ....[61]....
        /*04c4*/ 	.word	0x00012140


	//   ....[62]....
        /*04c8*/ 	.word	0x00012150


	//   ....[63]....
        /*04cc*/ 	.word	0x00012210


	//   ....[64]....
        /*04d0*/ 	.word	0x00012260


	//   ....[65]....
        /*04d4*/ 	.word	0x000122a0


	//   ....[66]....
        /*04d8*/ 	.word	0x000122f0


	//   ....[67]....
        /*04dc*/ 	.word	0x00012320


	//   ....[68]....
        /*04e0*/ 	.word	0x00012370


	//   ....[69]....
        /*04e4*/ 	.word	0x000123a0


	//   ....[70]....
        /*04e8*/ 	.word	0x000123f0


	//   ....[71]....
        /*04ec*/ 	.word	0x00012420


	//   ....[72]....
        /*04f0*/ 	.word	0x00012460


	//   ....[73]....
        /*04f4*/ 	.word	0x000124a0


	//   ....[74]....
        /*04f8*/ 	.word	0x000124e0


	//   ....[75]....
        /*04fc*/ 	.word	0x00012500


	//   ....[76]....
        /*0500*/ 	.word	0x00012530


	//   ....[77]....
        /*0504*/ 	.word	0x00012580


	//   ....[78]....
        /*0508*/ 	.word	0x000125a0


	//   ....[79]....
        /*050c*/ 	.word	0x000125e0


	//   ....[80]....
        /*0510*/ 	.word	0x00012600


	//   ....[81]....
        /*0514*/ 	.word	0x000126a0


	//   ....[82]....
        /*0518*/ 	.word	0x00012dc0


	//   ....[83]....
        /*051c*/ 	.word	0x00012df0


	//   ....[84]....
        /*0520*/ 	.word	0x00012e00


	//   ....[85]....
        /*0524*/ 	.word	0x00012e40


	//   ....[86]....
        /*0528*/ 	.word	0x00012e50


	//   ....[87]....
        /*052c*/ 	.word	0x00012e90


	//   ....[88]....
        /*0530*/ 	.word	0x00012ea0


	//   ....[89]....
        /*0534*/ 	.word	0x00012ee0


	//   ....[90]....
        /*0538*/ 	.word	0x00012ef0


	//   ....[91]....
        /*053c*/ 	.word	0x00012f30


	//   ....[92]....
        /*0540*/ 	.word	0x00012f40


	//   ....[93]....
        /*0544*/ 	.word	0x00012f80


	//   ....[94]....
        /*0548*/ 	.word	0x00012f90


	//   ....[95]....
        /*054c*/ 	.word	0x00012fd0


	//   ....[96]....
        /*0550*/ 	.word	0x00012fe0


	//   ....[97]....
        /*0554*/ 	.word	0x00012ff0


	//   ....[98]....
        /*0558*/ 	.word	0x00013250


	//   ....[99]....
        /*055c*/ 	.word	0x00013280


	//   ....[100]....
        /*0560*/ 	.word	0x00013290


	//   ....[101]....
        /*0564*/ 	.word	0x000132a0


	//   ....[102]....
        /*0568*/ 	.word	0x000132b0


	//   ....[103]....
        /*056c*/ 	.word	0x000132c0


	//   ....[104]....
        /*0570*/ 	.word	0x000132e0


	//   ....[105]....
        /*0574*/ 	.word	0x00013330


	//   ....[106]....
        /*0578*/ 	.word	0x00013350


	//   ....[107]....
        /*057c*/ 	.word	0x00013390


	//   ....[108]....
        /*0580*/ 	.word	0x000133b0


	//   ....[109]....
        /*0584*/ 	.word	0x000133f0


	//   ....[110]....
        /*0588*/ 	.word	0x00013410


	//   ....[111]....
        /*058c*/ 	.word	0x00013450


	//   ....[112]....
        /*0590*/ 	.word	0x00013470


	//   ....[113]....
        /*0594*/ 	.word	0x000134a0


	//   ....[114]....
        /*0598*/ 	.word	0x000139b0


	//   ....[115]....
        /*059c*/ 	.word	0x000139e0


	//   ....[116]....
        /*05a0*/ 	.word	0x00013a10


	//   ....[117]....
        /*05a4*/ 	.word	0x00013a30


	//   ....[118]....
        /*05a8*/ 	.word	0x00013a40


	//   ....[119]....
        /*05ac*/ 	.word	0x00013a50


	//   ....[120]....
        /*05b0*/ 	.word	0x00013a70


	//   ....[121]....
        /*05b4*/ 	.word	0x00013a90


	//   ....[122]....
        /*05b8*/ 	.word	0x00013ab0


	//   ....[123]....
        /*05bc*/ 	.word	0x00013ad0


	//   ....[124]....
        /*05c0*/ 	.word	0x00013af0


	//   ....[125]....
        /*05c4*/ 	.word	0x00013b10


	//   ....[126]....
        /*05c8*/ 	.word	0x00013b40


	//   ....[127]....
        /*05cc*/ 	.word	0x00013b60


	//   ....[128]....
        /*05d0*/ 	.word	0x00013bc0


	//   ....[129]....
        /*05d4*/ 	.word	0x00013bf0


	//   ....[130]....
        /*05d8*/ 	.word	0x00013f00


	//   ....[131]....
        /*05dc*/ 	.word	0x00014520


	//   ....[132]....
        /*05e0*/ 	.word	0x00014610


	//   ....[133]....
        /*05e4*/ 	.word	0x000146b0


	//   ....[134]....
        /*05e8*/ 	.word	0x00014740


	//   ....[135]....
        /*05ec*/ 	.word	0x00014800


	//   ....[136]....
        /*05f0*/ 	.word	0x00014860


	//   ....[137]....
        /*05f4*/ 	.word	0x00014900


	//   ....[138]....
        /*05f8*/ 	.word	0x00014960


	//   ....[139]....
        /*05fc*/ 	.word	0x00014a40


	//   ....[140]....
        /*0600*/ 	.word	0x00014ab0


	//   ....[141]....
        /*0604*/ 	.word	0x00014b50


	//   ....[142]....
        /*0608*/ 	.word	0x00014bb0


	//   ....[143]....
        /*060c*/ 	.word	0x00014c80


	//   ....[144]....
        /*0610*/ 	.word	0x00014cf0


	//   ....[145]....
        /*0614*/ 	.word	0x00014da0


	//   ....[146]....
        /*0618*/ 	.word	0x00014e00


	//   ....[147]....
        /*061c*/ 	.word	0x00014eb0


	//   ....[148]....
        /*0620*/ 	.word	0x00014f40


	//   ....[149]....
        /*0624*/ 	.word	0x00014fa0


	//   ....[150]....
        /*0628*/ 	.word	0x00015060


	//   ....[151]....
        /*062c*/ 	.word	0x00015110


	//   ....[152]....
        /*0630*/ 	.word	0x00015170


	//   ....[153]....
        /*0634*/ 	.word	0x00015250


	//   ....[154]....
        /*0638*/ 	.word	0x000152c0


	//   ....[155]....
        /*063c*/ 	.word	0x00015380


	//   ....[156]....
        /*0640*/ 	.word	0x000153e0


	//   ....[157]....
        /*0644*/ 	.word	0x000154c0


	//   ....[158]....
        /*0648*/ 	.word	0x00015530


	//   ....[159]....
        /*064c*/ 	.word	0x000155f0


	//   ....[160]....
        /*0650*/ 	.word	0x00015650


	//   ....[161]....
        /*0654*/ 	.word	0x00015720


	//   ....[162]....
        /*0658*/ 	.word	0x00015790


	//   ....[163]....
        /*065c*/ 	.word	0x00015850


	//   ....[164]....
        /*0660*/ 	.word	0x000158c0


	//   ....[165]....
        /*0664*/ 	.word	0x000159a0


	//   ....[166]....
        /*0668*/ 	.word	0x00015a00


	//   ....[167]....
        /*066c*/ 	.word	0x00015ad0


	//   ....[168]....
        /*0670*/ 	.word	0x00015b30


	//   ....[169]....
        /*0674*/ 	.word	0x00015be0


	//   ....[170]....
        /*0678*/ 	.word	0x00015c60


	//   ....[171]....
        /*067c*/ 	.word	0x00015d10


	//   ....[172]....
        /*0680*/ 	.word	0x00015e50


	//   ....[173]....
        /*0684*/ 	.word	0x00015ef0


	//   ....[174]....
        /*0688*/ 	.word	0x00015f90


	//   ....[175]....
        /*068c*/ 	.word	0x00016020


	//   ....[176]....
        /*0690*/ 	.word	0x000160c0


	//   ....[177]....
        /*0694*/ 	.word	0x00016150


	//   ....[178]....
        /*0698*/ 	.word	0x000161f0


	//   ....[179]....
        /*069c*/ 	.word	0x00016280


	//   ....[180]....
        /*06a0*/ 	.word	0x00016320


	//   ....[181]....
        /*06a4*/ 	.word	0x000163b0


	//   ....[182]....
        /*06a8*/ 	.word	0x00016450


	//   ....[183]....
        /*06ac*/ 	.word	0x000164e0


	//   ....[184]....
        /*06b0*/ 	.word	0x00016580


	//   ....[185]....
        /*06b4*/ 	.word	0x00016610


	//   ....[186]....
        /*06b8*/ 	.word	0x000166b0


	//   ....[187]....
        /*06bc*/ 	.word	0x00016740


	//   ....[188]....
        /*06c0*/ 	.word	0x00016820


	//   ....[189]....
        /*06c4*/ 	.word	0x000168d0


	//   ....[190]....
        /*06c8*/ 	.word	0x00016930


	//   ....[191]....
        /*06cc*/ 	.word	0x000169e0


	//   ....[192]....
        /*06d0*/ 	.word	0x00016a70


	//   ....[193]....
        /*06d4*/ 	.word	0x00016b10


	//   ....[194]....
        /*06d8*/ 	.word	0x00016b90


	//   ....[195]....
        /*06dc*/ 	.word	0x00016c30


	//   ....[196]....
        /*06e0*/ 	.word	0x00016cc0


	//   ....[197]....
        /*06e4*/ 	.word	0x00016d60


	//   ....[198]....
        /*06e8*/ 	.word	0x00016de0


	//   ....[199]....
        /*06ec*/ 	.word	0x00016e80


	//   ....[200]....
        /*06f0*/ 	.word	0x00016f10


	//   ....[201]....
        /*06f4*/ 	.word	0x00016fb0


	//   ....[202]....
        /*06f8*/ 	.word	0x00017030


	//   ....[203]....
        /*06fc*/ 	.word	0x000170c0


	//   ....[204]....
        /*0700*/ 	.word	0x000171a0


	//   ....[205]....
        /*0704*/ 	.word	0x00017260


	//   ....[206]....
        /*0708*/ 	.word	0x000172c0


	//   ....[207]....
        /*070c*/ 	.word	0x00017370


	//   ....[208]....
        /*0710*/ 	.word	0x000173d0


	//   ....[209]....
        /*0714*/ 	.word	0x00017490


	//   ....[210]....
        /*0718*/ 	.word	0x000174f0


	//   ....[211]....
        /*071c*/ 	.word	0x000175b0


	//   ....[212]....
        /*0720*/ 	.word	0x00017610


	//   ....[213]....
        /*0724*/ 	.word	0x000176d0


	//   ....[214]....
        /*0728*/ 	.word	0x00017730


	//   ....[215]....
        /*072c*/ 	.word	0x000177f0


	//   ....[216]....
        /*0730*/ 	.word	0x00017850


	//   ....[217]....
        /*0734*/ 	.word	0x00017910


	//   ....[218]....
        /*0738*/ 	.word	0x00017970


	//   ....[219]....
        /*073c*/ 	.word	0x00017a20


	//   ....[220]....
        /*0740*/ 	.word	0x00017b30


	//----- nvinfo : EIATTR_REG_RECONFIG
	.align		4
.L_173:
        /*0744*/ 	.byte	0x01, 0x54
	.zero		2


	//----- nvinfo : EIATTR_SYSCALL_OFFSETS
	.align		4
        /*0748*/ 	.byte	0x04, 0x46
        /*074a*/ 	.short	(.L_175 - .L_174)


	//   ....[0]....
.L_174:
        /*074c*/ 	.word	0x000015e0


	//   ....[1]....
        /*0750*/ 	.word	0x00010d00


	//   ....[2]....
        /*0754*/ 	.word	0x00010e40


	//   ....[3]....
        /*0758*/ 	.word	0x00010f30


	//   ....[4]....
        /*075c*/ 	.word	0x00011c90


	//----- nvinfo : EIATTR_MBARRIER_INSTR_OFFSETS
	.align		4
.L_175:
        /*0760*/ 	.byte	0x04, 0x39
        /*0762*/ 	.short	(.L_177 - .L_176)


	//   ....[0]....
.L_176:
        /*0764*/ 	.word	0x00000180
        /*0768*/ 	.word	0x000000ff
        /*076c*/ 	.word	0x00016800
        /*0770*/ 	.short	0x0100
        /*0772*/ 	.byte	0x08
	.zero		1


	//   ....[1]....
        /*0774*/ 	.word	0x00000190
        /*0778*/ 	.word	0x000000ff
        /*077c*/ 	.word	0x00016820
        /*0780*/ 	.short	0x0100
        /*0782*/ 	.byte	0x08
	.zero		1


	//   ....[2]....
        /*0784*/ 	.word	0x00000280
        /*0788*/ 	.word	0x000000ff
        /*078c*/ 	.word	0x00016830
        /*0790*/ 	.short	0x0100
        /*0792*/ 	.byte	0x08
	.zero		1


	//   ....[3]....
        /*0794*/ 	.word	0x00000290
        /*0798*/ 	.word	0x000000ff
        /*079c*/ 	.word	0x00016840
        /*07a0*/ 	.short	0x0100
        /*07a2*/ 	.byte	0x08
	.zero		1


	//   ....[4]....
        /*07a4*/ 	.word	0x000002a0
        /*07a8*/ 	.word	0x000000ff
        /*07ac*/ 	.word	0x00016838
        /*07b0*/ 	.short	0x0100
        /*07b2*/ 	.byte	0x08
	.zero		1


	//   ....[5]....
        /*07b4*/ 	.word	0x000002b0
        /*07b8*/ 	.word	0x000000ff
        /*07bc*/ 	.word	0x00016848
        /*07c0*/ 	.short	0x0100
        /*07c2*/ 	.byte	0x08
	.zero		1


	//   ....[6]....
        /*07c4*/ 	.word	0x000003e0
        /*07c8*/ 	.word	0x000000ff
        /*07cc*/ 	.word	0x00016850
        /*07d0*/ 	.short	0x0100
        /*07d2*/ 	.byte	0x08
	.zero		1


	//   ....[7]....
        /*07d4*/ 	.word	0x000003f0
        /*07d8*/ 	.word	0x000000ff
        /*07dc*/ 	.word	0x00016860
        /*07e0*/ 	.short	0x0100
        /*07e2*/ 	.byte	0x08
	.zero		1


	//   ....[8]....
        /*07e4*/ 	.word	0x00000400
        /*07e8*/ 	.word	0x000000ff
        /*07ec*/ 	.word	0x00016858
        /*07f0*/ 	.short	0x0100
        /*07f2*/ 	.byte	0x08
	.zero		1


	//   ....[9]....
        /*07f4*/ 	.word	0x00000410
        /*07f8*/ 	.word	0x000000ff
        /*07fc*/ 	.word	0x00016868
        /*0800*/ 	.short	0x0100
        /*0802*/ 	.byte	0x08
	.zero		1


	//   ....[10]....
        /*0804*/ 	.word	0x00000500
        /*0808*/ 	.word	0x000000ff
        /*080c*/ 	.word	0x00016870
        /*0810*/ 	.short	0x0100
        /*0812*/ 	.byte	0x06
	.zero		1


	//   ....[11]....
        /*0814*/ 	.word	0x00000510
        /*0818*/ 	.word	0x000000ff
        /*081c*/ 	.word	0x00016880
        /*0820*/ 	.short	0x0100
        /*0822*/ 	.byte	0x06
	.zero		1


	//   ....[12]....
        /*0824*/ 	.word	0x00000520
        /*0828*/ 	.word	0x000000ff
        /*082c*/ 	.word	0x00016878
        /*0830*/ 	.short	0x0100
        /*0832*/ 	.byte	0x06
	.zero		1


	//   ....[13]....
        /*0834*/ 	.word	0x00000530
        /*0838*/ 	.word	0x000000ff
        /*083c*/ 	.word	0x00016888
        /*0840*/ 	.short	0x0100
        /*0842*/ 	.byte	0x06
	.zero		1


	//   ....[14]....
        /*0844*/ 	.word	0x00000660
        /*0848*/ 	.word	0x000000ff
        /*084c*/ 	.word	0x00016890
        /*0850*/ 	.short	0x0100
        /*0852*/ 	.byte	0x08
	.zero		1


	//   ....[15]....
        /*0854*/ 	.word	0x00000670
        /*0858*/ 	.word	0x000000ff
        /*085c*/ 	.word	0x000168a0
        /*0860*/ 	.short	0x0100
        /*0862*/ 	.byte	0x08
	.zero		1


	//   ....[16]....
        /*0864*/ 	.word	0x00000680
        /*0868*/ 	.word	0x000000ff
        /*086c*/ 	.word	0x00016898
        /*0870*/ 	.short	0x0100
        /*0872*/ 	.byte	0x08
	.zero		1


	//   ....[17]....
        /*0874*/ 	.word	0x00000690
        /*0878*/ 	.word	0x000000ff
        /*087c*/ 	.word	0x000168a8
        /*0880*/ 	.short	0x0100
        /*0882*/ 	.byte	0x08
	.zero		1


	//   ....[18]....
        /*0884*/ 	.word	0x000007d0
        /*0888*/ 	.word	0x000000ff
        /*088c*/ 	.word	0x000168b0
        /*0890*/ 	.short	0x0100
        /*0892*/ 	.byte	0x08
	.zero		1


	//   ....[19]....
        /*0894*/ 	.word	0x000007e0
        /*0898*/ 	.word	0x000000ff
        /*089c*/ 	.word	0x000168c0
        /*08a0*/ 	.short	0x0100
        /*08a2*/ 	.byte	0x08
	.zero		1


	//   ....[20]....
        /*08a4*/ 	.word	0x000007f0
        /*08a8*/ 	.word	0x000000ff
        /*08ac*/ 	.word	0x000168b8
        /*08b0*/ 	.short	0x0100
        /*08b2*/ 	.byte	0x08
	.zero		1


	//   ....[21]....
        /*08b4*/ 	.word	0x00000800
        /*08b8*/ 	.word	0x000000ff
        /*08bc*/ 	.word	0x000168c8
        /*08c0*/ 	.short	0x0100
        /*08c2*/ 	.byte	0x08
	.zero		1


	//   ....[22]....
        /*08c4*/ 	.word	0x00001600
        /*08c8*/ 	.word	0x000000ff
        /*08cc*/ 	.word	0x00016800
        /*08d0*/ 	.short	0x010a
        /*08d2*/ 	.byte	0x2b
	.zero		1


	//   ....[23]....
        /*08d4*/ 	.word	0x00001670
        /*08d8*/ 	.word	0x000000ff
        /*08dc*/ 	.word	0x00016830
        /*08e0*/ 	.short	0x010a
        /*08e2*/ 	.byte	0x2b
	.zero		1


	//   ....[24]....
        /*08e4*/ 	.word	0x000016d0
        /*08e8*/ 	.word	0x000000ff
        /*08ec*/ 	.word	0x00016830
        /*08f0*/ 	.short	0x010a
        /*08f2*/ 	.byte	0x2b
	.zero		1


	//   ....[25]....
        /*08f4*/ 	.word	0x00002000
        /*08f8*/ 	.word	0x000000ff
        /*08fc*/ 	.word	0x00000000
        /*0900*/ 	.short	0x0101
        /*0902*/ 	.byte	0x04
	.zero		1


	//   ....[26]....
        /*0904*/ 	.word	0x00005340
        /*0908*/ 	.word	0x000000ff
        /*090c*/ 	.word	0x00016830
        /*0910*/ 	.short	0x010a
        /*0912*/ 	.byte	0x07
	.zero		1


	//   ....[27]....
        /*0914*/ 	.word	0x00005380
        /*0918*/ 	.word	0x000000ff
        /*091c*/ 	.word	0x00016830
        /*0920*/ 	.short	0x010a
        /*0922*/ 	.byte	0x07
	.zero		1


	//   ....[28]....
        /*0924*/ 	.word	0x000055b0
        /*0928*/ 	.word	0x000000ff
        /*092c*/ 	.word	0x00016850
        /*0930*/ 	.short	0x010a
        /*0932*/ 	.byte	0x0a
	.zero		1


	//   ....[29]....
        /*0934*/ 	.word	0x000055f0
        /*0938*/ 	.word	0x000000ff
        /*093c*/ 	.word	0x00016850
        /*0940*/ 	.short	0x010a
        /*0942*/ 	.byte	0x0a
	.zero		1


	//   ....[30]....
        /*0944*/ 	.word	0x00005eb0
        /*0948*/ 	.word	0x000000ff
        /*094c*/ 	.word	0x00000000
        /*0950*/ 	.short	0x0101
        /*0952*/ 	.byte	0x0a
	.zero		1


	//   ....[31]....
        /*0954*/ 	.word	0x000084c0
        /*0958*/ 	.word	0x000000ff
        /*095c*/ 	.word	0x00000000
        /*0960*/ 	.short	0x0101
        /*0962*/ 	.byte	0x0a
	.zero		1


	//   ....[32]....
        /*0964*/ 	.word	0x00008c40
        /*0968*/ 	.word	0x000000ff
        /*096c*/ 	.word	0x00016830
        /*0970*/ 	.short	0x010a
        /*0972*/ 	.byte	0x07
	.zero		1


	//   ....[33]....
        /*0974*/ 	.word	0x00008c80
        /*0978*/ 	.word	0x000000ff
        /*097c*/ 	.word	0x00016830
        /*0980*/ 	.short	0x010a
        /*0982*/ 	.byte	0x07
	.zero		1


	//   ....[34]....
        /*0984*/ 	.word	0x00008eb0
        /*0988*/ 	.word	0x000000ff
        /*098c*/ 	.word	0x00016850
        /*0990*/ 	.short	0x010a
        /*0992*/ 	.byte	0x0a
	.zero		1


	//   ....[35]....
        /*0994*/ 	.word	0x00008ef0
        /*0998*/ 	.word	0x000000ff
        /*099c*/ 	.word	0x00016850
        /*09a0*/ 	.short	0x010a
        /*09a2*/ 	.byte	0x0a
	.zero		1


	//   ....[36]....
        /*09a4*/ 	.word	0x000097c0
        /*09a8*/ 	.word	0x000000ff
        /*09ac*/ 	.word	0x00000000
        /*09b0*/ 	.short	0x0101
        /*09b2*/ 	.byte	0x0a
	.zero		1


	//   ....[37]....
        /*09b4*/ 	.word	0x0000acb0
        /*09b8*/ 	.word	0x000000ff
        /*09bc*/ 	.word	0x00000000
        /*09c0*/ 	.short	0x0101
        /*09c2*/ 	.byte	0x0a
	.zero		1


	//   ....[38]....
        /*09c4*/ 	.word	0x0000b200
        /*09c8*/ 	.word	0x000000ff
        /*09cc*/ 	.word	0x00016830
        /*09d0*/ 	.short	0x010a
        /*09d2*/ 	.byte	0x0a
	.zero		1


	//   ....[39]....
        /*09d4*/ 	.word	0x0000b240
        /*09d8*/ 	.word	0x000000ff
        /*09dc*/ 	.word	0x00016830
        /*09e0*/ 	.short	0x010a
        /*09e2*/ 	.byte	0x0a
	.zero		1


	//   ....[40]....
        /*09e4*/ 	.word	0x0000b430
        /*09e8*/ 	.word	0x000000ff
        /*09ec*/ 	.word	0x00016850
        /*09f0*/ 	.short	0x010a
        /*09f2*/ 	.byte	0x0a
	.zero		1


	//   ....[41]....
        /*09f4*/ 	.word	0x0000b470
        /*09f8*/ 	.word	0x000000ff
        /*09fc*/ 	.word	0x00016850
        /*0a00*/ 	.short	0x010a
        /*0a02*/ 	.byte	0x0a
	.zero		1


	//   ....[42]....
        /*0a04*/ 	.word	0x0000bcf0
        /*0a08*/ 	.word	0x000000ff
        /*0a0c*/ 	.word	0x00000000
        /*0a10*/ 	.short	0x0101
        /*0a12*/ 	.byte	0x0a
	.zero		1


	//   ....[43]....
        /*0a14*/ 	.word	0x0000e300
        /*0a18*/ 	.word	0x000000ff
        /*0a1c*/ 	.word	0x00000000
        /*0a20*/ 	.short	0x0101
        /*0a22*/ 	.byte	0x0a
	.zero		1


	//   ....[44]....
        /*0a24*/ 	.word	0x0000e700
        /*0a28*/ 	.word	0x000000ff
        /*0a2c*/ 	.word	0x00016850
        /*0a30*/ 	.short	0x010a
        /*0a32*/ 	.byte	0x08
	.zero		1


	//   ....[45]....
        /*0a34*/ 	.word	0x0000e740
        /*0a38*/ 	.word	0x000000ff
        /*0a3c*/ 	.word	0x00016850
        /*0a40*/ 	.short	0x010a
        /*0a42*/ 	.byte	0x08
	.zero		1


	//   ....[46]....
        /*0a44*/ 	.word	0x0000eca0
        /*0a48*/ 	.word	0x000000ff
        /*0a4c*/ 	.word	0x00000000
        /*0a50*/ 	.short	0x0101
        /*0a52*/ 	.byte	0x04
	.zero		1


	//   ....[47]....
        /*0a54*/ 	.word	0x0000f6b0
        /*0a58*/ 	.word	0x000000ff
        /*0a5c*/ 	.word	0x00000000
        /*0a60*/ 	.short	0x0101
        /*0a62*/ 	.byte	0x04
	.zero		1


	//   ....[48]....
        /*0a64*/ 	.word	0x00011390
        /*0a68*/ 	.word	0x000000ff
        /*0a6c*/ 	.word	0x00016840
        /*0a70*/ 	.short	0x010a
        /*0a72*/ 	.byte	0x30
	.zero		1


	//   ....[49]....
        /*0a74*/ 	.word	0x00011a40
        /*0a78*/ 	.word	0x000000ff
        /*0a7c*/ 	.word	0x00016830
        /*0a80*/ 	.short	0x0107
        /*0a82*/ 	.byte	0x30
	.zero		1


	//   ....[50]....
        /*0a84*/ 	.word	0x00011ad0
        /*0a88*/ 	.word	0x000000ff
        /*0a8c*/ 	.word	0x00016830
        /*0a90*/ 	.short	0x0101
        /*0a92*/ 	.byte	0x30
	.zero		1


	//   ....[51]....
        /*0a94*/ 	.word	0x00012790
        /*0a98*/ 	.word	0x000000ff
        /*0a9c*/ 	.word	0x00016800
        /*0aa0*/ 	.short	0x0107
        /*0aa2*/ 	.byte	0x30
	.zero		1


	//   ....[52]....
        /*0aa4*/ 	.word	0x000127d0
        /*0aa8*/ 	.word	0x000000ff
        /*0aac*/ 	.word	0x00016800
        /*0ab0*/ 	.short	0x0101
        /*0ab2*/ 	.byte	0x30
	.zero		1


	//   ....[53]....
        /*0ab4*/ 	.word	0x00012800
        /*0ab8*/ 	.word	0x000000ff
        /*0abc*/ 	.word	0x00016820
        /*0ac0*/ 	.short	0x010a
        /*0ac2*/ 	.byte	0x30
	.zero		1


	//   ....[54]....
        /*0ac4*/ 	.word	0x00012bd0
        /*0ac8*/ 	.word	0x00000007
        /*0acc*/ 	.word	0x00016840
        /*0ad0*/ 	.short	0x010a
        /*0ad2*/ 	.byte	0x3f
	.zero		1


	//   ....[55]....
        /*0ad4*/ 	.word	0x000130b0
        /*0ad8*/ 	.word	0x00000007
        /*0adc*/ 	.word	0x00016830
        /*0ae0*/ 	.short	0x0107
        /*0ae2*/ 	.byte	0x3f
	.zero		1


	//   ....[56]....
        /*0ae4*/ 	.word	0x00013180
        /*0ae8*/ 	.word	0x00000007
        /*0aec*/ 	.word	0x00016830
        /*0af0*/ 	.short	0x0101
        /*0af2*/ 	.byte	0x3f
	.zero		1


	//   ....[57]....
        /*0af4*/ 	.word	0x000131e0
        /*0af8*/ 	.word	0x00000007
        /*0afc*/ 	.word	0x00016860
        /*0b00*/ 	.short	0x010a
        /*0b02*/ 	.byte	0x3f
	.zero		1


	//   ....[58]....
        /*0b04*/ 	.word	0x000135d0
        /*0b08*/ 	.word	0x00000007
        /*0b0c*/ 	.word	0x00016850
        /*0b10*/ 	.short	0x0107
        /*0b12*/ 	.byte	0x3f
	.zero		1


	//   ....[59]....
        /*0b14*/ 	.word	0x00013740
        /*0b18*/ 	.word	0x00000007
        /*0b1c*/ 	.word	0x00016850
        /*0b20*/ 	.short	0x0101
        /*0b22*/ 	.byte	0x3f
	.zero		1


	//   ....[60]....
        /*0b24*/ 	.word	0x00013900
        /*0b28*/ 	.word	0x00000000
        /*0b2c*/ 	.word	0x00016860
        /*0b30*/ 	.short	0x010a
        /*0b32*/ 	.byte	0x3f
	.zero		1


	//   ....[61]....
        /*0b34*/ 	.word	0x00013d20
        /*0b38*/ 	.word	0x00000000
        /*0b3c*/ 	.word	0x00016850
        /*0b40*/ 	.short	0x0107
        /*0b42*/ 	.byte	0x3f
	.zero		1


	//   ....[62]....
        /*0b44*/ 	.word	0x00013e00
        /*0b48*/ 	.word	0x00000000
        /*0b4c*/ 	.word	0x00016850
        /*0b50*/ 	.short	0x0101
        /*0b52*/ 	.byte	0x3f
	.zero		1


	//   ....[63]....
        /*0b54*/ 	.word	0x00013e90
        /*0b58*/ 	.word	0x00000007
        /*0b5c*/ 	.word	0x00016820
        /*0b60*/ 	.short	0x010a
        /*0b62*/ 	.byte	0x3f
	.zero		1


	//   ....[64]....
        /*0b64*/ 	.word	0x00013ff0
        /*0b68*/ 	.word	0x00000005
        /*0b6c*/ 	.word	0x00016840
        /*0b70*/ 	.short	0x010a
        /*0b72*/ 	.byte	0x3f
	.zero		1


	//   ....[65]....
        /*0b74*/ 	.word	0x00014090
        /*0b78*/ 	.word	0x00000003
        /*0b7c*/ 	.word	0x00016840
        /*0b80*/ 	.short	0x010a
        /*0b82*/ 	.byte	0x3f
	.zero		1


	//   ....[66]....
        /*0b84*/ 	.word	0x000140d0
        /*0b88*/ 	.word	0x00000005
        /*0b8c*/ 	.word	0x00016860
        /*0b90*/ 	.short	0x010a
        /*0b92*/ 	.byte	0x3f
	.zero		1


	//   ....[67]....
        /*0b94*/ 	.word	0x00014110
        /*0b98*/ 	.word	0x00000003
        /*0b9c*/ 	.word	0x00016860
        /*0ba0*/ 	.short	0x010a
        /*0ba2*/ 	.byte	0x3f
	.zero		1


	//   ....[68]....
        /*0ba4*/ 	.word	0x00014180
        /*0ba8*/ 	.word	0x00000003
        /*0bac*/ 	.word	0x00016800
        /*0bb0*/ 	.short	0x010a
        /*0bb2*/ 	.byte	0x3f
	.zero		1


	//   ....[69]....
        /*0bb4*/ 	.word	0x000141e0
        /*0bb8*/ 	.word	0x00000003
        /*0bbc*/ 	.word	0x00016830
        /*0bc0*/ 	.short	0x010a
        /*0bc2*/ 	.byte	0x3f
	.zero		1


	//   ....[70]....
        /*0bc4*/ 	.word	0x00014240
        /*0bc8*/ 	.word	0x0000000b
        /*0bcc*/ 	.word	0x00016830
        /*0bd0*/ 	.short	0x010a
        /*0bd2*/ 	.byte	0x3f
	.zero		1


	//   ....[71]....
        /*0bd4*/ 	.word	0x000142a0
        /*0bd8*/ 	.word	0x0000000b
        /*0bdc*/ 	.word	0x00016850
        /*0be0*/ 	.short	0x010a
        /*0be2*/ 	.byte	0x3f
	.zero		1


	//   ....[72]....
        /*0be4*/ 	.word	0x00014300
        /*0be8*/ 	.word	0x0000000b
        /*0bec*/ 	.word	0x00016830
        /*0bf0*/ 	.short	0x010a
        /*0bf2*/ 	.byte	0x3f
	.zero		1


	//   ....[73]....
        /*0bf4*/ 	.word	0x00014360
        /*0bf8*/ 	.word	0x0000000b
        /*0bfc*/ 	.word	0x00016850
        /*0c00*/ 	.short	0x010a
        /*0c02*/ 	.byte	0x3f
	.zero		1


	//   ....[74]....
        /*0c04*/ 	.word	0x000143c0
        /*0c08*/ 	.word	0x0000000c
        /*0c0c*/ 	.word	0x00016830
        /*0c10*/ 	.short	0x010a
        /*0c12*/ 	.byte	0x3f
	.zero		1


	//   ....[75]....
        /*0c14*/ 	.word	0x00014420
        /*0c18*/ 	.word	0x0000000c
        /*0c1c*/ 	.word	0x00016850
        /*0c20*/ 	.short	0x010a
        /*0c22*/ 	.byte	0x3f
	.zero		1


	//   ....[76]....
        /*0c24*/ 	.word	0x00014480
        /*0c28*/ 	.word	0x00000005
        /*0c2c*/ 	.word	0x00016850
        /*0c30*/ 	.short	0x010a
        /*0c32*/ 	.byte	0x3f
	.zero		1


	//   ....[77]....
        /*0c34*/ 	.word	0x00014560
        /*0c38*/ 	.word	0x00000002
        /*0c3c*/ 	.word	0x00016840
        /*0c40*/ 	.short	0x010a
        /*0c42*/ 	.byte	0x3f
	.zero		1


	//   ....[78]....
        /*0c44*/ 	.word	0x00015d50
        /*0c48*/ 	.word	0x00000003
        /*0c4c*/ 	.word	0x00016820
        /*0c50*/ 	.short	0x010a
        /*0c52*/ 	.byte	0x3f
	.zero		1


	//   ....[79]....
        /*0c54*/ 	.word	0x00015da0
        /*0c58*/ 	.word	0x00000007
        /*0c5c*/ 	.word	0x00016840
        /*0c60*/ 	.short	0x010a
        /*0c62*/ 	.byte	0x3f
	.zero		1


	//   ....[80]....
        /*0c64*/ 	.word	0x00016770
        /*0c68*/ 	.word	0x00000007
        /*0c6c*/ 	.word	0x00016860
        /*0c70*/ 	.short	0x010a
        /*0c72*/ 	.byte	0x3f
	.zero		1


	//   ....[81]....
        /*0c74*/ 	.word	0x000170f0
        /*0c78*/ 	.word	0x00000000
        /*0c7c*/ 	.word	0x00016860
        /*0c80*/ 	.short	0x010a
        /*0c82*/ 	.byte	0x3f
	.zero		1


	//   ....[82]....
        /*0c84*/ 	.word	0x00017a50
        /*0c88*/ 	.word	0x00000007
        /*0c8c*/ 	.word	0x00016820
        /*0c90*/ 	.short	0x010a
        /*0c92*/ 	.byte	0x3f
	.zero		1


	//   ....[83]....
        /*0c94*/ 	.word	0x00017bf0
        /*0c98*/ 	.word	0x00000005
        /*0c9c*/ 	.word	0x00016840
        /*0ca0*/ 	.short	0x010a
        /*0ca2*/ 	.byte	0x3f
	.zero		1


	//   ....[84]....
        /*0ca4*/ 	.word	0x00017c40
        /*0ca8*/ 	.word	0x00000003
        /*0cac*/ 	.word	0x00016840
        /*0cb0*/ 	.short	0x010a
        /*0cb2*/ 	.byte	0x3f
	.zero		1


	//   ....[85]....
        /*0cb4*/ 	.word	0x00017c90
        /*0cb8*/ 	.word	0x00000005
        /*0cbc*/ 	.word	0x00016860
        /*0cc0*/ 	.short	0x010a
        /*0cc2*/ 	.byte	0x3f
	.zero		1


	//----- nvinfo : EIATTR_NUM_MBARRIERS
	.align		4
.L_177:
        /*0cc4*/ 	.byte	0x03, 0x38
        /*0cc6*/ 	.short	0x0016


	//----- nvinfo : EIATTR_EXIT_INSTR_OFFSETS
	.align		4
        /*0cc8*/ 	.byte	0x04, 0x1c
        /*0cca*/ 	.short	(.L_179 - .L_178)


	//   ....[0]....
.L_178:
        /*0ccc*/ 	.word	0x00014160


	//----- nvinfo : EIATTR_MAX_THREADS
	.align		4
.L_179:
        /*0cd0*/ 	.byte	0x04, 0x05
        /*0cd2*/ 	.short	(.L_181 - .L_180)
.L_180:
        /*0cd4*/ 	.word	0x00000200
        /*0cd8*/ 	.word	0x00000001
        /*0cdc*/ 	.word	0x00000001


	//----- nvinfo : EIATTR_CRS_STACK_SIZE
	.align		4
.L_181:
        /*0ce0*/ 	.byte	0x04, 0x1e
        /*0ce2*/ 	.short	(.L_183 - .L_182)
.L_182:
        /*0ce4*/ 	.word	0x00000000


	//----- nvinfo : EIATTR_CBANK_PARAM_SIZE
	.align		4
.L_183:
        /*0ce8*/ 	.byte	0x03, 0x19
        /*0cea*/ 	.short	0x0a70


	//----- nvinfo : EIATTR_PARAM_CBANK
	.align		4
        /*0cec*/ 	.byte	0x04, 0x0a
        /*0cee*/ 	.short	(.L_185 - .L_184)
	.align		4
.L_184:
        /*0cf0*/ 	.word	index@(.nv.constant0._ZN7cutlass13device_kernelIN5flash11enable_sm90INS1_16FlashAttnFwdSm90INS1_25CollectiveMainloopFwdSm90ILi2EN4cute5tupleIJNS5_1CILi1EEES8_S8_EEENS6_IJNS7_ILi192EEENS7_ILi128EEENS7_ILi64EEEEEELi64ENS_6half_tEfNS_4arch4Sm90ELb0ELb1ELb1ELb0ELb1ELb0ELb0ELb1ELb1ELb1ELb1ELb0EEENS1_21CollectiveEpilogueFwdINS6_IJSA_SC_SB_EEES9_SE_SG_Li384ELb0ELb1ELb1ELb0EEENS1_19SingleTileSchedulerILb0ELb1ELb1ELi192EEEEEEEEEvNT_6ParamsE)
        /*0cf4*/ 	.short	0x0210
        /*0cf6*/ 	.short	0x0a70


	//----- nvinfo : EIATTR_SW_WAR
	.align		4
.L_185:
        /*0cf8*/ 	.byte	0x04, 0x36
        /*0cfa*/ 	.short	(.L_187 - .L_186)
.L_186:
        /*0cfc*/ 	.word	0x00000008
.L_187:


//--------------------- .nv.info._ZN7cutlass13device_kernelIN5flash11enable_sm90INS1_16FlashAttnFwdSm90INS1_25CollectiveMainloopFwdSm90ILi2EN4cute5tupleIJNS5_1CILi1EEES8_S8_EEENS6_IJNS7_ILi192EEENS7_ILi128EEENS7_ILi64EEEEEELi64ENS_6half_tEfNS_4arch4Sm90ELb0ELb1ELb1ELb1ELb1ELb0ELb0ELb1ELb1ELb1ELb1ELb0EEENS1_21CollectiveEpilogueFwdINS6_IJSA_SC_SB_EEES9_SE_SG_Li384ELb1ELb1ELb1ELb0EEENS1_36VarlenDynamicPersistentTileSchedulerILi192ELi128ELi384ELi128ELb1ELb1ELb1ELb1ELb0ELb1EEEEEEEEEvNT_6ParamsE --------------------------
	.section	.nv.info._ZN7cutlass13device_kernelIN5flash11enable_sm90INS1_16FlashAttnFwdSm90INS1_25CollectiveMainloopFwdSm90ILi2EN4cute5tupleIJNS5_1CILi1EEES8_S8_EEENS6_IJNS7_ILi192EEENS7_ILi128EEENS7_ILi64EEEEEELi64ENS_6half_tEfNS_4arch4Sm90ELb0ELb1ELb1ELb1ELb1ELb0ELb0ELb1ELb1ELb1ELb1ELb0EEENS1_21CollectiveEpilogueFwdINS6_IJSA_SC_SB_EEES9_SE_SG_Li384ELb1ELb1ELb1ELb0EEENS1_36VarlenDynamicPersistentTileSchedulerILi192ELi128ELi384ELi128ELb1ELb1ELb1ELb1ELb0ELb1EEEEEEEEEvNT_6ParamsE,"",@"SHT_CUDA_INFO"
	.sectionflags	@""
	.align	4


	//----- nvinfo : EIATTR_CUDA_API_VERSION
	.align		4
        /*0000*/ 	.byte	0x04, 0x37
        /*0002*/ 	.short	(.L_189 - .L_188)
.L_188:
        /*0004*/ 	.word	0x00000082


	//----- nvinfo : EIATTR_KPARAM_INFO
	.align		4
.L_189:
        /*0008*/ 	.byte	0x04, 0x17
        /*000a*/ 	.short	(.L_191 - .L_190)
.L_190:
        /*000c*/ 	.word	0x00000000
        /*0010*/ 	.short	0x0000
        /*0012*/ 	.short	0x0070
        /*0014*/ 	.byte	0x00, 0xf0, 0x01, 0x2a


	//----- nvinfo : EIATTR_SPARSE_MMA_MASK
	.align		4
.L_191:
        /*0018*/ 	.byte	0x03, 0x50
        /*001a*/ 	.short	0x0000


	//----- nvinfo : EIATTR_MAXREG_COUNT
	.align		4
        /*001c*/ 	.byte	0x03, 0x1b
        /*001e*/ 	.short	0x0080


	//----- nvinfo : EIATTR_NUM_BARRIERS
	.align		4
        /*0020*/ 	.byte	0x02, 0x4c
        /*0022*/ 	.byte	0x10
	.zero		1


	//----- nvinfo : EIATTR_EXTERNS
	.align		4
        /*0024*/ 	.byte	0x04, 0x0f
        /*0026*/ 	.short	(.L_193 - .L_192)


	//   ....[0]....
	.align		4
.L_192:
        /*0028*/ 	.word	index@(__assertfail)


	//----- nvinfo : EIATTR_ANNOTATIONS
	.align		4
.L_193:
        /*002c*/ 	.byte	0x04, 0x55
        /*002e*/ 	.short	(.L_195 - .L_194)


	//   ....[0]....
.L_194:
        /* <DEDUP_REMOVED lines=22> */


	//----- nvinfo : EIATTR_MERCURY_ISA_VERSION
	.align		4
.L_195:
        /*0178*/ 	.byte	0x03, 0x5f
        /*017a*/ 	.short	0x0101


	//----- nvinfo : EIATTR_UNUSED_LOAD_BYTE_OFFSET
	.align		4
        /*017c*/ 	.byte	0x04, 0x44
        /*017e*/ 	.short	(.L_197 - .L_196)


	//   ....[0]....
.L_196:
        /*0180*/ 	.word	0x00000970
        /*0184*/ 	.word	0x0000fff0


	//   ....[1]....
        /*0188*/ 	.word	0x0000f550
        /*018c*/ 	.word	0x0000fff0


	//----- nvinfo : EIATTR_INT_WARP_WIDE_INSTR_OFFSETS
	.align		4
.L_197:
        /*0190*/ 	.byte	0x04, 0x31
        /*0192*/ 	.short	(.L_199 - .L_198)


	//   ....[0]....
.L_198:
        /*0194*/ 	.word	0x000000c0


	//   ....[1]....
        /*0198*/ 	.word	0x000000d0


	//   ....[2]....
        /*019c*/ 	.word	0x00000170


	//   ....[3]....
        /*01a0*/ 	.word	0x00013640


	//   ....[4]....
        /*01a4*/ 	.word	0x000136d0


	//   ....[5]....
        /*01a8*/ 	.word	0x00016760


	//   ....[6]....
        /*01ac*/ 	.word	0x000167f0


	//----- nvinfo : EIATTR_COOP_GROUP_MASK_REGIDS
	.align		4
.L_199:
        /*01b0*/ 	.byte	0x04, 0x29
        /*01b2*/ 	.short	(.L_201 - .L_200)


	//   ....[0]....
.L_200:
        /*01b4*/ 	.word	0xffffffff


	//   ....[1]....
        /*01b8*/ 	.word	0xffffffff


	//   ....[2]....
        /*01bc*/ 	.word	0xffffffff


	//   ....[3]....
        /*01c0*/ 	.word	0xffffffff


	//   ....[4]....
        /*01c4*/ 	.word	0xffffffff


	//   ....[5]....
        /*01c8*/ 	.word	0xffffffff


	//   ....[6]....
        /*01cc*/ 	.word	0xffffffff


	//   ....[7]....
        /*01d0*/ 	.word	0xffffffff


	//   ....[8]....
        /*01d4*/ 	.word	0xffffffff


	//   ....[9]....
        /*01d8*/ 	.word	0xffffffff


	//   ....[10]....
        /*01dc*/ 	.word	0xffffffff


	//   ....[11]....
        /*01e0*/ 	.word	0xffffffff


	//   ....[12]....
        /*01e4*/ 	.word	0xffffffff


	//   ....[13]....
        /*01e8*/ 	.word	0xffffffff


	//   ....[14]....
        /*01ec*/ 	.word	0xffffffff


	//   ....[15]....
        /*01f0*/ 	.word	0xffffffff


	//   ....[16]....
        /*01f4*/ 	.word	0xffffffff


	//   ....[17]....
        /*01f8*/ 	.word	0xffffffff


	//   ....[18]....
        /*01fc*/ 	.word	0xffffffff


	//   ....[19]....
        /*0200*/ 	.word	0xffffffff


	//   ....[20]....
        /*0204*/ 	.word	0xffffffff


	//   ....[21]....
        /*0208*/ 	.word	0xffffffff


	//   ....[22]....
        /*020c*/ 	.word	0xffffffff


	//   ....[23]....
        /*0210*/ 	.word	0xffffffff


	//   ....[24]....
        /*0214*/ 	.word	0xffffffff


	//   ....[25]....
        /*0218*/ 	.word	0xffffffff


	//   ....[26]....
        /*021c*/ 	.word	0xffffffff


	//   ....[27]....
        /*0220*/ 	.word	0xffffffff


	//   ....[28]....
        /*0224*/ 	.word	0xffffffff


	//   ....[29]....
        /*0228*/ 	.word	0xffffffff


	//   ....[30]....
        /*022c*/ 	.word	0xffffffff


	//   ....[31]....
        /*0230*/ 	.word	0xffffffff


	//   ....[32]....
        /*0234*/ 	.word	0xffffffff


	//   ....[33]....
        /*0238*/ 	.word	0xffffffff


	//   ....[34]....
        /*023c*/ 	.word	0xffffffff


	//   ....[35]....
        /*0240*/ 	.word	0xffffffff


	//   ....[36]....
        /*0244*/ 	.word	0xffffffff


	//   ....[37]....
        /*0248*/ 	.word	0xffffffff


	//   ....[38]....
        /*024c*/ 	.word	0xffffffff


	//   ....[39]....
        /*0250*/ 	.word	0xffffffff


	//   ....[40]....
        /*0254*/ 	.word	0xffffffff


	//   ....[41]....
        /*0258*/ 	.word	0xffffffff


	//   ....[42]....
        /*025c*/ 	.word	0xffffffff


	//   ....[43]....
        /*0260*/ 	.word	0xffffffff


	//   ....[44]....
        /*0264*/ 	.word	0xffffffff


	//   ....[45]....
        /*0268*/ 	.word	0xffffffff


	//   ....[46]....
        /*026c*/ 	.word	0xffffffff


	//   ....[47]....
        /*0270*/ 	.word	0xffffffff


	//   ....[48]....
        /*0274*/ 	.word	0xffffffff


	//   ....[49]....
        /*0278*/ 	.word	0xffffffff


	//   ....[50]....
        /*027c*/ 	.word	0xffffffff


	//   ....[51]....
        /*0280*/ 	.word	0xffffffff


	//   ....[52]....
        /*0284*/ 	.word	0xffffffff


	//   ....[53]....
        /*0288*/ 	.word	0xffffffff


	//   ....[54]....
        /*028c*/ 	.word	0xffffffff


	//   ....[55]....
        /*0290*/ 	.word	0xffffffff


	//   ....[56]....
        /*0294*/ 	.word	0xffffffff


	//   ....[57]....
        /*0298*/ 	.word	0xffffffff


	//   ....[58]....
        /*029c*/ 	.word	0xffffffff


	//   ....[59]....
        /*02a0*/ 	.word	0xffffffff


	//   ....[60]....
        /*02a4*/ 	.word	0xffffffff


	//   ....[61]....
        /*02a8*/ 	.word	0xffffffff


	//   ....[62]....
        /*02ac*/ 	.word	0xffffffff


	//   ....[63]....
        /*02b0*/ 	.word	0xffffffff


	//   ....[64]....
        /*02b4*/ 	.word	0xffffffff


	//   ....[65]....
        /*02b8*/ 	.word	0xffffffff


	//   ....[66]....
        /*02bc*/ 	.word	0xffffffff


	//   ....[67]....
        /*02c0*/ 	.word	0xffffffff


	//   ....[68]....
        /*02c4*/ 	.word	0xffffffff


	//   ....[69]....
        /*02c8*/ 	.word	0xffffffff


	//   ....[70]....
        /*02cc*/ 	.word	0xffffffff


	//   ....[71]....
        /*02d0*/ 	.word	0xffffffff


	//   ....[72]....
        /*02d4*/ 	.word	0xffffffff


	//   ....[73]....
        /*02d8*/ 	.word	0xffffffff


	//   ....[74]....
        /*02dc*/ 	.word	0xffffffff


	//   ....[75]....
        /*02e0*/ 	.word	0xffffffff


	//   ....[76]....
        /*02e4*/ 	.word	0xffffffff


	//   ....[77]....
        /*02e8*/ 	.word	0xffffffff


	//   ....[78]....
        /*02ec*/ 	.word	0xffffffff


	//   ....[79]....
        /*02f0*/ 	.word	0xffffffff


	//   ....[80]....
        /*02f4*/ 	.word	0xffffffff


	//   ....[81]....
        /*02f8*/ 	.word	0xffffffff


	//   ....[82]....
        /*02fc*/ 	.word	0xffffffff


	//   ....[83]....
        /*0300*/ 	.word	0xffffffff


	//   ....[84]....
        /*0304*/ 	.word	0xffffffff


	//   ....[85]....
        /*0308*/ 	.word	0xffffffff


	//   ....[86]....
        /*030c*/ 	.word	0xffffffff


	//   ....[87]....
        /*0310*/ 	.word	0xffffffff


	//   ....[88]....
        /*0314*/ 	.word	0xffffffff


	//   ....[89]....
        /*0318*/ 	.word	0xffffffff


	//   ....[90]....
        /*031c*/ 	.word	0xffffffff


	//   ....[91]....
        /*0320*/ 	.word	0xffffffff


	//   ....[92]....
        /*0324*/ 	.word	0xffffffff


	//   ....[93]....
        /*0328*/ 	.word	0xffffffff


	//   ....[94]....
        /*032c*/ 	.word	0xffffffff


	//   ....[95]....
        /*0330*/ 	.word	0xffffffff


	//   ....[96]....
        /*0334*/ 	.word	0xffffffff


	//   ....[97]....
        /*0338*/ 	.word	0xffffffff


	//   ....[98]....
        /*033c*/ 	.word	0xffffffff


	//   ....[99]....
        /*0340*/ 	.word	0xffffffff


	//   ....[100]....
        /*0344*/ 	.word	0xffffffff


	//   ....[101]....
        /*0348*/ 	.word	0xffffffff


	//   ....[102]....
        /*034c*/ 	.word	0xffffffff


	//   ....[103]....
        /*0350*/ 	.word	0xffffffff


	//   ....[104]....
        /*0354*/ 	.word	0xffffffff


	//   ....[105]....
        /*0358*/ 	.word	0xffffffff


	//   ....[106]....
        /*035c*/ 	.word	0xffffffff


	//   ....[107]....
        /*0360*/ 	.word	0xffffffff


	//   ....[108]....
        /*0364*/ 	.word	0xffffffff


	//   ....[109]....
        /*0368*/ 	.word	0xffffffff


	//   ....[110]....
        /*036c*/ 	.word	0xffffffff


	//   ....[111]....
        /*0370*/ 	.word	0xffffffff


	//   ....[112]....
        /*0374*/ 	.word	0xffffffff


	//   ....[113]....
        /*0378*/ 	.word	0xffffffff


	//   ....[114]....
        /*037c*/ 	.word	0xffffffff


	//   ....[115]....
        /*0380*/ 	.word	0xffffffff


	//   ....[116]....
        /*0384*/ 	.word	0xffffffff


	//   ....[117]....
        /*0388*/ 	.word	0xffffffff


	//   ....[118]....
        /*038c*/ 	.word	0xffffffff


	//   ....[119]....
        /*0390*/ 	.word	0xffffffff


	//   ....[120]....
        /*0394*/ 	.word	0xffffffff


	//   ....[121]....
        /*0398*/ 	.word	0xffffffff


	//   ....[122]....
        /*039c*/ 	.word	0xffffffff


	//   ....[123]....
        /*03a0*/ 	.word	0xffffffff


	//   ....[124]....
        /*03a4*/ 	.word	0xffffffff


	//   ....[125]....
        /*03a8*/ 	.word	0xffffffff


	//   ....[126]....
        /*03ac*/ 	.word	0xffffffff


	//   ....[127]....
        /*03b0*/ 	.word	0xffffffff


	//   ....[128]....
        /*03b4*/ 	.word	0xffffffff


	//   ....[129]....
        /*03b8*/ 	.word	0xffffffff


	//   ....[130]....
        /*03bc*/ 	.word	0xffffffff


	//   ....[131]....
        /*03c0*/ 	.word	0xffffffff


	//   ....[132]....
        /*03c4*/ 	.word	0xffffffff


	//   ....[133]....
        /*03c8*/ 	.word	0xffffffff


	//   ....[134]....
        /*03cc*/ 	.word	0xffffffff


	//   ....[135]....
        /*03d0*/ 	.word	0xffffffff


	//   ....[136]....
        /*03d4*/ 	.word	0xffffffff


	//   ....[137]....
        /*03d8*/ 	.word	0xffffffff


	//   ....[138]....
        /*03dc*/ 	.word	0xffffffff


	//   ....[139]....
        /*03e0*/ 	.word	0xffffffff


	//   ....[140]....
        /*03e4*/ 	.word	0xffffffff


	//   ....[141]....
        /*03e8*/ 	.word	0xffffffff


	//   ....[142]....
        /*03ec*/ 	.word	0xffffffff


	//   ....[143]....
        /*03f0*/ 	.word	0xffffffff


	//   ....[144]....
        /*03f4*/ 	.word	0xffffffff


	//   ....[145]....
        /*03f8*/ 	.word	0xffffffff


	//   ....[146]....
        /*03fc*/ 	.word	0xffffffff


	//   ....[147]....
        /*0400*/ 	.word	0xffffffff


	//   ....[148]....
        /*0404*/ 	.word	0xffffffff


	//   ....[149]....
        /*0408*/ 	.word	0xffffffff


	//   ....[150]....
        /*040c*/ 	.word	0xffffffff


	//   ....[151]....
        /*0410*/ 	.word	0xffffffff


	//   ....[152]....
        /*0414*/ 	.word	0xffffffff


	//   ....[153]....
        /*0418*/ 	.word	0xffffffff


	//   ....[154]....
        /*041c*/ 	.word	0xffffffff


	//   ....[155]....
        /*0420*/ 	.word	0xffffffff


	//   ....[156]....
        /*0424*/ 	.word	0xffffffff


	//   ....[157]....
        /*0428*/ 	.word	0xffffffff


	//   ....[158]....
        /*042c*/ 	.word	0xffffffff


	//   ....[159]....
        /*0430*/ 	.word	0xffffffff


	//   ....[160]....
        /*0434*/ 	.word	0xffffffff


	//   ....[161]....
        /*0438*/ 	.word	0xffffffff


	//   ....[162]....
        /*043c*/ 	.word	0xffffffff


	//   ....[163]....
        /*0440*/ 	.word	0xffffffff


	//   ....[164]....
        /*0444*/ 	.word	0xffffffff


	//   ....[165]....
        /*0448*/ 	.word	0xffffffff


	//   ....[166]....
        /*044c*/ 	.word	0xffffffff


	//   ....[167]....
        /*0450*/ 	.word	0xffffffff


	//   ....[168]....
        /*0454*/ 	.word	0xffffffff


	//   ....[169]....
        /*0458*/ 	.word	0xffffffff


	//   ....[170]....
        /*045c*/ 	.word	0xffffffff


	//   ....[171]....
        /*0460*/ 	.word	0xffffffff


	//   ....[172]....
        /*0464*/ 	.word	0xffffffff


	//   ....[173]....
        /*0468*/ 	.word	0xffffffff


	//   ....[174]....
        /*046c*/ 	.word	0xffffffff


	//   ....[175]....
        /*0470*/ 	.word	0xffffffff


	//   ....[176]....
        /*0474*/ 	.word	0xffffffff


	//   ....[177]....
        /*0478*/ 	.word	0xffffffff


	//   ....[178]....
        /*047c*/ 	.word	0xffffffff


	//   ....[179]....
        /*0480*/ 	.word	0xffffffff


	//   ....[180]....
        /*0484*/ 	.word	0xffffffff


	//   ....[181]....
        /*0488*/ 	.word	0x0500000f


	//   ....[182]....
        /*048c*/ 	.word	0x0500000f


	//   ....[183]....
        /*0490*/ 	.word	0x0500000f


	//   ....[184]....
        /*0494*/ 	.word	0x0500000f


	//   ....[185]....
        /*0498*/ 	.word	0x0500000f


	//   ....[186]....
        /*049c*/ 	.word	0x0500000f


	//   ....[187]....
        /*04a0*/ 	.word	0x0500000f


	//   ....[188]....
        /*04a4*/ 	.word	0x0500000f


	//   ....[189]....
        /*04a8*/ 	.word	0x0500000f


	//   ....[190]....
        /*04ac*/ 	.word	0x0500000f


	//   ....[191]....
        /*04b0*/ 	.word	0x0500000f


	//   ....[192]....
        /*04b4*/ 	.word	0x0500000f


	//   ....[193]....
        /*04b8*/ 	.word	0x0500000f


	//   ....[194]....
        /*04bc*/ 	.word	0x0500000f


	//   ....[195]....
        /*04c0*/ 	.word	0x0500000f


	//   ....[196]....
        /*04c4*/ 	.word	0x0500000f


	//   ....[197]....
        /*04c8*/ 	.word	0x0500000f


	//   ....[198]....
        /*04cc*/ 	.word	0x0500000f


	//   ....[199]....
        /*04d0*/ 	.word	0x0500000f


	//   ....[200]....
        /*04d4*/ 	.word	0x0500000f


	//   ....[201]....
        /*04d8*/ 	.word	0x0500000f


	//   ....[202]....
        /*04dc*/ 	.word	0x0500000f


	//   ....[203]....
        /*04e0*/ 	.word	0x0500000f


	//   ....[204]....
        /*04e4*/ 	.word	0x0500000f


	//   ....[205]....
        /*04e8*/ 	.word	0x0500000f


	//   ....[206]....
        /*04ec*/ 	.word	0x0500000f


	//   ....[207]....
        /*04f0*/ 	.word	0x0500000f


	//   ....[208]....
        /*04f4*/ 	.word	0x0500000f


	//   ....[209]....
        /*04f8*/ 	.word	0x0500000f


	//   ....[210]....
        /*04fc*/ 	.word	0x0500000f


	//   ....[211]....
        /*0500*/ 	.word	0x0500000f


	//   ....[212]....
        /*0504*/ 	.word	0x0500000f


	//   ....[213]....
        /*0508*/ 	.word	0x0500000f


	//   ....[214]....
        /*050c*/ 	.word	0x0500000f


	//   ....[215]....
        /*0510*/ 	.word	0x0500000f


	//   ....[216]....
        /*0514*/ 	.word	0x0500000f


	//   ....[217]....
        /*0518*/ 	.word	0x0500000f


	//   ....[218]....
        /*051c*/ 	.word	0x0500000f


	//   ....[219]....
        /*0520*/ 	.word	0x0500000f


	//   ....[220]....
        /*0524*/ 	.word	0x0500000f


	//   ....[221]....
        /*0528*/ 	.word	0x0500000f


	//   ....[222]....
        /*052c*/ 	.word	0x0500000f


	//   ....[223]....
        /*0530*/ 	.word	0x0500000f


	//   ....[224]....
        /*0534*/ 	.word	0x0500000f


	//   ....[225]....
        /*0538*/ 	.word	0x0500000f


	//   ....[226]....
        /*053c*/ 	.word	0x0500000f


	//   ....[227]....
        /*0540*/ 	.word	0x0500000f


	//   ....[228]....
        /*0544*/ 	.word	0x0500000f


	//   ....[229]....
        /*0548*/ 	.word	0x0500000f


	//   ....[230]....
        /*054c*/ 	.word	0x0500000f


	//   ....[231]....
        /*0550*/ 	.word	0x0500000f


	//   ....[232]....
        /*0554*/ 	.word	0x0500000f


	//   ....[233]....
        /*0558*/ 	.word	0x0500000f


	//   ....[234]....
        /*055c*/ 	.word	0x0500000f


	//   ....[235]....
        /*0560*/ 	.word	0x0500000f


	//   ....[236]....
        /*0564*/ 	.word	0x0500000f


	//   ....[237]....
        /*0568*/ 	.word	0x0500000f


	//   ....[238]....
        /*056c*/ 	.word	0x0500000f


	//   ....[239]....
        /*0570*/ 	.word	0x0500000f


	//   ....[240]....
        /*0574*/ 	.word	0x0500000f


	//   ....[241]....
        /*0578*/ 	.word	0x0500000f


	//   ....[242]....
        /*057c*/ 	.word	0x0500000f


	//   ....[243]....
        /*0580*/ 	.word	0x0500000f


	//   ....[244]....
        /*0584*/ 	.word	0x0500000f


	//   ....[245]....
        /*0588*/ 	.word	0x0500000f


	//   ....[246]....
        /*058c*/ 	.word	0x0500000f


	//   ....[247]....
        /*0590*/ 	.word	0x0500000f


	//   ....[248]....
        /*0594*/ 	.word	0x0500000f


	//   ....[249]....
        /*0598*/ 	.word	0x0500000f


	//   ....[250]....
        /*059c*/ 	.word	0x0500000f


	//   ....[251]....
        /*05a0*/ 	.word	0x0500000f


	//   ....[252]....
        /*05a4*/ 	.word	0x0500000f


	//   ....[253]....
        /*05a8*/ 	.word	0x0500000f


	//   ....[254]....
        /*05ac*/ 	.word	0x0500000f


	//   ....[255]....
        /*05b0*/ 	.word	0x0500000f


	//   ....[0]....
        /*05b4*/ 	.word	0x0500000f


	//   ....[1]....
        /*05b8*/ 	.word	0x0500000f


	//   ....[2]....
        /*05bc*/ 	.word	0x0500000f


	//   ....[3]....
        /*05c0*/ 	.word	0x0500000f


	//   ....[4]....
        /*05c4*/ 	.word	0x0500000f


	//   ....[5]....
        /*05c8*/ 	.word	0x0500000f


	//   ....[6]....
        /*05cc*/ 	.word	0x0500000f


	//   ....[7]....
        /*05d0*/ 	.word	0x0500000f


	//   ....[8]....
        /*05d4*/ 	.word	0x0500000f


	//   ....[9]....
        /*05d8*/ 	.word	0x0500000f


	//   ....[10]....
        /*05dc*/ 	.word	0x0500000f


	//   ....[11]....
        /*05e0*/ 	.word	0x0500000f


	//   ....[12]....
        /*05e4*/ 	.word	0x0500000f


	//   ....[13]....
        /*05e8*/ 	.word	0x0500000f


	//   ....[14]....
        /*05ec*/ 	.word	0x0500000f


	//   ....[15]....
        /*05f0*/ 	.word	0x0500000f


	//   ....[16]....
        /*05f4*/ 	.word	0x0500000f


	//   ....[17]....
        /*05f8*/ 	.word	0x0500000f


	//   ....[18]....
        /*05fc*/ 	.word	0x0500000f


	//   ....[19]....
        /*0600*/ 	.word	0x0500000f


	//   ....[20]....
        /*0604*/ 	.word	0x0500000f


	//   ....[21]....
        /*0608*/ 	.word	0x0500000f


	//   ....[22]....
        /*060c*/ 	.word	0x0500000f


	//   ....[23]....
        /*0610*/ 	.word	0x0500000f


	//   ....[24]....
        /*0614*/ 	.word	0x0500000f


	//   ....[25]....
        /*0618*/ 	.word	0x0500000f


	//   ....[26]....
        /*061c*/ 	.word	0x0500000f


	//   ....[27]....
        /*0620*/ 	.word	0x0500000f


	//   ....[28]....
        /*0624*/ 	.word	0x0500000f


	//   ....[29]....
        /*0628*/ 	.word	0x0500000f


	//   ....[30]....
        /*062c*/ 	.word	0x0500000f


	//   ....[31]....
        /*0630*/ 	.word	0x0500000f


	//   ....[32]....
        /*0634*/ 	.word	0x0500000f


	//----- nvinfo : EIATTR_COOP_GROUP_INSTR_OFFSETS
	.align		4
.L_201:
        /*0638*/ 	.byte	0x04, 0x28
        /*063a*/ 	.short	(.L_203 - .L_202)


	//   ....[0]....
.L_202:
        /*063c*/ 	.word	0x00000080


	//   ....[1]....
        /*0640*/ 	.word	0x00000090


	//   ....[2]....
        /*0644*/ 	.word	0x000002d0


	//   ....[3]....
        /*0648*/ 	.word	0x00000430


	//   ....[4]....
        /*064c*/ 	.word	0x00000550


	//   ....[5]....
        /*0650*/ 	.word	0x000006b0


	//   ....[6]....
        /*0654*/ 	.word	0x00001c80


	//   ....[7]....
        /*0658*/ 	.word	0x000023a0


	//   ....[8]....
        /*065c*/ 	.word	0x00003730


	//   ....[9]....
        /*0660*/ 	.word	0x00004150


	//   ....[10]....
        /*0664*/ 	.word	0x00004260


	//   ....[11]....
        /*0668*/ 	.word	0x00004a20


	//   ....[12]....
        /*066c*/ 	.word	0x00004a80


	//   ....[13]....
        /*0670*/ 	.word	0x000061a0


	//   ....[14]....
        /*0674*/ 	.word	0x00006ae0


	//   ....[15]....
        /*0678*/ 	.word	0x000076c0


	//   ....[16]....
        /*067c*/ 	.word	0x000077c0


	//   ....[17]....
        /*0680*/ 	.word	0x00008000


	//   ....[18]....
        /*0684*/ 	.word	0x00008080


	//   ....[19]....
        /*0688*/ 	.word	0x0000a4d0


	//   ....[20]....
        /*068c*/ 	.word	0x0000a4f0


	//   ....[21]....
        /*0690*/ 	.word	0x0000a520


	//   ....[22]....
        /*0694*/ 	.word	0x0000a530


	//   ....[23]....
        /*0698*/ 	.word	0x0000bfd0


	//   ....[24]....
        /*069c*/ 	.word	0x0000c910


	//   ....[25]....
        /*06a0*/ 	.word	0x0000d4f0


	//   ....[26]....
        /*06a4*/ 	.word	0x0000d5f0


	//   ....[27]....
        /*06a8*/ 	.word	0x0000de50


	//   ....[28]....
        /*06ac*/ 	.word	0x0000dec0


	//   ....[29]....
        /*06b0*/ 	.word	0x0000ee00


	//   ....[30]....
        /*06b4*/ 	.word	0x0000ee30


	//   ....[31]....
        /*06b8*/ 	.word	0x0000eed0


	//   ....[32]....
        /*06bc*/ 	.word	0x0000eef0


	//   ....[33]....
        /*06c0*/ 	.word	0x0000fdf0


	//   ....[34]....
        /*06c4*/ 	.word	0x0000fe00


	//   ....[35]....
        /*06c8*/ 	.word	0x0000fe10


	//   ....[36]....
        /*06cc*/ 	.word	0x0000fe50


	//   ....[37]....
        /*06d0*/ 	.word	0x00010470


	//   ....[38]....
        /*06d4*/ 	.word	0x000104b0


	//   ....[39]....
        /*06d8*/ 	.word	0x000104d0


	//   ....[40]....
        /*06dc*/ 	.word	0x00010510


	//   ....[41]....
        /*06e0*/ 	.word	0x00010530


	//   ....[42]....
        /*06e4*/ 	.word	0x00010540


	//   ....[43]....
        /*06e8*/ 	.word	0x00010560


	//   ....[44]....
        /*06ec*/ 	.word	0x00010580


	//   ....[45]....
        /*06f0*/ 	.word	0x00010990


	//   ....[46]....
        /*06f4*/ 	.word	0x000109c0


	//   ....[47]....
        /*06f8*/ 	.word	0x00010c00


	//   ....[48]....
        /*06fc*/ 	.word	0x00010c10


	//   ....[49]....
        /*0700*/ 	.word	0x00011760


	//   ....[50]....
        /*0704*/ 	.word	0x00011790


	//   ....[51]....
        /*0708*/ 	.word	0x000117d0


	//   ....[52]....
        /*070c*/ 	.word	0x00011800


	//   ....[53]....
        /*0710*/ 	.word	0x00011810


	//   ....[54]....
        /*0714*/ 	.word	0x00011820


	//   ....[55]....
        /*0718*/ 	.word	0x00011830


	//   ....[56]....
        /*071c*/ 	.word	0x00011850


	//   ....[57]....
        /*0720*/ 	.word	0x000119c0


	//   ....[58]....
        /*0724*/ 	.word	0x00011bc0


	//   ....[59]....
        /*0728*/ 	.word	0x00011bf0


	//   ....[60]....
        /*072c*/ 	.word	0x00011c20


	//   ....[61]....
        /*0730*/ 	.word	0x00011c50


	//   ....[62]....
        /*0734*/ 	.word	0x00011c80


	//   ....[63]....
        /*0738*/ 	.word	0x00011cb0


	//   ....[64]....
        /*073c*/ 	.word	0x00011e10


	//   ....[65]....
        /*0740*/ 	.word	0x00011e40


	//   ....[66]....
        /*0744*/ 	.word	0x00011e70


	//   ....[67]....
        /*0748*/ 	.word	0x00011ea0


	//   ....[68]....
        /*074c*/ 	.word	0x00011ed0


	//   ....[69]....
        /*0750*/ 	.word	0x00011f00


	//   ....[70]....
        /*0754*/ 	.word	0x00011f90


	//   ....[71]....
        /*0758*/ 	.word	0x00011fc0


	//   ....[72]....
        /*075c*/ 	.word	0x00011fd0


	//   ....[73]....
        /*0760*/ 	.word	0x00012010


	//   ....[74]....
        /*0764*/ 	.word	0x00014190


	//   ....[75]....
        /*0768*/ 	.word	0x000141b0


	//   ....[76]....
        /*076c*/ 	.word	0x00014240


	//   ....[77]....
        /*0770*/ 	.word	0x00014260


	//   ....[78]....
        /*0774*/ 	.word	0x000142e0


	//   ....[79]....
        /*0778*/ 	.word	0x00014300


	//   ....[80]....
        /*077c*/ 	.word	0x00014380


	//   ....[81]....
        /*0780*/ 	.word	0x000143a0


	//   ....[82]....
        /*0784*/ 	.word	0x00014420


	//   ....[83]....
        /*0788*/ 	.word	0x00014440


	//   ....[84]....
        /*078c*/ 	.word	0x000144c0


	//   ....[85]....
        /*0790*/ 	.word	0x000144e0


	//   ....[86]....
        /*0794*/ 	.word	0x00014560


	//   ....[87]....
        /*0798*/ 	.word	0x00014580


	//   ....[88]....
        /*079c*/ 	.word	0x00014590


	//   ....[89]....
        /*07a0*/ 	.word	0x000145a0


	//   ....[90]....
        /*07a4*/ 	.word	0x00014e50


	//   ....[91]....
        /*07a8*/ 	.word	0x00014e80


	//   ....[92]....
        /*07ac*/ 	.word	0x00014f20


	//   ....[93]....
        /*07b0*/ 	.word	0x00014f40


	//   ....[94]....
        /*07b4*/ 	.word	0x00014fc0


	//   ....[95]....
        /*07b8*/ 	.word	0x00014fe0


	//   ....[96]....
        /*07bc*/ 	.word	0x00015060


	//   ....[97]....
        /*07c0*/ 	.word	0x00015080


	//   ....[98]....
        /*07c4*/ 	.word	0x00015100


	//   ....[99]....
        /*07c8*/ 	.word	0x00015120


	//   ....[100]....
        /*07cc*/ 	.word	0x000151a0


	//   ....[101]....
        /*07d0*/ 	.word	0x000151c0


	//   ....[102]....
        /*07d4*/ 	.word	0x00015240


	//   ....[103]....
        /*07d8*/ 	.word	0x00015260


	//   ....[104]....
        /*07dc*/ 	.word	0x00015270


	//   ....[105]....
        /*07e0*/ 	.word	0x000152e0


	//   ....[106]....
        /*07e4*/ 	.word	0x00015330


	//   ....[107]....
        /*07e8*/ 	.word	0x00015360


	//   ....[108]....
        /*07ec*/ 	.word	0x000153f0


	//   ....[109]....
        /*07f0*/ 	.word	0x00015400


	//   ....[110]....
        /*07f4*/ 	.word	0x00015470


	//   ....[111]....
        /*07f8*/ 	.word	0x00015480


	//   ....[112]....
        /*07fc*/ 	.word	0x000154c0


	//   ....[113]....
        /*0800*/ 	.word	0x000154e0


	//   ....[114]....
        /*0804*/ 	.word	0x00015c20


	//   ....[115]....
        /*0808*/ 	.word	0x00015c50


	//   ....[116]....
        /*080c*/ 	.word	0x00015ca0


	//   ....[117]....
        /*0810*/ 	.word	0x00015cb0


	//   ....[118]....
        /*0814*/ 	.word	0x00015cf0


	//   ....[119]....
        /*0818*/ 	.word	0x00015d00


	//   ....[120]....
        /*081c*/ 	.word	0x00015d40


	//   ....[121]....
        /*0820*/ 	.word	0x00015d50


	//   ....[122]....
        /*0824*/ 	.word	0x00015d90


	//   ....[123]....
        /*0828*/ 	.word	0x00015da0


	//   ....[124]....
        /*082c*/ 	.word	0x00015de0


	//   ....[125]....
        /*0830*/ 	.word	0x00015df0


	//   ....[126]....
        /*0834*/ 	.word	0x00015e30


	//   ....[127]....
        /*0838*/ 	.word	0x00015e40


	//   ....[128]....
        /*083c*/ 	.word	0x00015e50


	//   ....[129]....
        /*0840*/ 	.word	0x00015e90


	//   ....[130]....
        /*0844*/ 	.word	0x00016150


	//   ....[131]....
        /*0848*/ 	.word	0x00016180


	//   ....[132]....
        /*084c*/ 	.word	0x000161e0


	//   ....[133]....
        /*0850*/ 	.word	0x000161f0


	//   ....[134]....
        /*0854*/ 	.word	0x00016240


	//   ....[135]....
        /*0858*/ 	.word	0x00016250


	//   ....[136]....
        /*085c*/ 	.word	0x000162a0


	//   ....[137]....
        /*0860*/ 	.word	0x000162b0


	//   ....[138]....
        /*0864*/ 	.word	0x00016300


	//   ....[139]....
        /*0868*/ 	.word	0x00016310


	//   ....[140]....
        /*086c*/ 	.word	0x00016360


	//   ....[141]....
        /*0870*/ 	.word	0x00016370


	//   ....[142]....
        /*0874*/ 	.word	0x000163c0


	//   ....[143]....
        /*0878*/ 	.word	0x000163d0


	//   ....[144]....
        /*087c*/ 	.word	0x000163e0


	//   ....[145]....
        /*0880*/ 	.word	0x00016420


	//   ....[146]....
        /*0884*/ 	.word	0x000169c0


	//   ....[147]....
        /*0888*/ 	.word	0x00016a00


	//   ....[148]....
        /*088c*/ 	.word	0x00016a10


	//   ....[149]....
        /*0890*/ 	.word	0x00016a20


	//   ....[150]....
        /*0894*/ 	.word	0x00016a30


	//   ....[151]....
        /*0898*/ 	.word	0x00016a40


	//   ....[152]....
        /*089c*/ 	.word	0x00016a60


	//   ....[153]....
        /*08a0*/ 	.word	0x00016ab0


	//   ....[154]....
        /*08a4*/ 	.word	0x00016ad0


	//   ....[155]....
        /*08a8*/ 	.word	0x00016b10


	//   ....[156]....
        /*08ac*/ 	.word	0x00016b30


	//   ....[157]....
        /*08b0*/ 	.word	0x00016b70


	//   ....[158]....
        /*08b4*/ 	.word	0x00016b90


	//   ....[159]....
        /*08b8*/ 	.word	0x00016be0


	//   ....[160]....
        /*08bc*/ 	.word	0x00016c10


	//   ....[161]....
        /*08c0*/ 	.word	0x00016c70


	//   ....[162]....
        /*08c4*/ 	.word	0x00017020


	//   ....[163]....
        /*08c8*/ 	.word	0x00017050


	//   ....[164]....
        /*08cc*/ 	.word	0x000170b0


	//   ....[165]....
        /*08d0*/ 	.word	0x000170e0


	//   ....[166]....
        /*08d4*/ 	.word	0x00017110


	//   ....[167]....
        /*08d8*/ 	.word	0x00017140


	//   ....[168]....
        /*08dc*/ 	.word	0x00017170


	//   ....[169]....
        /*08e0*/ 	.word	0x000171a0


	//   ....[170]....
        /*08e4*/ 	.word	0x00017340


	//   ....[171]....
        /*08e8*/ 	.word	0x00017370


	//   ....[172]....
        /*08ec*/ 	.word	0x000173a0


	//   ....[173]....
        /*08f0*/ 	.word	0x000173d0


	//   ....[174]....
        /*08f4*/ 	.word	0x00017400


	//   ....[175]....
        /*08f8*/ 	.word	0x00017430


	//   ....[176]....
        /*08fc*/ 	.word	0x000174f0


	//   ....[177]....
        /*0900*/ 	.word	0x00017510


	//   ....[178]....
        /*0904*/ 	.word	0x00017530


	//   ....[179]....
        /*0908*/ 	.word	0x00017590


	//   ....[180]....
        /*090c*/ 	.word	0x00017fb0


	//   ....[181]....
        /*0910*/ 	.word	0x00018610


	//   ....[182]....
        /*0914*/ 	.word	0x00018700


	//   ....[183]....
        /*0918*/ 	.word	0x000187a0


	//   ....[184]....
        /*091c*/ 	.word	0x00018800


	//   ....[185]....
        /*0920*/ 	.word	0x000188f0


	//   ....[186]....
        /*0924*/ 	.word	0x00018960


	//   ....[187]....
        /*0928*/ 	.word	0x00018a50


	//   ....[188]....
        /*092c*/ 	.word	0x00018ac0


	//   ....[189]....
        /*0930*/ 	.word	0x00018bb0


	//   ....[190]....
        /*0934*/ 	.word	0x00018c20


	//   ....[191]....
        /*0938*/ 	.word	0x00018d10


	//   ....[192]....
        /*093c*/ 	.word	0x00018d80


	//   ....[193]....
        /*0940*/ 	.word	0x00018e70


	//   ....[194]....
        /*0944*/ 	.word	0x00018ee0


	//   ....[195]....
        /*0948*/ 	.word	0x00018fd0


	//   ....[196]....
        /*094c*/ 	.word	0x00019040


	//   ....[197]....
        /*0950*/ 	.word	0x000190e0


	//   ....[198]....
        /*0954*/ 	.word	0x000191d0


	//   ....[199]....
        /*0958*/ 	.word	0x00019240


	//   ....[200]....
        /*095c*/ 	.word	0x000192a0


	//   ....[201]....
        /*0960*/ 	.word	0x00019390


	//   ....[202]....
        /*0964*/ 	.word	0x000193f0


	//   ....[203]....
        /*0968*/ 	.word	0x000194f0


	//   ....[204]....
        /*096c*/ 	.word	0x00019550


	//   ....[205]....
        /*0970*/ 	.word	0x00019650


	//   ....[206]....
        /*0974*/ 	.word	0x000196b0


	//   ....[207]....
        /*0978*/ 	.word	0x000197b0


	//   ....[208]....
        /*097c*/ 	.word	0x00019810


	//   ....[209]....
        /*0980*/ 	.word	0x00019910


	//   ....[210]....
        /*0984*/ 	.word	0x00019970


	//   ....[211]....
        /*0988*/ 	.word	0x00019a70


	//   ....[212]....
        /*098c*/ 	.word	0x00019ad0


	//   ....[213]....
        /*0990*/ 	.word	0x00019b80


	//   ....[214]....
        /*0994*/ 	.word	0x00019c40


	//   ....[215]....
        /*0998*/ 	.word	0x00019d00


	//   ....[216]....
        /*099c*/ 	.word	0x00019d60


	//   ....[217]....
        /*09a0*/ 	.word	0x00019e60


	//   ....[218]....
        /*09a4*/ 	.word	0x00019ec0


	//   ....[219]....
        /*09a8*/ 	.word	0x00019f90


	//   ....[220]....
        /*09ac*/ 	.word	0x00019ff0


	//   ....[221]....
        /*09b0*/ 	.word	0x0001a0b0


	//   ....[222]....
        /*09b4*/ 	.word	0x0001a1f0


	//   ....[223]....
        /*09b8*/ 	.word	0x0001a290


	//   ....[224]....
        /*09bc*/ 	.word	0x0001a300


	//   ....[225]....
        /*09c0*/ 	.word	0x0001a3b0


	//   ....[226]....
        /*09c4*/ 	.word	0x0001a410


	//   ....[227]....
        /*09c8*/ 	.word	0x0001a4c0


	//   ....[228]....
        /*09cc*/ 	.word	0x0001a520


	//   ....[229]....
        /*09d0*/ 	.word	0x0001a5d0


	//   ....[230]....
        /*09d4*/ 	.word	0x0001a630


	//   ....[231]....
        /*09d8*/ 	.word	0x0001a6e0


	//   ....[232]....
        /*09dc*/ 	.word	0x0001a740


	//   ....[233]....
        /*09e0*/ 	.word	0x0001a7f0


	//   ....[234]....
        /*09e4*/ 	.word	0x0001a850


	//   ....[235]....
        /*09e8*/ 	.word	0x0001a900


	//   ....[236]....
        /*09ec*/ 	.word	0x0001a960


	//   ....[237]....
        /*09f0*/ 	.word	0x0001aa10


	//   ....[238]....
        /*09f4*/ 	.word	0x0001ab00


	//   ....[239]....
        /*09f8*/ 	.word	0x0001abb0


	//   ....[240]....
        /*09fc*/ 	.word	0x0001ac10


	//   ....[241]....
        /*0a00*/ 	.word	0x0001acd0


	//   ....[242]....
        /*0a04*/ 	.word	0x0001ad30


	//   ....[243]....
        /*0a08*/ 	.word	0x0001adf0


	//   ....[244]....
        /*0a0c*/ 	.word	0x0001ae50


	//   ....[245]....
        /*0a10*/ 	.word	0x0001af10


	//   ....[246]....
        /*0a14*/ 	.word	0x0001af70


	//   ....[247]....
        /*0a18*/ 	.word	0x0001b030


	//   ....[248]....
        /*0a1c*/ 	.word	0x0001b090


	//   ....[249]....
        /*0a20*/ 	.word	0x0001b150


	//   ....[250]....
        /*0a24*/ 	.word	0x0001b1b0


	//   ....[251]....
        /*0a28*/ 	.word	0x0001b270


	//   ....[252]....
        /*0a2c*/ 	.word	0x0001b2d0


	//   ....[253]....
        /*0a30*/ 	.word	0x0001b380


	//   ....[254]....
        /*0a34*/ 	.word	0x0001b470


	//   ....[255]....
        /*0a38*/ 	.word	0x0001b520


	//   ....[0]....
        /*0a3c*/ 	.word	0x0001b590


	//   ....[1]....
        /*0a40*/ 	.word	0x0001b640


	//   ....[2]....
        /*0a44*/ 	.word	0x0001b6a0


	//   ....[3]....
        /*0a48*/ 	.word	0x0001b760


	//   ....[4]....
        /*0a4c*/ 	.word	0x0001b7c0


	//   ....[5]....
        /*0a50*/ 	.word	0x0001b880


	//   ....[6]....
        /*0a54*/ 	.word	0x0001b8e0


	//   ....[7]....
        /*0a58*/ 	.word	0x0001b9a0


	//   ....[8]....
        /*0a5c*/ 	.word	0x0001ba00


	//   ....[9]....
        /*0a60*/ 	.word	0x0001bac0


	//   ....[10]....
        /*0a64*/ 	.word	0x0001bb20


	//   ....[11]....
        /*0a68*/ 	.word	0x0001bbe0


	//   ....[12]....
        /*0a6c*/ 	.word	0x0001bc40


	//   ....[13]....
        /*0a70*/ 	.word	0x0001bce0


	//   ....[14]....
        /*0a74*/ 	.word	0x0001bd70


	//   ....[15]....
        /*0a78*/ 	.word	0x0001be10


	//   ....[16]....
        /*0a7c*/ 	.word	0x0001bf80


	//   ....[17]....
        /*0a80*/ 	.word	0x0001bff0


	//   ....[18]....
        /*0a84*/ 	.word	0x0001c060


	//   ....[19]....
        /*0a88*/ 	.word	0x0001c0d0


	//   ....[20]....
        /*0a8c*/ 	.word	0x0001c140


	//   ....[21]....
        /*0a90*/ 	.word	0x0001c1c0


	//   ....[22]....
        /*0a94*/ 	.word	0x0001c240


	//   ....[23]....
        /*0a98*/ 	.word	0x0001c2d0


	//   ....[24]....
        /*0a9c*/ 	.word	0x0001c340


	//   ....[25]....
        /*0aa0*/ 	.word	0x0001c3b0


	//   ....[26]....
        /*0aa4*/ 	.word	0x0001c420


	//   ....[27]....
        /*0aa8*/ 	.word	0x0001c4a0


	//   ....[28]....
        /*0aac*/ 	.word	0x0001c510


	//   ....[29]....
        /*0ab0*/ 	.word	0x0001c5c0


	//   ....[30]....
        /*0ab4*/ 	.word	0x0001c610


	//   ....[31]....
        /*0ab8*/ 	.word	0x0001c6a0


	//   ....[32]....
        /*0abc*/ 	.word	0x0001c7d0


	//----- nvinfo : EIATTR_REG_RECONFIG
	.align		4
.L_203:
        /*0ac0*/ 	.byte	0x01, 0x54
	.zero		2


	//----- nvinfo : EIATTR_SYSCALL_OFFSETS
	.align		4
        /*0ac4*/ 	.byte	0x04, 0x46
        /*0ac6*/ 	.short	(.L_205 - .L_204)


	//   ....[0]....
.L_204:
        /*0ac8*/ 	.word	0x00001e30


	//   ....[1]....
        /*0acc*/ 	.word	0x00013830


	//   ....[2]....
        /*0ad0*/ 	.word	0x00013980


	//   ....[3]....
        /*0ad4*/ 	.word	0x00013a70


	//   ....[4]....
        /*0ad8*/ 	.word	0x00014950


	//----- nvinfo : EIATTR_MBARRIER_INSTR_OFFSETS
	.align		4
.L_205:
        /*0adc*/ 	.byte	0x04, 0x39
        /*0ade*/ 	.short	(.L_207 - .L_206)


	//   ....[0]....
.L_206:
        /*0ae0*/ 	.word	0x00000180
        /*0ae4*/ 	.word	0x000000ff
        /*0ae8*/ 	.word	0x00016800
        /*0aec*/ 	.short	0x0100
        /*0aee*/ 	.byte	0x08
	.zero		1


	//   ....[1]....
        /*0af0*/ 	.word	0x00000190
        /*0af4*/ 	.word	0x000000ff
        /*0af8*/ 	.word	0x00016820
        /*0afc*/ 	.short	0x0100
        /*0afe*/ 	.byte	0x08
	.zero		1


	//   ....[2]....
        /*0b00*/ 	.word	0x00000280
        /*0b04*/ 	.word	0x000000ff
        /*0b08*/ 	.word	0x00016830
        /*0b0c*/ 	.short	0x0100
        /*0b0e*/ 	.byte	0x08
	.zero		1


	//   ....[3]....
        /*0b10*/ 	.word	0x00000290
        /*0b14*/ 	.word	0x000000ff
        /*0b18*/ 	.word	0x00016840
        /*0b1c*/ 	.short	0x0100
        /*0b1e*/ 	.byte	0x08
	.zero		1


	//   ....[4]....
        /*0b20*/ 	.word	0x000002a0
        /*0b24*/ 	.word	0x000000ff
        /*0b28*/ 	.word	0x00016838
        /*0b2c*/ 	.short	0x0100
        /*0b2e*/ 	.byte	0x08
	.zero		1


	//   ....[5]....
        /*0b30*/ 	.word	0x000002b0
        /*0b34*/ 	.word	0x000000ff
        /*0b38*/ 	.word	0x00016848
        /*0b3c*/ 	.short	0x0100
        /*0b3e*/ 	.byte	0x08
	.zero		1


	//   ....[6]....
        /*0b40*/ 	.word	0x000003e0
        /*0b44*/ 	.word	0x000000ff
        /*0b48*/ 	.word	0x00016850
        /*0b4c*/ 	.short	0x0100
        /*0b4e*/ 	.byte	0x08
	.zero		1


	//   ....[7]....
        /*0b50*/ 	.word	0x000003f0
        /*0b54*/ 	.word	0x000000ff
        /*0b58*/ 	.word	0x00016860
        /*0b5c*/ 	.short	0x0100
        /*0b5e*/ 	.byte	0x08
	.zero		1


	//   ....[8]....
        /*0b60*/ 	.word	0x00000400
        /*0b64*/ 	.word	0x000000ff
        /*0b68*/ 	.word	0x00016858
        /*0b6c*/ 	.short	0x0100
        /*0b6e*/ 	.byte	0x08
	.zero		1


	//   ....[9]....
        /*0b70*/ 	.word	0x00000410
        /*0b74*/ 	.word	0x000000ff
        /*0b78*/ 	.word	0x00016868
        /*0b7c*/ 	.short	0x0100
        /*0b7e*/ 	.byte	0x08
	.zero		1


	//   ....[10]....
        /*0b80*/ 	.word	0x00000500
        /*0b84*/ 	.word	0x000000ff
        /*0b88*/ 	.word	0x00016870
        /*0b8c*/ 	.short	0x0100
        /*0b8e*/ 	.byte	0x06
	.zero		1


	//   ....[11]....
        /*0b90*/ 	.word	0x00000510
        /*0b94*/ 	.word	0x000000ff
        /*0b98*/ 	.word	0x00016880
        /*0b9c*/ 	.short	0x0100
        /*0b9e*/ 	.byte	0x06
	.zero		1


	//   ....[12]....
        /*0ba0*/ 	.word	0x00000520
        /*0ba4*/ 	.word	0x000000ff
        /*0ba8*/ 	.word	0x00016878
        /*0bac*/ 	.short	0x0100
        /*0bae*/ 	.byte	0x06
	.zero		1


	//   ....[13]....
        /*0bb0*/ 	.word	0x00000530
        /*0bb4*/ 	.word	0x000000ff
        /*0bb8*/ 	.word	0x00016888
        /*0bbc*/ 	.short	0x0100
        /*0bbe*/ 	.byte	0x06
	.zero		1


	//   ....[14]....
        /*0bc0*/ 	.word	0x00000660
        /*0bc4*/ 	.word	0x000000ff
        /*0bc8*/ 	.word	0x00016890
        /*0bcc*/ 	.short	0x0100
        /*0bce*/ 	.byte	0x08
	.zero		1


	//   ....[15]....
        /*0bd0*/ 	.word	0x00000670
        /*0bd4*/ 	.word	0x000000ff
        /*0bd8*/ 	.word	0x000168a0
        /*0bdc*/ 	.short	0x0100
        /*0bde*/ 	.byte	0x08
	.zero		1


	//   ....[16]....
        /*0be0*/ 	.word	0x00000680
        /*0be4*/ 	.word	0x000000ff
        /*0be8*/ 	.word	0x00016898
        /*0bec*/ 	.short	0x0100
        /*0bee*/ 	.byte	0x08
	.zero		1


	//   ....[17]....
        /*0bf0*/ 	.word	0x00000690
        /*0bf4*/ 	.word	0x000000ff
        /*0bf8*/ 	.word	0x000168a8
        /*0bfc*/ 	.short	0x0100
        /*0bfe*/ 	.byte	0x08
	.zero		1


	//   ....[18]....
        /*0c00*/ 	.word	0x000007d0
        /*0c04*/ 	.word	0x000000ff
        /*0c08*/ 	.word	0x000168b0
        /*0c0c*/ 	.short	0x0100
        /*0c0e*/ 	.byte	0x08
	.zero		1


	//   ....[19]....
        /*0c10*/ 	.word	0x000007e0
        /*0c14*/ 	.word	0x000000ff
        /*0c18*/ 	.word	0x000168c0
        /*0c1c*/ 	.short	0x0100
        /*0c1e*/ 	.byte	0x08
	.zero		1


	//   ....[20]....
        /*0c20*/ 	.word	0x000007f0
        /*0c24*/ 	.word	0x000000ff
        /*0c28*/ 	.word	0x000168b8
        /*0c2c*/ 	.short	0x0100
        /*0c2e*/ 	.byte	0x08
	.zero		1


	//   ....[21]....
        /*0c30*/ 	.word	0x00000800
        /*0c34*/ 	.word	0x000000ff
        /*0c38*/ 	.word	0x000168c8
        /*0c3c*/ 	.short	0x0100
        /*0c3e*/ 	.byte	0x08
	.zero		1


	//   ....[22]....
        /*0c40*/ 	.word	0x00001eb0
        /*0c44*/ 	.word	0x000000ff
        /*0c48*/ 	.word	0x00016800
        /*0c4c*/ 	.short	0x010a
        /*0c4e*/ 	.byte	0x2d
	.zero		1


	//   ....[23]....
        /*0c50*/ 	.word	0x00001f30
        /*0c54*/ 	.word	0x0000005b
        /*0c58*/ 	.word	0x00016830
        /*0c5c*/ 	.short	0x010a
        /*0c5e*/ 	.byte	0x3f
	.zero		1


	//   ....[24]....
        /*0c60*/ 	.word	0x00001f70
        /*0c64*/ 	.word	0x0000005b
        /*0c68*/ 	.word	0x00016830
        /*0c6c*/ 	.short	0x010a
        /*0c6e*/ 	.byte	0x3f
	.zero		1


	//   ....[25]....
        /*0c70*/ 	.word	0x00002710
        /*0c74*/ 	.word	0x000000ff
        /*0c78*/ 	.word	0x00000000
        /*0c7c*/ 	.short	0x0101
        /*0c7e*/ 	.byte	0x06
	.zero		1


	//   ....[26]....
        /*0c80*/ 	.word	0x000059c0
        /*0c84*/ 	.word	0x000000ff
        /*0c88*/ 	.word	0x00016830
        /*0c8c*/ 	.short	0x010a
        /*0c8e*/ 	.byte	0x06
	.zero		1


	//   ....[27]....
        /*0c90*/ 	.word	0x00005a00
        /*0c94*/ 	.word	0x000000ff
        /*0c98*/ 	.word	0x00016830
        /*0c9c*/ 	.short	0x010a
        /*0c9e*/ 	.byte	0x06
	.zero		1


	//   ....[28]....
        /*0ca0*/ 	.word	0x00005c30
        /*0ca4*/ 	.word	0x000000ff
        /*0ca8*/ 	.word	0x00016850
        /*0cac*/ 	.short	0x010a
        /*0cae*/ 	.byte	0x06
	.zero		1


	//   ....[29]....
        /*0cb0*/ 	.word	0x00005c70
        /*0cb4*/ 	.word	0x000000ff
        /*0cb8*/ 	.word	0x00016850
        /*0cbc*/ 	.short	0x010a
        /*0cbe*/ 	.byte	0x06
	.zero		1


	//   ....[30]....
        /*0cc0*/ 	.word	0x000064f0
        /*0cc4*/ 	.word	0x000000ff
        /*0cc8*/ 	.word	0x00000000
        /*0ccc*/ 	.short	0x0101
        /*0cce*/ 	.byte	0x06
	.zero		1


	//   ....[31]....
        /*0cd0*/ 	.word	0x00008b40
        /*0cd4*/ 	.word	0x000000ff
        /*0cd8*/ 	.word	0x00000000
        /*0cdc*/ 	.short	0x0101
        /*0cde*/ 	.byte	0x06
	.zero		1


	//   ....[32]....
        /*0ce0*/ 	.word	0x00009290
        /*0ce4*/ 	.word	0x000000ff
        /*0ce8*/ 	.word	0x00016830
        /*0cec*/ 	.short	0x010a
        /*0cee*/ 	.byte	0x06
	.zero		1


	//   ....[33]....
        /*0cf0*/ 	.word	0x000092d0
        /*0cf4*/ 	.word	0x000000ff
        /*0cf8*/ 	.word	0x00016830
        /*0cfc*/ 	.short	0x010a
        /*0cfe*/ 	.byte	0x06
	.zero		1


	//   ....[34]....
        /*0d00*/ 	.word	0x00009500
        /*0d04*/ 	.word	0x000000ff
        /*0d08*/ 	.word	0x00016850
        /*0d0c*/ 	.short	0x010a
        /*0d0e*/ 	.byte	0x06
	.zero		1


	//   ....[35]....
        /*0d10*/ 	.word	0x00009540
        /*0d14*/ 	.word	0x000000ff
        /*0d18*/ 	.word	0x00016850
        /*0d1c*/ 	.short	0x010a
        /*0d1e*/ 	.byte	0x06
	.zero		1


	//   ....[36]....
        /*0d20*/ 	.word	0x00009d40
        /*0d24*/ 	.word	0x000000ff
        /*0d28*/ 	.word	0x00000000
        /*0d2c*/ 	.short	0x0101
        /*0d2e*/ 	.byte	0x06
	.zero		1


	//   ....[37]....
        /*0d30*/ 	.word	0x0000b310
        /*0d34*/ 	.word	0x000000ff
        /*0d38*/ 	.word	0x00000000
        /*0d3c*/ 	.short	0x0101
        /*0d3e*/ 	.byte	0x06
	.zero		1


	//   ....[38]....
        /*0d40*/ 	.word	0x0000b820
        /*0d44*/ 	.word	0x000000ff
        /*0d48*/ 	.word	0x00016830
        /*0d4c*/ 	.short	0x010a
        /*0d4e*/ 	.byte	0x06
	.zero		1


	//   ....[39]....
        /*0d50*/ 	.word	0x0000b860
        /*0d54*/ 	.word	0x000000ff
        /*0d58*/ 	.word	0x00016830
        /*0d5c*/ 	.short	0x010a
        /*0d5e*/ 	.byte	0x06
	.zero		1


	//   ....[40]....
        /*0d60*/ 	.word	0x0000ba60
        /*0d64*/ 	.word	0x000000ff
        /*0d68*/ 	.word	0x00016850
        /*0d6c*/ 	.short	0x010a
        /*0d6e*/ 	.byte	0x06
	.zero		1


	//   ....[41]....
        /*0d70*/ 	.word	0x0000baa0
        /*0d74*/ 	.word	0x000000ff
        /*0d78*/ 	.word	0x00016850
        /*0d7c*/ 	.short	0x010a
        /*0d7e*/ 	.byte	0x06
	.zero		1


	//   ....[42]....
        /*0d80*/ 	.word	0x0000c320
        /*0d84*/ 	.word	0x000000ff
        /*0d88*/ 	.word	0x00000000
        /*0d8c*/ 	.short	0x0101
        /*0d8e*/ 	.byte	0x06
	.zero		1


	//   ....[43]....
        /*0d90*/ 	.word	0x0000e970
        /*0d94*/ 	.word	0x000000ff
        /*0d98*/ 	.word	0x00000000
        /*0d9c*/ 	.short	0x0101
        /*0d9e*/ 	.byte	0x06
	.zero		1


	//   ....[44]....
        /*0da0*/ 	.word	0x0000ed70
        /*0da4*/ 	.word	0x000000ff
        /*0da8*/ 	.word	0x00016850
        /*0dac*/ 	.short	0x010a
        /*0dae*/ 	.byte	0x05
	.zero		1


	//   ....[45]....
        /*0db0*/ 	.word	0x0000edb0
        /*0db4*/ 	.word	0x000000ff
        /*0db8*/ 	.word	0x00016850
        /*0dbc*/ 	.short	0x010a
        /*0dbe*/ 	.byte	0x05
	.zero		1


	//   ....[46]....
        /*0dc0*/ 	.word	0x0000f330
        /*0dc4*/ 	.word	0x000000ff
        /*0dc8*/ 	.word	0x00000000
        /*0dcc*/ 	.short	0x0101
        /*0dce*/ 	.byte	0x04
	.zero		1


	//   ....[47]....
        /*0dd0*/ 	.word	0x00010320
        /*0dd4*/ 	.word	0x00000000
        /*0dd8*/ 	.word	0x00000000
        /*0ddc*/ 	.short	0x0101
        /*0dde*/ 	.byte	0x3f
	.zero		1


	//   ....[48]....
        /*0de0*/ 	.word	0x000109b0
        /*0de4*/ 	.word	0x00000006
        /*0de8*/ 	.word	0x00000000
        /*0dec*/ 	.short	0x0101
        /*0dee*/ 	.byte	0x3f
	.zero		1


	//   ....[49]....
        /*0df0*/ 	.word	0x00013f30
        /*0df4*/ 	.word	0x00000005
        /*0df8*/ 	.word	0x00016840
        /*0dfc*/ 	.short	0x010a
        /*0dfe*/ 	.byte	0x3f
	.zero		1


	//   ....[50]....
        /*0e00*/ 	.word	0x000146a0
        /*0e04*/ 	.word	0x00000005
        /*0e08*/ 	.word	0x00016830
        /*0e0c*/ 	.short	0x0107
        /*0e0e*/ 	.byte	0x3f
	.zero		1


	//   ....[51]....
        /*0e10*/ 	.word	0x00014770
        /*0e14*/ 	.word	0x00000005
        /*0e18*/ 	.word	0x00016830
        /*0e1c*/ 	.short	0x0101
        /*0e1e*/ 	.byte	0x3f
	.zero		1


	//   ....[52]....
        /*0e20*/ 	.word	0x00015580
        /*0e24*/ 	.word	0x00000016
        /*0e28*/ 	.word	0x00016800
        /*0e2c*/ 	.short	0x0107
        /*0e2e*/ 	.byte	0x3f
	.zero		1


	//   ....[53]....
        /*0e30*/ 	.word	0x00015680
        /*0e34*/ 	.word	0x00000016
        /*0e38*/ 	.word	0x00016800
        /*0e3c*/ 	.short	0x0101
        /*0e3e*/ 	.byte	0x3f
	.zero		1


	//   ....[54]....
        /*0e40*/ 	.word	0x000156b0
        /*0e44*/ 	.word	0x00000016
        /*0e48*/ 	.word	0x00016820
        /*0e4c*/ 	.short	0x010a
        /*0e4e*/ 	.byte	0x3f
	.zero		1


	//   ....[55]....
        /*0e50*/ 	.word	0x00015a40
        /*0e54*/ 	.word	0x00000005
        /*0e58*/ 	.word	0x00016840
        /*0e5c*/ 	.short	0x010a
        /*0e5e*/ 	.byte	0x3f
	.zero		1


	//   ....[56]....
        /*0e60*/ 	.word	0x00015f10
        /*0e64*/ 	.word	0x00000005
        /*0e68*/ 	.word	0x00016830
        /*0e6c*/ 	.short	0x0107
        /*0e6e*/ 	.byte	0x3f
	.zero		1


	//   ....[57]....
        /*0e70*/ 	.word	0x00015fd0
        /*0e74*/ 	.word	0x00000005
        /*0e78*/ 	.word	0x00016830
        /*0e7c*/ 	.short	0x0101
        /*0e7e*/ 	.byte	0x3f
	.zero		1


	//   ....[58]....
        /*0e80*/ 	.word	0x00016030
        /*0e84*/ 	.word	0x00000005
        /*0e88*/ 	.word	0x00016860
        /*0e8c*/ 	.short	0x010a
        /*0e8e*/ 	.byte	0x3f
	.zero		1


	//   ....[59]....
        /*0e90*/ 	.word	0x00016510
        /*0e94*/ 	.word	0x00000005
        /*0e98*/ 	.word	0x00016850
        /*0e9c*/ 	.short	0x0107
        /*0e9e*/ 	.byte	0x3f
	.zero		1


	//   ....[60]....
        /*0ea0*/ 	.word	0x00016680
        /*0ea4*/ 	.word	0x00000005
        /*0ea8*/ 	.word	0x00016850
        /*0eac*/ 	.short	0x0101
        /*0eae*/ 	.byte	0x3f
	.zero		1


	//   ....[61]....
        /*0eb0*/ 	.word	0x000168a0
        /*0eb4*/ 	.word	0x00000000
        /*0eb8*/ 	.word	0x00016860
        /*0ebc*/ 	.short	0x010a
        /*0ebe*/ 	.byte	0x3f
	.zero		1


	//   ....[62]....
        /*0ec0*/ 	.word	0x00016d20
        /*0ec4*/ 	.word	0x00000000
        /*0ec8*/ 	.word	0x00016850
        /*0ecc*/ 	.short	0x0107
        /*0ece*/ 	.byte	0x3f
	.zero		1


	//   ....[63]....
        /*0ed0*/ 	.word	0x00016de0
        /*0ed4*/ 	.word	0x00000000
        /*0ed8*/ 	.word	0x00016850
        /*0edc*/ 	.short	0x0101
        /*0ede*/ 	.byte	0x3f
	.zero		1


	//   ....[64]....
        /*0ee0*/ 	.word	0x00017f30
        /*0ee4*/ 	.word	0x00000004
        /*0ee8*/ 	.word	0x00016820
        /*0eec*/ 	.short	0x010a
        /*0eee*/ 	.byte	0x3f
	.zero		1


	//   ....[65]....
        /*0ef0*/ 	.word	0x000180b0
        /*0ef4*/ 	.word	0x00000005
        /*0ef8*/ 	.word	0x00016840
        /*0efc*/ 	.short	0x010a
        /*0efe*/ 	.byte	0x3f
	.zero		1


	//   ....[66]....
        /*0f00*/ 	.word	0x00018150
        /*0f04*/ 	.word	0x00000019
        /*0f08*/ 	.word	0x00016840
        /*0f0c*/ 	.short	0x010a
        /*0f0e*/ 	.byte	0x3f
	.zero		1


	//   ....[67]....
        /*0f10*/ 	.word	0x00018190
        /*0f14*/ 	.word	0x00000005
        /*0f18*/ 	.word	0x00016860
        /*0f1c*/ 	.short	0x010a
        /*0f1e*/ 	.byte	0x3f
	.zero		1


	//   ....[68]....
        /*0f20*/ 	.word	0x000181d0
        /*0f24*/ 	.word	0x00000019
        /*0f28*/ 	.word	0x00016860
        /*0f2c*/ 	.short	0x010a
        /*0f2e*/ 	.byte	0x3f
	.zero		1


	//   ....[69]....
        /*0f30*/ 	.word	0x00018240
        /*0f34*/ 	.word	0x00000003
        /*0f38*/ 	.word	0x00016800
        /*0f3c*/ 	.short	0x010a
        /*0f3e*/ 	.byte	0x3f
	.zero		1


	//   ....[70]....
        /*0f40*/ 	.word	0x00018290
        /*0f44*/ 	.word	0x0000005b
        /*0f48*/ 	.word	0x00016830
        /*0f4c*/ 	.short	0x010a
        /*0f4e*/ 	.byte	0x3f
	.zero		1


	//   ....[71]....
        /*0f50*/ 	.word	0x000182f0
        /*0f54*/ 	.word	0x00000007
        /*0f58*/ 	.word	0x00016830
        /*0f5c*/ 	.short	0x010a
        /*0f5e*/ 	.byte	0x3f
	.zero		1


	//   ....[72]....
        /*0f60*/ 	.word	0x00018350
        /*0f64*/ 	.word	0x00000007
        /*0f68*/ 	.word	0x00016850
        /*0f6c*/ 	.short	0x010a
        /*0f6e*/ 	.byte	0x3f
	.zero		1


	//   ....[73]....
        /*0f70*/ 	.word	0x000183b0
        /*0f74*/ 	.word	0x00000007
        /*0f78*/ 	.word	0x00016830
        /*0f7c*/ 	.short	0x010a
        /*0f7e*/ 	.byte	0x3f
	.zero		1


	//   ....[74]....
        /*0f80*/ 	.word	0x00018410
        /*0f84*/ 	.word	0x00000007
        /*0f88*/ 	.word	0x00016850
        /*0f8c*/ 	.short	0x010a
        /*0f8e*/ 	.byte	0x3f
	.zero		1


	//   ....[75]....
        /*0f90*/ 	.word	0x00018470
        /*0f94*/ 	.word	0x00000007
        /*0f98*/ 	.word	0x00016830
        /*0f9c*/ 	.short	0x010a
        /*0f9e*/ 	.byte	0x3f
	.zero		1


	//   ....[76]....
        /*0fa0*/ 	.word	0x000184d0
        /*0fa4*/ 	.word	0x00000007
        /*0fa8*/ 	.word	0x00016850
        /*0fac*/ 	.short	0x010a
        /*0fae*/ 	.byte	0x3f
	.zero		1


	//   ....[77]....
        /*0fb0*/ 	.word	0x00018530
        /*0fb4*/ 	.word	0x00000004
        /*0fb8*/ 	.word	0x00016850
        /*0fbc*/ 	.short	0x010a
        /*0fbe*/ 	.byte	0x3f
	.zero		1


	//   ....[78]....
        /*0fc0*/ 	.word	0x00018650
        /*0fc4*/ 	.word	0x00000005
        /*0fc8*/ 	.word	0x00016840
        /*0fcc*/ 	.short	0x010a
        /*0fce*/ 	.byte	0x3f
	.zero		1


	//   ....[79]....
        /*0fd0*/ 	.word	0x0001a0f0
        /*0fd4*/ 	.word	0x00000016
        /*0fd8*/ 	.word	0x00016820
        /*0fdc*/ 	.short	0x010a
        /*0fde*/ 	.byte	0x3f
	.zero		1


	//   ....[80]....
        /*0fe0*/ 	.word	0x0001a140
        /*0fe4*/ 	.word	0x00000005
        /*0fe8*/ 	.word	0x00016840
        /*0fec*/ 	.short	0x010a
        /*0fee*/ 	.byte	0x3f
	.zero		1


	//   ....[81]....
        /*0ff0*/ 	.word	0x0001aa50
        /*0ff4*/ 	.word	0x00000005
        /*0ff8*/ 	.word	0x00016860
        /*0ffc*/ 	.short	0x010a
        /*0ffe*/ 	.byte	0x3f
	.zero		1


	//   ....[82]....
        /*1000*/ 	.word	0x0001b3c0
        /*1004*/ 	.word	0x00000000
        /*1008*/ 	.word	0x00016860
        /*100c*/ 	.short	0x010a
        /*100e*/ 	.byte	0x3f
	.zero		1


	//   ....[83]....
        /*1010*/ 	.word	0x0001c6f0
        /*1014*/ 	.word	0x00000004
        /*1018*/ 	.word	0x00016820
        /*101c*/ 	.short	0x010a
        /*101e*/ 	.byte	0x3f
	.zero		1


	//   ....[84]....
        /*1020*/ 	.word	0x0001c890
        /*1024*/ 	.word	0x00000005
        /*1028*/ 	.word	0x00016840
        /*102c*/ 	.short	0x010a
        /*102e*/ 	.byte	0x3f
	.zero		1


	//   ....[85]....
        /*1030*/ 	.word	0x0001c8e0
        /*1034*/ 	.word	0x00000019
        /*1038*/ 	.word	0x00016840
        /*103c*/ 	.short	0x010a
        /*103e*/ 	.byte	0x3f
	.zero		1


	//   ....[86]....
        /*1040*/ 	.word	0x0001c930
        /*1044*/ 	.word	0x00000005
        /*1048*/ 	.word	0x00016860
        /*104c*/ 	.short	0x010a
        /*104e*/ 	.byte	0x3f
	.zero		1


	//----- nvinfo : EIATTR_NUM_MBARRIERS
	.align		4
.L_207:
        /*1050*/ 	.byte	0x03, 0x38
        /*1052*/ 	.short	0x0016


	//----- nvinfo : EIATTR_EXIT_INSTR_OFFSETS
	.align		4
        /*1054*/ 	.byte	0x04, 0x1c
        /*1056*/ 	.short	(.L_209 - .L_208)


	//   ....[0]....
.L_208:
        /*1058*/ 	.word	0x000009b0


	//   ....[1]....
        /*105c*/ 	.word	0x00011960


	//   ....[2]....
        /*1060*/ 	.word	0x00018220


	//----- nvinfo : EIATTR_MAX_THREADS
	.align		4
.L_209:
        /*1064*/ 	.byte	0x04, 0x05
        /*1066*/ 	.short	(.L_211 - .L_210)
.L_210:
        /*1068*/ 	.word	0x00000200
        /*106c*/ 	.word	0x00000001
        /*1070*/ 	.word	0x00000001


	//----- nvinfo : EIATTR_CRS_STACK_SIZE
	.align		4
.L_211:
        /*1074*/ 	.byte	0x04, 0x1e
        /*1076*/ 	.short	(.L_213 - .L_212)
.L_212:
        /*1078*/ 	.word	0x00000000


	//----- nvinfo : EIATTR_CBANK_PARAM_SIZE
	.align		4
.L_213:
        /*107c*/ 	.byte	0x03, 0x19
        /*107e*/ 	.short	0x0af0


	//----- nvinfo : EIATTR_PARAM_CBANK
	.align		4
        /*1080*/ 	.byte	0x04, 0x0a
        /*1082*/ 	.short	(.L_215 - .L_214)
	.align		4
.L_214:
        /*1084*/ 	.word	index@(.nv.constant0._ZN7cutlass13device_kernelIN5flash11enable_sm90INS1_16FlashAttnFwdSm90INS1_25CollectiveMainloopFwdSm90ILi2EN4cute5tupleIJNS5_1CILi1EEES8_S8_EEENS6_IJNS7_ILi192EEENS7_ILi128EEENS7_ILi64EEEEEELi64ENS_6half_tEfNS_4arch4Sm90ELb0ELb1ELb1ELb1ELb1ELb0ELb0ELb1ELb1ELb1ELb1ELb0EEENS1_21CollectiveEpilogueFwdINS6_IJSA_SC_SB_EEES9_SE_SG_Li384ELb1ELb1ELb1ELb0EEENS1_36VarlenDynamicPersistentTileSchedulerILi192ELi128ELi384ELi128ELb1ELb1ELb1ELb1ELb0ELb1EEEEEEEEEvNT_6ParamsE)
        /*1088*/ 	.short	0x0210
        /*108a*/ 	.short	0x0af0


	//----- nvinfo : EIATTR_SW_WAR
	.align		4
.L_215:
        /*108c*/ 	.byte	0x04, 0x36
        /*108e*/ 	.short	(.L_217 - .L_216)
.L_216:
        /*1090*/ 	.word	0x00000008
.L_217:


//--------------------- .nv.info._ZN7cutlass13device_kernelIN5flash11enable_sm90INS1_16FlashAttnFwdSm90INS1_25CollectiveMainloopFwdSm90ILi2EN4cute5tupleIJNS5_1CILi1EEES8_S8_EEENS6_IJNS7_ILi192EEENS7_ILi128EEENS7_ILi64EEEEEELi64ENS_6half_tEfNS_4arch4Sm90ELb0ELb1ELb1ELb1ELb1ELb1ELb0ELb1ELb1ELb1ELb1ELb0EEENS1_21CollectiveEpilogueFwdINS6_IJSA_SC_SB_EEES9_SE_SG_Li384ELb1ELb1ELb1ELb0EEENS1_36VarlenDynamicPersistentTileSchedulerILi192ELi128ELi384ELi128ELb1ELb1ELb1ELb1ELb0ELb1EEEEEEEEEvNT_6ParamsE --------------------------
	.section	.nv.info._ZN7cutlass13device_kernelIN5flash11enable_sm90INS1_16FlashAttnFwdSm90INS1_25CollectiveMainloopFwdSm90ILi2EN4cute5tupleIJNS5_1CILi1EEES8_S8_EEENS6_IJNS7_ILi192EEENS7_ILi128EEENS7_ILi64EEEEEELi64ENS_6half_tEfNS_4arch4Sm90ELb0ELb1ELb1ELb1ELb1ELb1ELb0ELb1ELb1ELb1ELb1ELb0EEENS1_21CollectiveEpilogueFwdINS6_IJSA_SC_SB_EEES9_SE_SG_Li384ELb1ELb1ELb1ELb0EEENS1_36VarlenDynamicPersistentTileSchedulerILi192ELi128ELi384ELi128ELb1ELb1ELb1ELb1ELb0ELb1EEEEEEEEEvNT_6ParamsE,"",@"SHT_CUDA_INFO"
	.sectionflags	@""
	.align	4


	//----- nvinfo : EIATTR_CUDA_API_VERSION
	.align		4
        /*0000*/ 	.byte	0x04, 0x37
        /*0002*/ 	.short	(.L_219 - .L_218)
.L_218:
        /*0004*/ 	.word	0x00000082


	//----- nvinfo : EIATTR_KPARAM_INFO
	.align		4
.L_219:
        /*0008*/ 	.byte	0x04, 0x17
        /*000a*/ 	.short	(.L_221 - .L_220)
.L_220:
        /*000c*/ 	.word	0x00000000
        /*0010*/ 	.short	0x0000
        /*0012*/ 	.short	0x0070
        /*0014*/ 	.byte	0x00, 0xf0, 0x01, 0x2a


	//----- nvinfo : EIATTR_SPARSE_MMA_MASK
	.align		4
.L_221:
        /*0018*/ 	.byte	0x03, 0x50
        /*001a*/ 	.short	0x0000


	//----- nvinfo : EIATTR_MAXREG_COUNT
	.align		4
        /*001c*/ 	.byte	0x03, 0x1b
        /*001e*/ 	.short	0x0080


	//----- nvinfo : EIATTR_NUM_BARRIERS
	.align		4
        /*0020*/ 	.byte	0x02, 0x4c
        /*0022*/ 	.byte	0x10
	.zero		1


	//----- nvinfo : EIATTR_EXTERNS
	.align		4
        /*0024*/ 	.byte	0x04, 0x0f
        /*0026*/ 	.short	(.L_223 - .L_222)


	//   ....[0]....
	.align		4
.L_222:
        /*0028*/ 	.word	index@(__assertfail)


	//----- nvinfo : EIATTR_ANNOTATIONS
	.align		4
.L_223:
        /*002c*/ 	.byte	0x04, 0x55
        /*002e*/ 	.short	(.L_225 - .L_224)


	//   ....[0]....
.L_224:
        /* <DEDUP_REMOVED lines=85> */
        /*0574*/ 	.byte	0x50, 0x27, 0x02, 0x00, 0x01, 0x00, 0x00, 0x00, 0xe0, 0x2b, 0x02, 0x00


	//----- nvinfo : EIATTR_MERCURY_ISA_VERSION
	.align		4
.L_225:
        /*0580*/ 	.byte	0x03, 0x5f
        /*0582*/ 	.short	0x0101


	//----- nvinfo : EIATTR_UNUSED_LOAD_BYTE_OFFSET
	.align		4
        /*0584*/ 	.byte	0x04, 0x44
        /*0586*/ 	.short	(.L_227 - .L_226)


	//   ....[0]....
.L_226:
        /*0588*/ 	.word	0x00000a90
        /*058c*/ 	.word	0x0000fff0


	//   ....[1]....
        /*0590*/ 	.word	0x00017b60
        /*0594*/ 	.word	0x0000fff0


	//----- nvinfo : EIATTR_INT_WARP_WIDE_INSTR_OFFSETS
	.align		4
.L_227:
        /*0598*/ 	.byte	0x04, 0x31
        /*059a*/ 	.short	(.L_229 - .L_228)


	//   ....[0]....
.L_228:
        /*059c*/ 	.word	0x00000130


	//   ....[1]....
        /*05a0*/ 	.word	0x00000170


	//   ....[2]....
        /*05a4*/ 	.word	0x000001e0


	//   ....[3]....
        /*05a8*/ 	.word	0x0001d110


	//   ....[4]....
        /*05ac*/ 	.word	0x0001d1a0


	//   ....[5]....
        /*05b0*/ 	.word	0x000202f0


	//   ....[6]....
        /*05b4*/ 	.word	0x00020380


	//----- nvinfo : EIATTR_COOP_GROUP_MASK_REGIDS
	.align		4
.L_229:
        /*05b8*/ 	.byte	0x04, 0x29
        /*05ba*/ 	.short	(.L_231 - .L_230)


	//   ....[0]....
.L_230:
        /*05bc*/ 	.word	0xffffffff


	//   ....[1]....
        /*05c0*/ 	.word	0xffffffff


	//   ....[2]....
        /*05c4*/ 	.word	0xffffffff


	//   ....[3]....
        /*05c8*/ 	.word	0xffffffff


	//   ....[4]....
        /*05cc*/ 	.word	0xffffffff


	//   ....[5]....
        /*05d0*/ 	.word	0xffffffff


	//   ....[6]....
        /*05d4*/ 	.word	0xffffffff


	//   ....[7]....
        /*05d8*/ 	.word	0xffffffff


	//   ....[8]....
        /*05dc*/ 	.word	0xffffffff


	//   ....[9]....
        /*05e0*/ 	.word	0xffffffff


	//   ....[10]....
        /*05e4*/ 	.word	0xffffffff


	//   ....[11]....
        /*05e8*/ 	.word	0xffffffff


	//   ....[12]....
        /*05ec*/ 	.word	0xffffffff


	//   ....[13]....
        /*05f0*/ 	.word	0xffffffff


	//   ....[14]....
        /*05f4*/ 	.word	0xffffffff


	//   ....[15]....
        /*05f8*/ 	.word	0xffffffff


	//   ....[16]....
        /*05fc*/ 	.word	0xffffffff


	//   ....[17]....
        /*0600*/ 	.word	0xffffffff


	//   ....[18]....
        /*0604*/ 	.word	0xffffffff


	//   ....[19]....
        /*0608*/ 	.word	0xffffffff


	//   ....[20]....
        /*060c*/ 	.word	0xffffffff


	//   ....[21]....
        /*0610*/ 	.word	0xffffffff


	//   ....[22]....
        /*0614*/ 	.word	0xffffffff


	//   ....[23]....
        /*0618*/ 	.word	0xffffffff


	//   ....[24]....
        /*061c*/ 	.word	0xffffffff


	//   ....[25]....
        /*0620*/ 	.word	0xffffffff


	//   ....[26]....
        /*0624*/ 	.word	0xffffffff


	//   ....[27]....
        /*0628*/ 	.word	0xffffffff


	//   ....[28]....
        /*062c*/ 	.word	0xffffffff


	//   ....[29]....
        /*0630*/ 	.word	0xffffffff


	//   ....[30]....
        /*0634*/ 	.word	0xffffffff


	//   ....[31]....
        /*0638*/ 	.word	0xffffffff


	//   ....[32]....
        /*063c*/ 	.word	0xffffffff


	//   ....[33]....
        /*0640*/ 	.word	0xffffffff


	//   ....[34]....
        /*0644*/ 	.word	0xffffffff


	//   ....[35]....
        /*0648*/ 	.word	0xffffffff


	//   ....[36]....
        /*064c*/ 	.word	0xffffffff


	//   ....[37]....
        /*0650*/ 	.word	0xffffffff


	//   ....[38]....
        /*0654*/ 	.word	0xffffffff


	//   ....[39]....
        /*0658*/ 	.word	0xffffffff


	//   ....[40]....
        /*065c*/ 	.word	0xffffffff


	//   ....[41]....
        /*0660*/ 	.word	0xffffffff


	//   ....[42]....
        /*0664*/ 	.word	0xffffffff


	//   ....[43]....
        /*0668*/ 	.word	0xffffffff


	//   ....[44]....
        /*066c*/ 	.word	0xffffffff


	//   ....[45]....
        /*0670*/ 	.word	0xffffffff


	//   ....[46]....
        /*0674*/ 	.word	0xffffffff


	//   ....[47]....
        /*0678*/ 	.word	0xffffffff


	//   ....[48]....
        /*067c*/ 	.word	0xffffffff


	//   ....[49]....
        /*0680*/ 	.word	0xffffffff


	//   ....[50]....
        /*0684*/ 	.word	0xffffffff


	//   ....[51]....
        /*0688*/ 	.word	0xffffffff


	//   ....[52]....
        /*068c*/ 	.word	0xffffffff


	//   ....[53]....
        /*0690*/ 	.word	0xffffffff


	//   ....[54]....
        /*0694*/ 	.word	0xffffffff


	//   ....[55]....
        /*0698*/ 	.word	0xffffffff


	//   ....[56]....
        /*069c*/ 	.word	0xffffffff


	//   ....[57]....
        /*06a0*/ 	.word	0xffffffff


	//   ....[58]....
        /*06a4*/ 	.word	0xffffffff


	//   ....[59]....
        /*06a8*/ 	.word	0xffffffff


	//   ....[60]....
        /*06ac*/ 	.word	0xffffffff


	//   ....[61]....
        /*06b0*/ 	.word	0xffffffff


	//   ....[62]....
        /*06b4*/ 	.word	0xffffffff


	//   ....[63]....
        /*06b8*/ 	.word	0xffffffff


	//   ....[64]....
        /*06bc*/ 	.word	0xffffffff


	//   ....[65]....
        /*06c0*/ 	.word	0xffffffff


	//   ....[66]....
        /*06c4*/ 	.word	0xffffffff


	//   ....[67]....
        /*06c8*/ 	.word	0xffffffff


	//   ....[68]....
        /*06cc*/ 	.word	0xffffffff


	//   ....[69]....
        /*06d0*/ 	.word	0xffffffff


	//   ....[70]....
        /*06d4*/ 	.word	0xffffffff


	//   ....[71]....
        /*06d8*/ 	.word	0xffffffff


	//   ....[72]....
        /*06dc*/ 	.word	0xffffffff


	//   ....[73]....
        /*06e0*/ 	.word	0xffffffff


	//   ....[74]....
        /*06e4*/ 	.word	0xffffffff


	//   ....[75]....
        /*06e8*/ 	.word	0xffffffff


	//   ....[76]....
        /*06ec*/ 	.word	0xffffffff


	//   ....[77]....
        /*06f0*/ 	.word	0xffffffff


	//   ....[78]....
        /*06f4*/ 	.word	0xffffffff


	//   ....[79]....
        /*06f8*/ 	.word	0xffffffff


	//   ....[80]....
        /*06fc*/ 	.word	0xffffffff


	//   ....[81]....
        /*0700*/ 	.word	0xffffffff


	//   ....[82]....
        /*0704*/ 	.word	0xffffffff


	//   ....[83]....
        /*0708*/ 	.word	0xffffffff


	//   ....[84]....
        /*070c*/ 	.word	0xffffffff


	//   ....[85]....
        /*0710*/ 	.word	0xffffffff


	//   ....[86]....
        /*0714*/ 	.word	0xffffffff


	//   ....[87]....
        /*0718*/ 	.word	0xffffffff


	//   ....[88]....
        /*071c*/ 	.word	0xffffffff


	//   ....[89]....
        /*0720*/ 	.word	0xffffffff


	//   ....[90]....
        /*0724*/ 	.word	0xffffffff


	//   ....[91]....
        /*0728*/ 	.word	0xffffffff


	//   ....[92]....
        /*072c*/ 	.word	0xffffffff


	//   ....[93]....
        /*0730*/ 	.word	0xffffffff


	//   ....[94]....
        /*0734*/ 	.word	0xffffffff


	//   ....[95]....
        /*0738*/ 	.word	0xffffffff


	//   ....[96]....
        /*073c*/ 	.word	0xffffffff


	//   ....[97]....
        /*0740*/ 	.word	0xffffffff


	//   ....[98]....
        /*0744*/ 	.word	0xffffffff


	//   ....[99]....
        /*0748*/ 	.word	0xffffffff


	//   ....[100]....
        /*074c*/ 	.word	0xffffffff


	//   ....[101]....
        /*0750*/ 	.word	0xffffffff


	//   ....[102]....
        /*0754*/ 	.word	0xffffffff


	//   ....[103]....
        /*0758*/ 	.word	0xffffffff


	//   ....[104]....
        /*075c*/ 	.word	0xffffffff


	//   ....[105]....
        /*0760*/ 	.word	0xffffffff


	//   ....[106]....
        /*0764*/ 	.word	0xffffffff


	//   ....[107]....
        /*0768*/ 	.word	0xffffffff


	//   ....[108]....
        /*076c*/ 	.word	0xffffffff


	//   ....[109]....
        /*0770*/ 	.word	0xffffffff


	//   ....[110]....
        /*0774*/ 	.word	0xffffffff


	//   ....[111]....
        /*0778*/ 	.word	0xffffffff


	//   ....[112]....
        /*077c*/ 	.word	0xffffffff


	//   ....[113]....
        /*0780*/ 	.word	0xffffffff


	//   ....[114]....
        /*0784*/ 	.word	0xffffffff


	//   ....[115]....
        /*0788*/ 	.word	0xffffffff


	//   ....[116]....
        /*078c*/ 	.word	0xffffffff


	//   ....[117]....
        /*0790*/ 	.word	0xffffffff


	//   ....[118]....
        /*0794*/ 	.word	0xffffffff


	//   ....[119]....
        /*0798*/ 	.word	0xffffffff


	//   ....[120]....
        /*079c*/ 	.word	0xffffffff


	//   ....[121]....
        /*07a0*/ 	.word	0xffffffff


	//   ....[122]....
        /*07a4*/ 	.word	0xffffffff


	//   ....[123]....
        /*07a8*/ 	.word	0xffffffff


	//   ....[124]....
        /*07ac*/ 	.word	0xffffffff


	//   ....[125]....
        /*07b0*/ 	.word	0xffffffff


	//   ....[126]....
        /*07b4*/ 	.word	0xffffffff


	//   ....[127]....
        /*07b8*/ 	.word	0xffffffff


	//   ....[128]....
        /*07bc*/ 	.word	0xffffffff


	//   ....[129]....
        /*07c0*/ 	.word	0xffffffff


	//   ....[130]....
        /*07c4*/ 	.word	0xffffffff


	//   ....[131]....
        /*07c8*/ 	.word	0xffffffff


	//   ....[132]....
        /*07cc*/ 	.word	0xffffffff


	//   ....[133]....
        /*07d0*/ 	.word	0xffffffff


	//   ....[134]....
        /*07d4*/ 	.word	0xffffffff


	//   ....[135]....
        /*07d8*/ 	.word	0xffffffff


	//   ....[136]....
        /*07dc*/ 	.word	0xffffffff


	//   ....[137]....
        /*07e0*/ 	.word	0xffffffff


	//   ....[138]....
        /*07e4*/ 	.word	0xffffffff


	//   ....[139]....
        /*07e8*/ 	.word	0xffffffff


	//   ....[140]....
        /*07ec*/ 	.word	0xffffffff


	//   ....[141]....
        /*07f0*/ 	.word	0xffffffff


	//   ....[142]....
        /*07f4*/ 	.word	0xffffffff


	//   ....[143]....
        /*07f8*/ 	.word	0xffffffff


	//   ....[144]....
        /*07fc*/ 	.word	0xffffffff


	//   ....[145]....
        /*0800*/ 	.word	0xffffffff


	//   ....[146]....
        /*0804*/ 	.word	0xffffffff


	//   ....[147]....
        /*0808*/ 	.word	0xffffffff


	//   ....[148]....
        /*080c*/ 	.word	0xffffffff


	//   ....[149]....
        /*0810*/ 	.word	0xffffffff


	//   ....[150]....
        /*0814*/ 	.word	0xffffffff


	//   ....[151]....
        /*0818*/ 	.word	0xffffffff


	//   ....[152]....
        /*081c*/ 	.word	0xffffffff


	//   ....[153]....
        /*0820*/ 	.word	0xffffffff


	//   ....[154]....
        /*0824*/ 	.word	0xffffffff


	//   ....[155]....
        /*0828*/ 	.word	0xffffffff


	//   ....[156]....
        /*082c*/ 	.word	0xffffffff


	//   ....[157]....
        /*0830*/ 	.word	0xffffffff


	//   ....[158]....
        /*0834*/ 	.word	0xffffffff


	//   ....[159]....
        /*0838*/ 	.word	0xffffffff


	//   ....[160]....
        /*083c*/ 	.word	0xffffffff


	//   ....[161]....
        /*0840*/ 	.word	0xffffffff


	//   ....[162]....
        /*0844*/ 	.word	0xffffffff


	//   ....[163]....
        /*0848*/ 	.word	0xffffffff


	//   ....[164]....
        /*084c*/ 	.word	0xffffffff


	//   ....[165]....
        /*0850*/ 	.word	0xffffffff


	//   ....[166]....
        /*0854*/ 	.word	0xffffffff


	//   ....[167]....
        /*0858*/ 	.word	0xffffffff


	//   ....[168]....
        /*085c*/ 	.word	0xffffffff


	//   ....[169]....
        /*0860*/ 	.word	0xffffffff


	//   ....[170]....
        /*0864*/ 	.word	0xffffffff


	//   ....[171]....
        /*0868*/ 	.word	0xffffffff


	//   ....[172]....
        /*086c*/ 	.word	0xffffffff


	//   ....[173]....
        /*0870*/ 	.word	0xffffffff


	//   ....[174]....
        /*0874*/ 	.word	0xffffffff


	//   ....[175]....
        /*0878*/ 	.word	0xffffffff


	//   ....[176]....
        /*087c*/ 	.word	0xffffffff


	//   ....[177]....
        /*0880*/ 	.word	0xffffffff


	//   ....[178]....
        /*0884*/ 	.word	0xffffffff


	//   ....[179]....
        /*0888*/ 	.word	0xffffffff


	//   ....[180]....
        /*088c*/ 	.word	0xffffffff


	//   ....[181]....
        /*0890*/ 	.word	0xffffffff


	//   ....[182]....
        /*0894*/ 	.word	0xffffffff


	//   ....[183]....
        /*0898*/ 	.word	0xffffffff


	//   ....[184]....
        /*089c*/ 	.word	0xffffffff


	//   ....[185]....
        /*08a0*/ 	.word	0xffffffff


	//   ....[186]....
        /*08a4*/ 	.word	0xffffffff


	//   ....[187]....
        /*08a8*/ 	.word	0xffffffff


	//   ....[188]....
        /*08ac*/ 	.word	0xffffffff


	//   ....[189]....
        /*08b0*/ 	.word	0xffffffff


	//   ....[190]....
        /*08b4*/ 	.word	0xffffffff


	//   ....[191]....
        /*08b8*/ 	.word	0xffffffff


	//   ....[192]....
        /*08bc*/ 	.word	0xffffffff


	//   ....[193]....
        /*08c0*/ 	.word	0xffffffff


	//   ....[194]....
        /*08c4*/ 	.word	0xffffffff


	//   ....[195]....
        /*08c8*/ 	.word	0xffffffff


	//   ....[196]....
        /*08cc*/ 	.word	0xffffffff


	//   ....[197]....
        /*08d0*/ 	.word	0xffffffff


	//   ....[198]....
        /*08d4*/ 	.word	0xffffffff


	//   ....[199]....
        /*08d8*/ 	.word	0xffffffff


	//   ....[200]....
        /*08dc*/ 	.word	0xffffffff


	//   ....[201]....
        /*08e0*/ 	.word	0xffffffff


	//   ....[202]....
        /*08e4*/ 	.word	0xffffffff


	//   ....[203]....
        /*08e8*/ 	.word	0xffffffff


	//   ....[204]....
        /*08ec*/ 	.word	0xffffffff


	//   ....[205]....
        /*08f0*/ 	.word	0xffffffff


	//   ....[206]....
        /*08f4*/ 	.word	0xffffffff


	//   ....[207]....
        /*08f8*/ 	.word	0xffffffff


	//   ....[208]....
        /*08fc*/ 	.word	0xffffffff


	//   ....[209]....
        /*0900*/ 	.word	0xffffffff


	//   ....[210]....
        /*0904*/ 	.word	0xffffffff


	//   ....[211]....
        /*0908*/ 	.word	0xffffffff


	//   ....[212]....
        /*090c*/ 	.word	0xffffffff


	//   ....[213]....
        /*0910*/ 	.word	0xffffffff


	//   ....[214]....
        /*0914*/ 	.word	0xffffffff


	//   ....[215]....
        /*0918*/ 	.word	0x0500000f


	//   ....[216]....
        /*091c*/ 	.word	0x0500000f


	//   ....[217]....
        /*0920*/ 	.word	0x0500000f


	//   ....[218]....
        /*0924*/ 	.word	0x0500000f


	//   ....[219]....
        /*0928*/ 	.word	0x0500000f


	//   ....[220]....
        /*092c*/ 	.word	0x0500000f


	//   ....[221]....
        /*0930*/ 	.word	0x0500000f


	//   ....[222]....
        /*0934*/ 	.word	0x0500000f


	//   ....[223]....
        /*0938*/ 	.word	0x0500000f


	//   ....[224]....
        /*093c*/ 	.word	0x0500000f


	//   ....[225]....
        /*0940*/ 	.word	0x0500000f


	//   ....[226]....
        /*0944*/ 	.word	0x0500000f


	//   ....[227]....
        /*0948*/ 	.word	0x0500000f


	//   ....[228]....
        /*094c*/ 	.word	0x0500000f


	//   ....[229]....
        /*0950*/ 	.word	0x0500000f


	//   ....[230]....
        /*0954*/ 	.word	0x0500000f


	//   ....[231]....
        /*0958*/ 	.word	0x0500000f


	//   ....[232]....
        /*095c*/ 	.word	0x0500000f


	//   ....[233]....
        /*0960*/ 	.word	0x0500000f


	//   ....[234]....
        /*0964*/ 	.word	0x0500000f


	//   ....[235]....
        /*0968*/ 	.word	0x0500000f


	//   ....[236]....
        /*096c*/ 	.word	0x0500000f


	//   ....[237]....
        /*0970*/ 	.word	0x0500000f


	//   ....[238]....
        /*0974*/ 	.word	0x0500000f


	//   ....[239]....
        /*0978*/ 	.word	0x0500000f


	//   ....[240]....
        /*097c*/ 	.word	0x0500000f


	//   ....[241]....
        /*0980*/ 	.word	0x0500000f


	//   ....[242]....
        /*0984*/ 	.word	0x0500000f


	//   ....[243]....
        /*0988*/ 	.word	0x0500000f


	//   ....[244]....
        /*098c*/ 	.word	0x0500000f


	//   ....[245]....
        /*0990*/ 	.word	0x0500000f


	//   ....[246]....
        /*0994*/ 	.word	0x0500000f


	//   ....[247]....
        /*0998*/ 	.word	0x0500000f


	//   ....[248]....
        /*099c*/ 	.word	0x0500000f


	//   ....[249]....
        /*09a0*/ 	.word	0x0500000f


	//   ....[250]....
        /*09a4*/ 	.word	0x0500000f


	//   ....[251]....
        /*09a8*/ 	.word	0x0500000f


	//   ....[252]....
        /*09ac*/ 	.word	0x0500000f


	//   ....[253]....
        /*09b0*/ 	.word	0x0500000f


	//   ....[254]....
        /*09b4*/ 	.word	0x0500000f


	//   ....[255]....
        /*09b8*/ 	.word	0x0500000f


	//   ....[0]....
        /*09bc*/ 	.word	0x0500000f


	//   ....[1]....
        /*09c0*/ 	.word	0x0500000f


	//   ....[2]....
        /*09c4*/ 	.word	0x0500000f


	//   ....[3]....
        /*09c8*/ 	.word	0x0500000f


	//   ....[4]....
        /*09cc*/ 	.word	0x0500000f


	//   ....[5]....
        /*09d0*/ 	.word	0x0500000f


	//   ....[6]....
        /*09d4*/ 	.word	0x0500000f


	//   ....[7]....
        /*09d8*/ 	.word	0x0500000f


	//   ....[8]....
        /*09dc*/ 	.word	0x0500000f


	//   ....[9]....
        /*09e0*/ 	.word	0x0500000f


	//   ....[10]....
        /*09e4*/ 	.word	0x0500000f


	//   ....[11]....
        /*09e8*/ 	.word	0x0500000f


	//   ....[12]....
        /*09ec*/ 	.word	0x0500000f


	//   ....[13]....
        /*09f0*/ 	.word	0x0500000f


	//   ....[14]....
        /*09f4*/ 	.word	0x0500000f


	//   ....[15]....
        /*09f8*/ 	.word	0x0500000f


	//   ....[16]....
        /*09fc*/ 	.word	0x0500000f


	//   ....[17]....
        /*0a00*/ 	.word	0x0500000f


	//   ....[18]....
        /*0a04*/ 	.word	0x0500000f


	//   ....[19]....
        /*0a08*/ 	.word	0x0500000f


	//   ....[20]....
        /*0a0c*/ 	.word	0x0500000f


	//   ....[21]....
        /*0a10*/ 	.word	0x0500000f


	//   ....[22]....
        /*0a14*/ 	.word	0x0500000f


	//   ....[23]....
        /*0a18*/ 	.word	0x0500000f


	//   ....[24]....
        /*0a1c*/ 	.word	0x0500000f


	//   ....[25]....
        /*0a20*/ 	.word	0x0500000f


	//   ....[26]....
        /*0a24*/ 	.word	0x0500000f


	//   ....[27]....
        /*0a28*/ 	.word	0x0500000f


	//   ....[28]....
        /*0a2c*/ 	.word	0x0500000f


	//   ....[29]....
        /*0a30*/ 	.word	0x0500000f


	//   ....[30]....
        /*0a34*/ 	.word	0x0500000f


	//   ....[31]....
        /*0a38*/ 	.word	0x0500000f


	//   ....[32]....
        /*0a3c*/ 	.word	0x0500000f


	//   ....[33]....
        /*0a40*/ 	.word	0x0500000f


	//   ....[34]....
        /*0a44*/ 	.word	0x0500000f


	//   ....[35]....
        /*0a48*/ 	.word	0x0500000f


	//   ....[36]....
        /*0a4c*/ 	.word	0x0500000f


	//   ....[37]....
        /*0a50*/ 	.word	0x0500000f


	//   ....[38]....
        /*0a54*/ 	.word	0x0500000f


	//   ....[39]....
        /*0a58*/ 	.word	0x0500000f


	//   ....[40]....
        /*0a5c*/ 	.word	0x0500000f


	//   ....[41]....
        /*0a60*/ 	.word	0x0500000f


	//   ....[42]....
        /*0a64*/ 	.word	0x0500000f


	//   ....[43]....
        /*0a68*/ 	.word	0x0500000f


	//   ....[44]....
        /*0a6c*/ 	.word	0x0500000f


	//   ....[45]....
        /*0a70*/ 	.word	0x0500000f


	//   ....[46]....
        /*0a74*/ 	.word	0x0500000f


	//   ....[47]....
        /*0a78*/ 	.word	0x0500000f


	//   ....[48]....
        /*0a7c*/ 	.word	0x0500000f


	//   ....[49]....
        /*0a80*/ 	.word	0x0500000f


	//   ....[50]....
        /*0a84*/ 	.word	0x0500000f


	//   ....[51]....
        /*0a88*/ 	.word	0x0500000f


	//   ....[52]....
        /*0a8c*/ 	.word	0x0500000f


	//   ....[53]....
        /*0a90*/ 	.word	0x0500000f


	//   ....[54]....
        /*0a94*/ 	.word	0x0500000f


	//   ....[55]....
        /*0a98*/ 	.word	0x0500000f


	//   ....[56]....
        /*0a9c*/ 	.word	0x0500000f


	//   ....[57]....
        /*0aa0*/ 	.word	0x0500000f


	//   ....[58]....
        /*0aa4*/ 	.word	0x0500000f


	//   ....[59]....
        /*0aa8*/ 	.word	0x0500000f


	//   ....[60]....
        /*0aac*/ 	.word	0x0500000f


	//   ....[61]....
        /*0ab0*/ 	.word	0x0500000f


	//   ....[62]....
        /*0ab4*/ 	.word	0x0500000f


	//   ....[63]....
        /*0ab8*/ 	.word	0x0500000f


	//   ....[64]....
        /*0abc*/ 	.word	0x0500000f


	//   ....[65]....
        /*0ac0*/ 	.word	0x0500000f


	//   ....[66]....
        /*0ac4*/ 	.word	0x0500000f


	//   ....[67]....
        /*0ac8*/ 	.word	0x0500000f


	//   ....[68]....
        /*0acc*/ 	.word	0x0500000f


	//   ....[69]....
        /*0ad0*/ 	.word	0x0500000f


	//   ....[70]....
        /*0ad4*/ 	.word	0x0500000f


	//   ....[71]....
        /*0ad8*/ 	.word	0x0500000f


	//   ....[72]....
        /*0adc*/ 	.word	0x0500000f


	//   ....[73]....
        /*0ae0*/ 	.word	0x0500000f


	//   ....[74]....
        /*0ae4*/ 	.word	0x0500000f


	//   ....[75]....
        /*0ae8*/ 	.word	0x0500000f


	//   ....[76]....
        /*0aec*/ 	.word	0x0500000f


	//   ....[77]....
        /*0af0*/ 	.word	0x0500000f


	//   ....[78]....
        /*0af4*/ 	.word	0x0500000f


	//   ....[79]....
        /*0af8*/ 	.word	0x0500000f


	//   ....[80]....
        /*0afc*/ 	.word	0x0500000f


	//   ....[81]....
        /*0b00*/ 	.word	0x0500000f


	//   ....[82]....
        /*0b04*/ 	.word	0x0500000f


	//   ....[83]....
        /*0b08*/ 	.word	0x0500000f


	//   ....[84]....
        /*0b0c*/ 	.word	0x0500000f


	//   ....[85]....
        /*0b10*/ 	.word	0x0500000f


	//   ....[86]....
        /*0b14*/ 	.word	0x0500000f


	//   ....[87]....
        /*0b18*/ 	.word	0x0500000f


	//   ....[88]....
        /*0b1c*/ 	.word	0x0500000f


	//   ....[89]....
        /*0b20*/ 	.word	0x0500000f


	//   ....[90]....
        /*0b24*/ 	.word	0x0500000f


	//   ....[91]....
        /*0b28*/ 	.word	0x0500000f


	//   ....[92]....
        /*0b2c*/ 	.word	0x0500000f


	//   ....[93]....
        /*0b30*/ 	.word	0x0500000f


	//   ....[94]....
        /*0b34*/ 	.word	0x0500000f


	//   ....[95]....
        /*0b38*/ 	.word	0x0500000f


	//   ....[96]....
        /*0b3c*/ 	.word	0x0500000f


	//   ....[97]....
        /*0b40*/ 	.word	0x0500000f


	//   ....[98]....
        /*0b44*/ 	.word	0x0500000f


	//   ....[99]....
        /*0b48*/ 	.word	0x0500000f


	//   ....[100]....
        /*0b4c*/ 	.word	0x0500000f


	//   ....[101]....
        /*0b50*/ 	.word	0x0500000f


	//   ....[102]....
        /*0b54*/ 	.word	0x0500000f


	//   ....[103]....
        /*0b58*/ 	.word	0x0500000f


	//   ....[104]....
        /*0b5c*/ 	.word	0x0500000f


	//   ....[105]....
        /*0b60*/ 	.word	0x0500000f


	//   ....[106]....
        /*0b64*/ 	.word	0x0500000f


	//   ....[107]....
        /*0b68*/ 	.word	0x0500000f


	//   ....[108]....
        /*0b6c*/ 	.word	0x0500000f


	//   ....[109]....
        /*0b70*/ 	.word	0x0500000f


	//   ....[110]....
        /*0b74*/ 	.word	0x0500000f


	//   ....[111]....
        /*0b78*/ 	.word	0x0500000f


	//   ....[112]....
        /*0b7c*/ 	.word	0x0500000f


	//   ....[113]....
        /*0b80*/ 	.word	0x0500000f


	//   ....[114]....
        /*0b84*/ 	.word	0x0500000f


	//   ....[115]....
        /*0b88*/ 	.word	0x0500000f


	//   ....[116]....
        /*0b8c*/ 	.word	0x0500000f


	//----- nvinfo : EIATTR_COOP_GROUP_INSTR_OFFSETS
	.align		4
.L_231:
        /*0b90*/ 	.byte	0x04, 0x28
        /*0b92*/ 	.short	(.L_233 - .L_232)


	//   ....[0]....
.L_232:
        /*0b94*/ 	.word	0x00000070


	//   ....[1]....
        /*0b98*/ 	.word	0x00000140


	//   ....[2]....
        /*0b9c*/ 	.word	0x00000190


	//   ....[3]....
        /*0ba0*/ 	.word	0x000003c0


	//   ....[4]....
        /*0ba4*/ 	.word	0x00000520


	//   ....[5]....
        /*0ba8*/ 	.word	0x00000640


	//   ....[6]....
        /*0bac*/ 	.word	0x000007a0


	//   ....[7]....
        /*0bb0*/ 	.word	0x00003190


	//   ....[8]....
        /*0bb4*/ 	.word	0x000031a0


	//   ....[9]....
        /*0bb8*/ 	.word	0x00003880


	//   ....[10]....
        /*0bbc*/ 	.word	0x00003890


	//   ....[11]....
        /*0bc0*/ 	.word	0x000045c0


	//   ....[12]....
        /*0bc4*/ 	.word	0x000045d0


	//   ....[13]....
        /*0bc8*/ 	.word	0x00004d90


	//   ....[14]....
        /*0bcc*/ 	.word	0x00004da0


	//   ....[15]....
        /*0bd0*/ 	.word	0x00005810


	//   ....[16]....
        /*0bd4*/ 	.word	0x00005820


	//   ....[17]....
        /*0bd8*/ 	.word	0x00005940


	//   ....[18]....
        /*0bdc*/ 	.word	0x00005950


	//   ....[19]....
        /*0be0*/ 	.word	0x00005d40


	//   ....[20]....
        /*0be4*/ 	.word	0x00005d60


	//   ....[21]....
        /*0be8*/ 	.word	0x00005e40


	//   ....[22]....
        /*0bec*/ 	.word	0x00005e60


	//   ....[23]....
        /*0bf0*/ 	.word	0x00006990


	//   ....[24]....
        /*0bf4*/ 	.word	0x000071a0


	//   ....[25]....
        /*0bf8*/ 	.word	0x000071b0


	//   ....[26]....
        /*0bfc*/ 	.word	0x000071c0


	//   ....[27]....
        /*0c00*/ 	.word	0x000071d0


	//   ....[28]....
        /*0c04*/ 	.word	0x000074f0


	//   ....[29]....
        /*0c08*/ 	.word	0x00007500


	//   ....[30]....
        /*0c0c*/ 	.word	0x00007510


	//   ....[31]....
        /*0c10*/ 	.word	0x00007520


	//   ....[32]....
        /*0c14*/ 	.word	0x00008850


	//   ....[33]....
        /*0c18*/ 	.word	0x00008860


	//   ....[34]....
        /*0c1c*/ 	.word	0x00008870


	//   ....[35]....
        /*0c20*/ 	.word	0x00008880


	//   ....[36]....
        /*0c24*/ 	.word	0x00008980


	//   ....[37]....
        /*0c28*/ 	.word	0x000089a0


	//   ....[38]....
        /*0c2c*/ 	.word	0x00008a40


	//   ....[39]....
        /*0c30*/ 	.word	0x00008a80


	//   ....[40]....
        /*0c34*/ 	.word	0x0000a610


	//   ....[41]....
        /*0c38*/ 	.word	0x0000b650


	//   ....[42]....
        /*0c3c*/ 	.word	0x0000bd40


	//   ....[43]....
        /*0c40*/ 	.word	0x0000be30


	//   ....[44]....
        /*0c44*/ 	.word	0x0000c740


	//   ....[45]....
        /*0c48*/ 	.word	0x0000c790


	//   ....[46]....
        /*0c4c*/ 	.word	0x0000e480


	//   ....[47]....
        /*0c50*/ 	.word	0x0000ea40


	//   ....[48]....
        /*0c54*/ 	.word	0x0000f670


	//   ....[49]....
        /*0c58*/ 	.word	0x0000fa60


	//   ....[50]....
        /*0c5c*/ 	.word	0x0000fe80


	//   ....[51]....
        /*0c60*/ 	.word	0x0000fee0


	//   ....[52]....
        /*0c64*/ 	.word	0x00012560


	//   ....[53]....
        /*0c68*/ 	.word	0x00012620


	//   ....[54]....
        /*0c6c*/ 	.word	0x00012760


	//   ....[55]....
        /*0c70*/ 	.word	0x00012790


	//   ....[56]....
        /*0c74*/ 	.word	0x000146f0


	//   ....[57]....
        /*0c78*/ 	.word	0x00014d50


	//   ....[58]....
        /*0c7c*/ 	.word	0x000159d0


	//   ....[59]....
        /*0c80*/ 	.word	0x00015b30


	//   ....[60]....
        /*0c84*/ 	.word	0x00016210


	//   ....[61]....
        /*0c88*/ 	.word	0x00016280


	//   ....[62]....
        /*0c8c*/ 	.word	0x000172a0


	//   ....[63]....
        /*0c90*/ 	.word	0x000172d0


	//   ....[64]....
        /*0c94*/ 	.word	0x00017390


	//   ....[65]....
        /*0c98*/ 	.word	0x00017660


	//   ....[66]....
        /*0c9c*/ 	.word	0x00018410


	//   ....[67]....
        /*0ca0*/ 	.word	0x00018430


	//   ....[68]....
        /*0ca4*/ 	.word	0x00018440


	//   ....[69]....
        /*0ca8*/ 	.word	0x00018450


	//   ....[70]....
        /*0cac*/ 	.word	0x00018970


	//   ....[71]....
        /*0cb0*/ 	.word	0x000189b0


	//   ....[72]....
        /*0cb4*/ 	.word	0x000189e0


	//   ....[73]....
        /*0cb8*/ 	.word	0x00018a10


	//   ....[74]....
        /*0cbc*/ 	.word	0x00018a30


	//   ....[75]....
        /*0cc0*/ 	.word	0x00018a40


	//   ....[76]....
        /*0cc4*/ 	.word	0x00018a80


	//   ....[77]....
        /*0cc8*/ 	.word	0x00018ab0


	//   ....[78]....
        /*0ccc*/ 	.word	0x00018f60


	//   ....[79]....
        /*0cd0*/ 	.word	0x00018f70


	//   ....[80]....
        /*0cd4*/ 	.word	0x000191f0


	//   ....[81]....
        /*0cd8*/ 	.word	0x00019200


	//   ....[82]....
        /*0cdc*/ 	.word	0x00019cb0


	//   ....[83]....
        /*0ce0*/ 	.word	0x00019ce0


	//   ....[84]....
        /*0ce4*/ 	.word	0x00019d00


	//   ....[85]....
        /*0ce8*/ 	.word	0x00019d30


	//   ....[86]....
        /*0cec*/ 	.word	0x00019d60


	//   ....[87]....
        /*0cf0*/ 	.word	0x00019d70


	//   ....[88]....
        /*0cf4*/ 	.word	0x00019da0


	//   ....[89]....
        /*0cf8*/ 	.word	0x00019e10


	//   ....[90]....
        /*0cfc*/ 	.word	0x00019f40


	//   ....[91]....
        /*0d00*/ 	.word	0x0001a140


	//   ....[92]....
        /*0d04*/ 	.word	0x0001a170


	//   ....[93]....
        /*0d08*/ 	.word	0x0001a1a0


	//   ....[94]....
        /*0d0c*/ 	.word	0x0001a1d0


	//   ....[95]....
        /*0d10*/ 	.word	0x0001a200


	//   ....[96]....
        /*0d14*/ 	.word	0x0001a230


	//   ....[97]....
        /*0d18*/ 	.word	0x0001a3c0


	//   ....[98]....
        /*0d1c*/ 	.word	0x0001a3f0


	//   ....[99]....
        /*0d20*/ 	.word	0x0001a420


	//   ....[100]....
        /*0d24*/ 	.word	0x0001a450


	//   ....[101]....
        /*0d28*/ 	.word	0x0001a480


	//   ....[102]....
        /*0d2c*/ 	.word	0x0001a4b0


	//   ....[103]....
        /*0d30*/ 	.word	0x0001a540


	//   ....[104]....
        /*0d34*/ 	.word	0x0001a570


	//   ....[105]....
        /*0d38*/ 	.word	0x0001a580


	//   ....[106]....
        /*0d3c*/ 	.word	0x0001a5c0


	//   ....[107]....
        /*0d40*/ 	.word	0x0001bd90


	//   ....[108]....
        /*0d44*/ 	.word	0x0001dc70


	//   ....[109]....
        /*0d48*/ 	.word	0x0001dc90


	//   ....[110]....
        /*0d4c*/ 	.word	0x0001dd20


	//   ....[111]....
        /*0d50*/ 	.word	0x0001dd40


	//   ....[112]....
        /*0d54*/ 	.word	0x0001ddc0


	//   ....[113]....
        /*0d58*/ 	.word	0x0001dde0


	//   ....[114]....
        /*0d5c*/ 	.word	0x0001de60


	//   ....[115]....
        /*0d60*/ 	.word	0x0001de80


	//   ....[116]....
        /*0d64*/ 	.word	0x0001df00


	//   ....[117]....
        /*0d68*/ 	.word	0x0001df20


	//   ....[118]....
        /*0d6c*/ 	.word	0x0001dfa0


	//   ....[119]....
        /*0d70*/ 	.word	0x0001dfc0


	//   ....[120]....
        /*0d74*/ 	.word	0x0001e040


	//   ....[121]....
        /*0d78*/ 	.word	0x0001e060


	//   ....[122]....
        /*0d7c*/ 	.word	0x0001e070


	//   ....[123]....
        /*0d80*/ 	.word	0x0001e080


	//   ....[124]....
        /*0d84*/ 	.word	0x0001e980


	//   ....[125]....
        /*0d88*/ 	.word	0x0001e9b0


	//   ....[126]....
        /*0d8c*/ 	.word	0x0001e9d0


	//   ....[127]....
        /*0d90*/ 	.word	0x0001ea50


	//   ....[128]....
        /*0d94*/ 	.word	0x0001ea70


	//   ....[129]....
        /*0d98*/ 	.word	0x0001eaf0


	//   ....[130]....
        /*0d9c*/ 	.word	0x0001eb10


	//   ....[131]....
        /*0da0*/ 	.word	0x0001eb90


	//   ....[132]....
        /*0da4*/ 	.word	0x0001ebb0


	//   ....[133]....
        /*0da8*/ 	.word	0x0001ec30


	//   ....[134]....
        /*0dac*/ 	.word	0x0001ec50


	//   ....[135]....
        /*0db0*/ 	.word	0x0001ecd0


	//   ....[136]....
        /*0db4*/ 	.word	0x0001ecf0


	//   ....[137]....
        /*0db8*/ 	.word	0x0001ed70


	//   ....[138]....
        /*0dbc*/ 	.word	0x0001ed90


	//   ....[139]....
        /*0dc0*/ 	.word	0x0001eda0


	//   ....[140]....
        /*0dc4*/ 	.word	0x0001ee10


	//   ....[141]....
        /*0dc8*/ 	.word	0x0001ee60


	//   ....[142]....
        /*0dcc*/ 	.word	0x0001ef10


	//   ....[143]....
        /*0dd0*/ 	.word	0x0001ef20


	//   ....[144]....
        /*0dd4*/ 	.word	0x0001ef90


	//   ....[145]....
        /*0dd8*/ 	.word	0x0001efa0


	//   ....[146]....
        /*0ddc*/ 	.word	0x0001efb0


	//   ....[147]....
        /*0de0*/ 	.word	0x0001efc0


	//   ....[148]....
        /*0de4*/ 	.word	0x0001f7a0


	//   ....[149]....
        /*0de8*/ 	.word	0x0001f7c0


	//   ....[150]....
        /*0dec*/ 	.word	0x0001f830


	//   ....[151]....
        /*0df0*/ 	.word	0x0001f840


	//   ....[152]....
        /*0df4*/ 	.word	0x0001f880


	//   ....[153]....
        /*0df8*/ 	.word	0x0001f890


	//   ....[154]....
        /*0dfc*/ 	.word	0x0001f8d0


	//   ....[155]....
        /*0e00*/ 	.word	0x0001f8e0


	//   ....[156]....
        /*0e04*/ 	.word	0x0001f920


	//   ....[157]....
        /*0e08*/ 	.word	0x0001f930


	//   ....[158]....
        /*0e0c*/ 	.word	0x0001f970


	//   ....[159]....
        /*0e10*/ 	.word	0x0001f980


	//   ....[160]....
        /*0e14*/ 	.word	0x0001f9c0


	//   ....[161]....
        /*0e18*/ 	.word	0x0001f9d0


	//   ....[162]....
        /*0e1c*/ 	.word	0x0001f9e0


	//   ....[163]....
        /*0e20*/ 	.word	0x0001fa20


	//   ....[164]....
        /*0e24*/ 	.word	0x0001fcd0


	//   ....[165]....
        /*0e28*/ 	.word	0x0001fd00


	//   ....[166]....
        /*0e2c*/ 	.word	0x0001fd60


	//   ....[167]....
        /*0e30*/ 	.word	0x0001fd70


	//   ....[168]....
        /*0e34*/ 	.word	0x0001fdc0


	//   ....[169]....
        /*0e38*/ 	.word	0x0001fdd0


	//   ....[170]....
        /*0e3c*/ 	.word	0x0001fe20


	//   ....[171]....
        /*0e40*/ 	.word	0x0001fe30


	//   ....[172]....
        /*0e44*/ 	.word	0x0001fe80


	//   ....[173]....
        /*0e48*/ 	.word	0x0001fe90


	//   ....[174]....
        /*0e4c*/ 	.word	0x0001fee0


	//   ....[175]....
        /*0e50*/ 	.word	0x0001fef0


	//   ....[176]....
        /*0e54*/ 	.word	0x0001ff40


	//   ....[177]....
        /*0e58*/ 	.word	0x0001ff50


	//   ....[178]....
        /*0e5c*/ 	.word	0x0001ff60


	//   ....[179]....
        /*0e60*/ 	.word	0x0001ffa0


	//   ....[180]....
        /*0e64*/ 	.word	0x00020580


	//   ....[181]....
        /*0e68*/ 	.word	0x000205c0


	//   ....[182]....
        /*0e6c*/ 	.word	0x000205e0


	//   ....[183]....
        /*0e70*/ 	.word	0x00020620


	//   ....[184]....
        /*0e74*/ 	.word	0x00020640


	//   ....[185]....
        /*0e78*/ 	.word	0x00020680


	//   ....[186]....
        /*0e7c*/ 	.word	0x000206a0


	//   ....[187]....
        /*0e80*/ 	.word	0x000206e0


	//   ....[188]....
        /*0e84*/ 	.word	0x00020700


	//   ....[189]....
        /*0e88*/ 	.word	0x00020740


	//   ....[190]....
        /*0e8c*/ 	.word	0x00020760


	//   ....[191]....
        /*0e90*/ 	.word	0x000207a0


	//   ....[192]....
        /*0e94*/ 	.word	0x000207c0


	//   ....[193]....
        /*0e98*/ 	.word	0x00020800


	//   ....[194]....
        /*0e9c*/ 	.word	0x00020820


	//   ....[195]....
        /*0ea0*/ 	.word	0x00020830


	//   ....[196]....
        /*0ea4*/ 	.word	0x00020bf0


	//   ....[197]....
        /*0ea8*/ 	.word	0x00020c20


	//   ....[198]....
        /*0eac*/ 	.word	0x00020c90


	//   ....[199]....
        /*0eb0*/ 	.word	0x00020cc0


	//   ....[200]....
        /*0eb4*/ 	.word	0x00020cf0


	//   ....[201]....
        /*0eb8*/ 	.word	0x00020d20


	//   ....[202]....
        /*0ebc*/ 	.word	0x00020d50


	//   ....[203]....
        /*0ec0*/ 	.word	0x00020d80


	//   ....[204]....
        /*0ec4*/ 	.word	0x00020f20


	//   ....[205]....
        /*0ec8*/ 	.word	0x00020f50


	//   ....[206]....
        /*0ecc*/ 	.word	0x00020f80


	//   ....[207]....
        /*0ed0*/ 	.word	0x00020fb0


	//   ....[208]....
        /*0ed4*/ 	.word	0x00020fe0


	//   ....[209]....
        /*0ed8*/ 	.word	0x00021010


	//   ....[210]....
        /*0edc*/ 	.word	0x000210d0


	//   ....[211]....
        /*0ee0*/ 	.word	0x000210f0


	//   ....[212]....
        /*0ee4*/ 	.word	0x00021110


	//   ....[213]....
        /*0ee8*/ 	.word	0x00021170


	//   ....[214]....
        /*0eec*/ 	.word	0x00021ba0


	//   ....[215]....
        /*0ef0*/ 	.word	0x00021ee0


	//   ....[216]....
        /*0ef4*/ 	.word	0x00021f70


	//   ....[217]....
        /*0ef8*/ 	.word	0x00022000


	//   ....[218]....
        /*0efc*/ 	.word	0x00022090


	//   ....[219]....
        /*0f00*/ 	.word	0x00022170


	//   ....[220]....
        /*0f04*/ 	.word	0x00022200


	//   ....[221]....
        /*0f08*/ 	.word	0x000222a0


	//   ....[222]....
        /*0f0c*/ 	.word	0x00022330


	//   ....[223]....
        /*0f10*/ 	.word	0x00022420


	//   ....[224]....
        /*0f14*/ 	.word	0x000224b0


	//   ....[225]....
        /*0f18*/ 	.word	0x00022550


	//   ....[226]....
        /*0f1c*/ 	.word	0x000225e0


	//   ....[227]....
        /*0f20*/ 	.word	0x00022720


	//   ....[228]....
        /*0f24*/ 	.word	0x000227d0


	//   ....[229]....
        /*0f28*/ 	.word	0x00022860


	//   ....[230]....
        /*0f2c*/ 	.word	0x000228b0


	//   ....[231]....
        /*0f30*/ 	.word	0x00022900


	//   ....[232]....
        /*0f34*/ 	.word	0x00022990


	//   ....[233]....
        /*0f38*/ 	.word	0x00022a20


	//   ....[234]....
        /*0f3c*/ 	.word	0x00022a70


	//   ....[235]....
        /*0f40*/ 	.word	0x00022ac0


	//   ....[236]....
        /*0f44*/ 	.word	0x00022bb0


	//   ....[237]....
        /*0f48*/ 	.word	0x00022c60


	//   ....[238]....
        /*0f4c*/ 	.word	0x00022cb0


	//   ....[239]....
        /*0f50*/ 	.word	0x00022d00


	//   ....[240]....
        /*0f54*/ 	.word	0x00022e90


	//   ....[241]....
        /*0f58*/ 	.word	0x00022ff0


	//   ....[242]....
        /*0f5c*/ 	.word	0x00023070


	//   ....[243]....
        /*0f60*/ 	.word	0x000230c0


	//   ....[244]....
        /*0f64*/ 	.word	0x00023420


	//   ....[245]....
        /*0f68*/ 	.word	0x00023480


	//   ....[246]....
        /*0f6c*/ 	.word	0x00023540


	//   ....[247]....
        /*0f70*/ 	.word	0x000235b0


	//   ....[248]....
        /*0f74*/ 	.word	0x00023610


	//   ....[249]....
        /*0f78*/ 	.word	0x000236c0


	//   ....[250]....
        /*0f7c*/ 	.word	0x00023720


	//   ....[251]....
        /*0f80*/ 	.word	0x000237b0


	//   ....[252]....
        /*0f84*/ 	.word	0x00023830


	//   ....[253]....
        /*0f88*/ 	.word	0x00023880


	//   ....[254]....
        /*0f8c*/ 	.word	0x00023910


	//   ....[255]....
        /*0f90*/ 	.word	0x000239a0


	//   ....[0]....
        /*0f94*/ 	.word	0x00023a40


	//   ....[1]....
        /*0f98*/ 	.word	0x00023ae0


	//   ....[2]....
        /*0f9c*/ 	.word	0x00023b40


	//   ....[3]....
        /*0fa0*/ 	.word	0x00023bb0


	//   ....[4]....
        /*0fa4*/ 	.word	0x00023c10


	//   ....[5]....
        /*0fa8*/ 	.word	0x00023c80


	//   ....[6]....
        /*0fac*/ 	.word	0x00023d40


	//   ....[7]....
        /*0fb0*/ 	.word	0x00023da0


	//   ....[8]....
        /*0fb4*/ 	.word	0x00023e60


	//   ....[9]....
        /*0fb8*/ 	.word	0x00024140


	//   ....[10]....
        /*0fbc*/ 	.word	0x00024230


	//   ....[11]....
        /*0fc0*/ 	.word	0x000242d0


	//   ....[12]....
        /*0fc4*/ 	.word	0x00024330


	//   ....[13]....
        /*0fc8*/ 	.word	0x00024420


	//   ....[14]....
        /*0fcc*/ 	.word	0x00024490


	//   ....[15]....
        /*0fd0*/ 	.word	0x00024580


	//   ....[16]....
        /*0fd4*/ 	.word	0x000245f0


	//   ....[17]....
        /*0fd8*/ 	.word	0x000246e0


	//   ....[18]....
        /*0fdc*/ 	.word	0x00024750


	//   ....[19]....
        /*0fe0*/ 	.word	0x00024840


	//   ....[20]....
        /*0fe4*/ 	.word	0x000248b0


	//   ....[21]....
        /*0fe8*/ 	.word	0x000249a0


	//   ....[22]....
        /*0fec*/ 	.word	0x00024a10


	//   ....[23]....
        /*0ff0*/ 	.word	0x00024b00


	//   ....[24]....
        /*0ff4*/ 	.word	0x00024b70


	//   ....[25]....
        /*0ff8*/ 	.word	0x00024c10


	//   ....[26]....
        /*0ffc*/ 	.word	0x00024d10


	//   ....[27]....
        /*1000*/ 	.word	0x00024d70


	//   ....[28]....
        /*1004*/ 	.word	0x00024dd0


	//   ....[29]....
        /*1008*/ 	.word	0x00024ec0


	//   ....[30]....
        /*100c*/ 	.word	0x00024f20


	//   ....[31]....
        /*1010*/ 	.word	0x00025020


	//   ....[32]....
        /*1014*/ 	.word	0x00025080


	//   ....[33]....
        /*1018*/ 	.word	0x00025180


	//   ....[34]....
        /*101c*/ 	.word	0x000251e0


	//   ....[35]....
        /*1020*/ 	.word	0x000252e0


	//   ....[36]....
        /*1024*/ 	.word	0x00025340


	//   ....[37]....
        /*1028*/ 	.word	0x00025440


	//   ....[38]....
        /*102c*/ 	.word	0x000254a0


	//   ....[39]....
        /*1030*/ 	.word	0x000255a0


	//   ....[40]....
        /*1034*/ 	.word	0x00025600


	//   ....[41]....
        /*1038*/ 	.word	0x000256b0


	//   ....[42]....
        /*103c*/ 	.word	0x00025770


	//   ....[43]....
        /*1040*/ 	.word	0x00025850


	//   ....[44]....
        /*1044*/ 	.word	0x000258b0


	//   ....[45]....
        /*1048*/ 	.word	0x00025990


	//   ....[46]....
        /*104c*/ 	.word	0x000259f0


	//   ....[47]....
        /*1050*/ 	.word	0x00025ac0


	//   ....[48]....
        /*1054*/ 	.word	0x00025b20


	//   ....[49]....
        /*1058*/ 	.word	0x00025be0


	//   ....[50]....
        /*105c*/ 	.word	0x00025d20


	//   ....[51]....
        /*1060*/ 	.word	0x00025dd0


	//   ....[52]....
        /*1064*/ 	.word	0x00025e40


	//   ....[53]....
        /*1068*/ 	.word	0x00025f10


	//   ....[54]....
        /*106c*/ 	.word	0x00025f70


	//   ....[55]....
        /*1070*/ 	.word	0x00026020


	//   ....[56]....
        /*1074*/ 	.word	0x00026080


	//   ....[57]....
        /*1078*/ 	.word	0x00026130


	//   ....[58]....
        /*107c*/ 	.word	0x00026190


	//   ....[59]....
        /*1080*/ 	.word	0x00026240


	//   ....[60]....
        /*1084*/ 	.word	0x000262a0


	//   ....[61]....
        /*1088*/ 	.word	0x00026350


	//   ....[62]....
        /*108c*/ 	.word	0x000263b0


	//   ....[63]....
        /*1090*/ 	.word	0x00026460


	//   ....[64]....
        /*1094*/ 	.word	0x000264c0


	//   ....[65]....
        /*1098*/ 	.word	0x00026570


	//   ....[66]....
        /*109c*/ 	.word	0x00026660


	//   ....[67]....
        /*10a0*/ 	.word	0x00026710


	//   ....[68]....
        /*10a4*/ 	.word	0x00026770


	//   ....[69]....
        /*10a8*/ 	.word	0x00026830


	//   ....[70]....
        /*10ac*/ 	.word	0x00026890


	//   ....[71]....
        /*10b0*/ 	.word	0x00026950


	//   ....[72]....
        /*10b4*/ 	.word	0x000269b0


	//   ....[73]....
        /*10b8*/ 	.word	0x00026a70


	//   ....[74]....
        /*10bc*/ 	.word	0x00026ad0


	//   ....[75]....
        /*10c0*/ 	.word	0x00026b90


	//   ....[76]....
        /*10c4*/ 	.word	0x00026bf0


	//   ....[77]....
        /*10c8*/ 	.word	0x00026cb0


	//   ....[78]....
        /*10cc*/ 	.word	0x00026d10


	//   ....[79]....
        /*10d0*/ 	.word	0x00026dd0


	//   ....[80]....
        /*10d4*/ 	.word	0x00026e30


	//   ....[81]....
        /*10d8*/ 	.word	0x00026ee0


	//   ....[82]....
        /*10dc*/ 	.word	0x00026fd0


	//   ....[83]....
        /*10e0*/ 	.word	0x00027090


	//   ....[84]....
        /*10e4*/ 	.word	0x000270f0


	//   ....[85]....
        /*10e8*/ 	.word	0x000271a0


	//   ....[86]....
        /*10ec*/ 	.word	0x00027200


	//   ....[87]....
        /*10f0*/ 	.word	0x000272b0


	//   ....[88]....
        /*10f4*/ 	.word	0x00027310


	//   ....[89]....
        /*10f8*/ 	.word	0x000273c0


	//   ....[90]....
        /*10fc*/ 	.word	0x00027420


	//   ....[91]....
        /*1100*/ 	.word	0x000274d0


	//   ....[92]....
        /*1104*/ 	.word	0x00027530


	//   ....[93]....
        /*1108*/ 	.word	0x000275e0


	//   ....[94]....
        /*110c*/ 	.word	0x00027640


	//   ....[95]....
        /*1110*/ 	.word	0x000276f0


	//   ....[96]....
        /*1114*/ 	.word	0x00027750


	//   ....[97]....
        /*1118*/ 	.word	0x000277f0


	//   ....[98]....
        /*111c*/ 	.word	0x00027880


	//   ....[99]....
        /*1120*/ 	.word	0x00027920


	//   ....[100]....
        /*1124*/ 	.word	0x00027a90


	//   ....[101]....
        /*1128*/ 	.word	0x00027b00


	//   ....[102]....
        /*112c*/ 	.word	0x00027b70


	//   ....[103]....
        /*1130*/ 	.word	0x00027be0


	//   ....[104]....
        /*1134*/ 	.word	0x00027c50


	//   ....[105]....
        /*1138*/ 	.word	0x00027cd0


	//   ....[106]....
        /*113c*/ 	.word	0x00027d50


	//   ....[107]....
        /*1140*/ 	.word	0x00027de0


	//   ....[108]....
        /*1144*/ 	.word	0x00027e50


	//   ....[109]....
        /*1148*/ 	.word	0x00027ec0


	//   ....[110]....
        /*114c*/ 	.word	0x00027f30


	//   ....[111]....
        /*1150*/ 	.word	0x00027fb0


	//   ....[112]....
        /*1154*/ 	.word	0x00028020


	//   ....[113]....
        /*1158*/ 	.word	0x000280d0


	//   ....[114]....
        /*115c*/ 	.word	0x00028120


	//   ....[115]....
        /*1160*/ 	.word	0x000281b0


	//   ....[116]....
        /*1164*/ 	.word	0x000282e0


	//----- nvinfo : EIATTR_REG_RECONFIG
	.align		4
.L_233:
        /*1168*/ 	.byte	0x01, 0x54
	.zero		2


	//----- nvinfo : EIATTR_SYSCALL_OFFSETS
	.align		4
        /*116c*/ 	.byte	0x04, 0x46
        /*116e*/ 	.short	(.L_235 - .L_234)


	//   ....[0]....
.L_234:
        /*1170*/ 	.word	0x00001e90


	//   ....[1]....
        /*1174*/ 	.word	0x00001fe0


	//   ....[2]....
        /*1178*/ 	.word	0x00006b60


	//   ....[3]....
        /*117c*/ 	.word	0x00006e80


	//   ....[4]....
        /*1180*/ 	.word	0x0001d300


	//   ....[5]....
        /*1184*/ 	.word	0x0001d450


	//   ....[6]....
        /*1188*/ 	.word	0x0001d540


	//   ....[7]....
        /*118c*/ 	.word	0x0001e4a0


	//----- nvinfo : EIATTR_MBARRIER_INSTR_OFFSETS
	.align		4
.L_235:
        /*1190*/ 	.byte	0x04, 0x39
        /*1192*/ 	.short	(.L_237 - .L_236)


	//   ....[0]....
.L_236:
        /*1194*/ 	.word	0x00000270
        /*1198*/ 	.word	0x000000ff
        /*119c*/ 	.word	0x00016800
        /*11a0*/ 	.short	0x0100
        /*11a2*/ 	.byte	0x08
	.zero		1


	//   ....[1]....
        /*11a4*/ 	.word	0x00000280
        /*11a8*/ 	.word	0x000000ff
        /*11ac*/ 	.word	0x00016820
        /*11b0*/ 	.short	0x0100
        /*11b2*/ 	.byte	0x08
	.zero		1


	//   ....[2]....
        /*11b4*/ 	.word	0x00000370
        /*11b8*/ 	.word	0x000000ff
        /*11bc*/ 	.word	0x00016830
        /*11c0*/ 	.short	0x0100
        /*11c2*/ 	.byte	0x08
	.zero		1


	//   ....[3]....
        /*11c4*/ 	.word	0x00000380
        /*11c8*/ 	.word	0x000000ff
        /*11cc*/ 	.word	0x00016840
        /*11d0*/ 	.short	0x0100
        /*11d2*/ 	.byte	0x08
	.zero		1


	//   ....[4]....
        /*11d4*/ 	.word	0x00000390
        /*11d8*/ 	.word	0x000000ff
        /*11dc*/ 	.word	0x00016838
        /*11e0*/ 	.short	0x0100
        /*11e2*/ 	.byte	0x08
	.zero		1


	//   ....[5]....
        /*11e4*/ 	.word	0x000003a0
        /*11e8*/ 	.word	0x000000ff
        /*11ec*/ 	.word	0x00016848
        /*11f0*/ 	.short	0x0100
        /*11f2*/ 	.byte	0x08
	.zero		1


	//   ....[6]....
        /*11f4*/ 	.word	0x000004d0
        /*11f8*/ 	.word	0x000000ff
        /*11fc*/ 	.word	0x00016850
        /*1200*/ 	.short	0x0100
        /*1202*/ 	.byte	0x08
	.zero		1


	//   ....[7]....
        /*1204*/ 	.word	0x000004e0
        /*1208*/ 	.word	0x000000ff
        /*120c*/ 	.word	0x00016860
        /*1210*/ 	.short	0x0100
        /*1212*/ 	.byte	0x08
	.zero		1


	//   ....[8]....
        /*1214*/ 	.word	0x000004f0
        /*1218*/ 	.word	0x000000ff
        /*121c*/ 	.word	0x00016858
        /*1220*/ 	.short	0x0100
        /*1222*/ 	.byte	0x08
	.zero		1


	//   ....[9]....
        /*1224*/ 	.word	0x00000500
        /*1228*/ 	.word	0x000000ff
        /*122c*/ 	.word	0x00016868
        /*1230*/ 	.short	0x0100
        /*1232*/ 	.byte	0x08
	.zero		1


	//   ....[10]....
        /*1234*/ 	.word	0x000005f0
        /*1238*/ 	.word	0x000000ff
        /*123c*/ 	.word	0x00016870
        /*1240*/ 	.short	0x0100
        /*1242*/ 	.byte	0x06
	.zero		1


	//   ....[11]....
        /*1244*/ 	.word	0x00000600
        /*1248*/ 	.word	0x000000ff
        /*124c*/ 	.word	0x00016880
        /*1250*/ 	.short	0x0100
        /*1252*/ 	.byte	0x06
	.zero		1


	//   ....[12]....
        /*1254*/ 	.word	0x00000610
        /*1258*/ 	.word	0x000000ff
        /*125c*/ 	.word	0x00016878
        /*1260*/ 	.short	0x0100
        /*1262*/ 	.byte	0x06
	.zero		1


	//   ....[13]....
        /*1264*/ 	.word	0x00000620
        /*1268*/ 	.word	0x000000ff
        /*126c*/ 	.word	0x00016888
        /*1270*/ 	.short	0x0100
        /*1272*/ 	.byte	0x06
	.zero		1


	//   ....[14]....
        /*1274*/ 	.word	0x00000750
        /*1278*/ 	.word	0x000000ff
        /*127c*/ 	.word	0x00016890
        /*1280*/ 	.short	0x0100
        /*1282*/ 	.byte	0x08
	.zero		1


	//   ....[15]....
        /*1284*/ 	.word	0x00000760
        /*1288*/ 	.word	0x000000ff
        /*128c*/ 	.word	0x000168a0
        /*1290*/ 	.short	0x0100
        /*1292*/ 	.byte	0x08
	.zero		1


	//   ....[16]....
        /*1294*/ 	.word	0x00000770
        /*1298*/ 	.word	0x000000ff
        /*129c*/ 	.word	0x00016898
        /*12a0*/ 	.short	0x0100
        /*12a2*/ 	.byte	0x08
	.zero		1


	//   ....[17]....
        /*12a4*/ 	.word	0x00000780
        /*12a8*/ 	.word	0x000000ff
        /*12ac*/ 	.word	0x000168a8
        /*12b0*/ 	.short	0x0100
        /*12b2*/ 	.byte	0x08
	.zero		1


	//   ....[18]....
        /*12b4*/ 	.word	0x000008b0
        /*12b8*/ 	.word	0x000000ff
        /*12bc*/ 	.word	0x000168b0
        /*12c0*/ 	.short	0x0100
        /*12c2*/ 	.byte	0x08
	.zero		1


	//   ....[19]....
        /*12c4*/ 	.word	0x000008c0
        /*12c8*/ 	.word	0x000000ff
        /*12cc*/ 	.word	0x000168c0
        /*12d0*/ 	.short	0x0100
        /*12d2*/ 	.byte	0x08
	.zero		1


	//   ....[20]....
        /*12d4*/ 	.word	0x000008d0
        /*12d8*/ 	.word	0x000000ff
        /*12dc*/ 	.word	0x000168b8
        /*12e0*/ 	.short	0x0100
        /*12e2*/ 	.byte	0x08
	.zero		1


	//   ....[21]....
        /*12e4*/ 	.word	0x000008e0
        /*12e8*/ 	.word	0x000000ff
        /*12ec*/ 	.word	0x000168c8
        /*12f0*/ 	.short	0x0100
        /*12f2*/ 	.byte	0x08
	.zero		1


	//   ....[22]....
        /*12f4*/ 	.word	0x00003140
        /*12f8*/ 	.word	0x00000045
        /*12fc*/ 	.word	0x00016890
        /*1300*/ 	.short	0x010a
        /*1302*/ 	.byte	0x3f
	.zero		1


	//   ....[23]....
        /*1304*/ 	.word	0x00004560
        /*1308*/ 	.word	0x00000045
        /*130c*/ 	.word	0x00016890
        /*1310*/ 	.short	0x010a
        /*1312*/ 	.byte	0x3f
	.zero		1


	//   ....[24]....
        /*1314*/ 	.word	0x00005610
        /*1318*/ 	.word	0x00000045
        /*131c*/ 	.word	0x00016890
        /*1320*/ 	.short	0x010a
        /*1322*/ 	.byte	0x3f
	.zero		1


	//   ....[25]....
        /*1324*/ 	.word	0x00005b20
        /*1328*/ 	.word	0x00000008
        /*132c*/ 	.word	0x00000000
        /*1330*/ 	.short	0x0101
        /*1332*/ 	.byte	0x3f
	.zero		1


	//   ....[26]....
        /*1334*/ 	.word	0x00005b60
        /*1338*/ 	.word	0x00000045
        /*133c*/ 	.word	0x000168b0
        /*1340*/ 	.short	0x010a
        /*1342*/ 	.byte	0x3f
	.zero		1


	//   ....[27]....
        /*1344*/ 	.word	0x00005ff0
        /*1348*/ 	.word	0x00000045
        /*134c*/ 	.word	0x00000000
        /*1350*/ 	.short	0x0101
        /*1352*/ 	.byte	0x3f
	.zero		1


	//   ....[28]....
        /*1354*/ 	.word	0x00006c00
        /*1358*/ 	.word	0x00000002
        /*135c*/ 	.word	0x00016800
        /*1360*/ 	.short	0x010a
        /*1362*/ 	.byte	0x3f
	.zero		1


	//   ....[29]....
        /*1364*/ 	.word	0x00006c50
        /*1368*/ 	.word	0x00000002
        /*136c*/ 	.word	0x00016800
        /*1370*/ 	.short	0x010a
        /*1372*/ 	.byte	0x3f
	.zero		1


	//   ....[30]....
        /*1374*/ 	.word	0x00007860
        /*1378*/ 	.word	0x00000002
        /*137c*/ 	.word	0x00016800
        /*1380*/ 	.short	0x010a
        /*1382*/ 	.byte	0x3f
	.zero		1


	//   ....[31]....
        /*1384*/ 	.word	0x00008d40
        /*1388*/ 	.word	0x00000002
        /*138c*/ 	.word	0x00016800
        /*1390*/ 	.short	0x010a
        /*1392*/ 	.byte	0x3f
	.zero		1


	//   ....[32]....
        /*1394*/ 	.word	0x00009c00
        /*1398*/ 	.word	0x00000000
        /*139c*/ 	.word	0x00016830
        /*13a0*/ 	.short	0x010a
        /*13a2*/ 	.byte	0x3f
	.zero		1


	//   ....[33]....
        /*13a4*/ 	.word	0x00009cb0
        /*13a8*/ 	.word	0x00000000
        /*13ac*/ 	.word	0x00016830
        /*13b0*/ 	.short	0x010a
        /*13b2*/ 	.byte	0x3f
	.zero		1


	//   ....[34]....
        /*13b4*/ 	.word	0x0000a650
        /*13b8*/ 	.word	0x00000004
        /*13bc*/ 	.word	0x00000000
        /*13c0*/ 	.short	0x0101
        /*13c2*/ 	.byte	0x3f
	.zero		1


	//   ....[35]....
        /*13c4*/ 	.word	0x0000d750
        /*13c8*/ 	.word	0x00000009
        /*13cc*/ 	.word	0x00016830
        /*13d0*/ 	.short	0x010a
        /*13d2*/ 	.byte	0x3f
	.zero		1


	//   ....[36]....
        /*13d4*/ 	.word	0x0000d7a0
        /*13d8*/ 	.word	0x00000009
        /*13dc*/ 	.word	0x00016830
        /*13e0*/ 	.short	0x010a
        /*13e2*/ 	.byte	0x3f
	.zero		1


	//   ....[37]....
        /*13e4*/ 	.word	0x0000dac0
        /*13e8*/ 	.word	0x00000009
        /*13ec*/ 	.word	0x00016850
        /*13f0*/ 	.short	0x010a
        /*13f2*/ 	.byte	0x3f
	.zero		1


	//   ....[38]....
        /*13f4*/ 	.word	0x0000db00
        /*13f8*/ 	.word	0x00000009
        /*13fc*/ 	.word	0x00016850
        /*1400*/ 	.short	0x010a
        /*1402*/ 	.byte	0x3f
	.zero		1


	//   ....[39]....
        /*1404*/ 	.word	0x0000e640
        /*1408*/ 	.word	0x00000038
        /*140c*/ 	.word	0x00000000
        /*1410*/ 	.short	0x0101
        /*1412*/ 	.byte	0x3f
	.zero		1


	//   ....[40]....
        /*1414*/ 	.word	0x00010a50
        /*1418*/ 	.word	0x00000013
        /*141c*/ 	.word	0x00000000
        /*1420*/ 	.short	0x0101
        /*1422*/ 	.byte	0x3f
	.zero		1


	//   ....[41]....
        /*1424*/ 	.word	0x00011250
        /*1428*/ 	.word	0x00000009
        /*142c*/ 	.word	0x00016830
        /*1430*/ 	.short	0x010a
        /*1432*/ 	.byte	0x3f
	.zero		1


	//   ....[42]....
        /*1434*/ 	.word	0x000112a0
        /*1438*/ 	.word	0x00000009
        /*143c*/ 	.word	0x00016830
        /*1440*/ 	.short	0x010a
        /*1442*/ 	.byte	0x3f
	.zero		1


	//   ....[43]....
        /*1444*/ 	.word	0x000115f0
        /*1448*/ 	.word	0x00000009
        /*144c*/ 	.word	0x00016850
        /*1450*/ 	.short	0x010a
        /*1452*/ 	.byte	0x3f
	.zero		1


	//   ....[44]....
        /*1454*/ 	.word	0x00011630
        /*1458*/ 	.word	0x00000009
        /*145c*/ 	.word	0x00016850
        /*1460*/ 	.short	0x010a
        /*1462*/ 	.byte	0x3f
	.zero		1


	//   ....[45]....
        /*1464*/ 	.word	0x00011b90
        /*1468*/ 	.word	0x0000000c
        /*146c*/ 	.word	0x00000000
        /*1470*/ 	.short	0x0101
        /*1472*/ 	.byte	0x3f
	.zero		1


	//   ....[46]....
        /*1474*/ 	.word	0x000134f0
        /*1478*/ 	.word	0x0000000f
        /*147c*/ 	.word	0x00000000
        /*1480*/ 	.short	0x0101
        /*1482*/ 	.byte	0x3f
	.zero		1


	//   ....[47]....
        /*1484*/ 	.word	0x00013a30
        /*1488*/ 	.word	0x00000009
        /*148c*/ 	.word	0x00016830
        /*1490*/ 	.short	0x010a
        /*1492*/ 	.byte	0x3f
	.zero		1


	//   ....[48]....
        /*1494*/ 	.word	0x00013a80
        /*1498*/ 	.word	0x00000009
        /*149c*/ 	.word	0x00016830
        /*14a0*/ 	.short	0x010a
        /*14a2*/ 	.byte	0x3f
	.zero		1


	//   ....[49]....
        /*14a4*/ 	.word	0x00013dd0
        /*14a8*/ 	.word	0x00000009
        /*14ac*/ 	.word	0x00016850
        /*14b0*/ 	.short	0x010a
        /*14b2*/ 	.byte	0x3f
	.zero		1


	//   ....[50]....
        /*14b4*/ 	.word	0x00013e10
        /*14b8*/ 	.word	0x00000009
        /*14bc*/ 	.word	0x00016850
        /*14c0*/ 	.short	0x010a
        /*14c2*/ 	.byte	0x3f
	.zero		1


	//   ....[51]....
        /*14c4*/ 	.word	0x000143e0
        /*14c8*/ 	.word	0x00000036
        /*14cc*/ 	.word	0x00000000
        /*14d0*/ 	.short	0x0101
        /*14d2*/ 	.byte	0x3f
	.zero		1


	//   ....[52]....
        /*14d4*/ 	.word	0x00016d60
        /*14d8*/ 	.word	0x0000000f
        /*14dc*/ 	.word	0x00000000
        /*14e0*/ 	.short	0x0101
        /*14e2*/ 	.byte	0x3f
	.zero		1


	//   ....[53]....
        /*14e4*/ 	.word	0x000171b0
        /*14e8*/ 	.word	0x0000000b
        /*14ec*/ 	.word	0x00016850
        /*14f0*/ 	.short	0x010a
        /*14f2*/ 	.byte	0x3f
	.zero		1


	//   ....[54]....
        /*14f4*/ 	.word	0x00017220
        /*14f8*/ 	.word	0x0000000b
        /*14fc*/ 	.word	0x00016850
        /*1500*/ 	.short	0x010a
        /*1502*/ 	.byte	0x3f
	.zero		1


	//   ....[55]....
        /*1504*/ 	.word	0x00017840
        /*1508*/ 	.word	0x00000002
        /*150c*/ 	.word	0x00000000
        /*1510*/ 	.short	0x0101
        /*1512*/ 	.byte	0x3f
	.zero		1


	//   ....[56]....
        /*1514*/ 	.word	0x00018870
        /*1518*/ 	.word	0x00000000
        /*151c*/ 	.word	0x00000000
        /*1520*/ 	.short	0x0101
        /*1522*/ 	.byte	0x3f
	.zero		1


	//   ....[57]....
        /*1524*/ 	.word	0x00018ec0
        /*1528*/ 	.word	0x00000008
        /*152c*/ 	.word	0x00000000
        /*1530*/ 	.short	0x0101
        /*1532*/ 	.byte	0x3f
	.zero		1


	//   ....[58]....
        /*1534*/ 	.word	0x0001be70
        /*1538*/ 	.word	0x00000010
        /*153c*/ 	.word	0x00016820
        /*1540*/ 	.short	0x010a
        /*1542*/ 	.byte	0x3f
	.zero		1


	//   ....[59]....
        /*1544*/ 	.word	0x0001bf30
        /*1548*/ 	.word	0x00000005
        /*154c*/ 	.word	0x000168a0
        /*1550*/ 	.short	0x010a
        /*1552*/ 	.byte	0x3f
	.zero		1


	//   ....[60]....
        /*1554*/ 	.word	0x0001c170
        /*1558*/ 	.word	0x00000005
        /*155c*/ 	.word	0x000168c0
        /*1560*/ 	.short	0x010a
        /*1562*/ 	.byte	0x3f
	.zero		1


	//   ....[61]....
        /*1564*/ 	.word	0x0001c500
        /*1568*/ 	.word	0x00000005
        /*156c*/ 	.word	0x000168a0
        /*1570*/ 	.short	0x010a
        /*1572*/ 	.byte	0x3f
	.zero		1


	//   ....[62]....
        /*1574*/ 	.word	0x0001c720
        /*1578*/ 	.word	0x00000005
        /*157c*/ 	.word	0x000168c0
        /*1580*/ 	.short	0x010a
        /*1582*/ 	.byte	0x3f
	.zero		1


	//   ....[63]....
        /*1584*/ 	.word	0x0001d9f0
        /*1588*/ 	.word	0x00000003
        /*158c*/ 	.word	0x00016840
        /*1590*/ 	.short	0x010a
        /*1592*/ 	.byte	0x3f
	.zero		1


	//   ....[64]....
        /*1594*/ 	.word	0x0001e180
        /*1598*/ 	.word	0x00000003
        /*159c*/ 	.word	0x00016830
        /*15a0*/ 	.short	0x0107
        /*15a2*/ 	.byte	0x3f
	.zero		1


	//   ....[65]....
        /*15a4*/ 	.word	0x0001e250
        /*15a8*/ 	.word	0x00000003
        /*15ac*/ 	.word	0x00016830
        /*15b0*/ 	.short	0x0101
        /*15b2*/ 	.byte	0x3f
	.zero		1


	//   ....[66]....
        /*15b4*/ 	.word	0x0001f0a0
        /*15b8*/ 	.word	0x00000010
        /*15bc*/ 	.word	0x00016800
        /*15c0*/ 	.short	0x0107
        /*15c2*/ 	.byte	0x3f
	.zero		1


	//   ....[67]....
        /*15c4*/ 	.word	0x0001f190
        /*15c8*/ 	.word	0x00000010
        /*15cc*/ 	.word	0x00016800
        /*15d0*/ 	.short	0x0101
        /*15d2*/ 	.byte	0x3f
	.zero		1


	//   ....[68]....
        /*15d4*/ 	.word	0x0001f1b0
        /*15d8*/ 	.word	0x00000010
        /*15dc*/ 	.word	0x00016820
        /*15e0*/ 	.short	0x010a
        /*15e2*/ 	.byte	0x3f
	.zero		1


	//   ....[69]....
        /*15e4*/ 	.word	0x0001f590
        /*15e8*/ 	.word	0x00000005
        /*15ec*/ 	.word	0x00016840
        /*15f0*/ 	.short	0x010a
        /*15f2*/ 	.byte	0x3f
	.zero		1


	//   ....[70]....
        /*15f4*/ 	.word	0x0001faa0
        /*15f8*/ 	.word	0x00000005
        /*15fc*/ 	.word	0x00016830
        /*1600*/ 	.short	0x0107
        /*1602*/ 	.byte	0x3f
	.zero		1


	//   ....[71]....
        /*1604*/ 	.word	0x0001fb60
        /*1608*/ 	.word	0x00000005
        /*160c*/ 	.word	0x00016830
        /*1610*/ 	.short	0x0101
        /*1612*/ 	.byte	0x3f
	.zero		1


	//   ....[72]....
        /*1614*/ 	.word	0x0001fbc0
        /*1618*/ 	.word	0x00000005
        /*161c*/ 	.word	0x00016860
        /*1620*/ 	.short	0x010a
        /*1622*/ 	.byte	0x3f
	.zero		1


	//   ....[73]....
        /*1624*/ 	.word	0x00020090
        /*1628*/ 	.word	0x00000005
        /*162c*/ 	.word	0x00016850
        /*1630*/ 	.short	0x0107
        /*1632*/ 	.byte	0x3f
	.zero		1


	//   ....[74]....
        /*1634*/ 	.word	0x00020210
        /*1638*/ 	.word	0x00000005
        /*163c*/ 	.word	0x00016850
        /*1640*/ 	.short	0x0101
        /*1642*/ 	.byte	0x3f
	.zero		1


	//   ....[75]....
        /*1644*/ 	.word	0x00020440
        /*1648*/ 	.word	0x00000000
        /*164c*/ 	.word	0x00016860
        /*1650*/ 	.short	0x010a
        /*1652*/ 	.byte	0x3f
	.zero		1


	//   ....[76]....
        /*1654*/ 	.word	0x000208e0
        /*1658*/ 	.word	0x00000000
        /*165c*/ 	.word	0x00016850
        /*1660*/ 	.short	0x0107
        /*1662*/ 	.byte	0x3f
	.zero		1


	//   ....[77]....
        /*1664*/ 	.word	0x000209c0
        /*1668*/ 	.word	0x00000000
        /*166c*/ 	.word	0x00016850
        /*1670*/ 	.short	0x0101
        /*1672*/ 	.byte	0x3f
	.zero		1


	//   ....[78]....
        /*1674*/ 	.word	0x00021b20
        /*1678*/ 	.word	0x00000005
        /*167c*/ 	.word	0x00016820
        /*1680*/ 	.short	0x010a
        /*1682*/ 	.byte	0x3f
	.zero		1


	//   ....[79]....
        /*1684*/ 	.word	0x00021cc0
        /*1688*/ 	.word	0x00000003
        /*168c*/ 	.word	0x00016840
        /*1690*/ 	.short	0x010a
        /*1692*/ 	.byte	0x3f
	.zero		1


	//   ....[80]....
        /*1694*/ 	.word	0x00021d50
        /*1698*/ 	.word	0x00000005
        /*169c*/ 	.word	0x00016840
        /*16a0*/ 	.short	0x010a
        /*16a2*/ 	.byte	0x3f
	.zero		1


	//   ....[81]....
        /*16a4*/ 	.word	0x00021d90
        /*16a8*/ 	.word	0x00000003
        /*16ac*/ 	.word	0x00016860
        /*16b0*/ 	.short	0x010a
        /*16b2*/ 	.byte	0x3f
	.zero		1


	//   ....[82]....
        /*16b4*/ 	.word	0x00021dd0
        /*16b8*/ 	.word	0x00000005
        /*16bc*/ 	.word	0x00016860
        /*16c0*/ 	.short	0x010a
        /*16c2*/ 	.byte	0x3f
	.zero		1


	//   ....[83]....
        /*16c4*/ 	.word	0x00021e30
        /*16c8*/ 	.word	0x00000045
        /*16cc*/ 	.word	0x00016890
        /*16d0*/ 	.short	0x010a
        /*16d2*/ 	.byte	0x3f
	.zero		1


	//   ....[84]....
        /*16d4*/ 	.word	0x000220c0
        /*16d8*/ 	.word	0x00000045
        /*16dc*/ 	.word	0x00016890
        /*16e0*/ 	.short	0x010a
        /*16e2*/ 	.byte	0x3f
	.zero		1


	//   ....[85]....
        /*16e4*/ 	.word	0x00022370
        /*16e8*/ 	.word	0x00000045
        /*16ec*/ 	.word	0x00016890
        /*16f0*/ 	.short	0x010a
        /*16f2*/ 	.byte	0x3f
	.zero		1


	//   ....[86]....
        /*16f4*/ 	.word	0x00022620
        /*16f8*/ 	.word	0x00000045
        /*16fc*/ 	.word	0x000168b0
        /*1700*/ 	.short	0x010a
        /*1702*/ 	.byte	0x3f
	.zero		1


	//   ....[87]....
        /*1704*/ 	.word	0x00022af0
        /*1708*/ 	.word	0x00000002
        /*170c*/ 	.word	0x00016800
        /*1710*/ 	.short	0x010a
        /*1712*/ 	.byte	0x3f
	.zero		1


	//   ....[88]....
        /*1714*/ 	.word	0x000230f0
        /*1718*/ 	.word	0x00000002
        /*171c*/ 	.word	0x00016800
        /*1720*/ 	.short	0x010a
        /*1722*/ 	.byte	0x3f
	.zero		1


	//   ....[89]....
        /*1724*/ 	.word	0x00023140
        /*1728*/ 	.word	0x00000000
        /*172c*/ 	.word	0x00016830
        /*1730*/ 	.short	0x010a
        /*1732*/ 	.byte	0x3f
	.zero		1


	//   ....[90]....
        /*1734*/ 	.word	0x00023190
        /*1738*/ 	.word	0x00000009
        /*173c*/ 	.word	0x00016830
        /*1740*/ 	.short	0x010a
        /*1742*/ 	.byte	0x3f
	.zero		1


	//   ....[91]....
        /*1744*/ 	.word	0x000231e0
        /*1748*/ 	.word	0x00000009
        /*174c*/ 	.word	0x00016850
        /*1750*/ 	.short	0x010a
        /*1752*/ 	.byte	0x3f
	.zero		1


	//   ....[92]....
        /*1754*/ 	.word	0x00023230
        /*1758*/ 	.word	0x00000009
        /*175c*/ 	.word	0x00016830
        /*1760*/ 	.short	0x010a
        /*1762*/ 	.byte	0x3f
	.zero		1


	//   ....[93]....
        /*1764*/ 	.word	0x00023280
        /*1768*/ 	.word	0x00000009
        /*176c*/ 	.word	0x00016850
        /*1770*/ 	.short	0x010a
        /*1772*/ 	.byte	0x3f
	.zero		1


	//   ....[94]....
        /*1774*/ 	.word	0x000232d0
        /*1778*/ 	.word	0x00000009
        /*177c*/ 	.word	0x00016830
        /*1780*/ 	.short	0x010a
        /*1782*/ 	.byte	0x3f
	.zero		1


	//   ....[95]....
        /*1784*/ 	.word	0x00023320
        /*1788*/ 	.word	0x00000009
        /*178c*/ 	.word	0x00016850
        /*1790*/ 	.short	0x010a
        /*1792*/ 	.byte	0x3f
	.zero		1


	//   ....[96]....
        /*1794*/ 	.word	0x00023370
        /*1798*/ 	.word	0x0000000b
        /*179c*/ 	.word	0x00016850
        /*17a0*/ 	.short	0x010a
        /*17a2*/ 	.byte	0x3f
	.zero		1


	//   ....[97]....
        /*17a4*/ 	.word	0x00023f20
        /*17a8*/ 	.word	0x00000010
        /*17ac*/ 	.word	0x00016820
        /*17b0*/ 	.short	0x010a
        /*17b2*/ 	.byte	0x3f
	.zero		1


	//   ....[98]....
        /*17b4*/ 	.word	0x00023f70
        /*17b8*/ 	.word	0x00000005
        /*17bc*/ 	.word	0x000168a0
        /*17c0*/ 	.short	0x010a
        /*17c2*/ 	.byte	0x3f
	.zero		1


	//   ....[99]....
        /*17c4*/ 	.word	0x00023fc0
        /*17c8*/ 	.word	0x00000005
        /*17cc*/ 	.word	0x000168c0
        /*17d0*/ 	.short	0x010a
        /*17d2*/ 	.byte	0x3f
	.zero		1


	//   ....[100]....
        /*17d4*/ 	.word	0x00024010
        /*17d8*/ 	.word	0x00000005
        /*17dc*/ 	.word	0x000168a0
        /*17e0*/ 	.short	0x010a
        /*17e2*/ 	.byte	0x3f
	.zero		1


	//   ....[101]....
        /*17e4*/ 	.word	0x00024060
        /*17e8*/ 	.word	0x00000005
        /*17ec*/ 	.word	0x000168c0
        /*17f0*/ 	.short	0x010a
        /*17f2*/ 	.byte	0x3f
	.zero		1


	//   ....[102]....
        /*17f4*/ 	.word	0x00024180
        /*17f8*/ 	.word	0x00000003
        /*17fc*/ 	.word	0x00016840
        /*1800*/ 	.short	0x010a
        /*1802*/ 	.byte	0x3f
	.zero		1


	//   ....[103]....
        /*1804*/ 	.word	0x00025c20
        /*1808*/ 	.word	0x00000010
        /*180c*/ 	.word	0x00016820
        /*1810*/ 	.short	0x010a
        /*1812*/ 	.byte	0x3f
	.zero		1


	//   ....[104]....
        /*1814*/ 	.word	0x00025c70
        /*1818*/ 	.word	0x00000005
        /*181c*/ 	.word	0x00016840
        /*1820*/ 	.short	0x010a
        /*1822*/ 	.byte	0x3f
	.zero		1


	//   ....[105]....
        /*1824*/ 	.word	0x000265b0
        /*1828*/ 	.word	0x00000005
        /*182c*/ 	.word	0x00016860
        /*1830*/ 	.short	0x010a
        /*1832*/ 	.byte	0x3f
	.zero		1


	//   ....[106]....
        /*1834*/ 	.word	0x00026f20
        /*1838*/ 	.word	0x00000000
        /*183c*/ 	.word	0x00016860
        /*1840*/ 	.short	0x010a
        /*1842*/ 	.byte	0x3f
	.zero		1


	//   ....[107]....
        /*1844*/ 	.word	0x00028200
        /*1848*/ 	.word	0x00000005
        /*184c*/ 	.word	0x00016820
        /*1850*/ 	.short	0x010a
        /*1852*/ 	.byte	0x3f
	.zero		1


	//   ....[108]....
        /*1854*/ 	.word	0x000283a0
        /*1858*/ 	.word	0x00000003
        /*185c*/ 	.word	0x00016840
        /*1860*/ 	.short	0x010a
        /*1862*/ 	.byte	0x3f
	.zero		1


	//   ....[109]....
        /*1864*/ 	.word	0x000283f0
        /*1868*/ 	.word	0x00000005
        /*186c*/ 	.word	0x00016840
        /*1870*/ 	.short	0x010a
        /*1872*/ 	.byte	0x3f
	.zero		1


	//   ....[110]....
        /*1874*/ 	.word	0x00028440
        /*1878*/ 	.word	0x00000003
        /*187c*/ 	.word	0x00016860
        /*1880*/ 	.short	0x010a
        /*1882*/ 	.byte	0x3f
	.zero		1


	//----- nvinfo : EIATTR_NUM_MBARRIERS
	.align		4
.L_237:
        /*1884*/ 	.byte	0x03, 0x38
        /*1886*/ 	.short	0x0016


	//----- nvinfo : EIATTR_EXIT_INSTR_OFFSETS
	.align		4
        /*1888*/ 	.byte	0x04, 0x1c
        /*188a*/ 	.short	(.L_239 - .L_238)


	//   ....[0]....
.L_238:
        /*188c*/ 	.word	0x00021e20


	//----- nvinfo : EIATTR_MAX_THREADS
	.align		4
.L_239:
        /*1890*/ 	.byte	0x04, 0x05
        /*1892*/ 	.short	(.L_241 - .L_240)
.L_240:
        /*1894*/ 	.word	0x00000200
        /*1898*/ 	.word	0x00000001
        /*189c*/ 	.word	0x00000001


	//----- nvinfo : EIATTR_CRS_STACK_SIZE
	.align		4
.L_241:
        /*18a0*/ 	.byte	0x04, 0x1e
        /*18a2*/ 	.short	(.L_243 - .L_242)
.L_242:
        /*18a4*/ 	.word	0x00000000


	//----- nvinfo : EIATTR_CBANK_PARAM_SIZE
	.align		4
.L_243:
        /*18a8*/ 	.byte	0x03, 0x19
        /*18aa*/ 	.short	0x0af0


	//----- nvinfo : EIATTR_PARAM_CBANK
	.align		4
        /*18ac*/ 	.byte	0x04, 0x0a
        /*18ae*/ 	.short	(.L_245 - .L_244)
	.align		4
.L_244:
        /*18b0*/ 	.word	index@(.nv.constant0._ZN7cutlass13device_kernelIN5flash11enable_sm90INS1_16FlashAttnFwdSm90INS1_25CollectiveMainloopFwdSm90ILi2EN4cute5tupleIJNS5_1CILi1EEES8_S8_EEENS6_IJNS7_ILi192EEENS7_ILi128EEENS7_ILi64EEEEEELi64ENS_6half_tEfNS_4arch4Sm90ELb0ELb1ELb1ELb1ELb1ELb1ELb0ELb1ELb1ELb1ELb1ELb0EEENS1_21CollectiveEpilogueFwdINS6_IJSA_SC_SB_EEES9_SE_SG_Li384ELb1ELb1ELb1ELb0EEENS1_36VarlenDynamicPersistentTileSchedulerILi192ELi128ELi384ELi128ELb1ELb1ELb1ELb1ELb0ELb1EEEEEEEEEvNT_6ParamsE)
        /*18b4*/ 	.short	0x0210
        /*18b6*/ 	.short	0x0af0


	//----- nvinfo : EIATTR_SW_WAR
	.align		4
.L_245:
        /*18b8*/ 	.byte	0x04, 0x36
        /*18ba*/ 	.short	(.L_247 - .L_246)
.L_246:
        /*18bc*/ 	.word	0x00000008
.L_247:


//--------------------- .nv.info._ZN7cutlass13device_kernelIN5flash11enable_sm90INS1_16FlashAttnFwdSm90INS1_25CollectiveMainloopFwdSm90ILi2EN4cute5tupleIJNS5_1CILi1EEES8_S8_EEENS6_IJNS7_ILi192EEENS7_ILi128EEENS7_ILi64EEEEEELi64ENS_6half_tEfNS_4arch4Sm90ELb1ELb0ELb1ELb0ELb1ELb0ELb0ELb1ELb1ELb1ELb1ELb0EEENS1_21CollectiveEpilogueFwdINS6_IJSA_SC_SB_EEES9_SE_SG_Li384ELb0ELb1ELb1ELb0EEENS1_19SingleTileSchedulerILb0ELb1ELb1ELi192EEEEEEEEEvNT_6ParamsE --------------------------
	.section	.nv.info._ZN7cutlass13device_kernelIN5flash11enable_sm90INS1_16FlashAttnFwdSm90INS1_25CollectiveMainloopFwdSm90ILi2EN4cute5tupleIJNS5_1CILi1EEES8_S8_EEENS6_IJNS7_ILi192EEENS7_ILi128EEENS7_ILi64EEEEEELi64ENS_6half_tEfNS_4arch4Sm90ELb1ELb0ELb1ELb0ELb1ELb0ELb0ELb1ELb1ELb1ELb1ELb0EEENS1_21CollectiveEpilogueFwdINS6_IJSA_SC_SB_EEES9_SE_SG_Li384ELb0ELb1ELb1ELb0EEENS1_19SingleTileSchedulerILb0ELb1ELb1ELi192EEEEEEEEEvNT_6ParamsE,"",@"SHT_CUDA_INFO"
	.sectionflags	@""
	.align	4


	//----- nvinfo : EIATTR_CUDA_API_VERSION
	.align		4
        /*0000*/ 	.byte	0x04, 0x37
        /*0002*/ 	.short	(.L_249 - .L_248)
.L_248:
        /*0004*/ 	.word	0x00000082


	//----- nvinfo : EIATTR_KPARAM_INFO
	.align		4
.L_249:
        /*0008*/ 	.byte	0x04, 0x17
        /*000a*/ 	.short	(.L_251 - .L_250)
.L_250:
        /*000c*/ 	.word	0x00000000
        /*0010*/ 	.short	0x0000
        /*0012*/ 	.short	0x0070
        /*0014*/ 	.byte	0x00, 0xf0, 0x01, 0x28


	//----- nvinfo : EIATTR_SPARSE_MMA_MASK
	.align		4
.L_251:
        /*0018*/ 	.byte	0x03, 0x50
        /*001a*/ 	.short	0x0000


	//----- nvinfo : EIATTR_MAXREG_COUNT
	.align		4
        /*001c*/ 	.byte	0x03, 0x1b
        /*001e*/ 	.short	0x0080


	//----- nvinfo : EIATTR_NUM_BARRIERS
	.align		4
        /*0020*/ 	.byte	0x02, 0x4c
        /*0022*/ 	.byte	0x10
	.zero		1


	//----- nvinfo : EIATTR_EXTERNS
	.align		4
        /*0024*/ 	.byte	0x04, 0x0f
        /*0026*/ 	.short	(.L_253 - .L_252)


	//   ....[0]....
	.align		4
.L_252:
        /*0028*/ 	.word	index@(__assertfail)


	//----- nvinfo : EIATTR_ANNOTATIONS
	.align		4
.L_253:
        /*002c*/ 	.byte	0x04, 0x55
        /*002e*/ 	.short	(.L_255 - .L_254)


	//   ....[0]....
.L_254:
        /*0030*/ 	.word	0x00000001
        /*0034*/ 	.byte	0x80, 0xbe, 0x00, 0x00, 0x01, 0x00, 0x00, 0x00, 0x20, 0xd4, 0x00, 0x00


	//----- nvinfo : EIATTR_MERCURY_ISA_VERSION
	.align		4
.L_255:
        /*0040*/ 	.byte	0x03, 0x5f
        /*0042*/ 	.short	0x0101


	//----- nvinfo : EIATTR_INT_WARP_WIDE_INSTR_OFFSETS
	.align		4
        /*0044*/ 	.byte	0x04, 0x31
        /*0046*/ 	.short	(.L_257 - .L_256)


	//   ....[0]....
.L_256:
        /*0048*/ 	.word	0x000000c0


	//   ....[1]....
        /*004c*/ 	.word	0x000000d0


	//   ....[2]....
        /*0050*/ 	.word	0x00000170


	//----- nvinfo : EIATTR_COOP_GROUP_MASK_REGIDS
	.align		4
.L_257:
        /*0054*/ 	.byte	0x04, 0x29
        /*0056*/ 	.short	(.L_259 - .L_258)


	//   ....[0]....
.L_258:
        /*0058*/ 	.word	0xffffffff


	//   ....[1]....
        /*005c*/ 	.word	0xffffffff


	//   ....[2]....
        /*0060*/ 	.word	0xffffffff


	//   ....[3]....
        /*0064*/ 	.word	0xffffffff


	//   ....[4]....
        /*0068*/ 	.word	0xffffffff


	//   ....[5]....
        /*006c*/ 	.word	0xffffffff


	//   ....[6]....
        /*0070*/ 	.word	0xffffffff


	//   ....[7]....
        /*0074*/ 	.word	0xffffffff


	//   ....[8]....
        /*0078*/ 	.word	0xffffffff


	//   ....[9]....
        /*007c*/ 	.word	0xffffffff


	//   ....[10]....
        /*0080*/ 	.word	0xffffffff


	//   ....[11]....
        /*0084*/ 	.word	0xffffffff


	//   ....[12]....
        /*0088*/ 	.word	0xffffffff


	//   ....[13]....
        /*008c*/ 	.word	0xffffffff


	//   ....[14]....
        /*0090*/ 	.word	0xffffffff


	//   ....[15]....
        /*0094*/ 	.word	0xffffffff


	//   ....[16]....
        /*0098*/ 	.word	0xffffffff


	//   ....[17]....
        /*009c*/ 	.word	0xffffffff


	//   ....[18]....
        /*00a0*/ 	.word	0xffffffff


	//   ....[19]....
        /*00a4*/ 	.word	0xffffffff


	//   ....[20]....
        /*00a8*/ 	.word	0xffffffff


	//   ....[21]....
        /*00ac*/ 	.word	0xffffffff


	//   ....[22]....
        /*00b0*/ 	.word	0xffffffff


	//   ....[23]....
        /*00b4*/ 	.word	0xffffffff


	//   ....[24]....
        /*00b8*/ 	.word	0xffffffff


	//   ....[25]....
        /*00bc*/ 	.word	0xffffffff


	//   ....[26]....
        /*00c0*/ 	.word	0xffffffff


	//   ....[27]....
        /*00c4*/ 	.word	0xffffffff


	//   ....[28]....
        /*00c8*/ 	.word	0xffffffff


	//   ....[29]....
        /*00cc*/ 	.word	0xffffffff


	//   ....[30]....
        /*00d0*/ 	.word	0xffffffff


	//   ....[31]....
        /*00d4*/ 	.word	0xffffffff


	//   ....[32]....
        /*00d8*/ 	.word	0xffffffff


	//   ....[33]....
        /*00dc*/ 	.word	0xffffffff


	//   ....[34]....
        /*00e0*/ 	.word	0xffffffff


	//   ....[35]....
        /*00e4*/ 	.word	0xffffffff


	//   ....[36]....
        /*00e8*/ 	.word	0xffffffff


	//   ....[37]....
        /*00ec*/ 	.word	0xffffffff


	//   ....[38]....
        /*00f0*/ 	.word	0xffffffff


	//   ....[39]....
        /*00f4*/ 	.word	0xffffffff


	//   ....[40]....
        /*00f8*/ 	.word	0xffffffff


	//   ....[41]....
        /*00fc*/ 	.word	0xffffffff


	//   ....[42]....
        /*0100*/ 	.word	0xffffffff


	//   ....[43]....
        /*0104*/ 	.word	0xffffffff


	//   ....[44]....
        /*0108*/ 	.word	0xffffffff


	//   ....[45]....
        /*010c*/ 	.word	0xffffffff


	//   ....[46]....
        /*0110*/ 	.word	0xffffffff


	//   ....[47]....
        /*0114*/ 	.word	0xffffffff


	//   ....[48]....
        /*0118*/ 	.word	0xffffffff


	//   ....[49]....
        /*011c*/ 	.word	0xffffffff


	//   ....[50]....
        /*0120*/ 	.word	0xffffffff


	//   ....[51]....
        /*0124*/ 	.word	0xffffffff


	//   ....[52]....
        /*0128*/ 	.word	0xffffffff


	//   ....[53]....
        /*012c*/ 	.word	0xffffffff


	//   ....[54]....
        /*0130*/ 	.word	0xffffffff


	//   ....[55]....
        /*0134*/ 	.word	0xffffffff


	//   ....[56]....
        /*0138*/ 	.word	0xffffffff


	//   ....[57]....
        /*013c*/ 	.word	0xffffffff


	//   ....[58]....
        /*0140*/ 	.word	0xffffffff


	//   ....[59]....
        /*0144*/ 	.word	0xffffffff


	//   ....[60]....
        /*0148*/ 	.word	0xffffffff


	//   ....[61]....
        /*014c*/ 	.word	0xffffffff


	//   ....[62]....
        /*0150*/ 	.word	0xffffffff


	//   ....[63]....
        /*0154*/ 	.word	0xffffffff


	//   ....[64]....
        /*0158*/ 	.word	0xffffffff


	//   ....[65]....
        /*015c*/ 	.word	0xffffffff


	//   ....[66]....
        /*0160*/ 	.word	0xffffffff


	//   ....[67]....
        /*0164*/ 	.word	0xffffffff


	//   ....[68]....
        /*0168*/ 	.word	0xffffffff


	//   ....[69]....
        /*016c*/ 	.word	0xffffffff


	//   ....[70]....
        /*0170*/ 	.word	0xffffffff


	//   ....[71]....
        /*0174*/ 	.word	0xffffffff


	//   ....[72]....
        /*0178*/ 	.word	0xffffffff


	//   ....[73]....
        /*017c*/ 	.word	0xffffffff


	//   ....[74]....
        /*0180*/ 	.word	0xffffffff


	//   ....[75]....
        /*0184*/ 	.word	0xffffffff


	//   ....[76]....
        /*0188*/ 	.word	0xffffffff


	//   ....[77]....
        /*018c*/ 	.word	0xffffffff


	//   ....[78]....
        /*0190*/ 	.word	0xffffffff


	//   ....[79]....
        /*0194*/ 	.word	0xffffffff


	//   ....[80]....
        /*0198*/ 	.word	0xffffffff


	//   ....[81]....
        /*019c*/ 	.word	0xffffffff


	//   ....[82]....
        /*01a0*/ 	.word	0xffffffff


	//   ....[83]....
        /*01a4*/ 	.word	0xffffffff


	//   ....[84]....
        /*01a8*/ 	.word	0xffffffff


	//   ....[85]....
        /*01ac*/ 	.word	0xffffffff


	//   ....[86]....
        /*01b0*/ 	.word	0xffffffff


	//   ....[87]....
        /*01b4*/ 	.word	0xffffffff


	//   ....[88]....
        /*01b8*/ 	.word	0xffffffff


	//   ....[89]....
        /*01bc*/ 	.word	0xffffffff


	//   ....[90]....
        /*01c0*/ 	.word	0xffffffff


	//   ....[91]....
        /*01c4*/ 	.word	0xffffffff


	//   ....[92]....
        /*01c8*/ 	.word	0xffffffff


	//   ....[93]....
        /*01cc*/ 	.word	0xffffffff


	//   ....[94]....
        /*01d0*/ 	.word	0xffffffff


	//   ....[95]....
        /*01d4*/ 	.word	0xffffffff


	//   ....[96]....
        /*01d8*/ 	.word	0xffffffff


	//   ....[97]....
        /*01dc*/ 	.word	0xffffffff


	//   ....[98]....
        /*01e0*/ 	.word	0xffffffff


	//   ....[99]....
        /*01e4*/ 	.word	0xffffffff


	//   ....[100]....
        /*01e8*/ 	.word	0xffffffff


	//   ....[101]....
        /*01ec*/ 	.word	0xffffffff


	//   ....[102]....
        /*01f0*/ 	.word	0xffffffff


	//   ....[103]....
        /*01f4*/ 	.word	0xffffffff


	//   ....[104]....
        /*01f8*/ 	.word	0xffffffff


	//   ....[105]....
        /*01fc*/ 	.word	0xffffffff


	//   ....[106]....
        /*0200*/ 	.word	0xffffffff


	//   ....[107]....
        /*0204*/ 	.word	0xffffffff


	//   ....[108]....
        /*0208*/ 	.word	0xffffffff


	//   ....[109]....
        /*020c*/ 	.word	0xffffffff


	//   ....[110]....
        /*0210*/ 	.word	0xffffffff


	//   ....[111]....
        /*0214*/ 	.word	0xffffffff


	//   ....[112]....
        /*0218*/ 	.word	0xffffffff


	//   ....[113]....
        /*021c*/ 	.word	0xffffffff


	//   ....[114]....
        /*0220*/ 	.word	0xffffffff


	//   ....[115]....
        /*0224*/ 	.word	0xffffffff


	//   ....[116]....
        /*0228*/ 	.word	0xffffffff


	//   ....[117]....
        /*022c*/ 	.word	0xffffffff


	//   ....[118]....
        /*0230*/ 	.word	0xffffffff


	//   ....[119]....
        /*0234*/ 	.word	0xffffffff


	//   ....[120]....
        /*0238*/ 	.word	0xffffffff


	//   ....[121]....
        /*023c*/ 	.word	0xffffffff


	//   ....[122]....
        /*0240*/ 	.word	0xffffffff


	//   ....[123]....
        /*0244*/ 	.word	0xffffffff


	//   ....[124]....
        /*0248*/ 	.word	0xffffffff


	//   ....[125]....
        /*024c*/ 	.word	0x0500000f


	//   ....[126]....
        /*0250*/ 	.word	0x0500000f


	//   ....[127]....
        /*0254*/ 	.word	0x0500000f


	//   ....[128]....
        /*0258*/ 	.word	0x0500000f


	//   ....[129]....
        /*025c*/ 	.word	0x0500000f


	//   ....[130]....
        /*0260*/ 	.word	0x0500000f


	//   ....[131]....
        /*0264*/ 	.word	0x0500000f


	//   ....[132]....
        /*0268*/ 	.word	0x0500000f


	//   ....[133]....
        /*026c*/ 	.word	0x0500000f


	//   ....[134]....
        /*0270*/ 	.word	0x0500000f


	//   ....[135]....
        /*0274*/ 	.word	0x0500000f


	//   ....[136]....
        /*0278*/ 	.word	0x0500000f


	//   ....[137]....
        /*027c*/ 	.word	0x0500000f


	//   ....[138]....
        /*0280*/ 	.word	0x0500000f


	//   ....[139]....
        /*0284*/ 	.word	0x0500000f


	//   ....[140]....
        /*0288*/ 	.word	0x0500000f


	//   ....[141]....
        /*028c*/ 	.word	0x0500000f


	//   ....[142]....
        /*0290*/ 	.word	0x0500000f


	//   ....[143]....
        /*0294*/ 	.word	0x0500000f


	//   ....[144]....
        /*0298*/ 	.word	0x0500000f


	//   ....[145]....
        /*029c*/ 	.word	0x0500000f


	//   ....[146]....
        /*02a0*/ 	.word	0x0500000f


	//   ....[147]....
        /*02a4*/ 	.word	0x0500000f


	//   ....[148]....
        /*02a8*/ 	.word	0x0500000f


	//   ....[149]....
        /*02ac*/ 	.word	0x0500000f


	//   ....[150]....
        /*02b0*/ 	.word	0x0500000f


	//   ....[151]....
        /*02b4*/ 	.word	0x0500000f


	//   ....[152]....
        /*02b8*/ 	.word	0x0500000f


	//   ....[153]....
        /*02bc*/ 	.word	0x0500000f


	//   ....[154]....
        /*02c0*/ 	.word	0x0500000f


	//   ....[155]....
        /*02c4*/ 	.word	0x0500000f


	//   ....[156]....
        /*02c8*/ 	.word	0x0500000f


	//   ....[157]....
        /*02cc*/ 	.word	0x0500000f


	//   ....[158]....
        /*02d0*/ 	.word	0x0500000f


	//   ....[159]....
        /*02d4*/ 	.word	0x0500000f


	//   ....[160]....
        /*02d8*/ 	.word	0x0500000f


	//   ....[161]....
        /*02dc*/ 	.word	0x0500000f


	//   ....[162]....
        /*02e0*/ 	.word	0x0500000f


	//   ....[163]....
        /*02e4*/ 	.word	0x0500000f


	//   ....[164]....
        /*02e8*/ 	.word	0x0500000f


	//   ....[165]....
        /*02ec*/ 	.word	0x0500000f


	//   ....[166]....
        /*02f0*/ 	.word	0x0500000f


	//   ....[167]....
        /*02f4*/ 	.word	0x0500000f


	//   ....[168]....
        /*02f8*/ 	.word	0x0500000f


	//   ....[169]....
        /*02fc*/ 	.word	0x0500000f


	//   ....[170]....
        /*0300*/ 	.word	0x0500000f


	//   ....[171]....
        /*0304*/ 	.word	0x0500000f


	//   ....[172]....
        /*0308*/ 	.word	0x0500000f


	//   ....[173]....
        /*030c*/ 	.word	0x0500000f


	//   ....[174]....
        /*0310*/ 	.word	0x0500000f


	//   ....[175]....
        /*0314*/ 	.word	0x0500000f


	//   ....[176]....
        /*0318*/ 	.word	0x0500000f


	//   ....[177]....
        /*031c*/ 	.word	0x0500000f


	//   ....[178]....
        /*0320*/ 	.word	0x0500000f


	//   ....[179]....
        /*0324*/ 	.word	0x0500000f


	//   ....[180]....
        /*0328*/ 	.word	0x0500000f


	//   ....[181]....
        /*032c*/ 	.word	0x0500000f


	//   ....[182]....
        /*0330*/ 	.word	0x0500000f


	//   ....[183]....
        /*0334*/ 	.word	0x0500000f


	//   ....[184]....
        /*0338*/ 	.word	0x0500000f


	//   ....[185]....
        /*033c*/ 	.word	0x0500000f


	//   ....[186]....
        /*0340*/ 	.word	0x0500000f


	//   ....[187]....
        /*0344*/ 	.word	0x0500000f


	//   ....[188]....
        /*0348*/ 	.word	0x0500000f


	//   ....[189]....
        /*034c*/ 	.word	0x0500000f


	//   ....[190]....
        /*0350*/ 	.word	0x0500000f


	//   ....[191]....
        /*0354*/ 	.word	0x0500000f


	//   ....[192]....
        /*0358*/ 	.word	0x0500000f


	//   ....[193]....
        /*035c*/ 	.word	0x0500000f


	//   ....[194]....
        /*0360*/ 	.word	0x0500000f


	//   ....[195]....
        /*0364*/ 	.word	0x0500000f


	//   ....[196]....
        /*0368*/ 	.word	0x0500000f


	//   ....[197]....
        /*036c*/ 	.word	0x0500000f


	//   ....[198]....
        /*0370*/ 	.word	0x0500000f


	//   ....[199]....
        /*0374*/ 	.word	0x0500000f


	//   ....[200]....
        /*0378*/ 	.word	0x0500000f


	//   ....[201]....
        /*037c*/ 	.word	0x0500000f


	//   ....[202]....
        /*0380*/ 	.word	0x0500000f


	//   ....[203]....
        /*0384*/ 	.word	0x0500000f


	//   ....[204]....
        /*0388*/ 	.word	0x0500000f


	//   ....[205]....
        /*038c*/ 	.word	0x0500000f


	//   ....[206]....
        /*0390*/ 	.word	0x0500000f


	//   ....[207]....
        /*0394*/ 	.word	0x0500000f


	//   ....[208]....
        /*0398*/ 	.word	0x0500000f


	//   ....[209]....
        /*039c*/ 	.word	0x0500000f


	//   ....[210]....
        /*03a0*/ 	.word	0x0500000f


	//   ....[211]....
        /*03a4*/ 	.word	0x0500000f


	//   ....[212]....
        /*03a8*/ 	.word	0x0500000f


	//   ....[213]....
        /*03ac*/ 	.word	0x0500000f


	//   ....[214]....
        /*03b0*/ 	.word	0x0500000f


	//----- nvinfo : EIATTR_COOP_GROUP_INSTR_OFFSETS
	.align		4
.L_259:
        /*03b4*/ 	.byte	0x04, 0x28
        /*03b6*/ 	.short	(.L_261 - .L_260)


	//   ....[0]....
.L_260:
        /*03b8*/ 	.word	0x00000080


	//   ....[1]....
        /*03bc*/ 	.word	0x00000090


	//   ....[2]....
        /*03c0*/ 	.word	0x000002d0


	//   ....[3]....
        /*03c4*/ 	.word	0x00000430


	//   ....[4]....
        /*03c8*/ 	.word	0x00000550


	//   ....[5]....
        /*03cc*/ 	.word	0x000006b0


	//   ....[6]....
        /*03d0*/ 	.word	0x00001080


	//   ....[7]....
        /*03d4*/ 	.word	0x00001970


	//   ....[8]....
        /*03d8*/ 	.word	0x00001dc0


	//   ....[9]....
        /*03dc*/ 	.word	0x00002600


	//   ....[10]....
        /*03e0*/ 	.word	0x00002690


	//   ....[11]....
        /*03e4*/ 	.word	0x00003100


	//   ....[12]....
        /*03e8*/ 	.word	0x000031a0


	//   ....[13]....
        /*03ec*/ 	.word	0x00004700


	//   ....[14]....
        /*03f0*/ 	.word	0x00004ab0


	//   ....[15]....
        /*03f4*/ 	.word	0x000052f0


	//   ....[16]....
        /*03f8*/ 	.word	0x00005430


	//   ....[17]....
        /*03fc*/ 	.word	0x00005d30


	//   ....[18]....
        /*0400*/ 	.word	0x00005da0


	//   ....[19]....
        /*0404*/ 	.word	0x00008030


	//   ....[20]....
        /*0408*/ 	.word	0x00008050


	//   ....[21]....
        /*040c*/ 	.word	0x00008070


	//   ....[22]....
        /*0410*/ 	.word	0x00008090


	//   ....[23]....
        /*0414*/ 	.word	0x00009320


	//   ....[24]....
        /*0418*/ 	.word	0x00009340


	//   ....[25]....
        /*041c*/ 	.word	0x00009400


	//   ....[26]....
        /*0420*/ 	.word	0x00009420


	//   ....[27]....
        /*0424*/ 	.word	0x0000a1a0


	//   ....[28]....
        /*0428*/ 	.word	0x0000a1e0


	//   ....[29]....
        /*042c*/ 	.word	0x0000a220


	//   ....[30]....
        /*0430*/ 	.word	0x0000a250


	//   ....[31]....
        /*0434*/ 	.word	0x0000a270


	//   ....[32]....
        /*0438*/ 	.word	0x0000a290


	//   ....[33]....
        /*043c*/ 	.word	0x0000a5f0


	//   ....[34]....
        /*0440*/ 	.word	0x0000a600


	//   ....[35]....
        /*0444*/ 	.word	0x0000ad20


	//   ....[36]....
        /*0448*/ 	.word	0x0000bec0


	//   ....[37]....
        /*044c*/ 	.word	0x0000bee0


	//   ....[38]....
        /*0450*/ 	.word	0x0000bef0


	//   ....[39]....
        /*0454*/ 	.word	0x0000bf00


	//   ....[40]....
        /*0458*/ 	.word	0x0000bf10


	//   ....[41]....
        /*045c*/ 	.word	0x0000bf60


	//   ....[42]....
        /*0460*/ 	.word	0x0000bfa0


	//   ....[43]....
        /*0464*/ 	.word	0x0000bfd0


	//   ....[44]....
        /*0468*/ 	.word	0x0000c010


	//   ....[45]....
        /*046c*/ 	.word	0x0000c040


	//   ....[46]....
        /*0470*/ 	.word	0x0000c090


	//   ....[47]....
        /*0474*/ 	.word	0x0000c0c0


	//   ....[48]....
        /*0478*/ 	.word	0x0000c0f0


	//   ....[49]....
        /*047c*/ 	.word	0x0000c120


	//   ....[50]....
        /*0480*/ 	.word	0x0000c150


	//   ....[51]....
        /*0484*/ 	.word	0x0000c170


	//   ....[52]....
        /*0488*/ 	.word	0x0000c930


	//   ....[53]....
        /*048c*/ 	.word	0x0000c960


	//   ....[54]....
        /*0490*/ 	.word	0x0000c990


	//   ....[55]....
        /*0494*/ 	.word	0x0000c9c0


	//   ....[56]....
        /*0498*/ 	.word	0x0000c9f0


	//   ....[57]....
        /*049c*/ 	.word	0x0000ca40


	//   ....[58]....
        /*04a0*/ 	.word	0x0000caa0


	//   ....[59]....
        /*04a4*/ 	.word	0x0000cad0


	//   ....[60]....
        /*04a8*/ 	.word	0x0000cb00


	//   ....[61]....
        /*04ac*/ 	.word	0x0000cb60


	//   ....[62]....
        /*04b0*/ 	.word	0x0000cba0


	//   ....[63]....
        /*04b4*/ 	.word	0x0000cbd0


	//   ....[64]....
        /*04b8*/ 	.word	0x0000cc00


	//   ....[65]....
        /*04bc*/ 	.word	0x0000cc60


	//   ....[66]....
        /*04c0*/ 	.word	0x0000cc80


	//   ....[67]....
        /*04c4*/ 	.word	0x0000ccb0


	//   ....[68]....
        /*04c8*/ 	.word	0x0000cd00


	//   ....[69]....
        /*04cc*/ 	.word	0x0000cd70


	//   ....[70]....
        /*04d0*/ 	.word	0x0000cdb0


	//   ....[71]....
        /*04d4*/ 	.word	0x0000cdd0


	//   ....[72]....
        /*04d8*/ 	.word	0x0000ce00


	//   ....[73]....
        /*04dc*/ 	.word	0x0000ce10


	//   ....[74]....
        /*04e0*/ 	.word	0x0000ce50


	//   ....[75]....
        /*04e4*/ 	.word	0x0000ced0


	//   ....[76]....
        /*04e8*/ 	.word	0x0000d5f0


	//   ....[77]....
        /*04ec*/ 	.word	0x0000d620


	//   ....[78]....
        /*04f0*/ 	.word	0x0000d630


	//   ....[79]....
        /*04f4*/ 	.word	0x0000d670


	//   ....[80]....
        /*04f8*/ 	.word	0x0000d680


	//   ....[81]....
        /*04fc*/ 	.word	0x0000d6c0


	//   ....[82]....
        /*0500*/ 	.word	0x0000d6d0


	//   ....[83]....
        /*0504*/ 	.word	0x0000d710


	//   ....[84]....
        /*0508*/ 	.word	0x0000d720


	//   ....[85]....
        /*050c*/ 	.word	0x0000d760


	//   ....[86]....
        /*0510*/ 	.word	0x0000d770


	//   ....[87]....
        /*0514*/ 	.word	0x0000d7b0


	//   ....[88]....
        /*0518*/ 	.word	0x0000d7c0


	//   ....[89]....
        /*051c*/ 	.word	0x0000d800


	//   ....[90]....
        /*0520*/ 	.word	0x0000d810


	//   ....[91]....
        /*0524*/ 	.word	0x0000d820


	//   ....[92]....
        /*0528*/ 	.word	0x0000da80


	//   ....[93]....
        /*052c*/ 	.word	0x0000dab0


	//   ....[94]....
        /*0530*/ 	.word	0x0000dac0


	//   ....[95]....
        /*0534*/ 	.word	0x0000dad0


	//   ....[96]....
        /*0538*/ 	.word	0x0000dae0


	//   ....[97]....
        /*053c*/ 	.word	0x0000daf0


	//   ....[98]....
        /*0540*/ 	.word	0x0000db10


	//   ....[99]....
        /*0544*/ 	.word	0x0000db60


	//   ....[100]....
        /*0548*/ 	.word	0x0000db80


	//   ....[101]....
        /*054c*/ 	.word	0x0000dbc0


	//   ....[102]....
        /*0550*/ 	.word	0x0000dbe0


	//   ....[103]....
        /*0554*/ 	.word	0x0000dc20


	//   ....[104]....
        /*0558*/ 	.word	0x0000dc40


	//   ....[105]....
        /*055c*/ 	.word	0x0000dc80


	//   ....[106]....
        /*0560*/ 	.word	0x0000dca0


	//   ....[107]....
        /*0564*/ 	.word	0x0000dcd0


	//   ....[108]....
        /*0568*/ 	.word	0x0000e1e0


	//   ....[109]....
        /*056c*/ 	.word	0x0000e210


	//   ....[110]....
        /*0570*/ 	.word	0x0000e240


	//   ....[111]....
        /*0574*/ 	.word	0x0000e260


	//   ....[112]....
        /*0578*/ 	.word	0x0000e270


	//   ....[113]....
        /*057c*/ 	.word	0x0000e280


	//   ....[114]....
        /*0580*/ 	.word	0x0000e2a0


	//   ....[115]....
        /*0584*/ 	.word	0x0000e2c0


	//   ....[116]....
        /*0588*/ 	.word	0x0000e2e0


	//   ....[117]....
        /*058c*/ 	.word	0x0000e300


	//   ....[118]....
        /*0590*/ 	.word	0x0000e320


	//   ....[119]....
        /*0594*/ 	.word	0x0000e340


	//   ....[120]....
        /*0598*/ 	.word	0x0000e370


	//   ....[121]....
        /*059c*/ 	.word	0x0000e390


	//   ....[122]....
        /*05a0*/ 	.word	0x0000e3f0


	//   ....[123]....
        /*05a4*/ 	.word	0x0000e420


	//   ....[124]....
        /*05a8*/ 	.word	0x0000e730


	//   ....[125]....
        /*05ac*/ 	.word	0x0000ec90


	//   ....[126]....
        /*05b0*/ 	.word	0x0000ed80


	//   ....[127]....
        /*05b4*/ 	.word	0x0000ee20


	//   ....[128]....
        /*05b8*/ 	.word	0x0000eea0


	//   ....[129]....
        /*05bc*/ 	.word	0x0000ef70


	//   ....[130]....
        /*05c0*/ 	.word	0x0000efd0


	//   ....[131]....
        /*05c4*/ 	.word	0x0000f070


	//   ....[132]....
        /*05c8*/ 	.word	0x0000f0d0


	//   ....[133]....
        /*05cc*/ 	.word	0x0000f1b0


	//   ....[134]....
        /*05d0*/ 	.word	0x0000f220


	//   ....[135]....
        /*05d4*/ 	.word	0x0000f2c0


	//   ....[136]....
        /*05d8*/ 	.word	0x0000f320


	//   ....[137]....
        /*05dc*/ 	.word	0x0000f3f0


	//   ....[138]....
        /*05e0*/ 	.word	0x0000f450


	//   ....[139]....
        /*05e4*/ 	.word	0x0000f500


	//   ....[140]....
        /*05e8*/ 	.word	0x0000f560


	//   ....[141]....
        /*05ec*/ 	.word	0x0000f620


	//   ....[142]....
        /*05f0*/ 	.word	0x0000f6b0


	//   ....[143]....
        /*05f4*/ 	.word	0x0000f710


	//   ....[144]....
        /*05f8*/ 	.word	0x0000f7e0


	//   ....[145]....
        /*05fc*/ 	.word	0x0000f8a0


	//   ....[146]....
        /*0600*/ 	.word	0x0000f900


	//   ....[147]....
        /*0604*/ 	.word	0x0000f9c0


	//   ....[148]....
        /*0608*/ 	.word	0x0000fa30


	//   ....[149]....
        /*060c*/ 	.word	0x0000fb10


	//   ....[150]....
        /*0610*/ 	.word	0x0000fb70


	//   ....[151]....
        /*0614*/ 	.word	0x0000fc30


	//   ....[152]....
        /*0618*/ 	.word	0x0000fca0


	//   ....[153]....
        /*061c*/ 	.word	0x0000fd80


	//   ....[154]....
        /*0620*/ 	.word	0x0000fde0


	//   ....[155]....
        /*0624*/ 	.word	0x0000fea0


	//   ....[156]....
        /*0628*/ 	.word	0x0000ff10


	//   ....[157]....
        /*062c*/ 	.word	0x0000ffd0


	//   ....[158]....
        /*0630*/ 	.word	0x00010050


	//   ....[159]....
        /*0634*/ 	.word	0x00010110


	//   ....[160]....
        /*0638*/ 	.word	0x00010170


	//   ....[161]....
        /*063c*/ 	.word	0x00010240


	//   ....[162]....
        /*0640*/ 	.word	0x000102a0


	//   ....[163]....
        /*0644*/ 	.word	0x00010370


	//   ....[164]....
        /*0648*/ 	.word	0x000103e0


	//   ....[165]....
        /*064c*/ 	.word	0x00010490


	//   ....[166]....
        /*0650*/ 	.word	0x000105d0


	//   ....[167]....
        /*0654*/ 	.word	0x00010670


	//   ....[168]....
        /*0658*/ 	.word	0x00010710


	//   ....[169]....
        /*065c*/ 	.word	0x000107a0


	//   ....[170]....
        /*0660*/ 	.word	0x00010840


	//   ....[171]....
        /*0664*/ 	.word	0x000108d0


	//   ....[172]....
        /*0668*/ 	.word	0x00010970


	//   ....[173]....
        /*066c*/ 	.word	0x00010a00


	//   ....[174]....
        /*0670*/ 	.word	0x00010aa0


	//   ....[175]....
        /*0674*/ 	.word	0x00010b30


	//   ....[176]....
        /*0678*/ 	.word	0x00010bd0


	//   ....[177]....
        /*067c*/ 	.word	0x00010c60


	//   ....[178]....
        /*0680*/ 	.word	0x00010d00


	//   ....[179]....
        /*0684*/ 	.word	0x00010d90


	//   ....[180]....
        /*0688*/ 	.word	0x00010e30


	//   ....[181]....
        /*068c*/ 	.word	0x00010ec0


	//   ....[182]....
        /*0690*/ 	.word	0x00010fa0


	//   ....[183]....
        /*0694*/ 	.word	0x00011050


	//   ....[184]....
        /*0698*/ 	.word	0x000110b0


	//   ....[185]....
        /*069c*/ 	.word	0x00011160


	//   ....[186]....
        /*06a0*/ 	.word	0x000111f0


	//   ....[187]....
        /*06a4*/ 	.word	0x00011290


	//   ....[188]....
        /*06a8*/ 	.word	0x00011310


	//   ....[189]....
        /*06ac*/ 	.word	0x000113b0


	//   ....[190]....
        /*06b0*/ 	.word	0x00011440


	//   ....[191]....
        /*06b4*/ 	.word	0x000114e0


	//   ....[192]....
        /*06b8*/ 	.word	0x00011560


	//   ....[193]....
        /*06bc*/ 	.word	0x00011600


	//   ....[194]....
        /*06c0*/ 	.word	0x00011690


	//   ....[195]....
        /*06c4*/ 	.word	0x00011730


	//   ....[196]....
        /*06c8*/ 	.word	0x000117b0


	//   ....[197]....
        /*06cc*/ 	.word	0x00011840


	//   ....[198]....
        /*06d0*/ 	.word	0x00011920


	//   ....[199]....
        /*06d4*/ 	.word	0x000119e0


	//   ....[200]....
        /*06d8*/ 	.word	0x00011a40


	//   ....[201]....
        /*06dc*/ 	.word	0x00011af0


	//   ....[202]....
        /*06e0*/ 	.word	0x00011b50


	//   ....[203]....
        /*06e4*/ 	.word	0x00011c10


	//   ....[204]....
        /*06e8*/ 	.word	0x00011c70


	//   ....[205]....
        /*06ec*/ 	.word	0x00011d30


	//   ....[206]....
        /*06f0*/ 	.word	0x00011d90


	//   ....[207]....
        /*06f4*/ 	.word	0x00011e50


	//   ....[208]....
        /*06f8*/ 	.word	0x00011eb0


	//   ....[209]....
        /*06fc*/ 	.word	0x00011f70


	//   ....[210]....
        /*0700*/ 	.word	0x00011fd0


	//   ....[211]....
        /*0704*/ 	.word	0x00012090


	//   ....[212]....
        /*0708*/ 	.word	0x000120f0


	//   ....[213]....
        /*070c*/ 	.word	0x000121a0


	//   ....[214]....
        /*0710*/ 	.word	0x000122b0


	//----- nvinfo : EIATTR_REG_RECONFIG
	.align		4
.L_261:
        /*0714*/ 	.byte	0x01, 0x54
	.zero		2


	//----- nvinfo : EIATTR_SYSCALL_OFFSETS
	.align		4
        /*0718*/ 	.byte	0x04, 0x46
        /*071a*/ 	.short	(.L_263 - .L_262)


	//   ....[0]....
.L_262:
        /*071c*/ 	.word	0x00001240


	//   ....[1]....
        /*0720*/ 	.word	0x0000b570


	//   ....[2]....
        /*0724*/ 	.word	0x0000b6b0


	//   ....[3]....
        /*0728*/ 	.word	0x0000b7a0


	//   ....[4]....
        /*072c*/ 	.word	0x0000c4d0


	//----- nvinfo : EIATTR_MBARRIER_INSTR_OFFSETS
	.align		4
.L_263:
        /*0730*/ 	.byte	0x04, 0x39
        /*0732*/ 	.short	(.L_265 - .L_264)


	//   ....[0]....
.L_264:
        /*0734*/ 	.word	0x00000180
        /*0738*/ 	.word	0x000000ff
        /*073c*/ 	.word	0x00016800
        /*0740*/ 	.short	0x0100
        /*0742*/ 	.byte	0x08
	.zero		1


	//   ....[1]....
        /*0744*/ 	.word	0x00000190
        /*0748*/ 	.word	0x000000ff
        /*074c*/ 	.word	0x00016820
        /*0750*/ 	.short	0x0100
        /*0752*/ 	.byte	0x08
	.zero		1


	//   ....[2]....
        /*0754*/ 	.word	0x00000280
        /*0758*/ 	.word	0x000000ff
        /*075c*/ 	.word	0x00016830
        /*0760*/ 	.short	0x0100
        /*0762*/ 	.byte	0x08
	.zero		1


	//   ....[3]....
        /*0764*/ 	.word	0x00000290
        /*0768*/ 	.word	0x000000ff
        /*076c*/ 	.word	0x00016840
        /*0770*/ 	.short	0x0100
        /*0772*/ 	.byte	0x08
	.zero		1


	//   ....[4]....
        /*0774*/ 	.word	0x000002a0
        /*0778*/ 	.word	0x000000ff
        /*077c*/ 	.word	0x00016838
        /*0780*/ 	.short	0x0100
        /*0782*/ 	.byte	0x08
	.zero		1


	//   ....[5]....
        /*0784*/ 	.word	0x000002b0
        /*0788*/ 	.word	0x000000ff
        /*078c*/ 	.word	0x00016848
        /*0790*/ 	.short	0x0100
        /*0792*/ 	.byte	0x08
	.zero		1


	//   ....[6]....
        /*0794*/ 	.word	0x000003e0
        /*0798*/ 	.word	0x000000ff
        /*079c*/ 	.word	0x00016850
        /*07a0*/ 	.short	0x0100
        /*07a2*/ 	.byte	0x08
	.zero		1


	//   ....[7]....
        /*07a4*/ 	.word	0x000003f0
        /*07a8*/ 	.word	0x000000ff
        /*07ac*/ 	.word	0x00016860
        /*07b0*/ 	.short	0x0100
        /*07b2*/ 	.byte	0x08
	.zero		1


	//   ....[8]....
        /*07b4*/ 	.word	0x00000400
        /*07b8*/ 	.word	0x000000ff
        /*07bc*/ 	.word	0x00016858
        /*07c0*/ 	.short	0x0100
        /*07c2*/ 	.byte	0x08
	.zero		1


	//   ....[9]....
        /*07c4*/ 	.word	0x00000410
        /*07c8*/ 	.word	0x000000ff
        /*07cc*/ 	.word	0x00016868
        /*07d0*/ 	.short	0x0100
        /*07d2*/ 	.byte	0x08
	.zero		1


	//   ....[10]....
        /*07d4*/ 	.word	0x00000500
        /*07d8*/ 	.word	0x000000ff
        /*07dc*/ 	.word	0x00016870
        /*07e0*/ 	.short	0x0100
        /*07e2*/ 	.byte	0x06
	.zero		1


	//   ....[11]....
        /*07e4*/ 	.word	0x00000510
        /*07e8*/ 	.word	0x000000ff
        /*07ec*/ 	.word	0x00016880
        /*07f0*/ 	.short	0x0100
        /*07f2*/ 	.byte	0x06
	.zero		1


	//   ....[12]....
        /*07f4*/ 	.word	0x00000520
        /*07f8*/ 	.word	0x000000ff
        /*07fc*/ 	.word	0x00016878
        /*0800*/ 	.short	0x0100
        /*0802*/ 	.byte	0x06
	.zero		1


	//   ....[13]....
        /*0804*/ 	.word	0x00000530
        /*0808*/ 	.word	0x000000ff
        /*080c*/ 	.word	0x00016888
        /*0810*/ 	.short	0x0100
        /*0812*/ 	.byte	0x06
	.zero		1


	//   ....[14]....
        /*0814*/ 	.word	0x00000660
        /*0818*/ 	.word	0x000000ff
        /*081c*/ 	.word	0x00016890
        /*0820*/ 	.short	0x0100
        /*0822*/ 	.byte	0x08
	.zero		1


	//   ....[15]....
        /*0824*/ 	.word	0x00000670
        /*0828*/ 	.word	0x000000ff
        /*082c*/ 	.word	0x000168a0
        /*0830*/ 	.short	0x0100
        /*0832*/ 	.byte	0x08
	.zero		1


	//   ....[16]....
        /*0834*/ 	.word	0x00000680
        /*0838*/ 	.word	0x000000ff
        /*083c*/ 	.word	0x00016898
        /*0840*/ 	.short	0x0100
        /*0842*/ 	.byte	0x08
	.zero		1


	//   ....[17]....
        /*0844*/ 	.word	0x00000690
        /*0848*/ 	.word	0x000000ff
        /*084c*/ 	.word	0x000168a8
        /*0850*/ 	.short	0x0100
        /*0852*/ 	.byte	0x08
	.zero		1


	//   ....[18]....
        /*0854*/ 	.word	0x000007d0
        /*0858*/ 	.word	0x000000ff
        /*085c*/ 	.word	0x000168b0
        /*0860*/ 	.short	0x0100
        /*0862*/ 	.byte	0x08
	.zero		1


	//   ....[19]....
        /*0864*/ 	.word	0x000007e0
        /*0868*/ 	.word	0x000000ff
        /*086c*/ 	.word	0x000168c0
        /*0870*/ 	.short	0x0100
        /*0872*/ 	.byte	0x08
	.zero		1


	//   ....[20]....
        /*0874*/ 	.word	0x000007f0
        /*0878*/ 	.word	0x000000ff
        /*087c*/ 	.word	0x000168b8
        /*0880*/ 	.short	0x0100
        /*0882*/ 	.byte	0x08
	.zero		1


	//   ....[21]....
        /*0884*/ 	.word	0x00000800
        /*0888*/ 	.word	0x000000ff
        /*088c*/ 	.word	0x000168c8
        /*0890*/ 	.short	0x0100
        /*0892*/ 	.byte	0x08
	.zero		1


	//   ....[22]....
        /*0894*/ 	.word	0x00001260
        /*0898*/ 	.word	0x000000ff
        /*089c*/ 	.word	0x00016800
        /*08a0*/ 	.short	0x010a
        /*08a2*/ 	.byte	0x2a
	.zero		1


	//   ....[23]....
        /*08a4*/ 	.word	0x000012d0
        /*08a8*/ 	.word	0x000000ff
        /*08ac*/ 	.word	0x00016830
        /*08b0*/ 	.short	0x010a
        /*08b2*/ 	.byte	0x2a
	.zero		1


	//   ....[24]....
        /*08b4*/ 	.word	0x00001330
        /*08b8*/ 	.word	0x000000ff
        /*08bc*/ 	.word	0x00016830
        /*08c0*/ 	.short	0x010a
        /*08c2*/ 	.byte	0x2a
	.zero		1


	//   ....[25]....
        /*08c4*/ 	.word	0x000025f0
        /*08c8*/ 	.word	0x000000ff
        /*08cc*/ 	.word	0x00000000
        /*08d0*/ 	.short	0x0101
        /*08d2*/ 	.byte	0x06
	.zero		1


	//   ....[26]....
        /*08d4*/ 	.word	0x00003f40
        /*08d8*/ 	.word	0x000000ff
        /*08dc*/ 	.word	0x00016830
        /*08e0*/ 	.short	0x010a
        /*08e2*/ 	.byte	0x04
	.zero		1


	//   ....[27]....
        /*08e4*/ 	.word	0x00003f80
        /*08e8*/ 	.word	0x000000ff
        /*08ec*/ 	.word	0x00016830
        /*08f0*/ 	.short	0x010a
        /*08f2*/ 	.byte	0x04
	.zero		1


	//   ....[28]....
        /*08f4*/ 	.word	0x000041b0
        /*08f8*/ 	.word	0x000000ff
        /*08fc*/ 	.word	0x00016850
        /*0900*/ 	.short	0x010a
        /*0902*/ 	.byte	0x0a
	.zero		1


	//   ....[29]....
        /*0904*/ 	.word	0x000041f0
        /*0908*/ 	.word	0x000000ff
        /*090c*/ 	.word	0x00016850
        /*0910*/ 	.short	0x010a
        /*0912*/ 	.byte	0x0a
	.zero		1


	//   ....[30]....
        /*0914*/ 	.word	0x00004df0
        /*0918*/ 	.word	0x000000ff
        /*091c*/ 	.word	0x00000000
        /*0920*/ 	.short	0x0101
        /*0922*/ 	.byte	0x07
	.zero		1


	//   ....[31]....
        /*0924*/ 	.word	0x00006940
        /*0928*/ 	.word	0x000000ff
        /*092c*/ 	.word	0x00000000
        /*0930*/ 	.short	0x0101
        /*0932*/ 	.byte	0x06
	.zero		1


	//   ....[32]....
        /*0934*/ 	.word	0x00006e80
        /*0938*/ 	.word	0x000000ff
        /*093c*/ 	.word	0x00016830
        /*0940*/ 	.short	0x010a
        /*0942*/ 	.byte	0x0a
	.zero		1


	//   ....[33]....
        /*0944*/ 	.word	0x00006ec0
        /*0948*/ 	.word	0x000000ff
        /*094c*/ 	.word	0x00016830
        /*0950*/ 	.short	0x010a
        /*0952*/ 	.byte	0x0a
	.zero		1


	//   ....[34]....
        /*0954*/ 	.word	0x000070b0
        /*0958*/ 	.word	0x000000ff
        /*095c*/ 	.word	0x00016850
        /*0960*/ 	.short	0x010a
        /*0962*/ 	.byte	0x0a
	.zero		1


	//   ....[35]....
        /*0964*/ 	.word	0x000070f0
        /*0968*/ 	.word	0x000000ff
        /*096c*/ 	.word	0x00016850
        /*0970*/ 	.short	0x010a
        /*0972*/ 	.byte	0x0a
	.zero		1


	//   ....[36]....
        /*0974*/ 	.word	0x00007980
        /*0978*/ 	.word	0x000000ff
        /*097c*/ 	.word	0x00000000
        /*0980*/ 	.short	0x0101
        /*0982*/ 	.byte	0x07
	.zero		1


	//   ....[37]....
        /*0984*/ 	.word	0x00008e80
        /*0988*/ 	.word	0x000000ff
        /*098c*/ 	.word	0x00000000
        /*0990*/ 	.short	0x0101
        /*0992*/ 	.byte	0x06
	.zero		1


	//   ....[38]....
        /*0994*/ 	.word	0x00009290
        /*0998*/ 	.word	0x000000ff
        /*099c*/ 	.word	0x00016850
        /*09a0*/ 	.short	0x010a
        /*09a2*/ 	.byte	0x07
	.zero		1


	//   ....[39]....
        /*09a4*/ 	.word	0x000092d0
        /*09a8*/ 	.word	0x000000ff
        /*09ac*/ 	.word	0x00016850
        /*09b0*/ 	.short	0x010a
        /*09b2*/ 	.byte	0x07
	.zero		1


	//   ....[40]....
        /*09b4*/ 	.word	0x00009880
        /*09b8*/ 	.word	0x000000ff
        /*09bc*/ 	.word	0x00000000
        /*09c0*/ 	.short	0x0101
        /*09c2*/ 	.byte	0x04
	.zero		1


	//   ....[41]....
        /*09c4*/ 	.word	0x0000a260
        /*09c8*/ 	.word	0x000000ff
        /*09cc*/ 	.word	0x00000000
        /*09d0*/ 	.short	0x0101
        /*09d2*/ 	.byte	0x04
	.zero		1


	//   ....[42]....
        /*09d4*/ 	.word	0x0000bb40
        /*09d8*/ 	.word	0x000000ff
        /*09dc*/ 	.word	0x00016840
        /*09e0*/ 	.short	0x010a
        /*09e2*/ 	.byte	0x2f
	.zero		1


	//   ....[43]....
        /*09e4*/ 	.word	0x0000c270
        /*09e8*/ 	.word	0x000000ff
        /*09ec*/ 	.word	0x00016830
        /*09f0*/ 	.short	0x0107
        /*09f2*/ 	.byte	0x2f
	.zero		1


	//   ....[44]....
        /*09f4*/ 	.word	0x0000c300
        /*09f8*/ 	.word	0x000000ff
        /*09fc*/ 	.word	0x00016830
        /*0a00*/ 	.short	0x0101
        /*0a02*/ 	.byte	0x2f
	.zero		1


	//   ....[45]....
        /*0a04*/ 	.word	0x0000cfc0
        /*0a08*/ 	.word	0x000000ff
        /*0a0c*/ 	.word	0x00016800
        /*0a10*/ 	.short	0x0107
        /*0a12*/ 	.byte	0x2f
	.zero		1


	//   ....[46]....
        /*0a14*/ 	.word	0x0000d000
        /*0a18*/ 	.word	0x000000ff
        /*0a1c*/ 	.word	0x00016800
        /*0a20*/ 	.short	0x0101
        /*0a22*/ 	.byte	0x2f
	.zero		1


	//   ....[47]....
        /*0a24*/ 	.word	0x0000d010
        /*0a28*/ 	.word	0x000000ff
        /*0a2c*/ 	.word	0x00016820
        /*0a30*/ 	.short	0x010a
        /*0a32*/ 	.byte	0x2f
	.zero		1


	//   ....[48]....
        /*0a34*/ 	.word	0x0000d3f0
        /*0a38*/ 	.word	0x00000007
        /*0a3c*/ 	.word	0x00016840
        /*0a40*/ 	.short	0x010a
        /*0a42*/ 	.byte	0x3f
	.zero		1


	//   ....[49]....
        /*0a44*/ 	.word	0x0000d8e0
        /*0a48*/ 	.word	0x00000007
        /*0a4c*/ 	.word	0x00016830
        /*0a50*/ 	.short	0x0107
        /*0a52*/ 	.byte	0x3f
	.zero		1


	//   ....[50]....
        /*0a54*/ 	.word	0x0000d9b0
        /*0a58*/ 	.word	0x00000007
        /*0a5c*/ 	.word	0x00016830
        /*0a60*/ 	.short	0x0101
        /*0a62*/ 	.byte	0x3f
	.zero		1


	//   ....[51]....
        /*0a64*/ 	.word	0x0000da10
        /*0a68*/ 	.word	0x00000007
        /*0a6c*/ 	.word	0x00016860
        /*0a70*/ 	.short	0x010a
        /*0a72*/ 	.byte	0x3f
	.zero		1


	//   ....[52]....
        /*0a74*/ 	.word	0x0000de00
        /*0a78*/ 	.word	0x00000007
        /*0a7c*/ 	.word	0x00016850
        /*0a80*/ 	.short	0x0107
        /*0a82*/ 	.byte	0x3f
	.zero		1


	//   ....[53]....
        /*0a84*/ 	.word	0x0000df80
        /*0a88*/ 	.word	0x00000007
        /*0a8c*/ 	.word	0x00016850
        /*0a90*/ 	.short	0x0101
        /*0a92*/ 	.byte	0x3f
	.zero		1


	//   ....[54]....
        /*0a94*/ 	.word	0x0000e130
        /*0a98*/ 	.word	0x00000000
        /*0a9c*/ 	.word	0x00016860
        /*0aa0*/ 	.short	0x010a
        /*0aa2*/ 	.byte	0x3f
	.zero		1


	//   ....[55]....
        /*0aa4*/ 	.word	0x0000e550
        /*0aa8*/ 	.word	0x00000000
        /*0aac*/ 	.word	0x00016850
        /*0ab0*/ 	.short	0x0107
        /*0ab2*/ 	.byte	0x3f
	.zero		1


	//   ....[56]....
        /*0ab4*/ 	.word	0x0000e630
        /*0ab8*/ 	.word	0x00000000
        /*0abc*/ 	.word	0x00016850
        /*0ac0*/ 	.short	0x0101
        /*0ac2*/ 	.byte	0x3f
	.zero		1


	//   ....[57]....
        /*0ac4*/ 	.word	0x0000e6c0
        /*0ac8*/ 	.word	0x00000007
        /*0acc*/ 	.word	0x00016820
        /*0ad0*/ 	.short	0x010a
        /*0ad2*/ 	.byte	0x3f
	.zero		1


	//   ....[58]....
        /*0ad4*/ 	.word	0x0000e820
        /*0ad8*/ 	.word	0x00000005
        /*0adc*/ 	.word	0x00016840
        /*0ae0*/ 	.short	0x010a
        /*0ae2*/ 	.byte	0x3f
	.zero		1


	//   ....[59]....
        /*0ae4*/ 	.word	0x0000e8c0
        /*0ae8*/ 	.word	0x00000003
        /*0aec*/ 	.word	0x00016840
        /*0af0*/ 	.short	0x010a
        /*0af2*/ 	.byte	0x3f
	.zero		1


	//   ....[60]....
        /*0af4*/ 	.word	0x0000e900
        /*0af8*/ 	.word	0x00000005
        /*0afc*/ 	.word	0x00016860
        /*0b00*/ 	.short	0x010a
        /*0b02*/ 	.byte	0x3f
	.zero		1


	//   ....[61]....
        /*0b04*/ 	.word	0x0000e940
        /*0b08*/ 	.word	0x00000003
        /*0b0c*/ 	.word	0x00016860
        /*0b10*/ 	.short	0x010a
        /*0b12*/ 	.byte	0x3f
	.zero		1


	//   ....[62]....
        /*0b14*/ 	.word	0x0000e9b0
        /*0b18*/ 	.word	0x00000003
        /*0b1c*/ 	.word	0x00016800
        /*0b20*/ 	.short	0x010a
        /*0b22*/ 	.byte	0x3f
	.zero		1


	//   ....[63]....
        /*0b24*/ 	.word	0x0000ea10
        /*0b28*/ 	.word	0x00000003
        /*0b2c*/ 	.word	0x00016830
        /*0b30*/ 	.short	0x010a
        /*0b32*/ 	.byte	0x3f
	.zero		1


	//   ....[64]....
        /*0b34*/ 	.word	0x0000ea70
        /*0b38*/ 	.word	0x0000000a
        /*0b3c*/ 	.word	0x00016830
        /*0b40*/ 	.short	0x010a
        /*0b42*/ 	.byte	0x3f
	.zero		1


	//   ....[65]....
        /*0b44*/ 	.word	0x0000ead0
        /*0b48*/ 	.word	0x0000000a
        /*0b4c*/ 	.word	0x00016850
        /*0b50*/ 	.short	0x010a
        /*0b52*/ 	.byte	0x3f
	.zero		1


	//   ....[66]....
        /*0b54*/ 	.word	0x0000eb30
        /*0b58*/ 	.word	0x00000009
        /*0b5c*/ 	.word	0x00016830
        /*0b60*/ 	.short	0x010a
        /*0b62*/ 	.byte	0x3f
	.zero		1


	//   ....[67]....
        /*0b64*/ 	.word	0x0000eb90
        /*0b68*/ 	.word	0x00000009
        /*0b6c*/ 	.word	0x00016850
        /*0b70*/ 	.short	0x010a
        /*0b72*/ 	.byte	0x3f
	.zero		1


	//   ....[68]....
        /*0b74*/ 	.word	0x0000ebf0
        /*0b78*/ 	.word	0x00000004
        /*0b7c*/ 	.word	0x00016850
        /*0b80*/ 	.short	0x010a
        /*0b82*/ 	.byte	0x3f
	.zero		1


	//   ....[69]....
        /*0b84*/ 	.word	0x0000ecd0
        /*0b88*/ 	.word	0x00000003
        /*0b8c*/ 	.word	0x00016840
        /*0b90*/ 	.short	0x010a
        /*0b92*/ 	.byte	0x3f
	.zero		1


	//   ....[70]....
        /*0b94*/ 	.word	0x000104d0
        /*0b98*/ 	.word	0x00000003
        /*0b9c*/ 	.word	0x00016820
        /*0ba0*/ 	.short	0x010a
        /*0ba2*/ 	.byte	0x3f
	.zero		1


	//   ....[71]....
        /*0ba4*/ 	.word	0x00010520
        /*0ba8*/ 	.word	0x00000007
        /*0bac*/ 	.word	0x00016840
        /*0bb0*/ 	.short	0x010a
        /*0bb2*/ 	.byte	0x3f
	.zero		1


	//   ....[72]....
        /*0bb4*/ 	.word	0x00010ef0
        /*0bb8*/ 	.word	0x00000007
        /*0bbc*/ 	.word	0x00016860
        /*0bc0*/ 	.short	0x010a
        /*0bc2*/ 	.byte	0x3f
	.zero		1


	//   ....[73]....
        /*0bc4*/ 	.word	0x00011870
        /*0bc8*/ 	.word	0x00000000
        /*0bcc*/ 	.word	0x00016860
        /*0bd0*/ 	.short	0x010a
        /*0bd2*/ 	.byte	0x3f
	.zero		1


	//   ....[74]....
        /*0bd4*/ 	.word	0x000121d0
        /*0bd8*/ 	.word	0x00000007
        /*0bdc*/ 	.word	0x00016820
        /*0be0*/ 	.short	0x010a
        /*0be2*/ 	.byte	0x3f
	.zero		1


	//   ....[75]....
        /*0be4*/ 	.word	0x00012370
        /*0be8*/ 	.word	0x00000005
        /*0bec*/ 	.word	0x00016840
        /*0bf0*/ 	.short	0x010a
        /*0bf2*/ 	.byte	0x3f
	.zero		1


	//   ....[76]....
        /*0bf4*/ 	.word	0x000123c0
        /*0bf8*/ 	.word	0x00000003
        /*0bfc*/ 	.word	0x00016840
        /*0c00*/ 	.short	0x010a
        /*0c02*/ 	.byte	0x3f
	.zero		1


	//   ....[77]....
        /*0c04*/ 	.word	0x00012410
        /*0c08*/ 	.word	0x00000005
        /*0c0c*/ 	.word	0x00016860
        /*0c10*/ 	.short	0x010a
        /*0c12*/ 	.byte	0x3f
	.zero		1


	//----- nvinfo : EIATTR_NUM_MBARRIERS
	.align		4
.L_265:
        /*0c14*/ 	.byte	0x03, 0x38
        /*0c16*/ 	.short	0x0016


	//----- nvinfo : EIATTR_EXIT_INSTR_OFFSETS
	.align		4
        /*0c18*/ 	.byte	0x04, 0x1c
        /*0c1a*/ 	.short	(.L_267 - .L_266)


	//   ....[0]....
.L_266:
        /*0c1c*/ 	.word	0x0000e990


	//----- nvinfo : EIATTR_MAX_THREADS
	.align		4
.L_267:
        /*0c20*/ 	.byte	0x04, 0x05
        /*0c22*/ 	.short	(.L_269 - .L_268)
.L_268:
        /*0c24*/ 	.word	0x00000200
        /*0c28*/ 	.word	0x00000001
        /*0c2c*/ 	.word	0x00000001


	//----- nvinfo : EIATTR_CRS_STACK_SIZE
	.align		4
.L_269:
        /*0c30*/ 	.byte	0x04, 0x1e
        /*0c32*/ 	.short	(.L_271 - .L_270)
.L_270:
        /*0c34*/ 	.word	0x00000000


	//----- nvinfo : EIATTR_CBANK_PARAM_SIZE
	.align		4
.L_271:
        /*0c38*/ 	.byte	0x03, 0x19
        /*0c3a*/ 	.short	0x0a70


	//----- nvinfo : EIATTR_PARAM_CBANK
	.align		4
        /*0c3c*/ 	.byte	0x04, 0x0a
        /*0c3e*/ 	.short	(.L_273 - .L_272)
	.align		4
.L_272:
        /*0c40*/ 	.word	index@(.nv.constant0._ZN7cutlass13device_kernelIN5flash11enable_sm90INS1_16FlashAttnFwdSm90INS1_25CollectiveMainloopFwdSm90ILi2EN4cute5tupleIJNS5_1CILi1EEES8_S8_EEENS6_IJNS7_ILi192EEENS7_ILi128EEENS7_ILi64EEEEEELi64ENS_6half_tEfNS_4arch4Sm90ELb1ELb0ELb1ELb0ELb1ELb0ELb0ELb1ELb1ELb1ELb1ELb0EEENS1_21CollectiveEpilogueFwdINS6_IJSA_SC_SB_EEES9_SE_SG_Li384ELb0ELb1ELb1ELb0EEENS1_19SingleTileSchedulerILb0ELb1ELb1ELi192EEEEEEEEEvNT_6ParamsE)
        /*0c44*/ 	.short	0x0210
        /*0c46*/ 	.short	0x0a70


	//----- nvinfo : EIATTR_SW_WAR
	.align		4
.L_273:
        /*0c48*/ 	.byte	0x04, 0x36
        /*0c4a*/ 	.short	(.L_275 - .L_274)
.L_274:
        /*0c4c*/ 	.word	0x00000008
.L_275:


//--------------------- .nv.info._ZN7cutlass13device_kernelIN5flash11enable_sm90INS1_16FlashAttnFwdSm90INS1_25CollectiveMainloopFwdSm90ILi2EN4cute5tupleIJNS5_1CILi1EEES8_S8_EEENS6_IJNS7_ILi192EEENS7_ILi128EEENS7_ILi64EEEEEELi64ENS_6half_tEfNS_4arch4Sm90ELb1ELb0ELb1ELb1ELb1ELb0ELb0ELb1ELb1ELb1ELb1ELb0EEENS1_21CollectiveEpilogueFwdINS6_IJSA_SC_SB_EEES9_SE_SG_Li384ELb1ELb1ELb1ELb0EEENS1_36VarlenDynamicPersistentTileSchedulerILi192ELi128ELi384ELi128ELb1ELb1ELb1ELb1ELb1ELb1EEEEEEEEEvNT_6ParamsE --------------------------
	.section	.nv.info._ZN7cutlass13device_kernelIN5flash11enable_sm90INS1_16FlashAttnFwdSm90INS1_25CollectiveMainloopFwdSm90ILi2EN4cute5tupleIJNS5_1CILi1EEES8_S8_EEENS6_IJNS7_ILi192EEENS7_ILi128EEENS7_ILi64EEEEEELi64ENS_6half_tEfNS_4arch4Sm90ELb1ELb0ELb1ELb1ELb1ELb0ELb0ELb1ELb1ELb1ELb1ELb0EEENS1_21CollectiveEpilogueFwdINS6_IJSA_SC_SB_EEES9_SE_SG_Li384ELb1ELb1ELb1ELb0EEENS1_36VarlenDynamicPersistentTileSchedulerILi192ELi128ELi384ELi128ELb1ELb1ELb1ELb1ELb1ELb1EEEEEEEEEvNT_6ParamsE,"",@"SHT_CUDA_INFO"
	.sectionflags	@""
	.align	4


	//----- nvinfo : EIATTR_CUDA_API_VERSION
	.align		4
        /*0000*/ 	.byte	0x04, 0x37
        /*0002*/ 	.short	(.L_277 - .L_276)
.L_276:
        /*0004*/ 	.word	0x00000082


	//----- nvinfo : EIATTR_KPARAM_INFO
	.align		4
.L_277:
        /*0008*/ 	.byte	0x04, 0x17
        /*000a*/ 	.short	(.L_279 - .L_278)
.L_278:
        /*000c*/ 	.word	0x00000000
        /*0010*/ 	.short	0x0000
        /*0012*/ 	.short	0x0070
        /*0014*/ 	.byte	0x00, 0xf0, 0x01, 0x2a


	//----- nvinfo : EIATTR_SPARSE_MMA_MASK
	.align		4
.L_279:
        /*0018*/ 	.byte	0x03, 0x50
        /*001a*/ 	.short	0x0000


	//----- nvinfo : EIATTR_MAXREG_COUNT
	.align		4
        /*001c*/ 	.byte	0x03, 0x1b
        /*001e*/ 	.short	0x0080


	//----- nvinfo : EIATTR_NUM_BARRIERS
	.align		4
        /*0020*/ 	.byte	0x02, 0x4c
        /*0022*/ 	.byte	0x10
	.zero		1


	//----- nvinfo : EIATTR_EXTERNS
	.align		4
        /*0024*/ 	.byte	0x04, 0x0f
        /*0026*/ 	.short	(.L_281 - .L_280)


	//   ....[0]....
	.align		4
.L_280:
        /*0028*/ 	.word	index@(__assertfail)


	//----- nvinfo : EIATTR_ANNOTATIONS
	.align		4
.L_281:
        /*002c*/ 	.byte	0x04, 0x55
        /*002e*/ 	.short	(.L_283 - .L_282)


	//   ....[0]....
.L_282:
        /* <DEDUP_REMOVED lines=30> */


	//----- nvinfo : EIATTR_MERCURY_ISA_VERSION
	.align		4
.L_283:
        /*0200*/ 	.byte	0x03, 0x5f
        /*0202*/ 	.short	0x0101


	//----- nvinfo : EIATTR_UNUSED_LOAD_BYTE_OFFSET
	.align		4
        /*0204*/ 	.byte	0x04, 0x44
        /*0206*/ 	.short	(.L_285 - .L_284)


	//   ....[0]....
.L_284:
        /*0208*/ 	.word	0x00000970
        /*020c*/ 	.word	0x0000fff0


	//   ....[1]....
        /*0210*/ 	.word	0x0000a0f0
        /*0214*/ 	.word	0x0000fff0


	//----- nvinfo : EIATTR_INT_WARP_WIDE_INSTR_OFFSETS
	.align		4
.L_285:
        /*0218*/ 	.byte	0x04, 0x31
        /*021a*/ 	.short	(.L_287 - .L_286)


	//   ....[0]....
.L_286:
        /*021c*/ 	.word	0x000000c0


	//   ....[1]....
        /*0220*/ 	.word	0x000000d0


	//   ....[2]....
        /*0224*/ 	.word	0x00000170


	//   ....[3]....
        /*0228*/ 	.word	0x0000deb0


	//   ....[4]....
        /*022c*/ 	.word	0x0000df40


	//   ....[5]....
        /*0230*/ 	.word	0x00011050


	//   ....[6]....
        /*0234*/ 	.word	0x000110e0


	//----- nvinfo : EIATTR_COOP_GROUP_MASK_REGIDS
	.align		4
.L_287:
        /*0238*/ 	.byte	0x04, 0x29
        /*023a*/ 	.short	(.L_289 - .L_288)


	//   ....[0]....
.L_288:
        /*023c*/ 	.word	0xffffffff


	//   ....[1]....
        /*0240*/ 	.word	0xffffffff


	//   ....[2]....
        /*0244*/ 	.word	0xffffffff


	//   ....[3]....
        /*0248*/ 	.word	0xffffffff


	//   ....[4]....
        /*024c*/ 	.word	0xffffffff


	//   ....[5]....
        /*0250*/ 	.word	0xffffffff


	//   ....[6]....
        /*0254*/ 	.word	0xffffffff


	//   ....[7]....
        /*0258*/ 	.word	0xffffffff


	//   ....[8]....
        /*025c*/ 	.word	0xffffffff


	//   ....[9]....
        /*0260*/ 	.word	0xffffffff


	//   ....[10]....
        /*0264*/ 	.word	0xffffffff


	//   ....[11]....
        /*0268*/ 	.word	0xffffffff


	//   ....[12]....
        /*026c*/ 	.word	0xffffffff


	//   ....[13]....
        /*0270*/ 	.word	0xffffffff


	//   ....[14]....
        /*0274*/ 	.word	0xffffffff


	//   ....[15]....
        /*0278*/ 	.word	0xffffffff


	//   ....[16]....
        /*027c*/ 	.word	0xffffffff


	//   ....[17]....
        /*0280*/ 	.word	0xffffffff


	//   ....[18]....
        /*0284*/ 	.word	0xffffffff


	//   ....[19]....
        /*0288*/ 	.word	0xffffffff


	//   ....[20]....
        /*028c*/ 	.word	0xffffffff


	//   ....[21]....
        /*0290*/ 	.word	0xffffffff


	//   ....[22]....
        /*0294*/ 	.word	0xffffffff


	//   ....[23]....
        /*0298*/ 	.word	0xffffffff


	//   ....[24]....
        /*029c*/ 	.word	0xffffffff


	//   ....[25]....
        /*02a0*/ 	.word	0xffffffff


	//   ....[26]....
        /*02a4*/ 	.word	0xffffffff


	//   ....[27]....
        /*02a8*/ 	.word	0xffffffff


	//   ....[28]....
        /*02ac*/ 	.word	0xffffffff


	//   ....[29]....
        /*02b0*/ 	.word	0xffffffff


	//   ....[30]....
        /*02b4*/ 	.word	0xffffffff


	//   ....[31]....
        /*02b8*/ 	.word	0xffffffff


	//   ....[32]....
        /*02bc*/ 	.word	0xffffffff


	//   ....[33]....
        /*02c0*/ 	.word	0xffffffff


	//   ....[34]....
        /*02c4*/ 	.word	0xffffffff


	//   ....[35]....
        /*02c8*/ 	.word	0xffffffff


	//   ....[36]....
        /*02cc*/ 	.word	0xffffffff


	//   ....[37]....
        /*02d0*/ 	.word	0xffffffff


	//   ....[38]....
        /*02d4*/ 	.word	0xffffffff


	//   ....[39]....
        /*02d8*/ 	.word	0xffffffff


	//   ....[40]....
        /*02dc*/ 	.word	0xffffffff


	//   ....[41]....
        /*02e0*/ 	.word	0xffffffff


	//   ....[42]....
        /*02e4*/ 	.word	0xffffffff


	//   ....[43]....
        /*02e8*/ 	.word	0xffffffff


	//   ....[44]....
        /*02ec*/ 	.word	0xffffffff


	//   ....[45]....
        /*02f0*/ 	.word	0xffffffff


	//   ....[46]....
        /*02f4*/ 	.word	0xffffffff


	//   ....[47]....
        /*02f8*/ 	.word	0xffffffff


	//   ....[48]....
        /*02fc*/ 	.word	0xffffffff


	//   ....[49]....
        /*0300*/ 	.word	0xffffffff


	//   ....[50]....
        /*0304*/ 	.word	0xffffffff


	//   ....[51]....
        /*0308*/ 	.word	0xffffffff


	//   ....[52]....
        /*030c*/ 	.word	0xffffffff


	//   ....[53]....
        /*0310*/ 	.word	0xffffffff


	//   ....[54]....
        /*0314*/ 	.word	0xffffffff


	//   ....[55]....
        /*0318*/ 	.word	0xffffffff


	//   ....[56]....
        /*031c*/ 	.word	0xffffffff


	//   ....[57]....
        /*0320*/ 	.word	0xffffffff


	//   ....[58]....
        /*0324*/ 	.word	0xffffffff


	//   ....[59]....
        /*0328*/ 	.word	0xffffffff


	//   ....[60]....
        /*032c*/ 	.word	0xffffffff


	//   ....[61]....
        /*0330*/ 	.word	0xffffffff


	//   ....[62]....
        /*0334*/ 	.word	0xffffffff


	//   ....[63]....
        /*0338*/ 	.word	0xffffffff


	//   ....[64]....
        /*033c*/ 	.word	0xffffffff


	//   ....[65]....
        /*0340*/ 	.word	0xffffffff


	//   ....[66]....
        /*0344*/ 	.word	0xffffffff


	//   ....[67]....
        /*0348*/ 	.word	0xffffffff


	//   ....[68]....
        /*034c*/ 	.word	0xffffffff


	//   ....[69]....
        /*0350*/ 	.word	0xffffffff


	//   ....[70]....
        /*0354*/ 	.word	0xffffffff


	//   ....[71]....
        /*0358*/ 	.word	0xffffffff


	//   ....[72]....
        /*035c*/ 	.word	0xffffffff


	//   ....[73]....
        /*0360*/ 	.word	0xffffffff


	//   ....[74]....
        /*0364*/ 	.word	0xffffffff


	//   ....[75]....
        /*0368*/ 	.word	0xffffffff


	//   ....[76]....
        /*036c*/ 	.word	0xffffffff


	//   ....[77]....
        /*0370*/ 	.word	0xffffffff


	//   ....[78]....
        /*0374*/ 	.word	0xffffffff


	//   ....[79]....
        /*0378*/ 	.word	0xffffffff


	//   ....[80]....
        /*037c*/ 	.word	0xffffffff


	//   ....[81]....
        /*0380*/ 	.word	0xffffffff


	//   ....[82]....
        /*0384*/ 	.word	0xffffffff


	//   ....[83]....
        /*0388*/ 	.word	0xffffffff


	//   ....[84]....
        /*038c*/ 	.word	0xffffffff


	//   ....[85]....
        /*0390*/ 	.word	0xffffffff


	//   ....[86]....
        /*0394*/ 	.word	0xffffffff


	//   ....[87]....
        /*0398*/ 	.word	0xffffffff


	//   ....[88]....
        /*039c*/ 	.word	0xffffffff


	//   ....[89]....
        /*03a0*/ 	.word	0xffffffff


	//   ....[90]....
        /*03a4*/ 	.word	0xffffffff


	//   ....[91]....
        /*03a8*/ 	.word	0xffffffff


	//   ....[92]....
        /*03ac*/ 	.word	0xffffffff


	//   ....[93]....
        /*03b0*/ 	.word	0xffffffff


	//   ....[94]....
        /*03b4*/ 	.word	0xffffffff


	//   ....[95]....
        /*03b8*/ 	.word	0xffffffff


	//   ....[96]....
        /*03bc*/ 	.word	0xffffffff


	//   ....[97]....
        /*03c0*/ 	.word	0xffffffff


	//   ....[98]....
        /*03c4*/ 	.word	0xffffffff


	//   ....[99]....
        /*03c8*/ 	.word	0xffffffff


	//   ....[100]....
        /*03cc*/ 	.word	0xffffffff


	//   ....[101]....
        /*03d0*/ 	.word	0xffffffff


	//   ....[102]....
        /*03d4*/ 	.word	0xffffffff


	//   ....[103]....
        /*03d8*/ 	.word	0xffffffff


	//   ....[104]....
        /*03dc*/ 	.word	0xffffffff


	//   ....[105]....
        /*03e0*/ 	.word	0xffffffff


	//   ....[106]....
        /*03e4*/ 	.word	0xffffffff


	//   ....[107]....
        /*03e8*/ 	.word	0xffffffff


	//   ....[108]....
        /*03ec*/ 	.word	0xffffffff


	//   ....[109]....
        /*03f0*/ 	.word	0xffffffff


	//   ....[110]....
        /*03f4*/ 	.word	0xffffffff


	//   ....[111]....
        /*03f8*/ 	.word	0xffffffff


	//   ....[112]....
        /*03fc*/ 	.word	0xffffffff


	//   ....[113]....
        /*0400*/ 	.word	0xffffffff


	//   ....[114]....
        /*0404*/ 	.word	0xffffffff


	//   ....[115]....
        /*0408*/ 	.word	0xffffffff


	//   ....[116]....
        /*040c*/ 	.word	0xffffffff


	//   ....[117]....
        /*0410*/ 	.word	0xffffffff


	//   ....[118]....
        /*0414*/ 	.word	0xffffffff


	//   ....[119]....
        /*0418*/ 	.word	0xffffffff


	//   ....[120]....
        /*041c*/ 	.word	0xffffffff


	//   ....[121]....
        /*0420*/ 	.word	0xffffffff


	//   ....[122]....
        /*0424*/ 	.word	0xffffffff


	//   ....[123]....
        /*0428*/ 	.word	0xffffffff


	//   ....[124]....
        /*042c*/ 	.word	0xffffffff


	//   ....[125]....
        /*0430*/ 	.word	0xffffffff


	//   ....[126]....
        /*0434*/ 	.word	0xffffffff


	//   ....[127]....
        /*0438*/ 	.word	0xffffffff


	//   ....[128]....
        /*043c*/ 	.word	0xffffffff


	//   ....[129]....
        /*0440*/ 	.word	0xffffffff


	//   ....[130]....
        /*0444*/ 	.word	0xffffffff


	//   ....[131]....
        /*0448*/ 	.word	0xffffffff


	//   ....[132]....
        /*044c*/ 	.word	0xffffffff


	//   ....[133]....
        /*0450*/ 	.word	0xffffffff


	//   ....[134]....
        /*0454*/ 	.word	0xffffffff


	//   ....[135]....
        /*0458*/ 	.word	0xffffffff


	//   ....[136]....
        /*045c*/ 	.word	0xffffffff


	//   ....[137]....
        /*0460*/ 	.word	0xffffffff


	//   ....[138]....
        /*0464*/ 	.word	0xffffffff


	//   ....[139]....
        /*0468*/ 	.word	0xffffffff


	//   ....[140]....
        /*046c*/ 	.word	0xffffffff


	//   ....[141]....
        /*0470*/ 	.word	0xffffffff


	//   ....[142]....
        /*0474*/ 	.word	0xffffffff


	//   ....[143]....
        /*0478*/ 	.word	0xffffffff


	//   ....[144]....
        /*047c*/ 	.word	0xffffffff


	//   ....[145]....
        /*0480*/ 	.word	0xffffffff


	//   ....[146]....
        /*0484*/ 	.word	0xffffffff


	//   ....[147]....
        /*0488*/ 	.word	0xffffffff


	//   ....[148]....
        /*048c*/ 	.word	0xffffffff


	//   ....[149]....
        /*0490*/ 	.word	0xffffffff


	//   ....[150]....
        /*0494*/ 	.word	0xffffffff


	//   ....[151]....
        /*0498*/ 	.word	0xffffffff


	//   ....[152]....
        /*049c*/ 	.word	0xffffffff


	//   ....[153]....
        /*04a0*/ 	.word	0xffffffff


	//   ....[154]....
        /*04a4*/ 	.word	0xffffffff


	//   ....[155]....
        /*04a8*/ 	.word	0xffffffff


	//   ....[156]....
        /*04ac*/ 	.word	0xffffffff


	//   ....[157]....
        /*04b0*/ 	.word	0xffffffff


	//   ....[158]....
        /*04b4*/ 	.word	0xffffffff


	//   ....[159]....
        /*04b8*/ 	.word	0xffffffff


	//   ....[160]....
        /*04bc*/ 	.word	0xffffffff


	//   ....[161]....
        /*04c0*/ 	.word	0xffffffff


	//   ....[162]....
        /*04c4*/ 	.word	0xffffffff


	//   ....[163]....
        /*04c8*/ 	.word	0xffffffff


	//   ....[164]....
        /*04cc*/ 	.word	0xffffffff


	//   ....[165]....
        /*04d0*/ 	.word	0xffffffff


	//   ....[166]....
        /*04d4*/ 	.word	0xffffffff


	//   ....[167]....
        /*04d8*/ 	.word	0xffffffff


	//   ....[168]....
        /*04dc*/ 	.word	0xffffffff


	//   ....[169]....
        /*04e0*/ 	.word	0xffffffff


	//   ....[170]....
        /*04e4*/ 	.word	0xffffffff


	//   ....[171]....
        /*04e8*/ 	.word	0xffffffff


	//   ....[172]....
        /*04ec*/ 	.word	0xffffffff


	//   ....[173]....
        /*04f0*/ 	.word	0xffffffff


	//   ....[174]....
        /*04f4*/ 	.word	0xffffffff


	//   ....[175]....
        /*04f8*/ 	.word	0x0500000f


	//   ....[176]....
        /*04fc*/ 	.word	0x0500000f


	//   ....[177]....
        /*0500*/ 	.word	0x0500000f


	//   ....[178]....
        /*0504*/ 	.word	0x0500000f


	//   ....[179]....
        /*0508*/ 	.word	0x0500000f


	//   ....[180]....
        /*050c*/ 	.word	0x0500000f


	//   ....[181]....
        /*0510*/ 	.word	0x0500000f


	//   ....[182]....
        /*0514*/ 	.word	0x0500000f


	//   ....[183]....
        /*0518*/ 	.word	0x0500000f


	//   ....[184]....
        /*051c*/ 	.word	0x0500000f


	//   ....[185]....
        /*0520*/ 	.word	0x0500000f


	//   ....[186]....
        /*0524*/ 	.word	0x0500000f


	//   ....[187]....
        /*0528*/ 	.word	0x0500000f


	//   ....[188]....
        /*052c*/ 	.word	0x0500000f


	//   ....[189]....
        /*0530*/ 	.word	0x0500000f


	//   ....[190]....
        /*0534*/ 	.word	0x0500000f


	//   ....[191]....
        /*0538*/ 	.word	0x0500000f


	//   ....[192]....
        /*053c*/ 	.word	0x0500000f


	//   ....[193]....
        /*0540*/ 	.word	0x0500000f


	//   ....[194]....
        /*0544*/ 	.word	0x0500000f


	//   ....[195]....
        /*0548*/ 	.word	0x0500000f


	//   ....[196]....
        /*054c*/ 	.word	0x0500000f


	//   ....[197]....
        /*0550*/ 	.word	0x0500000f


	//   ....[198]....
        /*0554*/ 	.word	0x0500000f


	//   ....[199]....
        /*0558*/ 	.word	0x0500000f


	//   ....[200]....
        /*055c*/ 	.word	0x0500000f


	//   ....[201]....
        /*0560*/ 	.word	0x0500000f


	//   ....[202]....
        /*0564*/ 	.word	0x0500000f


	//   ....[203]....
        /*0568*/ 	.word	0x0500000f


	//   ....[204]....
        /*056c*/ 	.word	0x0500000f


	//   ....[205]....
        /*0570*/ 	.word	0x0500000f


	//   ....[206]....
        /*0574*/ 	.word	0x0500000f


	//   ....[207]....
        /*0578*/ 	.word	0x0500000f


	//   ....[208]....
        /*057c*/ 	.word	0x0500000f


	//   ....[209]....
        /*0580*/ 	.word	0x0500000f


	//   ....[210]....
        /*0584*/ 	.word	0x0500000f


	//   ....[211]....
        /*0588*/ 	.word	0x0500000f


	//   ....[212]....
        /*058c*/ 	.word	0x0500000f


	//   ....[213]....
        /*0590*/ 	.word	0x0500000f


	//   ....[214]....
        /*0594*/ 	.word	0x0500000f


	//   ....[215]....
        /*0598*/ 	.word	0x0500000f


	//   ....[216]....
        /*059c*/ 	.word	0x0500000f


	//   ....[217]....
        /*05a0*/ 	.word	0x0500000f


	//   ....[218]....
        /*05a4*/ 	.word	0x0500000f


	//   ....[219]....
        /*05a8*/ 	.word	0x0500000f


	//   ....[220]....
        /*05ac*/ 	.word	0x0500000f


	//   ....[221]....
        /*05b0*/ 	.word	0x0500000f


	//   ....[222]....
        /*05b4*/ 	.word	0x0500000f


	//   ....[223]....
        /*05b8*/ 	.word	0x0500000f


	//   ....[224]....
        /*05bc*/ 	.word	0x0500000f


	//   ....[225]....
        /*05c0*/ 	.word	0x0500000f


	//   ....[226]....
        /*05c4*/ 	.word	0x0500000f


	//   ....[227]....
        /*05c8*/ 	.word	0x0500000f


	//   ....[228]....
        /*05cc*/ 	.word	0x0500000f


	//   ....[229]....
        /*05d0*/ 	.word	0x0500000f


	//   ....[230]....
        /*05d4*/ 	.word	0x0500000f


	//   ....[231]....
        /*05d8*/ 	.word	0x0500000f


	//   ....[232]....
        /*05dc*/ 	.word	0x0500000f


	//   ....[233]....
        /*05e0*/ 	.word	0x0500000f


	//   ....[234]....
        /*05e4*/ 	.word	0x0500000f


	//   ....[235]....
        /*05e8*/ 	.word	0x0500000f


	//   ....[236]....
        /*05ec*/ 	.word	0x0500000f


	//   ....[237]....
        /*05f0*/ 	.word	0x0500000f


	//   ....[238]....
        /*05f4*/ 	.word	0x0500000f


	//   ....[239]....
        /*05f8*/ 	.word	0x0500000f


	//   ....[240]....
        /*05fc*/ 	.word	0x0500000f


	//   ....[241]....
        /*0600*/ 	.word	0x0500000f


	//   ....[242]....
        /*0604*/ 	.word	0x0500000f


	//   ....[243]....
        /*0608*/ 	.word	0x0500000f


	//   ....[244]....
        /*060c*/ 	.word	0x0500000f


	//   ....[245]....
        /*0610*/ 	.word	0x0500000f


	//   ....[246]....
        /*0614*/ 	.word	0x0500000f


	//   ....[247]....
        /*0618*/ 	.word	0x0500000f


	//   ....[248]....
        /*061c*/ 	.word	0x0500000f


	//   ....[249]....
        /*0620*/ 	.word	0x0500000f


	//   ....[250]....
        /*0624*/ 	.word	0x0500000f


	//   ....[251]....
        /*0628*/ 	.word	0x0500000f


	//   ....[252]....
        /*062c*/ 	.word	0x0500000f


	//   ....[253]....
        /*0630*/ 	.word	0x0500000f


	//   ....[254]....
        /*0634*/ 	.word	0x0500000f


	//   ....[255]....
        /*0638*/ 	.word	0x0500000f


	//   ....[0]....
        /*063c*/ 	.word	0x0500000f


	//   ....[1]....
        /*0640*/ 	.word	0x0500000f


	//   ....[2]....
        /*0644*/ 	.word	0x0500000f


	//   ....[3]....
        /*0648*/ 	.word	0x0500000f


	//   ....[4]....
        /*064c*/ 	.word	0x0500000f


	//   ....[5]....
        /*0650*/ 	.word	0x0500000f


	//   ....[6]....
        /*0654*/ 	.word	0x0500000f


	//   ....[7]....
        /*0658*/ 	.word	0x0500000f


	//   ....[8]....
        /*065c*/ 	.word	0x0500000f


	//   ....[9]....
        /*0660*/ 	.word	0x0500000f


	//   ....[10]....
        /*0664*/ 	.word	0x0500000f


	//   ....[11]....
        /*0668*/ 	.word	0x0500000f


	//   ....[12]....
        /*066c*/ 	.word	0x0500000f


	//   ....[13]....
        /*0670*/ 	.word	0x0500000f


	//   ....[14]....
        /*0674*/ 	.word	0x0500000f


	//   ....[15]....
        /*0678*/ 	.word	0x0500000f


	//   ....[16]....
        /*067c*/ 	.word	0x0500000f


	//   ....[17]....
        /*0680*/ 	.word	0x0500000f


	//   ....[18]....
        /*0684*/ 	.word	0x0500000f


	//   ....[19]....
        /*0688*/ 	.word	0x0500000f


	//   ....[20]....
        /*068c*/ 	.word	0x0500000f


	//   ....[21]....
        /*0690*/ 	.word	0x0500000f


	//   ....[22]....
        /*0694*/ 	.word	0x0500000f


	//   ....[23]....
        /*0698*/ 	.word	0x0500000f


	//   ....[24]....
        /*069c*/ 	.word	0x0500000f


	//   ....[25]....
        /*06a0*/ 	.word	0x0500000f


	//   ....[26]....
        /*06a4*/ 	.word	0x0500000f


	//----- nvinfo : EIATTR_COOP_GROUP_INSTR_OFFSETS
	.align		4
.L_289:
        /*06a8*/ 	.byte	0x04, 0x28
        /*06aa*/ 	.short	(.L_291 - .L_290)


	//   ....[0]....
.L_290:
        /*06ac*/ 	.word	0x00000080


	//   ....[1]....
        /*06b0*/ 	.word	0x00000090


	//   ....[2]....
        /*06b4*/ 	.word	0x000002d0


	//   ....[3]....
        /*06b8*/ 	.word	0x00000430


	//   ....[4]....
        /*06bc*/ 	.word	0x00000550


	//   ....[5]....
        /*06c0*/ 	.word	0x000006b0


	//   ....[6]....
        /*06c4*/ 	.word	0x00001900


	//   ....[7]....
        /*06c8*/ 	.word	0x00002020


	//   ....[8]....
        /*06cc*/ 	.word	0x00002440


	//   ....[9]....
        /*06d0*/ 	.word	0x00002ca0


	//   ....[10]....
        /*06d4*/ 	.word	0x00002d30


	//   ....[11]....
        /*06d8*/ 	.word	0x00003850


	//   ....[12]....
        /*06dc*/ 	.word	0x000038a0


	//   ....[13]....
        /*06e0*/ 	.word	0x00004d80


	//   ....[14]....
        /*06e4*/ 	.word	0x000053d0


	//   ....[15]....
        /*06e8*/ 	.word	0x00005930


	//   ....[16]....
        /*06ec*/ 	.word	0x00005a20


	//   ....[17]....
        /*06f0*/ 	.word	0x00006370


	//   ....[18]....
        /*06f4*/ 	.word	0x000063d0


	//   ....[19]....
        /*06f8*/ 	.word	0x000086b0


	//   ....[20]....
        /*06fc*/ 	.word	0x000086e0


	//   ....[21]....
        /*0700*/ 	.word	0x00008700


	//   ....[22]....
        /*0704*/ 	.word	0x00008720


	//   ....[23]....
        /*0708*/ 	.word	0x000099b0


	//   ....[24]....
        /*070c*/ 	.word	0x000099e0


	//   ....[25]....
        /*0710*/ 	.word	0x00009a80


	//   ....[26]....
        /*0714*/ 	.word	0x00009aa0


	//   ....[27]....
        /*0718*/ 	.word	0x0000a990


	//   ....[28]....
        /*071c*/ 	.word	0x0000a9a0


	//   ....[29]....
        /*0720*/ 	.word	0x0000a9b0


	//   ....[30]....
        /*0724*/ 	.word	0x0000aa00


	//   ....[31]....
        /*0728*/ 	.word	0x0000af70


	//   ....[32]....
        /*072c*/ 	.word	0x0000af90


	//   ....[33]....
        /*0730*/ 	.word	0x0000afa0


	//   ....[34]....
        /*0734*/ 	.word	0x0000afc0


	//   ....[35]....
        /*0738*/ 	.word	0x0000afe0


	//   ....[36]....
        /*073c*/ 	.word	0x0000b000


	//   ....[37]....
        /*0740*/ 	.word	0x0000b100


	//   ....[38]....
        /*0744*/ 	.word	0x0000b110


	//   ....[39]....
        /*0748*/ 	.word	0x0000b4f0


	//   ....[40]....
        /*074c*/ 	.word	0x0000b500


	//   ....[41]....
        /*0750*/ 	.word	0x0000b730


	//   ....[42]....
        /*0754*/ 	.word	0x0000b740


	//   ....[43]....
        /*0758*/ 	.word	0x0000c250


	//   ....[44]....
        /*075c*/ 	.word	0x0000c280


	//   ....[45]....
        /*0760*/ 	.word	0x0000c2c0


	//   ....[46]....
        /*0764*/ 	.word	0x0000c2f0


	//   ....[47]....
        /*0768*/ 	.word	0x0000c300


	//   ....[48]....
        /*076c*/ 	.word	0x0000c310


	//   ....[49]....
        /*0770*/ 	.word	0x0000c320


	//   ....[50]....
        /*0774*/ 	.word	0x0000c340


	//   ....[51]....
        /*0778*/ 	.word	0x0000c4a0


	//   ....[52]....
        /*077c*/ 	.word	0x0000c6c0


	//   ....[53]....
        /*0780*/ 	.word	0x0000c6f0


	//   ....[54]....
        /*0784*/ 	.word	0x0000c720


	//   ....[55]....
        /*0788*/ 	.word	0x0000c750


	//   ....[56]....
        /*078c*/ 	.word	0x0000c780


	//   ....[57]....
        /*0790*/ 	.word	0x0000c7b0


	//   ....[58]....
        /*0794*/ 	.word	0x0000c910


	//   ....[59]....
        /*0798*/ 	.word	0x0000c940


	//   ....[60]....
        /*079c*/ 	.word	0x0000c970


	//   ....[61]....
        /*07a0*/ 	.word	0x0000c9a0


	//   ....[62]....
        /*07a4*/ 	.word	0x0000c9d0


	//   ....[63]....
        /*07a8*/ 	.word	0x0000ca00


	//   ....[64]....
        /*07ac*/ 	.word	0x0000ca90


	//   ....[65]....
        /*07b0*/ 	.word	0x0000cac0


	//   ....[66]....
        /*07b4*/ 	.word	0x0000cad0


	//   ....[67]....
        /*07b8*/ 	.word	0x0000cb10


	//   ....[68]....
        /*07bc*/ 	.word	0x0000ea60


	//   ....[69]....
        /*07c0*/ 	.word	0x0000ea80


	//   ....[70]....
        /*07c4*/ 	.word	0x0000eb10


	//   ....[71]....
        /*07c8*/ 	.word	0x0000eb30


	//   ....[72]....
        /*07cc*/ 	.word	0x0000ebb0


	//   ....[73]....
        /*07d0*/ 	.word	0x0000ebd0


	//   ....[74]....
        /*07d4*/ 	.word	0x0000ec50


	//   ....[75]....
        /*07d8*/ 	.word	0x0000ec70


	//   ....[76]....
        /*07dc*/ 	.word	0x0000ecf0


	//   ....[77]....
        /*07e0*/ 	.word	0x0000ed10


	//   ....[78]....
        /*07e4*/ 	.word	0x0000ed90


	//   ....[79]....
        /*07e8*/ 	.word	0x0000edb0


	//   ....[80]....
        /*07ec*/ 	.word	0x0000ee30


	//   ....[81]....
        /*07f0*/ 	.word	0x0000ee50


	//   ....[82]....
        /*07f4*/ 	.word	0x0000ee60


	//   ....[83]....
        /*07f8*/ 	.word	0x0000ee70


	//   ....[84]....
        /*07fc*/ 	.word	0x0000f740


	//   ....[85]....
        /*0800*/ 	.word	0x0000f770


	//   ....[86]....
        /*0804*/ 	.word	0x0000f810


	//   ....[87]....
        /*0808*/ 	.word	0x0000f830


	//   ....[88]....
        /*080c*/ 	.word	0x0000f8b0


	//   ....[89]....
        /*0810*/ 	.word	0x0000f8d0


	//   ....[90]....
        /*0814*/ 	.word	0x0000f950


	//   ....[91]....
        /*0818*/ 	.word	0x0000f970


	//   ....[92]....
        /*081c*/ 	.word	0x0000f9f0


	//   ....[93]....
        /*0820*/ 	.word	0x0000fa10


	//   ....[94]....
        /*0824*/ 	.word	0x0000fa90


	//   ....[95]....
        /*0828*/ 	.word	0x0000fab0


	//   ....[96]....
        /*082c*/ 	.word	0x0000fb30


	//   ....[97]....
        /*0830*/ 	.word	0x0000fb50


	//   ....[98]....
        /*0834*/ 	.word	0x0000fb60


	//   ....[99]....
        /*0838*/ 	.word	0x0000fbd0


	//   ....[100]....
        /*083c*/ 	.word	0x0000fc20


	//   ....[101]....
        /*0840*/ 	.word	0x0000fc50


	//   ....[102]....
        /*0844*/ 	.word	0x0000fce0


	//   ....[103]....
        /*0848*/ 	.word	0x0000fcf0


	//   ....[104]....
        /*084c*/ 	.word	0x0000fd60


	//   ....[105]....
        /*0850*/ 	.word	0x0000fd70


	//   ....[106]....
        /*0854*/ 	.word	0x0000fdb0


	//   ....[107]....
        /*0858*/ 	.word	0x0000fdd0


	//   ....[108]....
        /*085c*/ 	.word	0x00010520


	//   ....[109]....
        /*0860*/ 	.word	0x00010550


	//   ....[110]....
        /*0864*/ 	.word	0x000105a0


	//   ....[111]....
        /*0868*/ 	.word	0x000105b0


	//   ....[112]....
        /*086c*/ 	.word	0x000105f0


	//   ....[113]....
        /*0870*/ 	.word	0x00010600


	//   ....[114]....
        /*0874*/ 	.word	0x00010640


	//   ....[115]....
        /*0878*/ 	.word	0x00010650


	//   ....[116]....
        /*087c*/ 	.word	0x00010690


	//   ....[117]....
        /*0880*/ 	.word	0x000106a0


	//   ....[118]....
        /*0884*/ 	.word	0x000106e0


	//   ....[119]....
        /*0888*/ 	.word	0x000106f0


	//   ....[120]....
        /*088c*/ 	.word	0x00010730


	//   ....[121]....
        /*0890*/ 	.word	0x00010740


	//   ....[122]....
        /*0894*/ 	.word	0x00010750


	//   ....[123]....
        /*0898*/ 	.word	0x00010790


	//   ....[124]....
        /*089c*/ 	.word	0x00010a40


	//   ....[125]....
        /*08a0*/ 	.word	0x00010a70


	//   ....[126]....
        /*08a4*/ 	.word	0x00010ad0


	//   ....[127]....
        /*08a8*/ 	.word	0x00010ae0


	//   ....[128]....
        /*08ac*/ 	.word	0x00010b30


	//   ....[129]....
        /*08b0*/ 	.word	0x00010b40


	//   ....[130]....
        /*08b4*/ 	.word	0x00010b90


	//   ....[131]....
        /*08b8*/ 	.word	0x00010ba0


	//   ....[132]....
        /*08bc*/ 	.word	0x00010bf0


	//   ....[133]....
        /*08c0*/ 	.word	0x00010c00


	//   ....[134]....
        /*08c4*/ 	.word	0x00010c50


	//   ....[135]....
        /*08c8*/ 	.word	0x00010c60


	//   ....[136]....
        /*08cc*/ 	.word	0x00010cb0


	//   ....[137]....
        /*08d0*/ 	.word	0x00010cc0


	//   ....[138]....
        /*08d4*/ 	.word	0x00010cd0


	//   ....[139]....
        /*08d8*/ 	.word	0x00010d10


	//   ....[140]....
        /*08dc*/ 	.word	0x000112b0


	//   ....[141]....
        /*08e0*/ 	.word	0x000112f0


	//   ....[142]....
        /*08e4*/ 	.word	0x00011300


	//   ....[143]....
        /*08e8*/ 	.word	0x00011310


	//   ....[144]....
        /*08ec*/ 	.word	0x00011320


	//   ....[145]....
        /*08f0*/ 	.word	0x00011330


	//   ....[146]....
        /*08f4*/ 	.word	0x00011350


	//   ....[147]....
        /*08f8*/ 	.word	0x000113a0


	//   ....[148]....
        /*08fc*/ 	.word	0x000113c0


	//   ....[149]....
        /*0900*/ 	.word	0x00011400


	//   ....[150]....
        /*0904*/ 	.word	0x00011420


	//   ....[151]....
        /*0908*/ 	.word	0x00011460


	//   ....[152]....
        /*090c*/ 	.word	0x00011480


	//   ....[153]....
        /*0910*/ 	.word	0x000114d0


	//   ....[154]....
        /*0914*/ 	.word	0x00011500


	//   ....[155]....
        /*0918*/ 	.word	0x00011560


	//   ....[156]....
        /*091c*/ 	.word	0x00011910


	//   ....[157]....
        /*0920*/ 	.word	0x00011940


	//   ....[158]....
        /*0924*/ 	.word	0x000119b0


	//   ....[159]....
        /*0928*/ 	.word	0x000119e0


	//   ....[160]....
        /*092c*/ 	.word	0x00011a10


	//   ....[161]....
        /*0930*/ 	.word	0x00011a40


	//   ....[162]....
        /*0934*/ 	.word	0x00011a70


	//   ....[163]....
        /*0938*/ 	.word	0x00011aa0


	//   ....[164]....
        /*093c*/ 	.word	0x00011c40


	//   ....[165]....
        /*0940*/ 	.word	0x00011c70


	//   ....[166]....
        /*0944*/ 	.word	0x00011ca0


	//   ....[167]....
        /*0948*/ 	.word	0x00011cd0


	//   ....[168]....
        /*094c*/ 	.word	0x00011d00


	//   ....[169]....
        /*0950*/ 	.word	0x00011d30


	//   ....[170]....
        /*0954*/ 	.word	0x00011df0


	//   ....[171]....
        /*0958*/ 	.word	0x00011e10


	//   ....[172]....
        /*095c*/ 	.word	0x00011e30


	//   ....[173]....
        /*0960*/ 	.word	0x00011e90


	//   ....[174]....
        /*0964*/ 	.word	0x000128b0


	//   ....[175]....
        /*0968*/ 	.word	0x00012e50


	//   ....[176]....
        /*096c*/ 	.word	0x00012f40


	//   ....[177]....
        /*0970*/ 	.word	0x00012fe0


	//   ....[178]....
        /*0974*/ 	.word	0x00013040


	//   ....[179]....
        /*0978*/ 	.word	0x00013140


	//   ....[180]....
        /*097c*/ 	.word	0x000131a0


	//   ....[181]....
        /*0980*/ 	.word	0x00013290


	//   ....[182]....
        /*0984*/ 	.word	0x00013300


	//   ....[183]....
        /*0988*/ 	.word	0x000133f0


	//   ....[184]....
        /*098c*/ 	.word	0x00013460


	//   ....[185]....
        /*0990*/ 	.word	0x00013550


	//   ....[186]....
        /*0994*/ 	.word	0x000135c0


	//   ....[187]....
        /*0998*/ 	.word	0x000136b0


	//   ....[188]....
        /*099c*/ 	.word	0x00013720


	//   ....[189]....
        /*09a0*/ 	.word	0x00013810


	//   ....[190]....
        /*09a4*/ 	.word	0x00013880


	//   ....[191]....
        /*09a8*/ 	.word	0x00013920


	//   ....[192]....
        /*09ac*/ 	.word	0x00013a10


	//   ....[193]....
        /*09b0*/ 	.word	0x00013a80


	//   ....[194]....
        /*09b4*/ 	.word	0x00013ae0


	//   ....[195]....
        /*09b8*/ 	.word	0x00013bd0


	//   ....[196]....
        /*09bc*/ 	.word	0x00013c30


	//   ....[197]....
        /*09c0*/ 	.word	0x00013d30


	//   ....[198]....
        /*09c4*/ 	.word	0x00013d90


	//   ....[199]....
        /*09c8*/ 	.word	0x00013e90


	//   ....[200]....
        /*09cc*/ 	.word	0x00013ef0


	//   ....[201]....
        /*09d0*/ 	.word	0x00013ff0


	//   ....[202]....
        /*09d4*/ 	.word	0x00014050


	//   ....[203]....
        /*09d8*/ 	.word	0x00014150


	//   ....[204]....
        /*09dc*/ 	.word	0x000141b0


	//   ....[205]....
        /*09e0*/ 	.word	0x000142b0


	//   ....[206]....
        /*09e4*/ 	.word	0x00014310


	//   ....[207]....
        /*09e8*/ 	.word	0x000143c0


	//   ....[208]....
        /*09ec*/ 	.word	0x00014480


	//   ....[209]....
        /*09f0*/ 	.word	0x00014540


	//   ....[210]....
        /*09f4*/ 	.word	0x000145a0


	//   ....[211]....
        /*09f8*/ 	.word	0x000146a0


	//   ....[212]....
        /*09fc*/ 	.word	0x00014700


	//   ....[213]....
        /*0a00*/ 	.word	0x000147d0


	//   ....[214]....
        /*0a04*/ 	.word	0x00014830


	//   ....[215]....
        /*0a08*/ 	.word	0x000148f0


	//   ....[216]....
        /*0a0c*/ 	.word	0x00014a30


	//   ....[217]....
        /*0a10*/ 	.word	0x00014ae0


	//   ....[218]....
        /*0a14*/ 	.word	0x00014b40


	//   ....[219]....
        /*0a18*/ 	.word	0x00014bf0


	//   ....[220]....
        /*0a1c*/ 	.word	0x00014c50


	//   ....[221]....
        /*0a20*/ 	.word	0x00014d00


	//   ....[222]....
        /*0a24*/ 	.word	0x00014d60


	//   ....[223]....
        /*0a28*/ 	.word	0x00014e10


	//   ....[224]....
        /*0a2c*/ 	.word	0x00014e70


	//   ....[225]....
        /*0a30*/ 	.word	0x00014f20


	//   ....[226]....
        /*0a34*/ 	.word	0x00014f80


	//   ....[227]....
        /*0a38*/ 	.word	0x00015030


	//   ....[228]....
        /*0a3c*/ 	.word	0x00015090


	//   ....[229]....
        /*0a40*/ 	.word	0x00015140


	//   ....[230]....
        /*0a44*/ 	.word	0x000151a0


	//   ....[231]....
        /*0a48*/ 	.word	0x00015250


	//   ....[232]....
        /*0a4c*/ 	.word	0x00015340


	//   ....[233]....
        /*0a50*/ 	.word	0x000153f0


	//   ....[234]....
        /*0a54*/ 	.word	0x00015450


	//   ....[235]....
        /*0a58*/ 	.word	0x00015510


	//   ....[236]....
        /*0a5c*/ 	.word	0x00015570


	//   ....[237]....
        /*0a60*/ 	.word	0x00015630


	//   ....[238]....
        /*0a64*/ 	.word	0x00015690


	//   ....[239]....
        /*0a68*/ 	.word	0x00015750


	//   ....[240]....
        /*0a6c*/ 	.word	0x000157b0


	//   ....[241]....
        /*0a70*/ 	.word	0x00015870


	//   ....[242]....
        /*0a74*/ 	.word	0x000158d0


	//   ....[243]....
        /*0a78*/ 	.word	0x00015990


	//   ....[244]....
        /*0a7c*/ 	.word	0x000159f0


	//   ....[245]....
        /*0a80*/ 	.word	0x00015ab0


	//   ....[246]....
        /*0a84*/ 	.word	0x00015b10


	//   ....[247]....
        /*0a88*/ 	.word	0x00015bc0


	//   ....[248]....
        /*0a8c*/ 	.word	0x00015cb0


	//   ....[249]....
        /*0a90*/ 	.word	0x00015d60


	//   ....[250]....
        /*0a94*/ 	.word	0x00015dd0


	//   ....[251]....
        /*0a98*/ 	.word	0x00015e80


	//   ....[252]....
        /*0a9c*/ 	.word	0x00015ee0


	//   ....[253]....
        /*0aa0*/ 	.word	0x00015fa0


	//   ....[254]....
        /*0aa4*/ 	.word	0x00016000


	//   ....[255]....
        /*0aa8*/ 	.word	0x000160c0


	//   ....[0]....
        /*0aac*/ 	.word	0x00016120


	//   ....[1]....
        /*0ab0*/ 	.word	0x000161e0


	//   ....[2]....
        /*0ab4*/ 	.word	0x00016240


	//   ....[3]....
        /*0ab8*/ 	.word	0x00016300


	//   ....[4]....
        /*0abc*/ 	.word	0x00016360


	//   ....[5]....
        /*0ac0*/ 	.word	0x00016420


	//   ....[6]....
        /*0ac4*/ 	.word	0x00016480


	//   ....[7]....
        /*0ac8*/ 	.word	0x00016520


	//   ....[8]....
        /*0acc*/ 	.word	0x000165b0


	//   ....[9]....
        /*0ad0*/ 	.word	0x00016650


	//   ....[10]....
        /*0ad4*/ 	.word	0x000167c0


	//   ....[11]....
        /*0ad8*/ 	.word	0x00016830


	//   ....[12]....
        /*0adc*/ 	.word	0x000168a0


	//   ....[13]....
        /*0ae0*/ 	.word	0x00016910


	//   ....[14]....
        /*0ae4*/ 	.word	0x00016980


	//   ....[15]....
        /*0ae8*/ 	.word	0x00016a00


	//   ....[16]....
        /*0aec*/ 	.word	0x00016a80


	//   ....[17]....
        /*0af0*/ 	.word	0x00016b10


	//   ....[18]....
        /*0af4*/ 	.word	0x00016b80


	//   ....[19]....
        /*0af8*/ 	.word	0x00016bf0


	//   ....[20]....
        /*0afc*/ 	.word	0x00016c60


	//   ....[21]....
        /*0b00*/ 	.word	0x00016ce0


	//   ....[22]....
        /*0b04*/ 	.word	0x00016d50


	//   ....[23]....
        /*0b08*/ 	.word	0x00016e00


	//   ....[24]....
        /*0b0c*/ 	.word	0x00016e50


	//   ....[25]....
        /*0b10*/ 	.word	0x00016ee0


	//   ....[26]....
        /*0b14*/ 	.word	0x00017010


	//----- nvinfo : EIATTR_REG_RECONFIG
	.align		4
.L_291:
        /*0b18*/ 	.byte	0x01, 0x54
	.zero		2


	//----- nvinfo : EIATTR_SYSCALL_OFFSETS
	.align		4
        /*0b1c*/ 	.byte	0x04, 0x46
        /*0b1e*/ 	.short	(.L_293 - .L_292)


	//   ....[0]....
.L_292:
        /*0b20*/ 	.word	0x00001ab0


	//   ....[1]....
        /*0b24*/ 	.word	0x0000e0a0


	//   ....[2]....
        /*0b28*/ 	.word	0x0000e1f0


	//   ....[3]....
        /*0b2c*/ 	.word	0x0000e2e0


	//   ....[4]....
        /*0b30*/ 	.word	0x0000f280


	//----- nvinfo : EIATTR_MBARRIER_INSTR_OFFSETS
	.align		4
.L_293:
        /*0b34*/ 	.byte	0x04, 0x39
        /*0b36*/ 	.short	(.L_295 - .L_294)


	//   ....[0]....
.L_294:
        /*0b38*/ 	.word	0x00000180
        /*0b3c*/ 	.word	0x000000ff
        /*0b40*/ 	.word	0x00016800
        /*0b44*/ 	.short	0x0100
        /*0b46*/ 	.byte	0x08
	.zero		1


	//   ....[1]....
        /*0b48*/ 	.word	0x00000190
        /*0b4c*/ 	.word	0x000000ff
        /*0b50*/ 	.word	0x00016820
        /*0b54*/ 	.short	0x0100
        /*0b56*/ 	.byte	0x08
	.zero		1


	//   ....[2]....
        /*0b58*/ 	.word	0x00000280
        /*0b5c*/ 	.word	0x000000ff
        /*0b60*/ 	.word	0x00016830
        /*0b64*/ 	.short	0x0100
        /*0b66*/ 	.byte	0x08
	.zero		1


	//   ....[3]....
        /*0b68*/ 	.word	0x00000290
        /*0b6c*/ 	.word	0x000000ff
        /*0b70*/ 	.word	0x00016840
        /*0b74*/ 	.short	0x0100
        /*0b76*/ 	.byte	0x08
	.zero		1


	//   ....[4]....
        /*0b78*/ 	.word	0x000002a0
        /*0b7c*/ 	.word	0x000000ff
        /*0b80*/ 	.word	0x00016838
        /*0b84*/ 	.short	0x0100
        /*0b86*/ 	.byte	0x08
	.zero		1


	//   ....[5]....
        /*0b88*/ 	.word	0x000002b0
        /*0b8c*/ 	.word	0x000000ff
        /*0b90*/ 	.word	0x00016848
        /*0b94*/ 	.short	0x0100
        /*0b96*/ 	.byte	0x08
	.zero		1


	//   ....[6]....
        /*0b98*/ 	.word	0x000003e0
        /*0b9c*/ 	.word	0x000000ff
        /*0ba0*/ 	.word	0x00016850
        /*0ba4*/ 	.short	0x0100
        /*0ba6*/ 	.byte	0x08
	.zero		1


	//   ....[7]....
        /*0ba8*/ 	.word	0x000003f0
        /*0bac*/ 	.word	0x000000ff
        /*0bb0*/ 	.word	0x00016860
        /*0bb4*/ 	.short	0x0100
        /*0bb6*/ 	.byte	0x08
	.zero		1


	//   ....[8]....
        /*0bb8*/ 	.word	0x00000400
        /*0bbc*/ 	.word	0x000000ff
        /*0bc0*/ 	.word	0x00016858
        /*0bc4*/ 	.short	0x0100
        /*0bc6*/ 	.byte	0x08
	.zero		1


	//   ....[9]....
        /*0bc8*/ 	.word	0x00000410
        /*0bcc*/ 	.word	0x000000ff
        /*0bd0*/ 	.word	0x00016868
        /*0bd4*/ 	.short	0x0100
        /*0bd6*/ 	.byte	0x08
	.zero		1


	//   ....[10]....
        /*0bd8*/ 	.word	0x00000500
        /*0bdc*/ 	.word	0x000000ff
        /*0be0*/ 	.word	0x00016870
        /*0be4*/ 	.short	0x0100
        /*0be6*/ 	.byte	0x06
	.zero		1


	//   ....[11]....
        /*0be8*/ 	.word	0x00000510
        /*0bec*/ 	.word	0x000000ff
        /*0bf0*/ 	.word	0x00016880
        /*0bf4*/ 	.short	0x0100
        /*0bf6*/ 	.byte	0x06
	.zero		1


	//   ....[12]....
        /*0bf8*/ 	.word	0x00000520
        /*0bfc*/ 	.word	0x000000ff
        /*0c00*/ 	.word	0x00016878
        /*0c04*/ 	.short	0x0100
        /*0c06*/ 	.byte	0x06
	.zero		1


	//   ....[13]....
        /*0c08*/ 	.word	0x00000530
        /*0c0c*/ 	.word	0x000000ff
        /*0c10*/ 	.word	0x00016888
        /*0c14*/ 	.short	0x0100
        /*0c16*/ 	.byte	0x06
	.zero		1


	//   ....[14]....
        /*0c18*/ 	.word	0x00000660
        /*0c1c*/ 	.word	0x000000ff
        /*0c20*/ 	.word	0x00016890
        /*0c24*/ 	.short	0x0100
        /*0c26*/ 	.byte	0x08
	.zero		1


	//   ....[15]....
        /*0c28*/ 	.word	0x00000670
        /*0c2c*/ 	.word	0x000000ff
        /*0c30*/ 	.word	0x000168a0
        /*0c34*/ 	.short	0x0100
        /*0c36*/ 	.byte	0x08
	.zero		1


	//   ....[16]....
        /*0c38*/ 	.word	0x00000680
        /*0c3c*/ 	.word	0x000000ff
        /*0c40*/ 	.word	0x00016898
        /*0c44*/ 	.short	0x0100
        /*0c46*/ 	.byte	0x08
	.zero		1


	//   ....[17]....
        /*0c48*/ 	.word	0x00000690
        /*0c4c*/ 	.word	0x000000ff
        /*0c50*/ 	.word	0x000168a8
        /*0c54*/ 	.short	0x0100
        /*0c56*/ 	.byte	0x08
	.zero		1


	//   ....[18]....
        /*0c58*/ 	.word	0x000007d0
        /*0c5c*/ 	.word	0x000000ff
        /*0c60*/ 	.word	0x000168b0
        /*0c64*/ 	.short	0x0100
        /*0c66*/ 	.byte	0x08
	.zero		1


	//   ....[19]....
        /*0c68*/ 	.word	0x000007e0
        /*0c6c*/ 	.word	0x000000ff
        /*0c70*/ 	.word	0x000168c0
        /*0c74*/ 	.short	0x0100
        /*0c76*/ 	.byte	0x08
	.zero		1


	//   ....[20]....
        /*0c78*/ 	.word	0x000007f0
        /*0c7c*/ 	.word	0x000000ff
        /*0c80*/ 	.word	0x000168b8
        /*0c84*/ 	.short	0x0100
        /*0c86*/ 	.byte	0x08
	.zero		1


	//   ....[21]....
        /*0c88*/ 	.word	0x00000800
        /*0c8c*/ 	.word	0x000000ff
        /*0c90*/ 	.word	0x000168c8
        /*0c94*/ 	.short	0x0100
        /*0c96*/ 	.byte	0x08
	.zero		1


	//   ....[22]....
        /*0c98*/ 	.word	0x00001b30
        /*0c9c*/ 	.word	0x000000ff
        /*0ca0*/ 	.word	0x00016800
        /*0ca4*/ 	.short	0x010a
        /*0ca6*/ 	.byte	0x2d
	.zero		1


	//   ....[23]....
        /*0ca8*/ 	.word	0x00001bb0
        /*0cac*/ 	.word	0x00000000
        /*0cb0*/ 	.word	0x00016830
        /*0cb4*/ 	.short	0x010a
        /*0cb6*/ 	.byte	0x3f
	.zero		1


	//   ....[24]....
        /*0cb8*/ 	.word	0x00001bf0
        /*0cbc*/ 	.word	0x00000000
        /*0cc0*/ 	.word	0x00016830
        /*0cc4*/ 	.short	0x010a
        /*0cc6*/ 	.byte	0x3f
	.zero		1


	//   ....[25]....
        /*0cc8*/ 	.word	0x00003390
        /*0ccc*/ 	.word	0x000000ff
        /*0cd0*/ 	.word	0x00000000
        /*0cd4*/ 	.short	0x0101
        /*0cd6*/ 	.byte	0x06
	.zero		1


	//   ....[26]....
        /*0cd8*/ 	.word	0x000045a0
        /*0cdc*/ 	.word	0x000000ff
        /*0ce0*/ 	.word	0x00016830
        /*0ce4*/ 	.short	0x010a
        /*0ce6*/ 	.byte	0x06
	.zero		1


	//   ....[27]....
        /*0ce8*/ 	.word	0x000045e0
        /*0cec*/ 	.word	0x000000ff
        /*0cf0*/ 	.word	0x00016830
        /*0cf4*/ 	.short	0x010a
        /*0cf6*/ 	.byte	0x06
	.zero		1


	//   ....[28]....
        /*0cf8*/ 	.word	0x00004810
        /*0cfc*/ 	.word	0x000000ff
        /*0d00*/ 	.word	0x00016850
        /*0d04*/ 	.short	0x010a
        /*0d06*/ 	.byte	0x06
	.zero		1


	//   ....[29]....
        /*0d08*/ 	.word	0x00004850
        /*0d0c*/ 	.word	0x000000ff
        /*0d10*/ 	.word	0x00016850
        /*0d14*/ 	.short	0x010a
        /*0d16*/ 	.byte	0x06
	.zero		1


	//   ....[30]....
        /*0d18*/ 	.word	0x00005280
        /*0d1c*/ 	.word	0x000000ff
        /*0d20*/ 	.word	0x00000000
        /*0d24*/ 	.short	0x0101
        /*0d26*/ 	.byte	0x06
	.zero		1


	//   ....[31]....
        /*0d28*/ 	.word	0x00006fb0
        /*0d2c*/ 	.word	0x000000ff
        /*0d30*/ 	.word	0x00000000
        /*0d34*/ 	.short	0x0101
        /*0d36*/ 	.byte	0x06
	.zero		1


	//   ....[32]....
        /*0d38*/ 	.word	0x000074b0
        /*0d3c*/ 	.word	0x000000ff
        /*0d40*/ 	.word	0x00016830
        /*0d44*/ 	.short	0x010a
        /*0d46*/ 	.byte	0x06
	.zero		1


	//   ....[33]....
        /*0d48*/ 	.word	0x000074f0
        /*0d4c*/ 	.word	0x000000ff
        /*0d50*/ 	.word	0x00016830
        /*0d54*/ 	.short	0x010a
        /*0d56*/ 	.byte	0x06
	.zero		1


	//   ....[34]....
        /*0d58*/ 	.word	0x000076f0
        /*0d5c*/ 	.word	0x000000ff
        /*0d60*/ 	.word	0x00016850
        /*0d64*/ 	.short	0x010a
        /*0d66*/ 	.byte	0x06
	.zero		1


	//   ....[35]....
        /*0d68*/ 	.word	0x00007730
        /*0d6c*/ 	.word	0x000000ff
        /*0d70*/ 	.word	0x00016850
        /*0d74*/ 	.short	0x010a
        /*0d76*/ 	.byte	0x06
	.zero		1


	//   ....[36]....
        /*0d78*/ 	.word	0x00007fb0
        /*0d7c*/ 	.word	0x000000ff
        /*0d80*/ 	.word	0x00000000
        /*0d84*/ 	.short	0x0101
        /*0d86*/ 	.byte	0x06
	.zero		1


	//   ....[37]....
        /*0d88*/ 	.word	0x00009520
        /*0d8c*/ 	.word	0x000000ff
        /*0d90*/ 	.word	0x00000000
        /*0d94*/ 	.short	0x0101
        /*0d96*/ 	.byte	0x06
	.zero		1


	//   ....[38]....
        /*0d98*/ 	.word	0x00009920
        /*0d9c*/ 	.word	0x000000ff
        /*0da0*/ 	.word	0x00016850
        /*0da4*/ 	.short	0x010a
        /*0da6*/ 	.byte	0x05
	.zero		1


	//   ....[39]....
        /*0da8*/ 	.word	0x00009960
        /*0dac*/ 	.word	0x000000ff
        /*0db0*/ 	.word	0x00016850
        /*0db4*/ 	.short	0x010a
        /*0db6*/ 	.byte	0x05
	.zero		1


	//   ....[40]....
        /*0db8*/ 	.word	0x00009ed0
        /*0dbc*/ 	.word	0x000000ff
        /*0dc0*/ 	.word	0x00000000
        /*0dc4*/ 	.short	0x0101
        /*0dc6*/ 	.byte	0x04
	.zero		1


	//   ....[41]....
        /*0dc8*/ 	.word	0x0000b0c0
        /*0dcc*/ 	.word	0x00000000
        /*0dd0*/ 	.word	0x00000000
        /*0dd4*/ 	.short	0x0101
        /*0dd6*/ 	.byte	0x3f
	.zero		1


	//   ....[42]....
        /*0dd8*/ 	.word	0x0000b4e0
        /*0ddc*/ 	.word	0x00000004
        /*0de0*/ 	.word	0x00000000
        /*0de4*/ 	.short	0x0101
        /*0de6*/ 	.byte	0x3f
	.zero		1


	//   ....[43]....
        /*0de8*/ 	.word	0x0000e7e0
        /*0dec*/ 	.word	0x00000003
        /*0df0*/ 	.word	0x00016840
        /*0df4*/ 	.short	0x010a
        /*0df6*/ 	.byte	0x3f
	.zero		1


	//   ....[44]....
        /*0df8*/ 	.word	0x0000ef70
        /*0dfc*/ 	.word	0x00000003
        /*0e00*/ 	.word	0x00016830
        /*0e04*/ 	.short	0x0107
        /*0e06*/ 	.byte	0x3f
	.zero		1


	//   ....[45]....
        /*0e08*/ 	.word	0x0000f040
        /*0e0c*/ 	.word	0x00000003
        /*0e10*/ 	.word	0x00016830
        /*0e14*/ 	.short	0x0101
        /*0e16*/ 	.byte	0x3f
	.zero		1


	//   ....[46]....
        /*0e18*/ 	.word	0x0000fe70
        /*0e1c*/ 	.word	0x00000016
        /*0e20*/ 	.word	0x00016800
        /*0e24*/ 	.short	0x0107
        /*0e26*/ 	.byte	0x3f
	.zero		1


	//   ....[47]....
        /*0e28*/ 	.word	0x0000ff70
        /*0e2c*/ 	.word	0x00000016
        /*0e30*/ 	.word	0x00016800
        /*0e34*/ 	.short	0x0101
        /*0e36*/ 	.byte	0x3f
	.zero		1


	//   ....[48]....
        /*0e38*/ 	.word	0x0000ffa0
        /*0e3c*/ 	.word	0x00000016
        /*0e40*/ 	.word	0x00016820
        /*0e44*/ 	.short	0x010a
        /*0e46*/ 	.byte	0x3f
	.zero		1


	//   ....[49]....
        /*0e48*/ 	.word	0x00010330
        /*0e4c*/ 	.word	0x00000005
        /*0e50*/ 	.word	0x00016840
        /*0e54*/ 	.short	0x010a
        /*0e56*/ 	.byte	0x3f
	.zero		1


	//   ....[50]....
        /*0e58*/ 	.word	0x00010810
        /*0e5c*/ 	.word	0x00000005
        /*0e60*/ 	.word	0x00016830
        /*0e64*/ 	.short	0x0107
        /*0e66*/ 	.byte	0x3f
	.zero		1


	//   ....[51]....
        /*0e68*/ 	.word	0x000108d0
        /*0e6c*/ 	.word	0x00000005
        /*0e70*/ 	.word	0x00016830
        /*0e74*/ 	.short	0x0101
        /*0e76*/ 	.byte	0x3f
	.zero		1


	//   ....[52]....
        /*0e78*/ 	.word	0x00010930
        /*0e7c*/ 	.word	0x00000005
        /*0e80*/ 	.word	0x00016860
        /*0e84*/ 	.short	0x010a
        /*0e86*/ 	.byte	0x3f
	.zero		1


	//   ....[53]....
        /*0e88*/ 	.word	0x00010e00
        /*0e8c*/ 	.word	0x00000005
        /*0e90*/ 	.word	0x00016850
        /*0e94*/ 	.short	0x0107
        /*0e96*/ 	.byte	0x3f
	.zero		1


	//   ....[54]....
        /*0e98*/ 	.word	0x00010f70
        /*0e9c*/ 	.word	0x00000005
        /*0ea0*/ 	.word	0x00016850
        /*0ea4*/ 	.short	0x0101
        /*0ea6*/ 	.byte	0x3f
	.zero		1


	//   ....[55]....
        /*0ea8*/ 	.word	0x00011190
        /*0eac*/ 	.word	0x00000000
        /*0eb0*/ 	.word	0x00016860
        /*0eb4*/ 	.short	0x010a
        /*0eb6*/ 	.byte	0x3f
	.zero		1


	//   ....[56]....
        /*0eb8*/ 	.word	0x00011610
        /*0ebc*/ 	.word	0x00000000
        /*0ec0*/ 	.word	0x00016850
        /*0ec4*/ 	.short	0x0107
        /*0ec6*/ 	.byte	0x3f
	.zero		1


	//   ....[57]....
        /*0ec8*/ 	.word	0x000116e0
        /*0ecc*/ 	.word	0x00000000
        /*0ed0*/ 	.word	0x00016850
        /*0ed4*/ 	.short	0x0101
        /*0ed6*/ 	.byte	0x3f
	.zero		1


	//   ....[58]....
        /*0ed8*/ 	.word	0x00012830
        /*0edc*/ 	.word	0x00000005
        /*0ee0*/ 	.word	0x00016820
        /*0ee4*/ 	.short	0x010a
        /*0ee6*/ 	.byte	0x3f
	.zero		1


	//   ....[59]....
        /*0ee8*/ 	.word	0x000129b0
        /*0eec*/ 	.word	0x00000003
        /*0ef0*/ 	.word	0x00016840
        /*0ef4*/ 	.short	0x010a
        /*0ef6*/ 	.byte	0x3f
	.zero		1


	//   ....[60]....
        /*0ef8*/ 	.word	0x00012a50
        /*0efc*/ 	.word	0x00000019
        /*0f00*/ 	.word	0x00016840
        /*0f04*/ 	.short	0x010a
        /*0f06*/ 	.byte	0x3f
	.zero		1


	//   ....[61]....
        /*0f08*/ 	.word	0x00012a90
        /*0f0c*/ 	.word	0x00000003
        /*0f10*/ 	.word	0x00016860
        /*0f14*/ 	.short	0x010a
        /*0f16*/ 	.byte	0x3f
	.zero		1


	//   ....[62]....
        /*0f18*/ 	.word	0x00012ad0
        /*0f1c*/ 	.word	0x00000019
        /*0f20*/ 	.word	0x00016860
        /*0f24*/ 	.short	0x010a
        /*0f26*/ 	.byte	0x3f
	.zero		1


	//   ....[63]....
        /*0f28*/ 	.word	0x00012b40
        /*0f2c*/ 	.word	0x00000003
        /*0f30*/ 	.word	0x00016800
        /*0f34*/ 	.short	0x010a
        /*0f36*/ 	.byte	0x3f
	.zero		1


	//   ....[64]....
        /*0f38*/ 	.word	0x00012b90
        /*0f3c*/ 	.word	0x00000000
        /*0f40*/ 	.word	0x00016830
        /*0f44*/ 	.short	0x010a
        /*0f46*/ 	.byte	0x3f
	.zero		1


	//   ....[65]....
        /*0f48*/ 	.word	0x00012bf0
        /*0f4c*/ 	.word	0x00000006
        /*0f50*/ 	.word	0x00016830
        /*0f54*/ 	.short	0x010a
        /*0f56*/ 	.byte	0x3f
	.zero		1


	//   ....[66]....
        /*0f58*/ 	.word	0x00012c50
        /*0f5c*/ 	.word	0x00000006
        /*0f60*/ 	.word	0x00016850
        /*0f64*/ 	.short	0x010a
        /*0f66*/ 	.byte	0x3f
	.zero		1


	//   ....[67]....
        /*0f68*/ 	.word	0x00012cb0
        /*0f6c*/ 	.word	0x00000006
        /*0f70*/ 	.word	0x00016830
        /*0f74*/ 	.short	0x010a
        /*0f76*/ 	.byte	0x3f
	.zero		1


	//   ....[68]....
        /*0f78*/ 	.word	0x00012d10
        /*0f7c*/ 	.word	0x00000006
        /*0f80*/ 	.word	0x00016850
        /*0f84*/ 	.short	0x010a
        /*0f86*/ 	.byte	0x3f
	.zero		1


	//   ....[69]....
        /*0f88*/ 	.word	0x00012d70
        /*0f8c*/ 	.word	0x00000004
        /*0f90*/ 	.word	0x00016850
        /*0f94*/ 	.short	0x010a
        /*0f96*/ 	.byte	0x3f
	.zero		1


	//   ....[70]....
        /*0f98*/ 	.word	0x00012e90
        /*0f9c*/ 	.word	0x00000003
        /*0fa0*/ 	.word	0x00016840
        /*0fa4*/ 	.short	0x010a
        /*0fa6*/ 	.byte	0x3f
	.zero		1


	//   ....[71]....
        /*0fa8*/ 	.word	0x00014930
        /*0fac*/ 	.word	0x00000016
        /*0fb0*/ 	.word	0x00016820
        /*0fb4*/ 	.short	0x010a
        /*0fb6*/ 	.byte	0x3f
	.zero		1


	//   ....[72]....
        /*0fb8*/ 	.word	0x00014980
        /*0fbc*/ 	.word	0x00000005
        /*0fc0*/ 	.word	0x00016840
        /*0fc4*/ 	.short	0x010a
        /*0fc6*/ 	.byte	0x3f
	.zero		1


	//   ....[73]....
        /*0fc8*/ 	.word	0x00015290
        /*0fcc*/ 	.word	0x00000005
        /*0fd0*/ 	.word	0x00016860
        /*0fd4*/ 	.short	0x010a
        /*0fd6*/ 	.byte	0x3f
	.zero		1


	//   ....[74]....
        /*0fd8*/ 	.word	0x00015c00
        /*0fdc*/ 	.word	0x00000000
        /*0fe0*/ 	.word	0x00016860
        /*0fe4*/ 	.short	0x010a
        /*0fe6*/ 	.byte	0x3f
	.zero		1


	//   ....[75]....
        /*0fe8*/ 	.word	0x00016f30
        /*0fec*/ 	.word	0x00000005
        /*0ff0*/ 	.word	0x00016820
        /*0ff4*/ 	.short	0x010a
        /*0ff6*/ 	.byte	0x3f
	.zero		1


	//   ....[76]....
        /*0ff8*/ 	.word	0x000170d0
        /*0ffc*/ 	.word	0x00000003
        /*1000*/ 	.word	0x00016840
        /*1004*/ 	.short	0x010a
        /*1006*/ 	.byte	0x3f
	.zero		1


	//   ....[77]....
        /*1008*/ 	.word	0x00017120
        /*100c*/ 	.word	0x00000019
        /*1010*/ 	.word	0x00016840
        /*1014*/ 	.short	0x010a
        /*1016*/ 	.byte	0x3f
	.zero		1


	//   ....[78]....
        /*1018*/ 	.word	0x00017170
        /*101c*/ 	.word	0x00000003
        /*1020*/ 	.word	0x00016860
        /*1024*/ 	.short	0x010a
        /*1026*/ 	.byte	0x3f
	.zero		1


	//----- nvinfo : EIATTR_NUM_MBARRIERS
	.align		4
.L_295:
        /*1028*/ 	.byte	0x03, 0x38
        /*102a*/ 	.short	0x0016


	//----- nvinfo : EIATTR_EXIT_INSTR_OFFSETS
	.align		4
        /*102c*/ 	.byte	0x04, 0x1c
        /*102e*/ 	.short	(.L_297 - .L_296)


	//   ....[0]....
.L_296:
        /*1030*/ 	.word	0x000009b0


	//   ....[1]....
        /*1034*/ 	.word	0x0000c440


	//   ....[2]....
        /*1038*/ 	.word	0x00012b20


	//----- nvinfo : EIATTR_MAX_THREADS
	.align		4
.L_297:
        /*103c*/ 	.byte	0x04, 0x05
        /*103e*/ 	.short	(.L_299 - .L_298)
.L_298:
        /*1040*/ 	.word	0x00000200
        /*1044*/ 	.word	0x00000001
        /*1048*/ 	.word	0x00000001


	//----- nvinfo : EIATTR_CRS_STACK_SIZE
	.align		4
.L_299:
        /*104c*/ 	.byte	0x04, 0x1e
        /*104e*/ 	.short	(.L_301 - .L_300)
.L_300:
        /*1050*/ 	.word	0x00000000


	//----- nvinfo : EIATTR_CBANK_PARAM_SIZE
	.align		4
.L_301:
        /*1054*/ 	.byte	0x03, 0x19
        /*1056*/ 	.short	0x0af0


	//----- nvinfo : EIATTR_PARAM_CBANK
	.align		4
        /*1058*/ 	.byte	0x04, 0x0a
        /*105a*/ 	.short	(.L_303 - .L_302)
	.align		4
.L_302:
        /*105c*/ 	.word	index@(.nv.constant0._ZN7cutlass13device_kernelIN5flash11enable_sm90INS1_16FlashAttnFwdSm90INS1_25CollectiveMainloopFwdSm90ILi2EN4cute5tupleIJNS5_1CILi1EEES8_S8_EEENS6_IJNS7_ILi192EEENS7_ILi128EEENS7_ILi64EEEEEELi64ENS_6half_tEfNS_4arch4Sm90ELb1ELb0ELb1ELb1ELb1ELb0ELb0ELb1ELb1ELb1ELb1ELb0EEENS1_21CollectiveEpilogueFwdINS6_IJSA_SC_SB_EEES9_SE_SG_Li384ELb1ELb1ELb1ELb0EEENS1_36VarlenDynamicPersistentTileSchedulerILi192ELi128ELi384ELi128ELb1ELb1ELb1ELb1ELb1ELb1EEEEEEEEEvNT_6ParamsE)
        /*1060*/ 	.short	0x0210
        /*1062*/ 	.short	0x0af0


	//----- nvinfo : EIATTR_SW_WAR
	.align		4
.L_303:
        /*1064*/ 	.byte	0x04, 0x36
        /*1066*/ 	.short	(.L_305 - .L_304)
.L_304:
        /*1068*/ 	.word	0x00000008
.L_305:


//--------------------- .nv.info._ZN7cutlass13device_kernelIN5flash11enable_sm90INS1_16FlashAttnFwdSm90INS1_25CollectiveMainloopFwdSm90ILi2EN4cute5tupleIJNS5_1CILi1EEES8_S8_EEENS6_IJNS7_ILi192EEENS7_ILi128EEENS7_ILi64EEEEEELi64ENS_6half_tEfNS_4arch4Sm90ELb1ELb0ELb1ELb1ELb1ELb1ELb0ELb1ELb1ELb1ELb1ELb0EEENS1_21CollectiveEpilogueFwdINS6_IJSA_SC_SB_EEES9_SE_SG_Li384ELb1ELb1ELb1ELb0EEENS1_36VarlenDynamicPersistentTileSchedulerILi192ELi128ELi384ELi128ELb1ELb1ELb1ELb1ELb1ELb1EEEEEEEEEvNT_6ParamsE --------------------------
	.section	.nv.info._ZN7cutlass13device_kernelIN5flash11enable_sm90INS1_16FlashAttnFwdSm90INS1_25CollectiveMainloopFwdSm90ILi2EN4cute5tupleIJNS5_1CILi1EEES8_S8_EEENS6_IJNS7_ILi192EEENS7_ILi128EEENS7_ILi64EEEEEELi64ENS_6half_tEfNS_4arch4Sm90ELb1ELb0ELb1ELb1ELb1ELb1ELb0ELb1ELb1ELb1ELb1ELb0EEENS1_21CollectiveEpilogueFwdINS6_IJSA_SC_SB_EEES9_SE_SG_Li384ELb1ELb1ELb1ELb0EEENS1_36VarlenDynamicPersistentTileSchedulerILi192ELi128ELi384ELi128ELb1ELb1ELb1ELb1ELb1ELb1EEEEEEEEEvNT_6ParamsE,"",@"SHT_CUDA_INFO"
	.sectionflags	@""
	.align	4


	//----- nvinfo : EIATTR_CUDA_API_VERSION
	.align		4
        /*0000*/ 	.byte	0x04, 0x37
        /*0002*/ 	.short	(.L_307 - .L_306)
.L_306:
        /*0004*/ 	.word	0x00000082


	//----- nvinfo : EIATTR_KPARAM_INFO
	.align		4
.L_307:
        /*0008*/ 	.byte	0x04, 0x17
        /*000a*/ 	.short	(.L_309 - .L_308)
.L_308:
        /*000c*/ 	.word	0x00000000
        /*0010*/ 	.short	0x0000
        /*0012*/ 	.short	0x0070
        /*0014*/ 	.byte	0x00, 0xf0, 0x01, 0x2a


	//----- nvinfo : EIATTR_SPARSE_MMA_MASK
	.align		4
.L_309:
        /*0018*/ 	.byte	0x03, 0x50
        /*001a*/ 	.short	0x0000


	//----- nvinfo : EIATTR_MAXREG_COUNT
	.align		4
        /*001c*/ 	.byte	0x03, 0x1b
        /*001e*/ 	.short	0x0080


	//----- nvinfo : EIATTR_NUM_BARRIERS
	.align		4
        /*0020*/ 	.byte	0x02, 0x4c
        /*0022*/ 	.byte	0x10
	.zero		1


	//----- nvinfo : EIATTR_EXTERNS
	.align		4
        /*0024*/ 	.byte	0x04, 0x0f
        /*0026*/ 	.short	(.L_311 - .L_310)


	//   ....[0]....
	.align		4
.L_310:
        /*0028*/ 	.word	index@(__assertfail)


	//----- nvinfo : EIATTR_ANNOTATIONS
	.align		4
.L_311:
        /*002c*/ 	.byte	0x04, 0x55
        /*002e*/ 	.short	(.L_313 - .L_312)


	//   ....[0]....
.L_312:
        /* <DEDUP_REMOVED lines=86> */


	//----- nvinfo : EIATTR_MERCURY_ISA_VERSION
	.align		4
.L_313:
        /*0580*/ 	.byte	0x03, 0x5f
        /*0582*/ 	.short	0x0101


	//----- nvinfo : EIATTR_UNUSED_LOAD_BYTE_OFFSET
	.align		4
        /*0584*/ 	.byte	0x04, 0x44
        /*0586*/ 	.short	(.L_315 - .L_314)


	//   ....[0]....
.L_314:
        /*0588*/ 	.word	0x00000a60
        /*058c*/ 	.word	0x0000fff0


	//   ....[1]....
        /*0590*/ 	.word	0x00011f50
        /*0594*/ 	.word	0x0000fff0


	//----- nvinfo : EIATTR_INT_WARP_WIDE_INSTR_OFFSETS
	.align		4
.L_315:
        /*0598*/ 	.byte	0x04, 0x31
        /*059a*/ 	.short	(.L_317 - .L_316)


	//   ....[0]....
.L_316:
        /*059c*/ 	.word	0x00000120


	//   ....[1]....
        /*05a0*/ 	.word	0x000001c0


	//   ....[2]....
        /*05a4*/ 	.word	0x00000230


	//   ....[3]....
        /*05a8*/ 	.word	0x00016ef0


	//   ....[4]....
        /*05ac*/ 	.word	0x00016f80


	//   ....[5]....
        /*05b0*/ 	.word	0x0001a120


	//   ....[6]....
        /*05b4*/ 	.word	0x0001a1b0


	//----- nvinfo : EIATTR_COOP_GROUP_MASK_REGIDS
	.align		4
.L_317:
        /*05b8*/ 	.byte	0x04, 0x29
        /*05ba*/ 	.short	(.L_319 - .L_318)


	//   ....[0]....
.L_318:
        /*05bc*/ 	.word	0xffffffff


	//   ....[1]....
        /*05c0*/ 	.word	0xffffffff


	//   ....[2]....
        /*05c4*/ 	.word	0xffffffff


	//   ....[3]....
        /*05c8*/ 	.word	0xffffffff


	//   ....[4]....
        /*05cc*/ 	.word	0xffffffff


	//   ....[5]....
        /*05d0*/ 	.word	0xffffffff


	//   ....[6]....
        /*05d4*/ 	.word	0xffffffff


	//   ....[7]....
        /*05d8*/ 	.word	0xffffffff


	//   ....[8]....
        /*05dc*/ 	.word	0xffffffff


	//   ....[9]....
        /*05e0*/ 	.word	0xffffffff


	//   ....[10]....
        /*05e4*/ 	.word	0xffffffff


	//   ....[11]....
        /*05e8*/ 	.word	0xffffffff


	//   ....[12]....
        /*05ec*/ 	.word	0xffffffff


	//   ....[13]....
        /*05f0*/ 	.word	0xffffffff


	//   ....[14]....
        /*05f4*/ 	.word	0xffffffff


	//   ....[15]....
        /*05f8*/ 	.word	0xffffffff


	//   ....[16]....
        /*05fc*/ 	.word	0xffffffff


	//   ....[17]....
        /*0600*/ 	.word	0xffffffff


	//   ....[18]....
        /*0604*/ 	.word	0xffffffff


	//   ....[19]....
        /*0608*/ 	.word	0xffffffff


	//   ....[20]....
        /*060c*/ 	.word	0xffffffff


	//   ....[21]....
        /*0610*/ 	.word	0xffffffff


	//   ....[22]....
        /*0614*/ 	.word	0xffffffff


	//   ....[23]....
        /*0618*/ 	.word	0xffffffff


	//   ....[24]....
        /*061c*/ 	.word	0xffffffff


	//   ....[25]....
        /*0620*/ 	.word	0xffffffff


	//   ....[26]....
        /*0624*/ 	.word	0xffffffff


	//   ....[27]....
        /*0628*/ 	.word	0xffffffff


	//   ....[28]....
        /*062c*/ 	.word	0xffffffff


	//   ....[29]....
        /*0630*/ 	.word	0xffffffff


	//   ....[30]....
        /*0634*/ 	.word	0xffffffff


	//   ....[31]....
        /*0638*/ 	.word	0xffffffff


	//   ....[32]....
        /*063c*/ 	.word	0xffffffff


	//   ....[33]....
        /*0640*/ 	.word	0xffffffff


	//   ....[34]....
        /*0644*/ 	.word	0xffffffff


	//   ....[35]....
        /*0648*/ 	.word	0xffffffff


	//   ....[36]....
        /*064c*/ 	.word	0xffffffff


	//   ....[37]....
        /*0650*/ 	.word	0xffffffff


	//   ....[38]....
        /*0654*/ 	.word	0xffffffff


	//   ....[39]....
        /*0658*/ 	.word	0xffffffff


	//   ....[40]....
        /*065c*/ 	.word	0xffffffff


	//   ....[41]....
        /*0660*/ 	.word	0xffffffff


	//   ....[42]....
        /*0664*/ 	.word	0xffffffff


	//   ....[43]....
        /*0668*/ 	.word	0xffffffff


	//   ....[44]....
        /*066c*/ 	.word	0xffffffff


	//   ....[45]....
        /*0670*/ 	.word	0xffffffff


	//   ....[46]....
        /*0674*/ 	.word	0xffffffff


	//   ....[47]....
        /*0678*/ 	.word	0xffffffff


	//   ....[48]....
        /*067c*/ 	.word	0xffffffff


	//   ....[49]....
        /*0680*/ 	.word	0xffffffff


	//   ....[50]....
        /*0684*/ 	.word	0xffffffff


	//   ....[51]....
        /*0688*/ 	.word	0xffffffff


	//   ....[52]....
        /*068c*/ 	.word	0xffffffff


	//   ....[53]....
        /*0690*/ 	.word	0xffffffff


	//   ....[54]....
        /*0694*/ 	.word	0xffffffff


	//   ....[55]....
        /*0698*/ 	.word	0xffffffff


	//   ....[56]....
        /*069c*/ 	.word	0xffffffff


	//   ....[57]....
        /*06a0*/ 	.word	0xffffffff


	//   ....[58]....
        /*06a4*/ 	.word	0xffffffff


	//   ....[59]....
        /*06a8*/ 	.word	0xffffffff


	//   ....[60]....
        /*06ac*/ 	.word	0xffffffff


	//   ....[61]....
        /*06b0*/ 	.word	0xffffffff


	//   ....[62]....
        /*06b4*/ 	.word	0xffffffff


	//   ....[63]....
        /*06b8*/ 	.word	0xffffffff


	//   ....[64]....
        /*06bc*/ 	.word	0xffffffff


	//   ....[65]....
        /*06c0*/ 	.word	0xffffffff


	//   ....[66]....
        /*06c4*/ 	.word	0xffffffff


	//   ....[67]....
        /*06c8*/ 	.word	0xffffffff


	//   ....[68]....
        /*06cc*/ 	.word	0xffffffff


	//   ....[69]....
        /*06d0*/ 	.word	0xffffffff


	//   ....[70]....
        /*06d4*/ 	.word	0xffffffff


	//   ....[71]....
        /*06d8*/ 	.word	0xffffffff


	//   ....[72]....
        /*06dc*/ 	.word	0xffffffff


	//   ....[73]....
        /*06e0*/ 	.word	0xffffffff


	//   ....[74]....
        /*06e4*/ 	.word	0xffffffff


	//   ....[75]....
        /*06e8*/ 	.word	0xffffffff


	//   ....[76]....
        /*06ec*/ 	.word	0xffffffff


	//   ....[77]....
        /*06f0*/ 	.word	0xffffffff


	//   ....[78]....
        /*06f4*/ 	.word	0xffffffff


	//   ....[79]....
        /*06f8*/ 	.word	0xffffffff


	//   ....[80]....
        /*06fc*/ 	.word	0xffffffff


	//   ....[81]....
        /*0700*/ 	.word	0xffffffff


	//   ....[82]....
        /*0704*/ 	.word	0xffffffff


	//   ....[83]....
        /*0708*/ 	.word	0xffffffff


	//   ....[84]....
        /*070c*/ 	.word	0xffffffff


	//   ....[85]....
        /*0710*/ 	.word	0xffffffff


	//   ....[86]....
        /*0714*/ 	.word	0xffffffff


	//   ....[87]....
        /*0718*/ 	.word	0xffffffff


	//   ....[88]....
        /*071c*/ 	.word	0xffffffff


	//   ....[89]....
        /*0720*/ 	.word	0xffffffff


	//   ....[90]....
        /*0724*/ 	.word	0xffffffff


	//   ....[91]....
        /*0728*/ 	.word	0xffffffff


	//   ....[92]....
        /*072c*/ 	.word	0xffffffff


	//   ....[93]....
        /*0730*/ 	.word	0xffffffff


	//   ....[94]....
        /*0734*/ 	.word	0xffffffff


	//   ....[95]....
        /*0738*/ 	.word	0xffffffff


	//   ....[96]....
        /*073c*/ 	.word	0xffffffff


	//   ....[97]....
        /*0740*/ 	.word	0xffffffff


	//   ....[98]....
        /*0744*/ 	.word	0xffffffff


	//   ....[99]....
        /*0748*/ 	.word	0xffffffff


	//   ....[100]....
        /*074c*/ 	.word	0xffffffff


	//   ....[101]....
        /*0750*/ 	.word	0xffffffff


	//   ....[102]....
        /*0754*/ 	.word	0xffffffff


	//   ....[103]....
        /*0758*/ 	.word	0xffffffff


	//   ....[104]....
        /*075c*/ 	.word	0xffffffff


	//   ....[105]....
        /*0760*/ 	.word	0xffffffff


	//   ....[106]....
        /*0764*/ 	.word	0xffffffff


	//   ....[107]....
        /*0768*/ 	.word	0xffffffff


	//   ....[108]....
        /*076c*/ 	.word	0xffffffff


	//   ....[109]....
        /*0770*/ 	.word	0xffffffff


	//   ....[110]....
        /*0774*/ 	.word	0xffffffff


	//   ....[111]....
        /*0778*/ 	.word	0xffffffff


	//   ....[112]....
        /*077c*/ 	.word	0xffffffff


	//   ....[113]....
        /*0780*/ 	.word	0xffffffff


	//   ....[114]....
        /*0784*/ 	.word	0xffffffff


	//   ....[115]....
        /*0788*/ 	.word	0xffffffff


	//   ....[116]....
        /*078c*/ 	.word	0xffffffff


	//   ....[117]....
        /*0790*/ 	.word	0xffffffff


	//   ....[118]....
        /*0794*/ 	.word	0xffffffff


	//   ....[119]....
        /*0798*/ 	.word	0xffffffff


	//   ....[120]....
        /*079c*/ 	.word	0xffffffff


	//   ....[121]....
        /*07a0*/ 	.word	0xffffffff


	//   ....[122]....
        /*07a4*/ 	.word	0xffffffff


	//   ....[123]....
        /*07a8*/ 	.word	0xffffffff


	//   ....[124]....
        /*07ac*/ 	.word	0xffffffff


	//   ....[125]....
        /*07b0*/ 	.word	0xffffffff


	//   ....[126]....
        /*07b4*/ 	.word	0xffffffff


	//   ....[127]....
        /*07b8*/ 	.word	0xffffffff


	//   ....[128]....
        /*07bc*/ 	.word	0xffffffff


	//   ....[129]....
        /*07c0*/ 	.word	0xffffffff


	//   ....[130]....
        /*07c4*/ 	.word	0xffffffff


	//   ....[131]....
        /*07c8*/ 	.word	0xffffffff


	//   ....[132]....
        /*07cc*/ 	.word	0xffffffff


	//   ....[133]....
        /*07d0*/ 	.word	0xffffffff


	//   ....[134]....
        /*07d4*/ 	.word	0xffffffff


	//   ....[135]....
        /*07d8*/ 	.word	0xffffffff


	//   ....[136]....
        /*07dc*/ 	.word	0xffffffff


	//   ....[137]....
        /*07e0*/ 	.word	0xffffffff


	//   ....[138]....
        /*07e4*/ 	.word	0xffffffff


	//   ....[139]....
        /*07e8*/ 	.word	0xffffffff


	//   ....[140]....
        /*07ec*/ 	.word	0xffffffff


	//   ....[141]....
        /*07f0*/ 	.word	0xffffffff


	//   ....[142]....
        /*07f4*/ 	.word	0xffffffff


	//   ....[143]....
        /*07f8*/ 	.word	0xffffffff


	//   ....[144]....
        /*07fc*/ 	.word	0xffffffff


	//   ....[145]....
        /*0800*/ 	.word	0xffffffff


	//   ....[146]....
        /*0804*/ 	.word	0xffffffff


	//   ....[147]....
        /*0808*/ 	.word	0xffffffff


	//   ....[148]....
        /*080c*/ 	.word	0xffffffff


	//   ....[149]....
        /*0810*/ 	.word	0xffffffff


	//   ....[150]....
        /*0814*/ 	.word	0xffffffff


	//   ....[151]....
        /*0818*/ 	.word	0xffffffff


	//   ....[152]....
        /*081c*/ 	.word	0xffffffff


	//   ....[153]....
        /*0820*/ 	.word	0xffffffff


	//   ....[154]....
        /*0824*/ 	.word	0xffffffff


	//   ....[155]....
        /*0828*/ 	.word	0xffffffff


	//   ....[156]....
        /*082c*/ 	.word	0xffffffff


	//   ....[157]....
        /*0830*/ 	.word	0xffffffff


	//   ....[158]....
        /*0834*/ 	.word	0xffffffff


	//   ....[159]....
        /*0838*/ 	.word	0xffffffff


	//   ....[160]....
        /*083c*/ 	.word	0xffffffff


	//   ....[161]....
        /*0840*/ 	.word	0xffffffff


	//   ....[162]....
        /*0844*/ 	.word	0xffffffff


	//   ....[163]....
        /*0848*/ 	.word	0xffffffff


	//   ....[164]....
        /*084c*/ 	.word	0xffffffff


	//   ....[165]....
        /*0850*/ 	.word	0xffffffff


	//   ....[166]....
        /*0854*/ 	.word	0xffffffff


	//   ....[167]....
        /*0858*/ 	.word	0xffffffff


	//   ....[168]....
        /*085c*/ 	.word	0xffffffff


	//   ....[169]....
        /*0860*/ 	.word	0xffffffff


	//   ....[170]....
        /*0864*/ 	.word	0xffffffff


	//   ....[171]....
        /*0868*/ 	.word	0xffffffff


	//   ....[172]....
        /*086c*/ 	.word	0xffffffff


	//   ....[173]....
        /*0870*/ 	.word	0xffffffff


	//   ....[174]....
        /*0874*/ 	.word	0xffffffff


	//   ....[175]....
        /*0878*/ 	.word	0xffffffff


	//   ....[176]....
        /*087c*/ 	.word	0xffffffff


	//   ....[177]....
        /*0880*/ 	.word	0xffffffff


	//   ....[178]....
        /*0884*/ 	.word	0xffffffff


	//   ....[179]....
        /*0888*/ 	.word	0xffffffff


	//   ....[180]....
        /*088c*/ 	.word	0xffffffff


	//   ....[181]....
        /*0890*/ 	.word	0xffffffff


	//   ....[182]....
        /*0894*/ 	.word	0xffffffff


	//   ....[183]....
        /*0898*/ 	.word	0xffffffff


	//   ....[184]....
        /*089c*/ 	.word	0xffffffff


	//   ....[185]....
        /*08a0*/ 	.word	0xffffffff


	//   ....[186]....
        /*08a4*/ 	.word	0xffffffff


	//   ....[187]....
        /*08a8*/ 	.word	0xffffffff


	//   ....[188]....
        /*08ac*/ 	.word	0xffffffff


	//   ....[189]....
        /*08b0*/ 	.word	0xffffffff


	//   ....[190]....
        /*08b4*/ 	.word	0xffffffff


	//   ....[191]....
        /*08b8*/ 	.word	0xffffffff


	//   ....[192]....
        /*08bc*/ 	.word	0xffffffff


	//   ....[193]....
        /*08c0*/ 	.word	0xffffffff


	//   ....[194]....
        /*08c4*/ 	.word	0xffffffff


	//   ....[195]....
        /*08c8*/ 	.word	0xffffffff


	//   ....[196]....
        /*08cc*/ 	.word	0xffffffff


	//   ....[197]....
        /*08d0*/ 	.word	0xffffffff


	//   ....[198]....
        /*08d4*/ 	.word	0xffffffff


	//   ....[199]....
        /*08d8*/ 	.word	0xffffffff


	//   ....[200]....
        /*08dc*/ 	.word	0xffffffff


	//   ....[201]....
        /*08e0*/ 	.word	0xffffffff


	//   ....[202]....
        /*08e4*/ 	.word	0xffffffff


	//   ....[203]....
        /*08e8*/ 	.word	0xffffffff


	//   ....[204]....
        /*08ec*/ 	.word	0xffffffff


	//   ....[205]....
        /*08f0*/ 	.word	0xffffffff


	//   ....[206]....
        /*08f4*/ 	.word	0xffffffff


	//   ....[207]....
        /*08f8*/ 	.word	0xffffffff


	//   ....[208]....
        /*08fc*/ 	.word	0xffffffff


	//   ....[209]....
        /*0900*/ 	.word	0x0500000f


	//   ....[210]....
        /*0904*/ 	.word	0x0500000f


	//   ....[211]....
        /*0908*/ 	.word	0x0500000f


	//   ....[212]....
        /*090c*/ 	.word	0x0500000f


	//   ....[213]....
        /*0910*/ 	.word	0x0500000f


	//   ....[214]....
        /*0914*/ 	.word	0x0500000f


	//   ....[215]....
        /*0918*/ 	.word	0x0500000f


	//   ....[216]....
        /*091c*/ 	.word	0x0500000f


	//   ....[217]....
        /*0920*/ 	.word	0x0500000f


	//   ....[218]....
        /*0924*/ 	.word	0x0500000f


	//   ....[219]....
        /*0928*/ 	.word	0x0500000f


	//   ....[220]....
        /*092c*/ 	.word	0x0500000f


	//   ....[221]....
        /*0930*/ 	.word	0x0500000f


	//   ....[222]....
        /*0934*/ 	.word	0x0500000f


	//   ....[223]....
        /*0938*/ 	.word	0x0500000f


	//   ....[224]....
        /*093c*/ 	.word	0x0500000f


	//   ....[225]....
        /*0940*/ 	.word	0x0500000f


	//   ....[226]....
        /*0944*/ 	.word	0x0500000f


	//   ....[227]....
        /*0948*/ 	.word	0x0500000f


	//   ....[228]....
        /*094c*/ 	.word	0x0500000f


	//   ....[229]....
        /*0950*/ 	.word	0x0500000f


	//   ....[230]....
        /*0954*/ 	.word	0x0500000f


	//   ....[231]....
        /*0958*/ 	.word	0x0500000f


	//   ....[232]....
        /*095c*/ 	.word	0x0500000f


	//   ....[233]....
        /*0960*/ 	.word	0x0500000f


	//   ....[234]....
        /*0964*/ 	.word	0x0500000f


	//   ....[235]....
        /*0968*/ 	.word	0x0500000f


	//   ....[236]....
        /*096c*/ 	.word	0x0500000f


	//   ....[237]....
        /*0970*/ 	.word	0x0500000f


	//   ....[238]....
        /*0974*/ 	.word	0x0500000f


	//   ....[239]....
        /*0978*/ 	.word	0x0500000f


	//   ....[240]....
        /*097c*/ 	.word	0x0500000f


	//   ....[241]....
        /*0980*/ 	.word	0x0500000f


	//   ....[242]....
        /*0984*/ 	.word	0x0500000f


	//   ....[243]....
        /*0988*/ 	.word	0x0500000f


	//   ....[244]....
        /*098c*/ 	.word	0x0500000f


	//   ....[245]....
        /*0990*/ 	.word	0x0500000f


	//   ....[246]....
        /*0994*/ 	.word	0x0500000f


	//   ....[247]....
        /*0998*/ 	.word	0x0500000f


	//   ....[248]....
        /*099c*/ 	.word	0x0500000f


	//   ....[249]....
        /*09a0*/ 	.word	0x0500000f


	//   ....[250]....
        /*09a4*/ 	.word	0x0500000f


	//   ....[251]....
        /*09a8*/ 	.word	0x0500000f


	//   ....[252]....
        /*09ac*/ 	.word	0x0500000f


	//   ....[253]....
        /*09b0*/ 	.word	0x0500000f


	//   ....[254]....
        /*09b4*/ 	.word	0x0500000f


	//   ....[255]....
        /*09b8*/ 	.word	0x0500000f


	//   ....[0]....
        /*09bc*/ 	.word	0x0500000f


	//   ....[1]....
        /*09c0*/ 	.word	0x0500000f


	//   ....[2]....
        /*09c4*/ 	.word	0x0500000f


	//   ....[3]....
        /*09c8*/ 	.word	0x0500000f


	//   ....[4]....
        /*09cc*/ 	.word	0x0500000f


	//   ....[5]....
        /*09d0*/ 	.word	0x0500000f


	//   ....[6]....
        /*09d4*/ 	.word	0x0500000f


	//   ....[7]....
        /*09d8*/ 	.word	0x0500000f


	//   ....[8]....
        /*09dc*/ 	.word	0x0500000f


	//   ....[9]....
        /*09e0*/ 	.word	0x0500000f


	//   ....[10]....
        /*09e4*/ 	.word	0x0500000f


	//   ....[11]....
        /*09e8*/ 	.word	0x0500000f


	//   ....[12]....
        /*09ec*/ 	.word	0x0500000f


	//   ....[13]....
        /*09f0*/ 	.word	0x0500000f


	//   ....[14]....
        /*09f4*/ 	.word	0x0500000f


	//   ....[15]....
        /*09f8*/ 	.word	0x0500000f


	//   ....[16]....
        /*09fc*/ 	.word	0x0500000f


	//   ....[17]....
        /*0a00*/ 	.word	0x0500000f


	//   ....[18]....
        /*0a04*/ 	.word	0x0500000f


	//   ....[19]....
        /*0a08*/ 	.word	0x0500000f


	//   ....[20]....
        /*0a0c*/ 	.word	0x0500000f


	//   ....[21]....
        /*0a10*/ 	.word	0x0500000f


	//   ....[22]....
        /*0a14*/ 	.word	0x0500000f


	//   ....[23]....
        /*0a18*/ 	.word	0x0500000f


	//   ....[24]....
        /*0a1c*/ 	.word	0x0500000f


	//   ....[25]....
        /*0a20*/ 	.word	0x0500000f


	//   ....[26]....
        /*0a24*/ 	.word	0x0500000f


	//   ....[27]....
        /*0a28*/ 	.word	0x0500000f


	//   ....[28]....
        /*0a2c*/ 	.word	0x0500000f


	//   ....[29]....
        /*0a30*/ 	.word	0x0500000f


	//   ....[30]....
        /*0a34*/ 	.word	0x0500000f


	//   ....[31]....
        /*0a38*/ 	.word	0x0500000f


	//   ....[32]....
        /*0a3c*/ 	.word	0x0500000f


	//   ....[33]....
        /*0a40*/ 	.word	0x0500000f


	//   ....[34]....
        /*0a44*/ 	.word	0x0500000f


	//   ....[35]....
        /*0a48*/ 	.word	0x0500000f


	//   ....[36]....
        /*0a4c*/ 	.word	0x0500000f


	//   ....[37]....
        /*0a50*/ 	.word	0x0500000f


	//   ....[38]....
        /*0a54*/ 	.word	0x0500000f


	//   ....[39]....
        /*0a58*/ 	.word	0x0500000f


	//   ....[40]....
        /*0a5c*/ 	.word	0x0500000f


	//   ....[41]....
        /*0a60*/ 	.word	0x0500000f


	//   ....[42]....
        /*0a64*/ 	.word	0x0500000f


	//   ....[43]....
        /*0a68*/ 	.word	0x0500000f


	//   ....[44]....
        /*0a6c*/ 	.word	0x0500000f


	//   ....[45]....
        /*0a70*/ 	.word	0x0500000f


	//   ....[46]....
        /*0a74*/ 	.word	0x0500000f


	//   ....[47]....
        /*0a78*/ 	.word	0x0500000f


	//   ....[48]....
        /*0a7c*/ 	.word	0x0500000f


	//   ....[49]....
        /*0a80*/ 	.word	0x0500000f


	//   ....[50]....
        /*0a84*/ 	.word	0x0500000f


	//   ....[51]....
        /*0a88*/ 	.word	0x0500000f


	//   ....[52]....
        /*0a8c*/ 	.word	0x0500000f


	//   ....[53]....
        /*0a90*/ 	.word	0x0500000f


	//   ....[54]....
        /*0a94*/ 	.word	0x0500000f


	//   ....[55]....
        /*0a98*/ 	.word	0x0500000f


	//   ....[56]....
        /*0a9c*/ 	.word	0x0500000f


	//   ....[57]....
        /*0aa0*/ 	.word	0x0500000f


	//   ....[58]....
        /*0aa4*/ 	.word	0x0500000f


	//   ....[59]....
        /*0aa8*/ 	.word	0x0500000f


	//   ....[60]....
        /*0aac*/ 	.word	0x0500000f


	//   ....[61]....
        /*0ab0*/ 	.word	0x0500000f


	//   ....[62]....
        /*0ab4*/ 	.word	0x0500000f


	//   ....[63]....
        /*0ab8*/ 	.word	0x0500000f


	//   ....[64]....
        /*0abc*/ 	.word	0x0500000f


	//   ....[65]....
        /*0ac0*/ 	.word	0x0500000f


	//   ....[66]....
        /*0ac4*/ 	.word	0x0500000f


	//   ....[67]....
        /*0ac8*/ 	.word	0x0500000f


	//   ....[68]....
        /*0acc*/ 	.word	0x0500000f


	//   ....[69]....
        /*0ad0*/ 	.word	0x0500000f


	//   ....[70]....
        /*0ad4*/ 	.word	0x0500000f


	//   ....[71]....
        /*0ad8*/ 	.word	0x0500000f


	//   ....[72]....
        /*0adc*/ 	.word	0x0500000f


	//   ....[73]....
        /*0ae0*/ 	.word	0x0500000f


	//   ....[74]....
        /*0ae4*/ 	.word	0x0500000f


	//   ....[75]....
        /*0ae8*/ 	.word	0x0500000f


	//   ....[76]....
        /*0aec*/ 	.word	0x0500000f


	//   ....[77]....
        /*0af0*/ 	.word	0x0500000f


	//   ....[78]....
        /*0af4*/ 	.word	0x0500000f


	//   ....[79]....
        /*0af8*/ 	.word	0x0500000f


	//   ....[80]....
        /*0afc*/ 	.word	0x0500000f


	//   ....[81]....
        /*0b00*/ 	.word	0x0500000f


	//   ....[82]....
        /*0b04*/ 	.word	0x0500000f


	//   ....[83]....
        /*0b08*/ 	.word	0x0500000f


	//   ....[84]....
        /*0b0c*/ 	.word	0x0500000f


	//   ....[85]....
        /*0b10*/ 	.word	0x0500000f


	//   ....[86]....
        /*0b14*/ 	.word	0x0500000f


	//   ....[87]....
        /*0b18*/ 	.word	0x0500000f


	//   ....[88]....
        /*0b1c*/ 	.word	0x0500000f


	//   ....[89]....
        /*0b20*/ 	.word	0x0500000f


	//   ....[90]....
        /*0b24*/ 	.word	0x0500000f


	//   ....[91]....
        /*0b28*/ 	.word	0x0500000f


	//   ....[92]....
        /*0b2c*/ 	.word	0x0500000f


	//   ....[93]....
        /*0b30*/ 	.word	0x0500000f


	//   ....[94]....
        /*0b34*/ 	.word	0x0500000f


	//   ....[95]....
        /*0b38*/ 	.word	0x0500000f


	//   ....[96]....
        /*0b3c*/ 	.word	0x0500000f


	//   ....[97]....
        /*0b40*/ 	.word	0x0500000f


	//   ....[98]....
        /*0b44*/ 	.word	0x0500000f


	//   ....[99]....
        /*0b48*/ 	.word	0x0500000f


	//   ....[100]....
        /*0b4c*/ 	.word	0x0500000f


	//   ....[101]....
        /*0b50*/ 	.word	0x0500000f


	//   ....[102]....
        /*0b54*/ 	.word	0x0500000f


	//   ....[103]....
        /*0b58*/ 	.word	0x0500000f


	//   ....[104]....
        /*0b5c*/ 	.word	0x0500000f


	//   ....[105]....
        /*0b60*/ 	.word	0x0500000f


	//   ....[106]....
        /*0b64*/ 	.word	0x0500000f


	//   ....[107]....
        /*0b68*/ 	.word	0x0500000f


	//   ....[108]....
        /*0b6c*/ 	.word	0x0500000f


	//   ....[109]....
        /*0b70*/ 	.word	0x0500000f


	//   ....[110]....
        /*0b74*/ 	.word	0x0500000f


	//----- nvinfo : EIATTR_COOP_GROUP_INSTR_OFFSETS
	.align		4
.L_319:
        /*0b78*/ 	.byte	0x04, 0x28
        /*0b7a*/ 	.short	(.L_321 - .L_320)


	//   ....[0]....
.L_320:
        /*0b7c*/ 	.word	0x00000060


	//   ....[1]....
        /*0b80*/ 	.word	0x00000130


	//   ....[2]....
        /*0b84*/ 	.word	0x000001e0


	//   ....[3]....
        /*0b88*/ 	.word	0x000003a0


	//   ....[4]....
        /*0b8c*/ 	.word	0x00000500


	//   ....[5]....
        /*0b90*/ 	.word	0x00000620


	//   ....[6]....
        /*0b94*/ 	.word	0x00000780


	//   ....[7]....
        /*0b98*/ 	.word	0x00002df0


	//   ....[8]....
        /*0b9c*/ 	.word	0x00002e00


	//   ....[9]....
        /*0ba0*/ 	.word	0x000034d0


	//   ....[10]....
        /*0ba4*/ 	.word	0x000034e0


	//   ....[11]....
        /*0ba8*/ 	.word	0x00004150


	//   ....[12]....
        /*0bac*/ 	.word	0x00004160


	//   ....[13]....
        /*0bb0*/ 	.word	0x000048b0


	//   ....[14]....
        /*0bb4*/ 	.word	0x000048c0


	//   ....[15]....
        /*0bb8*/ 	.word	0x000052c0


	//   ....[16]....
        /*0bbc*/ 	.word	0x000052d0


	//   ....[17]....
        /*0bc0*/ 	.word	0x000053e0


	//   ....[18]....
        /*0bc4*/ 	.word	0x000053f0


	//   ....[19]....
        /*0bc8*/ 	.word	0x00005760


	//   ....[20]....
        /*0bcc*/ 	.word	0x00005780


	//   ....[21]....
        /*0bd0*/ 	.word	0x00005860


	//   ....[22]....
        /*0bd4*/ 	.word	0x00005880


	//   ....[23]....
        /*0bd8*/ 	.word	0x00006020


	//   ....[24]....
        /*0bdc*/ 	.word	0x000067f0


	//   ....[25]....
        /*0be0*/ 	.word	0x00006800


	//   ....[26]....
        /*0be4*/ 	.word	0x00006810


	//   ....[27]....
        /*0be8*/ 	.word	0x00006820


	//   ....[28]....
        /*0bec*/ 	.word	0x00006b40


	//   ....[29]....
        /*0bf0*/ 	.word	0x00006b50


	//   ....[30]....
        /*0bf4*/ 	.word	0x00006b60


	//   ....[31]....
        /*0bf8*/ 	.word	0x00006b70


	//   ....[32]....
        /*0bfc*/ 	.word	0x00007e70


	//   ....[33]....
        /*0c00*/ 	.word	0x00007e80


	//   ....[34]....
        /*0c04*/ 	.word	0x00007e90


	//   ....[35]....
        /*0c08*/ 	.word	0x00007ea0


	//   ....[36]....
        /*0c0c*/ 	.word	0x00007fa0


	//   ....[37]....
        /*0c10*/ 	.word	0x00007fc0


	//   ....[38]....
        /*0c14*/ 	.word	0x00008060


	//   ....[39]....
        /*0c18*/ 	.word	0x00008090


	//   ....[40]....
        /*0c1c*/ 	.word	0x00009ae0


	//   ....[41]....
        /*0c20*/ 	.word	0x0000a320


	//   ....[42]....
        /*0c24*/ 	.word	0x0000a330


	//   ....[43]....
        /*0c28*/ 	.word	0x0000a350


	//   ....[44]....
        /*0c2c*/ 	.word	0x0000ade0


	//   ....[45]....
        /*0c30*/ 	.word	0x0000ae00


	//   ....[46]....
        /*0c34*/ 	.word	0x0000ca10


	//   ....[47]....
        /*0c38*/ 	.word	0x0000ca20


	//   ....[48]....
        /*0c3c*/ 	.word	0x0000d230


	//   ....[49]....
        /*0c40*/ 	.word	0x0000d270


	//   ....[50]....
        /*0c44*/ 	.word	0x0000dda0


	//   ....[51]....
        /*0c48*/ 	.word	0x0000ddc0


	//   ....[52]....
        /*0c4c*/ 	.word	0x0000ff80


	//   ....[53]....
        /*0c50*/ 	.word	0x0000ffe0


	//   ....[54]....
        /*0c54*/ 	.word	0x000103a0


	//   ....[55]....
        /*0c58*/ 	.word	0x000103c0


	//   ....[56]....
        /*0c5c*/ 	.word	0x000116b0


	//   ....[57]....
        /*0c60*/ 	.word	0x00011980


	//   ....[58]....
        /*0c64*/ 	.word	0x000119b0


	//   ....[59]....
        /*0c68*/ 	.word	0x00011a70


	//   ....[60]....
        /*0c6c*/ 	.word	0x000127e0


	//   ....[61]....
        /*0c70*/ 	.word	0x00012800


	//   ....[62]....
        /*0c74*/ 	.word	0x00012810


	//   ....[63]....
        /*0c78*/ 	.word	0x00012820


	//   ....[64]....
        /*0c7c*/ 	.word	0x00012d70


	//   ....[65]....
        /*0c80*/ 	.word	0x00012db0


	//   ....[66]....
        /*0c84*/ 	.word	0x00012de0


	//   ....[67]....
        /*0c88*/ 	.word	0x00012e10


	//   ....[68]....
        /*0c8c*/ 	.word	0x00012e30


	//   ....[69]....
        /*0c90*/ 	.word	0x00012e40


	//   ....[70]....
        /*0c94*/ 	.word	0x00012e80


	//   ....[71]....
        /*0c98*/ 	.word	0x00012eb0


	//   ....[72]....
        /*0c9c*/ 	.word	0x00013360


	//   ....[73]....
        /*0ca0*/ 	.word	0x00013370


	//   ....[74]....
        /*0ca4*/ 	.word	0x000135f0


	//   ....[75]....
        /*0ca8*/ 	.word	0x00013600


	//   ....[76]....
        /*0cac*/ 	.word	0x000140b0


	//   ....[77]....
        /*0cb0*/ 	.word	0x000140e0


	//   ....[78]....
        /*0cb4*/ 	.word	0x00014100


	//   ....[79]....
        /*0cb8*/ 	.word	0x00014130


	//   ....[80]....
        /*0cbc*/ 	.word	0x00014160


	//   ....[81]....
        /*0cc0*/ 	.word	0x00014170


	//   ....[82]....
        /*0cc4*/ 	.word	0x000141a0


	//   ....[83]....
        /*0cc8*/ 	.word	0x000141e0


	//   ....[84]....
        /*0ccc*/ 	.word	0x00014340


	//   ....[85]....
        /*0cd0*/ 	.word	0x00014560


	//   ....[86]....
        /*0cd4*/ 	.word	0x00014590


	//   ....[87]....
        /*0cd8*/ 	.word	0x000145c0


	//   ....[88]....
        /*0cdc*/ 	.word	0x000145f0


	//   ....[89]....
        /*0ce0*/ 	.word	0x00014620


	//   ....[90]....
        /*0ce4*/ 	.word	0x00014650


	//   ....[91]....
        /*0ce8*/ 	.word	0x000147e0


	//   ....[92]....
        /*0cec*/ 	.word	0x00014810


	//   ....[93]....
        /*0cf0*/ 	.word	0x00014840


	//   ....[94]....
        /*0cf4*/ 	.word	0x00014870


	//   ....[95]....
        /*0cf8*/ 	.word	0x000148a0


	//   ....[96]....
        /*0cfc*/ 	.word	0x000148d0


	//   ....[97]....
        /*0d00*/ 	.word	0x00014960


	//   ....[98]....
        /*0d04*/ 	.word	0x00014990


	//   ....[99]....
        /*0d08*/ 	.word	0x000149a0


	//   ....[100]....
        /*0d0c*/ 	.word	0x000149e0


	//   ....[101]....
        /*0d10*/ 	.word	0x00015ec0


	//   ....[102]....
        /*0d14*/ 	.word	0x00017a90


	//   ....[103]....
        /*0d18*/ 	.word	0x00017ab0


	//   ....[104]....
        /*0d1c*/ 	.word	0x00017b40


	//   ....[105]....
        /*0d20*/ 	.word	0x00017b60


	//   ....[106]....
        /*0d24*/ 	.word	0x00017be0


	//   ....[107]....
        /*0d28*/ 	.word	0x00017c00


	//   ....[108]....
        /*0d2c*/ 	.word	0x00017c80


	//   ....[109]....
        /*0d30*/ 	.word	0x00017ca0


	//   ....[110]....
        /*0d34*/ 	.word	0x00017d20


	//   ....[111]....
        /*0d38*/ 	.word	0x00017d40


	//   ....[112]....
        /*0d3c*/ 	.word	0x00017dc0


	//   ....[113]....
        /*0d40*/ 	.word	0x00017de0


	//   ....[114]....
        /*0d44*/ 	.word	0x00017e60


	//   ....[115]....
        /*0d48*/ 	.word	0x00017e80


	//   ....[116]....
        /*0d4c*/ 	.word	0x00017e90


	//   ....[117]....
        /*0d50*/ 	.word	0x00017ea0


	//   ....[118]....
        /*0d54*/ 	.word	0x000187c0


	//   ....[119]....
        /*0d58*/ 	.word	0x000187f0


	//   ....[120]....
        /*0d5c*/ 	.word	0x00018810


	//   ....[121]....
        /*0d60*/ 	.word	0x00018860


	//   ....[122]....
        /*0d64*/ 	.word	0x00018880


	//   ....[123]....
        /*0d68*/ 	.word	0x00018900


	//   ....[124]....
        /*0d6c*/ 	.word	0x00018920


	//   ....[125]....
        /*0d70*/ 	.word	0x000189a0


	//   ....[126]....
        /*0d74*/ 	.word	0x000189c0


	//   ....[127]....
        /*0d78*/ 	.word	0x00018a40


	//   ....[128]....
        /*0d7c*/ 	.word	0x00018a60


	//   ....[129]....
        /*0d80*/ 	.word	0x00018ae0


	//   ....[130]....
        /*0d84*/ 	.word	0x00018b00


	//   ....[131]....
        /*0d88*/ 	.word	0x00018b80


	//   ....[132]....
        /*0d8c*/ 	.word	0x00018ba0


	//   ....[133]....
        /*0d90*/ 	.word	0x00018bb0


	//   ....[134]....
        /*0d94*/ 	.word	0x00018c20


	//   ....[135]....
        /*0d98*/ 	.word	0x00018c70


	//   ....[136]....
        /*0d9c*/ 	.word	0x00018d10


	//   ....[137]....
        /*0da0*/ 	.word	0x00018d40


	//   ....[138]....
        /*0da4*/ 	.word	0x00018d50


	//   ....[139]....
        /*0da8*/ 	.word	0x00018dc0


	//   ....[140]....
        /*0dac*/ 	.word	0x00018dd0


	//   ....[141]....
        /*0db0*/ 	.word	0x00018de0


	//   ....[142]....
        /*0db4*/ 	.word	0x000195d0


	//   ....[143]....
        /*0db8*/ 	.word	0x000195f0


	//   ....[144]....
        /*0dbc*/ 	.word	0x00019660


	//   ....[145]....
        /*0dc0*/ 	.word	0x00019670


	//   ....[146]....
        /*0dc4*/ 	.word	0x000196b0


	//   ....[147]....
        /*0dc8*/ 	.word	0x000196c0


	//   ....[148]....
        /*0dcc*/ 	.word	0x00019700


	//   ....[149]....
        /*0dd0*/ 	.word	0x00019710


	//   ....[150]....
        /*0dd4*/ 	.word	0x00019750


	//   ....[151]....
        /*0dd8*/ 	.word	0x00019760


	//   ....[152]....
        /*0ddc*/ 	.word	0x000197a0


	//   ....[153]....
        /*0de0*/ 	.word	0x000197b0


	//   ....[154]....
        /*0de4*/ 	.word	0x000197f0


	//   ....[155]....
        /*0de8*/ 	.word	0x00019800


	//   ....[156]....
        /*0dec*/ 	.word	0x00019810


	//   ....[157]....
        /*0df0*/ 	.word	0x00019850


	//   ....[158]....
        /*0df4*/ 	.word	0x00019b00


	//   ....[159]....
        /*0df8*/ 	.word	0x00019b30


	//   ....[160]....
        /*0dfc*/ 	.word	0x00019b90


	//   ....[161]....
        /*0e00*/ 	.word	0x00019ba0


	//   ....[162]....
        /*0e04*/ 	.word	0x00019bf0


	//   ....[163]....
        /*0e08*/ 	.word	0x00019c00


	//   ....[164]....
        /*0e0c*/ 	.word	0x00019c50


	//   ....[165]....
        /*0e10*/ 	.word	0x00019c60


	//   ....[166]....
        /*0e14*/ 	.word	0x00019cb0


	//   ....[167]....
        /*0e18*/ 	.word	0x00019cc0


	//   ....[168]....
        /*0e1c*/ 	.word	0x00019d10


	//   ....[169]....
        /*0e20*/ 	.word	0x00019d20


	//   ....[170]....
        /*0e24*/ 	.word	0x00019d70


	//   ....[171]....
        /*0e28*/ 	.word	0x00019d80


	//   ....[172]....
        /*0e2c*/ 	.word	0x00019d90


	//   ....[173]....
        /*0e30*/ 	.word	0x00019dd0


	//   ....[174]....
        /*0e34*/ 	.word	0x0001a3a0


	//   ....[175]....
        /*0e38*/ 	.word	0x0001a3e0


	//   ....[176]....
        /*0e3c*/ 	.word	0x0001a400


	//   ....[177]....
        /*0e40*/ 	.word	0x0001a440


	//   ....[178]....
        /*0e44*/ 	.word	0x0001a460


	//   ....[179]....
        /*0e48*/ 	.word	0x0001a4a0


	//   ....[180]....
        /*0e4c*/ 	.word	0x0001a4c0


	//   ....[181]....
        /*0e50*/ 	.word	0x0001a500


	//   ....[182]....
        /*0e54*/ 	.word	0x0001a520


	//   ....[183]....
        /*0e58*/ 	.word	0x0001a560


	//   ....[184]....
        /*0e5c*/ 	.word	0x0001a580


	//   ....[185]....
        /*0e60*/ 	.word	0x0001a5c0


	//   ....[186]....
        /*0e64*/ 	.word	0x0001a5e0


	//   ....[187]....
        /*0e68*/ 	.word	0x0001a620


	//   ....[188]....
        /*0e6c*/ 	.word	0x0001a640


	//   ....[189]....
        /*0e70*/ 	.word	0x0001a650


	//   ....[190]....
        /*0e74*/ 	.word	0x0001aa00


	//   ....[191]....
        /*0e78*/ 	.word	0x0001aa30


	//   ....[192]....
        /*0e7c*/ 	.word	0x0001aaa0


	//   ....[193]....
        /*0e80*/ 	.word	0x0001aad0


	//   ....[194]....
        /*0e84*/ 	.word	0x0001ab00


	//   ....[195]....
        /*0e88*/ 	.word	0x0001ab30


	//   ....[196]....
        /*0e8c*/ 	.word	0x0001ab60


	//   ....[197]....
        /*0e90*/ 	.word	0x0001ab90


	//   ....[198]....
        /*0e94*/ 	.word	0x0001ad30


	//   ....[199]....
        /*0e98*/ 	.word	0x0001ad60


	//   ....[200]....
        /*0e9c*/ 	.word	0x0001ad90


	//   ....[201]....
        /*0ea0*/ 	.word	0x0001adc0


	//   ....[202]....
        /*0ea4*/ 	.word	0x0001adf0


	//   ....[203]....
        /*0ea8*/ 	.word	0x0001ae20


	//   ....[204]....
        /*0eac*/ 	.word	0x0001aee0


	//   ....[205]....
        /*0eb0*/ 	.word	0x0001af00


	//   ....[206]....
        /*0eb4*/ 	.word	0x0001af20


	//   ....[207]....
        /*0eb8*/ 	.word	0x0001af80


	//   ....[208]....
        /*0ebc*/ 	.word	0x0001b9b0


	//   ....[209]....
        /*0ec0*/ 	.word	0x0001bcd0


	//   ....[210]....
        /*0ec4*/ 	.word	0x0001bd60


	//   ....[211]....
        /*0ec8*/ 	.word	0x0001bdf0


	//   ....[212]....
        /*0ecc*/ 	.word	0x0001be80


	//   ....[213]....
        /*0ed0*/ 	.word	0x0001bf60


	//   ....[214]....
        /*0ed4*/ 	.word	0x0001bff0


	//   ....[215]....
        /*0ed8*/ 	.word	0x0001c090


	//   ....[216]....
        /*0edc*/ 	.word	0x0001c120


	//   ....[217]....
        /*0ee0*/ 	.word	0x0001c210


	//   ....[218]....
        /*0ee4*/ 	.word	0x0001c2a0


	//   ....[219]....
        /*0ee8*/ 	.word	0x0001c340


	//   ....[220]....
        /*0eec*/ 	.word	0x0001c3d0


	//   ....[221]....
        /*0ef0*/ 	.word	0x0001c510


	//   ....[222]....
        /*0ef4*/ 	.word	0x0001c5c0


	//   ....[223]....
        /*0ef8*/ 	.word	0x0001c650


	//   ....[224]....
        /*0efc*/ 	.word	0x0001c6a0


	//   ....[225]....
        /*0f00*/ 	.word	0x0001c6f0


	//   ....[226]....
        /*0f04*/ 	.word	0x0001c780


	//   ....[227]....
        /*0f08*/ 	.word	0x0001c810


	//   ....[228]....
        /*0f0c*/ 	.word	0x0001c860


	//   ....[229]....
        /*0f10*/ 	.word	0x0001c8b0


	//   ....[230]....
        /*0f14*/ 	.word	0x0001c9a0


	//   ....[231]....
        /*0f18*/ 	.word	0x0001ca50


	//   ....[232]....
        /*0f1c*/ 	.word	0x0001caa0


	//   ....[233]....
        /*0f20*/ 	.word	0x0001caf0


	//   ....[234]....
        /*0f24*/ 	.word	0x0001cc80


	//   ....[235]....
        /*0f28*/ 	.word	0x0001ce10


	//   ....[236]....
        /*0f2c*/ 	.word	0x0001ce60


	//   ....[237]....
        /*0f30*/ 	.word	0x0001ceb0


	//   ....[238]....
        /*0f34*/ 	.word	0x0001d170


	//   ....[239]....
        /*0f38*/ 	.word	0x0001d1d0


	//   ....[240]....
        /*0f3c*/ 	.word	0x0001d290


	//   ....[241]....
        /*0f40*/ 	.word	0x0001d300


	//   ....[242]....
        /*0f44*/ 	.word	0x0001d360


	//   ....[243]....
        /*0f48*/ 	.word	0x0001d410


	//   ....[244]....
        /*0f4c*/ 	.word	0x0001d470


	//   ....[245]....
        /*0f50*/ 	.word	0x0001d500


	//   ....[246]....
        /*0f54*/ 	.word	0x0001d580


	//   ....[247]....
        /*0f58*/ 	.word	0x0001d5d0


	//   ....[248]....
        /*0f5c*/ 	.word	0x0001d660


	//   ....[249]....
        /*0f60*/ 	.word	0x0001d6f0


	//   ....[250]....
        /*0f64*/ 	.word	0x0001d790


	//   ....[251]....
        /*0f68*/ 	.word	0x0001d830


	//   ....[252]....
        /*0f6c*/ 	.word	0x0001d890


	//   ....[253]....
        /*0f70*/ 	.word	0x0001d900


	//   ....[254]....
        /*0f74*/ 	.word	0x0001d960


	//   ....[255]....
        /*0f78*/ 	.word	0x0001d9d0


	//   ....[0]....
        /*0f7c*/ 	.word	0x0001da90


	//   ....[1]....
        /*0f80*/ 	.word	0x0001daf0


	//   ....[2]....
        /*0f84*/ 	.word	0x0001dbb0


	//   ....[3]....
        /*0f88*/ 	.word	0x0001de90


	//   ....[4]....
        /*0f8c*/ 	.word	0x0001df80


	//   ....[5]....
        /*0f90*/ 	.word	0x0001e020


	//   ....[6]....
        /*0f94*/ 	.word	0x0001e080


	//   ....[7]....
        /*0f98*/ 	.word	0x0001e170


	//   ....[8]....
        /*0f9c*/ 	.word	0x0001e1e0


	//   ....[9]....
        /*0fa0*/ 	.word	0x0001e2d0


	//   ....[10]....
        /*0fa4*/ 	.word	0x0001e340


	//   ....[11]....
        /*0fa8*/ 	.word	0x0001e430


	//   ....[12]....
        /*0fac*/ 	.word	0x0001e4a0


	//   ....[13]....
        /*0fb0*/ 	.word	0x0001e590


	//   ....[14]....
        /*0fb4*/ 	.word	0x0001e600


	//   ....[15]....
        /*0fb8*/ 	.word	0x0001e6f0


	//   ....[16]....
        /*0fbc*/ 	.word	0x0001e760


	//   ....[17]....
        /*0fc0*/ 	.word	0x0001e850


	//   ....[18]....
        /*0fc4*/ 	.word	0x0001e8c0


	//   ....[19]....
        /*0fc8*/ 	.word	0x0001e9a0


	//   ....[20]....
        /*0fcc*/ 	.word	0x0001ea50


	//   ....[21]....
        /*0fd0*/ 	.word	0x0001eac0


	//   ....[22]....
        /*0fd4*/ 	.word	0x0001eb20


	//   ....[23]....
        /*0fd8*/ 	.word	0x0001ebe0


	//   ....[24]....
        /*0fdc*/ 	.word	0x0001ec40


	//   ....[25]....
        /*0fe0*/ 	.word	0x0001ed40


	//   ....[26]....
        /*0fe4*/ 	.word	0x0001eda0


	//   ....[27]....
        /*0fe8*/ 	.word	0x0001eea0


	//   ....[28]....
        /*0fec*/ 	.word	0x0001ef00


	//   ....[29]....
        /*0ff0*/ 	.word	0x0001f000


	//   ....[30]....
        /*0ff4*/ 	.word	0x0001f060


	//   ....[31]....
        /*0ff8*/ 	.word	0x0001f160


	//   ....[32]....
        /*0ffc*/ 	.word	0x0001f1c0


	//   ....[33]....
        /*1000*/ 	.word	0x0001f2c0


	//   ....[34]....
        /*1004*/ 	.word	0x0001f320


	//   ....[35]....
        /*1008*/ 	.word	0x0001f420


	//   ....[36]....
        /*100c*/ 	.word	0x0001f480


	//   ....[37]....
        /*1010*/ 	.word	0x0001f570


	//   ....[38]....
        /*1014*/ 	.word	0x0001f5d0


	//   ....[39]....
        /*1018*/ 	.word	0x0001f6c0


	//   ....[40]....
        /*101c*/ 	.word	0x0001f720


	//   ....[41]....
        /*1020*/ 	.word	0x0001f7f0


	//   ....[42]....
        /*1024*/ 	.word	0x0001f850


	//   ....[43]....
        /*1028*/ 	.word	0x0001f910


	//   ....[44]....
        /*102c*/ 	.word	0x0001fa50


	//   ....[45]....
        /*1030*/ 	.word	0x0001fb00


	//   ....[46]....
        /*1034*/ 	.word	0x0001fb70


	//   ....[47]....
        /*1038*/ 	.word	0x0001fc40


	//   ....[48]....
        /*103c*/ 	.word	0x0001fca0


	//   ....[49]....
        /*1040*/ 	.word	0x0001fd50


	//   ....[50]....
        /*1044*/ 	.word	0x0001fdb0


	//   ....[51]....
        /*1048*/ 	.word	0x0001fe60


	//   ....[52]....
        /*104c*/ 	.word	0x0001fec0


	//   ....[53]....
        /*1050*/ 	.word	0x0001ff70


	//   ....[54]....
        /*1054*/ 	.word	0x0001ffd0


	//   ....[55]....
        /*1058*/ 	.word	0x00020080


	//   ....[56]....
        /*105c*/ 	.word	0x000200e0


	//   ....[57]....
        /*1060*/ 	.word	0x00020190


	//   ....[58]....
        /*1064*/ 	.word	0x000201f0


	//   ....[59]....
        /*1068*/ 	.word	0x000202a0


	//   ....[60]....
        /*106c*/ 	.word	0x00020390


	//   ....[61]....
        /*1070*/ 	.word	0x00020440


	//   ....[62]....
        /*1074*/ 	.word	0x000204a0


	//   ....[63]....
        /*1078*/ 	.word	0x00020560


	//   ....[64]....
        /*107c*/ 	.word	0x000205c0


	//   ....[65]....
        /*1080*/ 	.word	0x00020680


	//   ....[66]....
        /*1084*/ 	.word	0x000206e0


	//   ....[67]....
        /*1088*/ 	.word	0x000207a0


	//   ....[68]....
        /*108c*/ 	.word	0x00020800


	//   ....[69]....
        /*1090*/ 	.word	0x000208c0


	//   ....[70]....
        /*1094*/ 	.word	0x00020920


	//   ....[71]....
        /*1098*/ 	.word	0x000209e0


	//   ....[72]....
        /*109c*/ 	.word	0x00020a40


	//   ....[73]....
        /*10a0*/ 	.word	0x00020b00


	//   ....[74]....
        /*10a4*/ 	.word	0x00020b60


	//   ....[75]....
        /*10a8*/ 	.word	0x00020c10


	//   ....[76]....
        /*10ac*/ 	.word	0x00020d00


	//   ....[77]....
        /*10b0*/ 	.word	0x00020dc0


	//   ....[78]....
        /*10b4*/ 	.word	0x00020e20


	//   ....[79]....
        /*10b8*/ 	.word	0x00020ed0


	//   ....[80]....
        /*10bc*/ 	.word	0x00020f30


	//   ....[81]....
        /*10c0*/ 	.word	0x00020fe0


	//   ....[82]....
        /*10c4*/ 	.word	0x00021040


	//   ....[83]....
        /*10c8*/ 	.word	0x000210f0


	//   ....[84]....
        /*10cc*/ 	.word	0x00021150


	//   ....[85]....
        /*10d0*/ 	.word	0x00021200


	//   ....[86]....
        /*10d4*/ 	.word	0x00021260


	//   ....[87]....
        /*10d8*/ 	.word	0x00021310


	//   ....[88]....
        /*10dc*/ 	.word	0x00021370


	//   ....[89]....
        /*10e0*/ 	.word	0x00021420


	//   ....[90]....
        /*10e4*/ 	.word	0x00021480


	//   ....[91]....
        /*10e8*/ 	.word	0x00021520


	//   ....[92]....
        /*10ec*/ 	.word	0x000215b0


	//   ....[93]....
        /*10f0*/ 	.word	0x00021650


	//   ....[94]....
        /*10f4*/ 	.word	0x000217c0


	//   ....[95]....
        /*10f8*/ 	.word	0x00021830


	//   ....[96]....
        /*10fc*/ 	.word	0x000218a0


	//   ....[97]....
        /*1100*/ 	.word	0x00021910


	//   ....[98]....
        /*1104*/ 	.word	0x00021980


	//   ....[99]....
        /*1108*/ 	.word	0x00021a00


	//   ....[100]....
        /*110c*/ 	.word	0x00021a80


	//   ....[101]....
        /*1110*/ 	.word	0x00021b10


	//   ....[102]....
        /*1114*/ 	.word	0x00021b80


	//   ....[103]....
        /*1118*/ 	.word	0x00021bf0


	//   ....[104]....
        /*111c*/ 	.word	0x00021c60


	//   ....[105]....
        /*1120*/ 	.word	0x00021ce0


	//   ....[106]....
        /*1124*/ 	.word	0x00021d50


	//   ....[107]....
        /*1128*/ 	.word	0x00021e00


	//   ....[108]....
        /*112c*/ 	.word	0x00021e50


	//   ....[109]....
        /*1130*/ 	.word	0x00021ee0


	//   ....[110]....
        /*1134*/ 	.word	0x00022010


	//----- nvinfo : EIATTR_REG_RECONFIG
	.align		4
.L_321:
        /*1138*/ 	.byte	0x01, 0x54
	.zero		2


	//----- nvinfo : EIATTR_SYSCALL_OFFSETS
	.align		4
        /*113c*/ 	.byte	0x04, 0x46
        /*113e*/ 	.short	(.L_323 - .L_322)


	//   ....[0]....
.L_322:
        /*1140*/ 	.word	0x00001b60


	//   ....[1]....
        /*1144*/ 	.word	0x00001cb0


	//   ....[2]....
        /*1148*/ 	.word	0x000061f0


	//   ....[3]....
        /*114c*/ 	.word	0x00006510


	//   ....[4]....
        /*1150*/ 	.word	0x000170e0


	//   ....[5]....
        /*1154*/ 	.word	0x00017230


	//   ....[6]....
        /*1158*/ 	.word	0x00017320


	//   ....[7]....
        /*115c*/ 	.word	0x000182d0


	//----- nvinfo : EIATTR_MBARRIER_INSTR_OFFSETS
	.align		4
.L_323:
        /*1160*/ 	.byte	0x04, 0x39
        /*1162*/ 	.short	(.L_325 - .L_324)


	//   ....[0]....
.L_324:
        /*1164*/ 	.word	0x00000250
        /*1168*/ 	.word	0x000000ff
        /*116c*/ 	.word	0x00016800
        /*1170*/ 	.short	0x0100
        /*1172*/ 	.byte	0x08
	.zero		1


	//   ....[1]....
        /*1174*/ 	.word	0x00000260
        /*1178*/ 	.word	0x000000ff
        /*117c*/ 	.word	0x00016820
        /*1180*/ 	.short	0x0100
        /*1182*/ 	.byte	0x08
	.zero		1


	//   ....[2]....
        /*1184*/ 	.word	0x00000350
        /*1188*/ 	.word	0x000000ff
        /*118c*/ 	.word	0x00016830
        /*1190*/ 	.short	0x0100
        /*1192*/ 	.byte	0x08
	.zero		1


	//   ....[3]....
        /*1194*/ 	.word	0x00000360
        /*1198*/ 	.word	0x000000ff
        /*119c*/ 	.word	0x00016840
        /*11a0*/ 	.short	0x0100
        /*11a2*/ 	.byte	0x08
	.zero		1


	//   ....[4]....
        /*11a4*/ 	.word	0x00000370
        /*11a8*/ 	.word	0x000000ff
        /*11ac*/ 	.word	0x00016838
        /*11b0*/ 	.short	0x0100
        /*11b2*/ 	.byte	0x08
	.zero		1


	//   ....[5]....
        /*11b4*/ 	.word	0x00000380
        /*11b8*/ 	.word	0x000000ff
        /*11bc*/ 	.word	0x00016848
        /*11c0*/ 	.short	0x0100
        /*11c2*/ 	.byte	0x08
	.zero		1


	//   ....[6]....
        /*11c4*/ 	.word	0x000004b0
        /*11c8*/ 	.word	0x000000ff
        /*11cc*/ 	.word	0x00016850
        /*11d0*/ 	.short	0x0100
        /*11d2*/ 	.byte	0x08
	.zero		1


	//   ....[7]....
        /*11d4*/ 	.word	0x000004c0
        /*11d8*/ 	.word	0x000000ff
        /*11dc*/ 	.word	0x00016860
        /*11e0*/ 	.short	0x0100
        /*11e2*/ 	.byte	0x08
	.zero		1


	//   ....[8]....
        /*11e4*/ 	.word	0x000004d0
        /*11e8*/ 	.word	0x000000ff
        /*11ec*/ 	.word	0x00016858
        /*11f0*/ 	.short	0x0100
        /*11f2*/ 	.byte	0x08
	.zero		1


	//   ....[9]....
        /*11f4*/ 	.word	0x000004e0
        /*11f8*/ 	.word	0x000000ff
        /*11fc*/ 	.word	0x00016868
        /*1200*/ 	.short	0x0100
        /*1202*/ 	.byte	0x08
	.zero		1


	//   ....[10]....
        /*1204*/ 	.word	0x000005d0
        /*1208*/ 	.word	0x000000ff
        /*120c*/ 	.word	0x00016870
        /*1210*/ 	.short	0x0100
        /*1212*/ 	.byte	0x06
	.zero		1


	//   ....[11]....
        /*1214*/ 	.word	0x000005e0
        /*1218*/ 	.word	0x000000ff
        /*121c*/ 	.word	0x00016880
        /*1220*/ 	.short	0x0100
        /*1222*/ 	.byte	0x06
	.zero		1


	//   ....[12]....
        /*1224*/ 	.word	0x000005f0
        /*1228*/ 	.word	0x000000ff
        /*122c*/ 	.word	0x00016878
        /*1230*/ 	.short	0x0100
        /*1232*/ 	.byte	0x06
	.zero		1


	//   ....[13]....
        /*1234*/ 	.word	0x00000600
        /*1238*/ 	.word	0x000000ff
        /*123c*/ 	.word	0x00016888
        /*1240*/ 	.short	0x0100
        /*1242*/ 	.byte	0x06
	.zero		1


	//   ....[14]....
        /*1244*/ 	.word	0x00000730
        /*1248*/ 	.word	0x000000ff
        /*124c*/ 	.word	0x00016890
        /*1250*/ 	.short	0x0100
        /*1252*/ 	.byte	0x08
	.zero		1


	//   ....[15]....
        /*1254*/ 	.word	0x00000740
        /*1258*/ 	.word	0x000000ff
        /*125c*/ 	.word	0x000168a0
        /*1260*/ 	.short	0x0100
        /*1262*/ 	.byte	0x08
	.zero		1


	//   ....[16]....
        /*1264*/ 	.word	0x00000750
        /*1268*/ 	.word	0x000000ff
        /*126c*/ 	.word	0x00016898
        /*1270*/ 	.short	0x0100
        /*1272*/ 	.byte	0x08
	.zero		1


	//   ....[17]....
        /*1274*/ 	.word	0x00000760
        /*1278*/ 	.word	0x000000ff
        /*127c*/ 	.word	0x000168a8
        /*1280*/ 	.short	0x0100
        /*1282*/ 	.byte	0x08
	.zero		1


	//   ....[18]....
        /*1284*/ 	.word	0x00000890
        /*1288*/ 	.word	0x000000ff
        /*128c*/ 	.word	0x000168b0
        /*1290*/ 	.short	0x0100
        /*1292*/ 	.byte	0x08
	.zero		1


	//   ....[19]....
        /*1294*/ 	.word	0x000008a0
        /*1298*/ 	.word	0x000000ff
        /*129c*/ 	.word	0x000168c0
        /*12a0*/ 	.short	0x0100
        /*12a2*/ 	.byte	0x08
	.zero		1


	//   ....[20]....
        /*12a4*/ 	.word	0x000008b0
        /*12a8*/ 	.word	0x000000ff
        /*12ac*/ 	.word	0x000168b8
        /*12b0*/ 	.short	0x0100
        /*12b2*/ 	.byte	0x08
	.zero		1


	//   ....[21]....
        /*12b4*/ 	.word	0x000008c0
        /*12b8*/ 	.word	0x000000ff
        /*12bc*/ 	.word	0x000168c8
        /*12c0*/ 	.short	0x0100
        /*12c2*/ 	.byte	0x08
	.zero		1


	//   ....[22]....
        /*12c4*/ 	.word	0x00002da0
        /*12c8*/ 	.word	0x00000044
        /*12cc*/ 	.word	0x00016890
        /*12d0*/ 	.short	0x010a
        /*12d2*/ 	.byte	0x3f
	.zero		1


	//   ....[23]....
        /*12d4*/ 	.word	0x000040f0
        /*12d8*/ 	.word	0x00000044
        /*12dc*/ 	.word	0x00016890
        /*12e0*/ 	.short	0x010a
        /*12e2*/ 	.byte	0x3f
	.zero		1


	//   ....[24]....
        /*12e4*/ 	.word	0x00005120
        /*12e8*/ 	.word	0x00000044
        /*12ec*/ 	.word	0x00016890
        /*12f0*/ 	.short	0x010a
        /*12f2*/ 	.byte	0x3f
	.zero		1


	//   ....[25]....
        /*12f4*/ 	.word	0x000055b0
        /*12f8*/ 	.word	0x00000004
        /*12fc*/ 	.word	0x00000000
        /*1300*/ 	.short	0x0101
        /*1302*/ 	.byte	0x3f
	.zero		1


	//   ....[26]....
        /*1304*/ 	.word	0x000055f0
        /*1308*/ 	.word	0x00000044
        /*130c*/ 	.word	0x000168b0
        /*1310*/ 	.short	0x010a
        /*1312*/ 	.byte	0x3f
	.zero		1


	//   ....[27]....
        /*1314*/ 	.word	0x00005a10
        /*1318*/ 	.word	0x00000044
        /*131c*/ 	.word	0x00000000
        /*1320*/ 	.short	0x0101
        /*1322*/ 	.byte	0x3f
	.zero		1


	//   ....[28]....
        /*1324*/ 	.word	0x00006290
        /*1328*/ 	.word	0x00000002
        /*132c*/ 	.word	0x00016800
        /*1330*/ 	.short	0x010a
        /*1332*/ 	.byte	0x3f
	.zero		1


	//   ....[29]....
        /*1334*/ 	.word	0x000062e0
        /*1338*/ 	.word	0x00000002
        /*133c*/ 	.word	0x00016800
        /*1340*/ 	.short	0x010a
        /*1342*/ 	.byte	0x3f
	.zero		1


	//   ....[30]....
        /*1344*/ 	.word	0x00006de0
        /*1348*/ 	.word	0x00000002
        /*134c*/ 	.word	0x00016800
        /*1350*/ 	.short	0x010a
        /*1352*/ 	.byte	0x3f
	.zero		1


	//   ....[31]....
        /*1354*/ 	.word	0x000082f0
        /*1358*/ 	.word	0x00000002
        /*135c*/ 	.word	0x00016800
        /*1360*/ 	.short	0x010a
        /*1362*/ 	.byte	0x3f
	.zero		1


	//   ....[32]....
        /*1364*/ 	.word	0x000091e0
        /*1368*/ 	.word	0x00000000
        /*136c*/ 	.word	0x00016830
        /*1370*/ 	.short	0x010a
        /*1372*/ 	.byte	0x3f
	.zero		1


	//   ....[33]....
        /*1374*/ 	.word	0x00009290
        /*1378*/ 	.word	0x00000000
        /*137c*/ 	.word	0x00016830
        /*1380*/ 	.short	0x010a
        /*1382*/ 	.byte	0x3f
	.zero		1


	//   ....[34]....
        /*1384*/ 	.word	0x0000af90
        /*1388*/ 	.word	0x00000004
        /*138c*/ 	.word	0x00000000
        /*1390*/ 	.short	0x0101
        /*1392*/ 	.byte	0x3f
	.zero		1


	//   ....[35]....
        /*1394*/ 	.word	0x0000bd80
        /*1398*/ 	.word	0x00000005
        /*139c*/ 	.word	0x00016830
        /*13a0*/ 	.short	0x010a
        /*13a2*/ 	.byte	0x3f
	.zero		1


	//   ....[36]....
        /*13a4*/ 	.word	0x0000bdd0
        /*13a8*/ 	.word	0x00000005
        /*13ac*/ 	.word	0x00016830
        /*13b0*/ 	.short	0x010a
        /*13b2*/ 	.byte	0x3f
	.zero		1


	//   ....[37]....
        /*13b4*/ 	.word	0x0000c120
        /*13b8*/ 	.word	0x00000005
        /*13bc*/ 	.word	0x00016850
        /*13c0*/ 	.short	0x010a
        /*13c2*/ 	.byte	0x3f
	.zero		1


	//   ....[38]....
        /*13c4*/ 	.word	0x0000c160
        /*13c8*/ 	.word	0x00000005
        /*13cc*/ 	.word	0x00016850
        /*13d0*/ 	.short	0x010a
        /*13d2*/ 	.byte	0x3f
	.zero		1


	//   ....[39]....
        /*13d4*/ 	.word	0x0000e140
        /*13d8*/ 	.word	0x00000037
        /*13dc*/ 	.word	0x00000000
        /*13e0*/ 	.short	0x0101
        /*13e2*/ 	.byte	0x3f
	.zero		1


	//   ....[40]....
        /*13e4*/ 	.word	0x0000e940
        /*13e8*/ 	.word	0x0000000d
        /*13ec*/ 	.word	0x00000000
        /*13f0*/ 	.short	0x0101
        /*13f2*/ 	.byte	0x3f
	.zero		1


	//   ....[41]....
        /*13f4*/ 	.word	0x0000eee0
        /*13f8*/ 	.word	0x00000005
        /*13fc*/ 	.word	0x00016830
        /*1400*/ 	.short	0x010a
        /*1402*/ 	.byte	0x3f
	.zero		1


	//   ....[42]....
        /*1404*/ 	.word	0x0000ef30
        /*1408*/ 	.word	0x00000005
        /*140c*/ 	.word	0x00016830
        /*1410*/ 	.short	0x010a
        /*1412*/ 	.byte	0x3f
	.zero		1


	//   ....[43]....
        /*1414*/ 	.word	0x0000f250
        /*1418*/ 	.word	0x00000005
        /*141c*/ 	.word	0x00016850
        /*1420*/ 	.short	0x010a
        /*1422*/ 	.byte	0x3f
	.zero		1


	//   ....[44]....
        /*1424*/ 	.word	0x0000f290
        /*1428*/ 	.word	0x00000005
        /*142c*/ 	.word	0x00016850
        /*1430*/ 	.short	0x010a
        /*1432*/ 	.byte	0x3f
	.zero		1


	//   ....[45]....
        /*1434*/ 	.word	0x0000f930
        /*1438*/ 	.word	0x00000005
        /*143c*/ 	.word	0x00000000
        /*1440*/ 	.short	0x0101
        /*1442*/ 	.byte	0x3f
	.zero		1


	//   ....[46]....
        /*1444*/ 	.word	0x000110e0
        /*1448*/ 	.word	0x0000000d
        /*144c*/ 	.word	0x00000000
        /*1450*/ 	.short	0x0101
        /*1452*/ 	.byte	0x3f
	.zero		1


	//   ....[47]....
        /*1454*/ 	.word	0x000115b0
        /*1458*/ 	.word	0x0000000d
        /*145c*/ 	.word	0x00016850
        /*1460*/ 	.short	0x010a
        /*1462*/ 	.byte	0x3f
	.zero		1


	//   ....[48]....
        /*1464*/ 	.word	0x00011620
        /*1468*/ 	.word	0x0000000d
        /*146c*/ 	.word	0x00016850
        /*1470*/ 	.short	0x010a
        /*1472*/ 	.byte	0x3f
	.zero		1


	//   ....[49]....
        /*1474*/ 	.word	0x00011bc0
        /*1478*/ 	.word	0x00000002
        /*147c*/ 	.word	0x00000000
        /*1480*/ 	.short	0x0101
        /*1482*/ 	.byte	0x3f
	.zero		1


	//   ....[50]....
        /*1484*/ 	.word	0x00012c90
        /*1488*/ 	.word	0x00000000
        /*148c*/ 	.word	0x00000000
        /*1490*/ 	.short	0x0101
        /*1492*/ 	.byte	0x3f
	.zero		1


	//   ....[51]....
        /*1494*/ 	.word	0x00013180
        /*1498*/ 	.word	0x00000004
        /*149c*/ 	.word	0x00000000
        /*14a0*/ 	.short	0x0101
        /*14a2*/ 	.byte	0x3f
	.zero		1


	//   ....[52]....
        /*14a4*/ 	.word	0x00015fa0
        /*14a8*/ 	.word	0x00000010
        /*14ac*/ 	.word	0x00016820
        /*14b0*/ 	.short	0x010a
        /*14b2*/ 	.byte	0x3f
	.zero		1


	//   ....[53]....
        /*14b4*/ 	.word	0x00016060
        /*14b8*/ 	.word	0x00000006
        /*14bc*/ 	.word	0x000168a0
        /*14c0*/ 	.short	0x010a
        /*14c2*/ 	.byte	0x3f
	.zero		1


	//   ....[54]....
        /*14c4*/ 	.word	0x000162a0
        /*14c8*/ 	.word	0x00000006
        /*14cc*/ 	.word	0x000168c0
        /*14d0*/ 	.short	0x010a
        /*14d2*/ 	.byte	0x3f
	.zero		1


	//   ....[55]....
        /*14d4*/ 	.word	0x00016630
        /*14d8*/ 	.word	0x00000006
        /*14dc*/ 	.word	0x000168a0
        /*14e0*/ 	.short	0x010a
        /*14e2*/ 	.byte	0x3f
	.zero		1


	//   ....[56]....
        /*14e4*/ 	.word	0x00016850
        /*14e8*/ 	.word	0x00000006
        /*14ec*/ 	.word	0x000168c0
        /*14f0*/ 	.short	0x010a
        /*14f2*/ 	.byte	0x3f
	.zero		1


	//   ....[57]....
        /*14f4*/ 	.word	0x000177f0
        /*14f8*/ 	.word	0x00000003
        /*14fc*/ 	.word	0x00016840
        /*1500*/ 	.short	0x010a
        /*1502*/ 	.byte	0x3f
	.zero		1


	//   ....[58]....
        /*1504*/ 	.word	0x00017fa0
        /*1508*/ 	.word	0x00000003
        /*150c*/ 	.word	0x00016830
        /*1510*/ 	.short	0x0107
        /*1512*/ 	.byte	0x3f
	.zero		1


	//   ....[59]....
        /*1514*/ 	.word	0x00018070
        /*1518*/ 	.word	0x00000003
        /*151c*/ 	.word	0x00016830
        /*1520*/ 	.short	0x0101
        /*1522*/ 	.byte	0x3f
	.zero		1


	//   ....[60]....
        /*1524*/ 	.word	0x00018ec0
        /*1528*/ 	.word	0x00000010
        /*152c*/ 	.word	0x00016800
        /*1530*/ 	.short	0x0107
        /*1532*/ 	.byte	0x3f
	.zero		1


	//   ....[61]....
        /*1534*/ 	.word	0x00018fb0
        /*1538*/ 	.word	0x00000010
        /*153c*/ 	.word	0x00016800
        /*1540*/ 	.short	0x0101
        /*1542*/ 	.byte	0x3f
	.zero		1


	//   ....[62]....
        /*1544*/ 	.word	0x00018fd0
        /*1548*/ 	.word	0x00000010
        /*154c*/ 	.word	0x00016820
        /*1550*/ 	.short	0x010a
        /*1552*/ 	.byte	0x3f
	.zero		1


	//   ....[63]....
        /*1554*/ 	.word	0x000193a0
        /*1558*/ 	.word	0x00000005
        /*155c*/ 	.word	0x00016840
        /*1560*/ 	.short	0x010a
        /*1562*/ 	.byte	0x3f
	.zero		1


	//   ....[64]....
        /*1564*/ 	.word	0x000198d0
        /*1568*/ 	.word	0x00000005
        /*156c*/ 	.word	0x00016830
        /*1570*/ 	.short	0x0107
        /*1572*/ 	.byte	0x3f
	.zero		1


	//   ....[65]....
        /*1574*/ 	.word	0x00019990
        /*1578*/ 	.word	0x00000005
        /*157c*/ 	.word	0x00016830
        /*1580*/ 	.short	0x0101
        /*1582*/ 	.byte	0x3f
	.zero		1


	//   ....[66]....
        /*1584*/ 	.word	0x000199f0
        /*1588*/ 	.word	0x00000005
        /*158c*/ 	.word	0x00016860
        /*1590*/ 	.short	0x010a
        /*1592*/ 	.byte	0x3f
	.zero		1


	//   ....[67]....
        /*1594*/ 	.word	0x00019ec0
        /*1598*/ 	.word	0x00000005
        /*159c*/ 	.word	0x00016850
        /*15a0*/ 	.short	0x0107
        /*15a2*/ 	.byte	0x3f
	.zero		1


	//   ....[68]....
        /*15a4*/ 	.word	0x0001a040
        /*15a8*/ 	.word	0x00000005
        /*15ac*/ 	.word	0x00016850
        /*15b0*/ 	.short	0x0101
        /*15b2*/ 	.byte	0x3f
	.zero		1


	//   ....[69]....
        /*15b4*/ 	.word	0x0001a260
        /*15b8*/ 	.word	0x00000000
        /*15bc*/ 	.word	0x00016860
        /*15c0*/ 	.short	0x010a
        /*15c2*/ 	.byte	0x3f
	.zero		1


	//   ....[70]....
        /*15c4*/ 	.word	0x0001a700
        /*15c8*/ 	.word	0x00000000
        /*15cc*/ 	.word	0x00016850
        /*15d0*/ 	.short	0x0107
        /*15d2*/ 	.byte	0x3f
	.zero		1


	//   ....[71]....
        /*15d4*/ 	.word	0x0001a7d0
        /*15d8*/ 	.word	0x00000000
        /*15dc*/ 	.word	0x00016850
        /*15e0*/ 	.short	0x0101
        /*15e2*/ 	.byte	0x3f
	.zero		1


	//   ....[72]....
        /*15e4*/ 	.word	0x0001b930
        /*15e8*/ 	.word	0x00000005
        /*15ec*/ 	.word	0x00016820
        /*15f0*/ 	.short	0x010a
        /*15f2*/ 	.byte	0x3f
	.zero		1


	//   ....[73]....
        /*15f4*/ 	.word	0x0001baa0
        /*15f8*/ 	.word	0x00000003
        /*15fc*/ 	.word	0x00016840
        /*1600*/ 	.short	0x010a
        /*1602*/ 	.byte	0x3f
	.zero		1


	//   ....[74]....
        /*1604*/ 	.word	0x0001bb40
        /*1608*/ 	.word	0x00000005
        /*160c*/ 	.word	0x00016840
        /*1610*/ 	.short	0x010a
        /*1612*/ 	.byte	0x3f
	.zero		1


	//   ....[75]....
        /*1614*/ 	.word	0x0001bb80
        /*1618*/ 	.word	0x00000003
        /*161c*/ 	.word	0x00016860
        /*1620*/ 	.short	0x010a
        /*1622*/ 	.byte	0x3f
	.zero		1


	//   ....[76]....
        /*1624*/ 	.word	0x0001bbc0
        /*1628*/ 	.word	0x00000005
        /*162c*/ 	.word	0x00016860
        /*1630*/ 	.short	0x010a
        /*1632*/ 	.byte	0x3f
	.zero		1


	//   ....[77]....
        /*1634*/ 	.word	0x0001bc20
        /*1638*/ 	.word	0x00000044
        /*163c*/ 	.word	0x00016890
        /*1640*/ 	.short	0x010a
        /*1642*/ 	.byte	0x3f
	.zero		1


	//   ....[78]....
        /*1644*/ 	.word	0x0001beb0
        /*1648*/ 	.word	0x00000044
        /*164c*/ 	.word	0x00016890
        /*1650*/ 	.short	0x010a
        /*1652*/ 	.byte	0x3f
	.zero		1


	//   ....[79]....
        /*1654*/ 	.word	0x0001c160
        /*1658*/ 	.word	0x00000044
        /*165c*/ 	.word	0x00016890
        /*1660*/ 	.short	0x010a
        /*1662*/ 	.byte	0x3f
	.zero		1


	//   ....[80]....
        /*1664*/ 	.word	0x0001c410
        /*1668*/ 	.word	0x00000044
        /*166c*/ 	.word	0x000168b0
        /*1670*/ 	.short	0x010a
        /*1672*/ 	.byte	0x3f
	.zero		1


	//   ....[81]....
        /*1674*/ 	.word	0x0001c8e0
        /*1678*/ 	.word	0x00000002
        /*167c*/ 	.word	0x00016800
        /*1680*/ 	.short	0x010a
        /*1682*/ 	.byte	0x3f
	.zero		1


	//   ....[82]....
        /*1684*/ 	.word	0x0001cee0
        /*1688*/ 	.word	0x00000002
        /*168c*/ 	.word	0x00016800
        /*1690*/ 	.short	0x010a
        /*1692*/ 	.byte	0x3f
	.zero		1


	//   ....[83]....
        /*1694*/ 	.word	0x0001cf30
        /*1698*/ 	.word	0x00000000
        /*169c*/ 	.word	0x00016830
        /*16a0*/ 	.short	0x010a
        /*16a2*/ 	.byte	0x3f
	.zero		1


	//   ....[84]....
        /*16a4*/ 	.word	0x0001cf80
        /*16a8*/ 	.word	0x00000005
        /*16ac*/ 	.word	0x00016830
        /*16b0*/ 	.short	0x010a
        /*16b2*/ 	.byte	0x3f
	.zero		1


	//   ....[85]....
        /*16b4*/ 	.word	0x0001cfd0
        /*16b8*/ 	.word	0x00000005
        /*16bc*/ 	.word	0x00016850
        /*16c0*/ 	.short	0x010a
        /*16c2*/ 	.byte	0x3f
	.zero		1


	//   ....[86]....
        /*16c4*/ 	.word	0x0001d020
        /*16c8*/ 	.word	0x00000005
        /*16cc*/ 	.word	0x00016830
        /*16d0*/ 	.short	0x010a
        /*16d2*/ 	.byte	0x3f
	.zero		1


	//   ....[87]....
        /*16d4*/ 	.word	0x0001d070
        /*16d8*/ 	.word	0x00000005
        /*16dc*/ 	.word	0x00016850
        /*16e0*/ 	.short	0x010a
        /*16e2*/ 	.byte	0x3f
	.zero		1


	//   ....[88]....
        /*16e4*/ 	.word	0x0001d0c0
        /*16e8*/ 	.word	0x0000000d
        /*16ec*/ 	.word	0x00016850
        /*16f0*/ 	.short	0x010a
        /*16f2*/ 	.byte	0x3f
	.zero		1


	//   ....[89]....
        /*16f4*/ 	.word	0x0001dc70
        /*16f8*/ 	.word	0x00000010
        /*16fc*/ 	.word	0x00016820
        /*1700*/ 	.short	0x010a
        /*1702*/ 	.byte	0x3f
	.zero		1


	//   ....[90]....
        /*1704*/ 	.word	0x0001dcc0
        /*1708*/ 	.word	0x00000006
        /*170c*/ 	.word	0x000168a0
        /*1710*/ 	.short	0x010a
        /*1712*/ 	.byte	0x3f
	.zero		1


	//   ....[91]....
        /*1714*/ 	.word	0x0001dd10
        /*1718*/ 	.word	0x00000006
        /*171c*/ 	.word	0x000168c0
        /*1720*/ 	.short	0x010a
        /*1722*/ 	.byte	0x3f
	.zero		1


	//   ....[92]....
        /*1724*/ 	.word	0x0001dd60
        /*1728*/ 	.word	0x00000006
        /*172c*/ 	.word	0x000168a0
        /*1730*/ 	.short	0x010a
        /*1732*/ 	.byte	0x3f
	.zero		1


	//   ....[93]....
        /*1734*/ 	.word	0x0001ddb0
        /*1738*/ 	.word	0x00000006
        /*173c*/ 	.word	0x000168c0
        /*1740*/ 	.short	0x010a
        /*1742*/ 	.byte	0x3f
	.zero		1


	//   ....[94]....
        /*1744*/ 	.word	0x0001ded0
        /*1748*/ 	.word	0x00000003
        /*174c*/ 	.word	0x00016840
        /*1750*/ 	.short	0x010a
        /*1752*/ 	.byte	0x3f
	.zero		1


	//   ....[95]....
        /*1754*/ 	.word	0x0001f950
        /*1758*/ 	.word	0x00000010
        /*175c*/ 	.word	0x00016820
        /*1760*/ 	.short	0x010a
        /*1762*/ 	.byte	0x3f
	.zero		1


	//   ....[96]....
        /*1764*/ 	.word	0x0001f9a0
        /*1768*/ 	.word	0x00000005
        /*176c*/ 	.word	0x00016840
        /*1770*/ 	.short	0x010a
        /*1772*/ 	.byte	0x3f
	.zero		1


	//   ....[97]....
        /*1774*/ 	.word	0x000202e0
        /*1778*/ 	.word	0x00000005
        /*177c*/ 	.word	0x00016860
        /*1780*/ 	.short	0x010a
        /*1782*/ 	.byte	0x3f
	.zero		1


	//   ....[98]....
        /*1784*/ 	.word	0x00020c50
        /*1788*/ 	.word	0x00000000
        /*178c*/ 	.word	0x00016860
        /*1790*/ 	.short	0x010a
        /*1792*/ 	.byte	0x3f
	.zero		1


	//   ....[99]....
        /*1794*/ 	.word	0x00021f30
        /*1798*/ 	.word	0x00000005
        /*179c*/ 	.word	0x00016820
        /*17a0*/ 	.short	0x010a
        /*17a2*/ 	.byte	0x3f
	.zero		1


	//   ....[100]....
        /*17a4*/ 	.word	0x000220d0
        /*17a8*/ 	.word	0x00000003
        /*17ac*/ 	.word	0x00016840
        /*17b0*/ 	.short	0x010a
        /*17b2*/ 	.byte	0x3f
	.zero		1


	//   ....[101]....
        /*17b4*/ 	.word	0x00022120
        /*17b8*/ 	.word	0x00000005
        /*17bc*/ 	.word	0x00016840
        /*17c0*/ 	.short	0x010a
        /*17c2*/ 	.byte	0x3f
	.zero		1


	//   ....[102]....
        /*17c4*/ 	.word	0x00022170
        /*17c8*/ 	.word	0x00000003
        /*17cc*/ 	.word	0x00016860
        /*17d0*/ 	.short	0x010a
        /*17d2*/ 	.byte	0x3f
	.zero		1


	//----- nvinfo : EIATTR_NUM_MBARRIERS
	.align		4
.L_325:
        /*17d4*/ 	.byte	0x03, 0x38
        /*17d6*/ 	.short	0x0016


	//----- nvinfo : EIATTR_EXIT_INSTR_OFFSETS
	.align		4
        /*17d8*/ 	.byte	0x04, 0x1c
        /*17da*/ 	.short	(.L_327 - .L_326)


	//   ....[0]....
.L_326:
        /*17dc*/ 	.word	0x0001bc10


	//----- nvinfo : EIATTR_MAX_THREADS
	.align		4
.L_327:
        /*17e0*/ 	.byte	0x04, 0x05
        /*17e2*/ 	.short	(.L_329 - .L_328)
.L_328:
        /*17e4*/ 	.word	0x00000200
        /*17e8*/ 	.word	0x00000001
        /*17ec*/ 	.word	0x00000001


	//----- nvinfo : EIATTR_CRS_STACK_SIZE
	.align		4
.L_329:
        /*17f0*/ 	.byte	0x04, 0x1e
        /*17f2*/ 	.short	(.L_331 - .L_330)
.L_330:
        /*17f4*/ 	.word	0x00000000


	//----- nvinfo : EIATTR_CBANK_PARAM_SIZE
	.align		4
.L_331:
        /*17f8*/ 	.byte	0x03, 0x19
        /*17fa*/ 	.short	0x0af0


	//----- nvinfo : EIATTR_PARAM_CBANK
	.align		4
        /*17fc*/ 	.byte	0x04, 0x0a
        /*17fe*/ 	.short	(.L_333 - .L_332)
	.align		4
.L_332:
        /*1800*/ 	.word	index@(.nv.constant0._ZN7cutlass13device_kernelIN5flash11enable_sm90INS1_16FlashAttnFwdSm90INS1_25CollectiveMainloopFwdSm90ILi2EN4cute5tupleIJNS5_1CILi1EEES8_S8_EEENS6_IJNS7_ILi192EEENS7_ILi128EEENS7_ILi64EEEEEELi64ENS_6half_tEfNS_4arch4Sm90ELb1ELb0ELb1ELb1ELb1ELb1ELb0ELb1ELb1ELb1ELb1ELb0EEENS1_21CollectiveEpilogueFwdINS6_IJSA_SC_SB_EEES9_SE_SG_Li384ELb1ELb1ELb1ELb0EEENS1_36VarlenDynamicPersistentTileSchedulerILi192ELi128ELi384ELi128ELb1ELb1ELb1ELb1ELb1ELb1EEEEEEEEEvNT_6ParamsE)
        /*1804*/ 	.short	0x0210
        /*1806*/ 	.short	0x0af0


	//----- nvinfo : EIATTR_SW_WAR
	.align		4
.L_333:
        /*1808*/ 	.byte	0x04, 0x36
        /*180a*/ 	.short	(.L_335 - .L_334)
.L_334:
        /*180c*/ 	.word	0x00000008
.L_335:


//--------------------- .nv.callgraph             --------------------------
	.section	.nv.callgraph,"",@"SHT_CUDA_CALLGRAPH"
	.align	4
	.sectionentsize	8
	.align		4
        /*0000*/ 	.word	0x00000000
	.align		4
        /*0004*/ 	.word	0xffffffff
	.align		4
        /*0008*/ 	.word	index@(_ZN7cutlass13device_kernelIN5flash11enable_sm90INS1_16FlashAttnFwdSm90INS1_25CollectiveMainloopFwdSm90ILi2EN4cute5tupleIJNS5_1CILi1EEES8_S8_EEENS6_IJNS7_ILi192EEENS7_ILi128EEENS7_ILi64EEEEEELi64ENS_6half_tEfNS_4arch4Sm90ELb0ELb0ELb1ELb0ELb1ELb0ELb0ELb1ELb1ELb1ELb1ELb0EEENS1_21CollectiveEpilogueFwdINS6_IJSA_SC_SB_EEES9_SE_SG_Li384ELb0ELb1ELb1ELb0EEENS1_19SingleTileSchedulerILb0ELb1ELb1ELi192EEEEEEEEEvNT_6ParamsE)
	.align		4
        /*000c*/ 	.word	index@(__assertfail)
	.align		4
        /*0010*/ 	.word	index@(_ZN7cutlass13device_kernelIN5flash11enable_sm90INS1_16FlashAttnFwdSm90INS1_25CollectiveMainloopFwdSm90ILi2EN4cute5tupleIJNS5_1CILi1EEES8_S8_EEENS6_IJNS7_ILi192EEENS7_ILi128EEENS7_ILi64EEEEEELi64ENS_6half_tEfNS_4arch4Sm90ELb0ELb0ELb1ELb1ELb1ELb0ELb0ELb1ELb1ELb1ELb1ELb0EEENS1_21CollectiveEpilogueFwdINS6_IJSA_SC_SB_EEES9_SE_SG_Li384ELb1ELb1ELb1ELb0EEENS1_36VarlenDynamicPersistentTileSchedulerILi192ELi128ELi384ELi128ELb1ELb1ELb1ELb0ELb1ELb1EEEEEEEEEvNT_6ParamsE)
	.align		4
        /*0014*/ 	.word	index@(__assertfail)
	.align		4
        /*0018*/ 	.word	index@(_ZN7cutlass13device_kernelIN5flash11enable_sm90INS1_16FlashAttnFwdSm90INS1_25CollectiveMainloopFwdSm90ILi2EN4cute5tupleIJNS5_1CILi1EEES8_S8_EEENS6_IJNS7_ILi192EEENS7_ILi128EEENS7_ILi64EEEEEELi64ENS_6half_tEfNS_4arch4Sm90ELb0ELb0ELb1ELb1ELb1ELb1ELb0ELb1ELb1ELb1ELb1ELb0EEENS1_21CollectiveEpilogueFwdINS6_IJSA_SC_SB_EEES9_SE_SG_Li384ELb1ELb1ELb1ELb0EEENS1_36VarlenDynamicPersistentTileSchedulerILi192ELi128ELi384ELi128ELb1ELb1ELb1ELb0ELb1ELb1EEEEEEEEEvNT_6ParamsE)
	.align		4
        /*001c*/ 	.word	index@(__assertfail)
	.align		4
        /*0020*/ 	.word	index@(_ZN7cutlass13device_kernelIN5flash11enable_sm90INS1_16FlashAttnFwdSm90INS1_25CollectiveMainloopFwdSm90ILi2EN4cute5tupleIJNS5_1CILi1EEES8_S8_EEENS6_IJNS7_ILi192EEENS7_ILi128EEENS7_ILi64EEEEEELi64ENS_6half_tEfNS_4arch4Sm90ELb0ELb1ELb1ELb0ELb1ELb0ELb0ELb1ELb1ELb1ELb1ELb0EEENS1_21CollectiveEpilogueFwdINS6_IJSA_SC_SB_EEES9_SE_SG_Li384ELb0ELb1ELb1ELb0EEENS1_19SingleTileSchedulerILb0ELb1ELb1ELi192EEEEEEEEEvNT_6ParamsE)
	.align		4
        /*0024*/ 	.word	index@(__assertfail)
	.align		4
        /*0028*/ 	.word	index@(_ZN7cutlass13device_kernelIN5flash11enable_sm90INS1_16FlashAttnFwdSm90INS1_25CollectiveMainloopFwdSm90ILi2EN4cute5tupleIJNS5_1CILi1EEES8_S8_EEENS6_IJNS7_ILi192EEENS7_ILi128EEENS7_ILi64EEEEEELi64ENS_6half_tEfNS_4arch4Sm90ELb0ELb1ELb1ELb1ELb1ELb0ELb0ELb1ELb1ELb1ELb1ELb0EEENS1_21CollectiveEpilogueFwdINS6_IJSA_SC_SB_EEES9_SE_SG_Li384ELb1ELb1ELb1ELb0EEENS1_36VarlenDynamicPersistentTileSchedulerILi192ELi128ELi384ELi128ELb1ELb1ELb1ELb1ELb0ELb1EEEEEEEEEvNT_6ParamsE)
	.align		4
        /*002c*/ 	.word	index@(__assertfail)
	.align		4
        /*0030*/ 	.word	index@(_ZN7cutlass13device_kernelIN5flash11enable_sm90INS1_16FlashAttnFwdSm90INS1_25CollectiveMainloopFwdSm90ILi2EN4cute5tupleIJNS5_1CILi1EEES8_S8_EEENS6_IJNS7_ILi192EEENS7_ILi128EEENS7_ILi64EEEEEELi64ENS_6half_tEfNS_4arch4Sm90ELb0ELb1ELb1ELb1ELb1ELb1ELb0ELb1ELb1ELb1ELb1ELb0EEENS1_21CollectiveEpilogueFwdINS6_IJSA_SC_SB_EEES9_SE_SG_Li384ELb1ELb1ELb1ELb0EEENS1_36VarlenDynamicPersistentTileSchedulerILi192ELi128ELi384ELi128ELb1ELb1ELb1ELb1ELb0ELb1EEEEEEEEEvNT_6ParamsE)
	.align		4
        /*0034*/ 	.word	index@(__assertfail)
	.align		4
        /*0038*/ 	.word	index@(_ZN7cutlass13device_kernelIN5flash11enable_sm90INS1_16FlashAttnFwdSm90INS1_25CollectiveMainloopFwdSm90ILi2EN4cute5tupleIJNS5_1CILi1EEES8_S8_EEENS6_IJNS7_ILi192EEENS7_ILi128EEENS7_ILi64EEEEEELi64ENS_6half_tEfNS_4arch4Sm90ELb1ELb0ELb1ELb0ELb1ELb0ELb0ELb1ELb1ELb1ELb1ELb0EEENS1_21CollectiveEpilogueFwdINS6_IJSA_SC_SB_EEES9_SE_SG_Li384ELb0ELb1ELb1ELb0EEENS1_19SingleTileSchedulerILb0ELb1ELb1ELi192EEEEEEEEEvNT_6ParamsE)
	.align		4
        /*003c*/ 	.word	index@(__assertfail)
	.align		4
        /*0040*/ 	.word	index@(_ZN7cutlass13device_kernelIN5flash11enable_sm90INS1_16FlashAttnFwdSm90INS1_25CollectiveMainloopFwdSm90ILi2EN4cute5tupleIJNS5_1CILi1EEES8_S8_EEENS6_IJNS7_ILi192EEENS7_ILi128EEENS7_ILi64EEEEEELi64ENS_6half_tEfNS_4arch4Sm90ELb1ELb0ELb1ELb1ELb1ELb0ELb0ELb1ELb1ELb1ELb1ELb0EEENS1_21CollectiveEpilogueFwdINS6_IJSA_SC_SB_EEES9_SE_SG_Li384ELb1ELb1ELb1ELb0EEENS1_36VarlenDynamicPersistentTileSchedulerILi192ELi128ELi384ELi128ELb1ELb1ELb1ELb1ELb1ELb1EEEEEEEEEvNT_6ParamsE)
	.align		4
        /*0044*/ 	.word	index@(__assertfail)
	.align		4
        /*0048*/ 	.word	index@(_ZN7cutlass13device_kernelIN5flash11enable_sm90INS1_16FlashAttnFwdSm90INS1_25CollectiveMainloopFwdSm90ILi2EN4cute5tupleIJNS5_1CILi1EEES8_S8_EEENS6_IJNS7_ILi192EEENS7_ILi128EEENS7_ILi64EEEEEELi64ENS_6half_tEfNS_4arch4Sm90ELb1ELb0ELb1ELb1ELb1ELb1ELb0ELb1ELb1ELb1ELb1ELb0EEENS1_21CollectiveEpilogueFwdINS6_IJSA_SC_SB_EEES9_SE_SG_Li384ELb1ELb1ELb1ELb0EEENS1_36VarlenDynamicPersistentTileSchedulerILi192ELi128ELi384ELi128ELb1ELb1ELb1ELb1ELb1ELb1EEEEEEEEEvNT_6ParamsE)
	.align		4
        /*004c*/ 	.word	index@(__assertfail)
	.align		4
        /*0050*/ 	.word	0x00000000
	.align		4
        /*0054*/ 	.word	0xfffffffe
	.align		4
        /*0058*/ 	.word	0x00000000
	.align		4
        /*005c*/ 	.word	0xfffffffd
	.align		4
        /*0060*/ 	.word	0x00000000
	.align		4
        /*0064*/ 	.word	0xfffffffc


//--------------------- .nv.constant4             --------------------------
	.section	.nv.constant4,"a",@progbits
	.align	8
	.align		8
.nv.constant4:
        /*0000*/ 	.dword	__assertfail
	.align		8
        /*0008*/ 	.dword	__unnamed_1
	.align		8
        /*0010*/ 	.dword	__unnamed_2
	.align		8
        /*0018*/ 	.dword	__unnamed_3
	.align		8
        /*0020*/ 	.dword	__unnamed_4
	.align		8
        /*0028*/ 	.dword	__unnamed_5
	.align		8
        /*0030*/ 	.dword	_ZN85_INTERNAL_0ae2b1d6_49_flash_fwd_hdim64_fp16_paged_split_softcap_sm90_cu_59c7631c_34794cuda3std3__45__cpo5beginE
	.align		8
        /*0038*/ 	.dword	_ZN85_INTERNAL_0ae2b1d6_49_flash_fwd_hdim64_fp16_paged_split_softcap_sm90_cu_59c7631c_34794cuda3std3__45__cpo3endE
	.align		8
        /*0040*/ 	.dword	_ZN85_INTERNAL_0ae2b1d6_49_flash_fwd_hdim64_fp16_paged_split_softcap_sm90_cu_59c7631c_34794cuda3std3__45__cpo6cbeginE
	.align		8
        /*0048*/ 	.dword	_ZN85_INTERNAL_0ae2b1d6_49_flash_fwd_hdim64_fp16_paged_split_softcap_sm90_cu_59c7631c_34794cuda3std3__45__cpo4cendE
	.align		8
        /*0050*/ 	.dword	_ZN85_INTERNAL_0ae2b1d6_49_flash_fwd_hdim64_fp16_paged_split_softcap_sm90_cu_59c7631c_34794cuda3std3__487_GLOBAL__N__0ae2b1d6_49_flash_fwd_hdim64_fp16_paged_split_softcap_sm90_cu_59c7631c_34796ignoreE
	.align		8
        /*0058*/ 	.dword	_ZN85_INTERNAL_0ae2b1d6_49_flash_fwd_hdim64_fp16_paged_split_softcap_sm90_cu_59c7631c_34794cuda3std3__419piecewise_constructE
	.align		8
        /*0060*/ 	.dword	_ZN85_INTERNAL_0ae2b1d6_49_flash_fwd_hdim64_fp16_paged_split_softcap_sm90_cu_59c7631c_34794cuda3std3__48in_placeE
	.align		8
        /*0068*/ 	.dword	_ZN85_INTERNAL_0ae2b1d6_49_flash_fwd_hdim64_fp16_paged_split_softcap_sm90_cu_59c7631c_34794cuda3std6ranges3__45__cpo4swapE
	.align		8
        /*0070*/ 	.dword	_ZN85_INTERNAL_0ae2b1d6_49_flash_fwd_hdim64_fp16_paged_split_softcap_sm90_cu_59c7631c_34794cuda3std6ranges3__45__cpo9iter_moveE
	.align		8
        /*0078*/ 	.dword	_ZN85_INTERNAL_0ae2b1d6_49_flash_fwd_hdim64_fp16_paged_split_softcap_sm90_cu_59c7631c_34794cute7productE
	.align		8
        /*0080*/ 	.dword	_ZN85_INTERNAL_0ae2b1d6_49_flash_fwd_hdim64_fp16_paged_split_softcap_sm90_cu_59c7631c_34794cute1_E
	.align		8
        /*0088*/ 	.dword	$str$23
	.align		8
        /*0090*/ 	.dword	$str$24


//--------------------- .text._ZN7cutlass13device_kernelIN5flash11enable_sm90INS1_16FlashAttnFwdSm90INS1_25CollectiveMainloopFwdSm90ILi2EN4cute5tupleIJNS5_1CILi1EEES8_S8_EEENS6_IJNS7_ILi192EEENS7_ILi128EEENS7_ILi64EEEEEELi64ENS_6half_tEfNS_4arch4Sm90ELb0ELb0ELb1ELb0ELb1ELb0ELb0ELb1ELb1ELb1ELb1ELb0EEENS1_21CollectiveEpilogueFwdINS6_IJSA_SC_SB_EEES9_SE_SG_Li384ELb0ELb1ELb1ELb0EEENS1_19SingleTileSchedulerILb0ELb1ELb1ELi192EEEEEEEEEvNT_6ParamsE --------------------------
	.section	.text._ZN7cutlass13device_kernelIN5flash11enable_sm90INS1_16FlashAttnFwdSm90INS1_25CollectiveMainloopFwdSm90ILi2EN4cute5tupleIJNS5_1CILi1EEES8_S8_EEENS6_IJNS7_ILi192EEENS7_ILi128EEENS7_ILi64EEEEEELi64ENS_6half_tEfNS_4arch4Sm90ELb0ELb0ELb1ELb0ELb1ELb0ELb0ELb1ELb1ELb1ELb1ELb0EEENS1_21CollectiveEpilogueFwdINS6_IJSA_SC_SB_EEES9_SE_SG_Li384ELb0ELb1ELb1ELb0EEENS1_19SingleTileSchedulerILb0ELb1ELb1ELi192EEEEEEEEEvNT_6ParamsE,"ax",@progbits
	.align	128
.text._ZN7cutlass13device_kernelIN5flash11enable_sm90INS1_16FlashAttnFwdSm90INS1_25CollectiveMainloopFwdSm90ILi2EN4cute5tupleIJNS5_1CILi1EEES8_S8_EEENS6_IJNS7_ILi192EEENS7_ILi128EEENS7_ILi64EEEEEELi64ENS_6half_tEfNS_4arch4Sm90ELb0ELb0ELb1ELb0ELb1ELb0ELb0ELb1ELb1ELb1ELb1ELb0EEENS1_21CollectiveEpilogueFwdINS6_IJSA_SC_SB_EEES9_SE_SG_Li384ELb0ELb1ELb1ELb0EEENS1_19SingleTileSchedulerILb0ELb1ELb1ELi192EEEEEEEEEvNT_6ParamsE:
        .type           _ZN7cutlass13device_kernelIN5flash11enable_sm90INS1_16FlashAttnFwdSm90INS1_25CollectiveMainloopFwdSm90ILi2EN4cute5tupleIJNS5_1CILi1EEES8_S8_EEENS6_IJNS7_ILi192EEENS7_ILi128EEENS7_ILi64EEEEEELi64ENS_6half_tEfNS_4arch4Sm90ELb0ELb0ELb1ELb0ELb1ELb0ELb0ELb1ELb1ELb1ELb1ELb0EEENS1_21CollectiveEpilogueFwdINS6_IJSA_SC_SB_EEES9_SE_SG_Li384ELb0ELb1ELb1ELb0EEENS1_19SingleTileSchedulerILb0ELb1ELb1ELi192EEEEEEEEEvNT_6ParamsE,@function
        .size           _ZN7cutlass13device_kernelIN5flash11enable_sm90INS1_16FlashAttnFwdSm90INS1_25CollectiveMainloopFwdSm90ILi2EN4cute5tupleIJNS5_1CILi1EEES8_S8_EEENS6_IJNS7_ILi192EEENS7_ILi128EEENS7_ILi64EEEEEELi64ENS_6half_tEfNS_4arch4Sm90ELb0ELb0ELb1ELb0ELb1ELb0ELb0ELb1ELb1ELb1ELb1ELb0EEENS1_21CollectiveEpilogueFwdINS6_IJSA_SC_SB_EEES9_SE_SG_Li384ELb0ELb1ELb1ELb0EEENS1_19SingleTileSchedulerILb0ELb1ELb1ELi192EEEEEEEEEvNT_6ParamsE,(.L_x_3166 - _ZN7cutlass13device_kernelIN5flash11enable_sm90INS1_16FlashAttnFwdSm90INS1_25CollectiveMainloopFwdSm90ILi2EN4cute5tupleIJNS5_1CILi1EEES8_S8_EEENS6_IJNS7_ILi192EEENS7_ILi128EEENS7_ILi64EEEEEELi64ENS_6half_tEfNS_4arch4Sm90ELb0ELb0ELb1ELb0ELb1ELb0ELb0ELb1ELb1ELb1ELb1ELb0EEENS1_21CollectiveEpilogueFwdINS6_IJSA_SC_SB_EEES9_SE_SG_Li384ELb0ELb1ELb1ELb0EEENS1_19SingleTileSchedulerILb0ELb1ELb1ELi192EEEEEEEEEvNT_6ParamsE)
        .other          _ZN7cutlass13device_kernelIN5flash11enable_sm90INS1_16FlashAttnFwdSm90INS1_25CollectiveMainloopFwdSm90ILi2EN4cute5tupleIJNS5_1CILi1EEES8_S8_EEENS6_IJNS7_ILi192EEENS7_ILi128EEENS7_ILi64EEEEEELi64ENS_6half_tEfNS_4arch4Sm90ELb0ELb0ELb1ELb0ELb1ELb0ELb0ELb1ELb1ELb1ELb1ELb0EEENS1_21CollectiveEpilogueFwdINS6_IJSA_SC_SB_EEES9_SE_SG_Li384ELb0ELb1ELb1ELb0EEENS1_19SingleTileSchedulerILb0ELb1ELb1ELi192EEEEEEEEEvNT_6ParamsE,@"STO_CUDA_ENTRY STV_DEFAULT"
_ZN7cutlass13device_kernelIN5flash11enable_sm90INS1_16FlashAttnFwdSm90INS1_25CollectiveMainloopFwdSm90ILi2EN4cute5tupleIJNS5_1CILi1EEES8_S8_EEENS6_IJNS7_ILi192EEENS7_ILi128EEENS7_ILi64EEEEEELi64ENS_6half_tEfNS_4arch4Sm90ELb0ELb0ELb1ELb0ELb1ELb0ELb0ELb1ELb1ELb1ELb1ELb0EEENS1_21CollectiveEpilogueFwdINS6_IJSA_SC_SB_EEES9_SE_SG_Li384ELb0ELb1ELb1ELb0EEENS1_19SingleTileSchedulerILb0ELb1ELb1ELi192EEEEEEEEEvNT_6ParamsE:
[----:B------:R-:W0:Y:S02]  /*0000*/  LDC R1, c[0x0][0x28] ;  /* 0x00000a00ff017b82 */ /* 0x000e240000000800 */
[----:B0-----:R-:W-:Y:S01]  /*0010*/  VIADD R1, R1, 0xfffffff8 ;  /* 0xfffffff801017836 */ /* 0x001fe20000000000 */
[----:B------:R-:W0:Y:S01]  /*0020*/  S2R R22, SR_TID.X ;  /* 0x0000000000167919 */ /* 0x000e220000002100 */
[----:B------:R-:W-:Y:S01]  /*0030*/  ELECT P0, URZ, PT ;  /* 0x00000000003f782f */ /* 0x000fe20003800000 */
[----:B------:R-:W-:Y:S01]  /*0040*/  UMOV UR4, 0x80 ;  /* 0x0000008000047882 */ /* 0x000fe20000000000 */
[----:B------:R-:W-:Y:S01]  /*0050*/  UMOV UR7, 0x180 ;  /* 0x0000018000077882 */ /* 0x000fe20000000000 */
[--C-:B0-----:R-:W-:Y:S02]  /*0060*/  SHF.R.U32.HI R0, RZ, 0x5, R22.reuse ;  /* 0x00000005ff007819 */ /* 0x101fe40000011616 */
[----:B------:R-:W-:-:S03]  /*0070*/  SHF.R.U32.HI R16, RZ, 0x7, R22 ;  /* 0x00000007ff107819 */ /* 0x000fc60000011616 */
[----:B------:R-:W0:Y:S04]  /*0080*/  SHFL.IDX PT, R2, R0, RZ, 0x1f ;  /* 0x00001fff00027589 */ /* 0x000e2800000e0000 */
[----:B------:R1:W2:Y:S01]  /*0090*/  SHFL.IDX PT, R3, R16, RZ, 0x1f ;  /* 0x00001fff10037589 */ /* 0x0002a200000e0000 */
[C---:B0-----:R-:W-:Y:S02]  /*00a0*/  ISETP.NE.OR P0, PT, R2.reuse, RZ, !P0 ;  /* 0x000000ff0200720c */ /* 0x041fe40004705670 */
[----:B------:R-:W-:-:S11]  /*00b0*/  ISETP.NE.AND P1, PT, R2, RZ, PT ;  /* 0x000000ff0200720c */ /* 0x000fd60003f25270 */
[----:B------:R-:W-:Y:S01]  /*00c0*/  VOTEU.ALL UP0, P0 ;  /* 0x00000000003f7886 */ /* 0x000fe20000000000 */
[----:B------:R-:W-:-:S04]  /*00d0*/  VOTEU.ALL UP1, P0 ;  /* 0x00000000003f7886 */ /* 0x000fc80000020000 */
[----:B------:R-:W0:Y:S01]  /*00e0*/  @!UP0 S2UR UR8, SR_CgaCtaId ;  /* 0x00000000000889c3 */ /* 0x000e220000008800 */
[----:B------:R-:W-:Y:S01]  /*00f0*/  @!UP0 UMOV UR6, 0x400 ;  /* 0x0000040000068882 */ /* 0x000fe20000000000 */
[----:B------:R-:W-:-:S04]  /*0100*/  @!UP0 UIADD3 UR4, -UR4, 0x100000, URZ ;  /* 0x0010000004048890 */ /* 0x000fc8000fffe13f */
[----:B------:R-:W-:Y:S02]  /*0110*/  @!UP0 USHF.L.U32 UR5, UR4, 0xb, URZ ;  /* 0x0000000b04058899 */ /* 0x000fe4000800063f */
[----:B------:R-:W-:Y:S02]  /*0120*/  @!UP0 USHF.L.U32 UR4, UR4, 0x1, URZ ;  /* 0x0000000104048899 */ /* 0x000fe4000800063f */
[----:B0-----:R-:W-:Y:S02]  /*0130*/  @!UP0 ULEA UR8, UR8, UR6, 0x18 ;  /* 0x0000000608088291 */ /* 0x001fe4000f8ec03f */
[----:B------:R-:W-:-:S04]  /*0140*/  @!UP0 UIADD3 UR6, -UR7, 0x100000, URZ ;  /* 0x0010000007068890 */ /* 0x000fc8000fffe13f */
[----:B------:R-:W-:Y:S02]  /*0150*/  @!UP0 USHF.L.U32 UR7, UR6, 0xb, URZ ;  /* 0x0000000b06078899 */ /* 0x000fe4000800063f */
[----:B------:R-:W-:Y:S01]  /*0160*/  @!UP0 USHF.L.U32 UR6, UR6, 0x1, URZ ;  /* 0x0000000106068899 */ /* 0x000fe2000800063f */
[----:B------:R-:W-:-:S05]  /*0170*/  VOTEU.ALL UP0, P0 ;  /* 0x00000000003f7886 */ /* 0x000fca0000000000 */
[----:B------:R1:W0:Y:S06]  /*0180*/  @!UP0 SYNCS.EXCH.64 URZ, [UR8+0x16800], UR4 ;  /* 0x01680004083f85b2 */ /* 0x00022c0008000100 */
[----:B------:R1:W3:Y:S02]  /*0190*/  @!UP1 SYNCS.EXCH.64 URZ, [UR8+0x16820], UR6 ;  /* 0x01682006083f95b2 */ /* 0x0002e40008000100 */
[----:B-12---:R-:W-:Y:S05]  /*01a0*/  @P1 BRA `(.L_x_0) ;  /* 0x0000000000481947 */ /* 0x006fea0003800000 */
[----:B------:R-:W1:Y:S01]  /*01b0*/  S2UR UR5, SR_CgaCtaId ;  /* 0x00000000000579c3 */ /* 0x000e620000008800 */
[----:B------:R-:W-:Y:S01]  /*01c0*/  UMOV UR4, 0x400 ;  /* 0x0000040000047882 */ /* 0x000fe20000000000 */
[----:B------:R-:W-:Y:S01]  /*01d0*/  UMOV UR6, 0x80 ;  /* 0x0000008000067882 */ /* 0x000fe20000000000 */
[----:B------:R-:W-:Y:S01]  /*01e0*/  UMOV UR7, 0x180 ;  /* 0x0000018000077882 */ /* 0x000fe20000000000 */
[----:B------:R-:W-:Y:S01]  /*01f0*/  ELECT P0, URZ, PT ;  /* 0x00000000003f782f */ /* 0x000fe20003800000 */
[----:B-1----:R-:W-:Y:S02]  /*0200*/  ULEA UR8, UR5, UR4, 0x18 ;  /* 0x0000000405087291 */ /* 0x002fe4000f8ec03f */
[----:B------:R-:W-:-:S04]  /*0210*/  UIADD3 UR4, -UR6, 0x100000, URZ ;  /* 0x0010000006047890 */ /* 0x000fc8000fffe13f */
[----:B------:R-:W-:Y:S02]  /*0220*/  USHF.L.U32 UR5, UR4, 0xb, URZ ;  /* 0x0000000b04057899 */ /* 0x000fe4000800063f */
[----:B------:R-:W-:Y:S02]  /*0230*/  USHF.L.U32 UR4, UR4, 0x1, URZ ;  /* 0x0000000104047899 */ /* 0x000fe4000800063f */
[----:B------:R-:W-:-:S04]  /*0240*/  UIADD3 UR6, -UR7, 0x100000, URZ ;  /* 0x0010000007067890 */ /* 0x000fc8000fffe13f */
[----:B------:R-:W-:Y:S02]  /*0250*/  USHF.L.U32 UR7, UR6, 0xb, URZ ;  /* 0x0000000b06077899 */ /* 0x000fe4000800063f */
[----:B------:R-:W-:Y:S01]  /*0260*/  USHF.L.U32 UR6, UR6, 0x1, URZ ;  /* 0x0000000106067899 */ /* 0x000fe2000800063f */
[----:B------:R-:W1:Y:S03]  /*0270*/  FENCE.VIEW.ASYNC.S ;  /* 0x00000000000073c6 */ /* 0x000e660000000000 */
[----:B-1----:R1:W2:Y:S08]  /*0280*/  SYNCS.EXCH.64 URZ, [UR8+0x16830], UR4 ;  /* 0x01683004083f75b2 */ /* 0x0022b00008000100 */
[----:B------:R1:W4:Y:S01]  /*0290*/  SYNCS.EXCH.64 URZ, [UR8+0x16840], UR6 ;  /* 0x01684006083f75b2 */ /* 0x0003220008000100 */
[----:B------:R1:W0:Y:S01]  /*02a0*/  SYNCS.EXCH.64 URZ, [UR8+0x16838], UR4 ;  /* 0x01683804083f75b2 */ /* 0x0002220008000100 */
[----:B------:R1:W0:Y:S01]  /*02b0*/  SYNCS.EXCH.64 URZ, [UR8+0x16848], UR6 ;  /* 0x01684806083f75b2 */ /* 0x0002220008000100 */
[----:B------:R-:W-:Y:S01]  /*02c0*/  NOP ;  /* 0x0000000000007918 */ /* 0x000fe20000000000 */
.L_x_0:
[----:B------:R-:W5:Y:S01]  /*02d0*/  SHFL.IDX PT, R2, R0, RZ, 0x1f ;  /* 0x00001fff00027589 */ /* 0x000f6200000e0000 */
[----:B------:R-:W-:Y:S01]  /*02e0*/  NOP ;  /* 0x0000000000007918 */ /* 0x000fe20000000000 */
[----:B-----5:R-:W-:-:S13]  /*02f0*/  ISETP.NE.AND P0, PT, R2, RZ, PT ;  /* 0x000000ff0200720c */ /* 0x020fda0003f05270 */
[----:B------:R-:W-:Y:S05]  /*0300*/  @P0 BRA `(.L_x_1) ;  /* 0x0000000000480947 */ /* 0x000fea0003800000 */
[----:B-1----:R-:W1:Y:S01]  /*0310*/  S2UR UR5, SR_CgaCtaId ;  /* 0x00000000000579c3 */ /* 0x002e620000008800 */
        /* <DEDUP_REMOVED lines=12> */
[----:B-1----:R1:W0:Y:S08]  /*03e0*/  SYNCS.EXCH.64 URZ, [UR8+0x16850], UR4 ;  /* 0x01685004083f75b2 */ /* 0x0022300008000100 */
[----:B------:R1:W0:Y:S01]  /*03f0*/  SYNCS.EXCH.64 URZ, [UR8+0x16860], UR6 ;  /* 0x01686006083f75b2 */ /* 0x0002220008000100 */
[----:B------:R1:W0:Y:S01]  /*0400*/  SYNCS.EXCH.64 URZ, [UR8+0x16858], UR4 ;  /* 0x01685804083f75b2 */ /* 0x0002220008000100 */
[----:B------:R1:W0:Y:S01]  /*0410*/  SYNCS.EXCH.64 URZ, [UR8+0x16868], UR6 ;  /* 0x01686806083f75b2 */ /* 0x0002220008000100 */
[----:B------:R-:W-:Y:S01]  /*0420*/  NOP ;  /* 0x0000000000007918 */ /* 0x000fe20000000000 */
.L_x_1:
[----:B------:R-:W5:Y:S01]  /*0430*/  SHFL.IDX PT, R2, R0, RZ, 0x1f ;  /* 0x00001fff00027589 */ /* 0x000f6200000e0000 */
[----:B------:R-:W-:Y:S01]  /*0440*/  NOP ;  /* 0x0000000000007918 */ /* 0x000fe20000000000 */
[----:B-----5:R-:W-:-:S13]  /*0450*/  ISETP.NE.AND P0, PT, R2, RZ, PT ;  /* 0x000000ff0200720c */ /* 0x020fda0003f05270 */
[----:B------:R-:W-:Y:S05]  /*0460*/  @P0 BRA `(.L_x_2) ;  /* 0x0000000000380947 */ /* 0x000fea0003800000 */
[----:B-1----:R-:W1:Y:S01]  /*0470*/  S2UR UR5, SR_CgaCtaId ;  /* 0x00000000000579c3 */ /* 0x002e620000008800 */
[----:B------:R-:W-:Y:S01]  /*0480*/  UMOV UR4, 0x400 ;  /* 0x0000040000047882 */ /* 0x000fe20000000000 */
[----:B------:R-:W-:Y:S01]  /*0490*/  UMOV UR7, 0x80 ;  /* 0x0000008000077882 */ /* 0x000fe20000000000 */
[----:B------:R-:W-:Y:S01]  /*04a0*/  ELECT P0, URZ, PT ;  /* 0x00000000003f782f */ /* 0x000fe20003800000 */
[----:B-1----:R-:W-:Y:S02]  /*04b0*/  ULEA UR6, UR5, UR4, 0x18 ;  /* 0x0000000405067291 */ /* 0x002fe4000f8ec03f */
[----:B------:R-:W-:-:S04]  /*04c0*/  UIADD3 UR4, -UR7, 0x100000, URZ ;  /* 0x0010000007047890 */ /* 0x000fc8000fffe13f */
[----:B------:R-:W-:Y:S02]  /*04d0*/  USHF.L.U32 UR5, UR4, 0xb, URZ ;  /* 0x0000000b04057899 */ /* 0x000fe4000800063f */
[----:B------:R-:W-:Y:S01]  /*04e0*/  USHF.L.U32 UR4, UR4, 0x1, URZ ;  /* 0x0000000104047899 */ /* 0x000fe2000800063f */
[----:B------:R-:W1:Y:S11]  /*04f0*/  FENCE.VIEW.ASYNC.S ;  /* 0x00000000000073c6 */ /* 0x000e760000000000 */
[----:B-1----:R1:W0:Y:S01]  /*0500*/  SYNCS.EXCH.64 URZ, [UR6+0x16870], UR4 ;  /* 0x01687004063f75b2 */ /* 0x0022220008000100 */
[----:B------:R1:W0:Y:S01]  /*0510*/  SYNCS.EXCH.64 URZ, [UR6+0x16880], UR4 ;  /* 0x01688004063f75b2 */ /* 0x0002220008000100 */
[----:B------:R1:W0:Y:S01]  /*0520*/  SYNCS.EXCH.64 URZ, [UR6+0x16878], UR4 ;  /* 0x01687804063f75b2 */ /* 0x0002220008000100 */
[----:B------:R1:W0:Y:S01]  /*0530*/  SYNCS.EXCH.64 URZ, [UR6+0x16888], UR4 ;  /* 0x01688804063f75b2 */ /* 0x0002220008000100 */
[----:B------:R-:W-:Y:S01]  /*0540*/  NOP ;  /* 0x0000000000007918 */ /* 0x000fe20000000000 */
.L_x_2:
        /* <DEDUP_REMOVED lines=22> */
.L_x_3:
[----:B------:R-:W5:Y:S01]  /*06b0*/  SHFL.IDX PT, R2, R0, RZ, 0x1f ;  /* 0x00001fff00027589 */ /* 0x000f6200000e0000 */
[----:B------:R-:W-:Y:S01]  /*06c0*/  R2UR UR9, R3 ;  /* 0x00000000030972ca */ /* 0x000fe200000e0000 */
        /* <DEDUP_REMOVED lines=21> */
.L_x_4:
[----:B------:R-:W-:Y:S01]  /*0820*/  UISETP.NE.AND UP0, UPT, UR9, URZ, UPT ;  /* 0x0000003f0900728c */ /* 0x000fe2000bf05270 */
[----:B------:R-:W-:Y:S01]  /*0830*/  NOP ;  /* 0x0000000000007918 */ /* 0x000fe20000000000 */
[----:B------:R-:W-:Y:S01]  /*0840*/  UMOV UR41, 0x1 ;  /* 0x0000000100297882 */ /* 0x000fe20000000000 */
[----:B------:R-:W-:Y:S01]  /*0850*/  ULDC.64 UR38, c[0x0][0x208] ;  /* 0x0000820000267ab9 */ /* 0x000fe20000000a00 */
[----:B------:R-:W-:Y:S01]  /*0860*/  USEL UR41, UR41, 0x2, !UP0 ;  /* 0x0000000229297887 */ /* 0x000fe2000c000000 */
[----:B------:R-:W-:Y:S01]  /*0870*/  BSSY B6, `(.L_x_5) ;  /* 0x0000ad3000067945 */ /* 0x000fe20003800000 */
[----:B0-234-:R-:W-:Y:S01]  /*0880*/  BAR.SYNC.DEFER_BLOCKING 0x0 ;  /* 0x0000000000007b1d */ /* 0x01dfe20000010000 */
[----:B------:R-:W-:-:S13]  /*0890*/  PLOP3.LUT P0, PT, PT, PT, UP0, 0x80, 0x0 ;  /* 0x000000000000781c */ /* 0x000fda0003f0f008 */
[----:B------:R-:W-:Y:S05]  /*08a0*/  @!P0 BRA `(.L_x_6) ;  /* 0x0000007000548947 */ /* 0x000fea0003800000 */
.L_x_7:
[----:B------:R-:W-:-:S08]  /*08b0*/  NOP ;  /* 0x0000000000007918 */ /* 0x000fd00000000000 */
[----:B------:R-:W0:Y:S02]  /*08c0*/  USETMAXREG.TRY_ALLOC.CTAPOOL UP0, 0xa0 ;  /* 0x000000a0000079c8 */ /* 0x000e240008000600 */
[----:B0-----:R-:W-:-:S13]  /*08d0*/  PLOP3.LUT P0, PT, PT, PT, UP0, 0x80, 0x0 ;  /* 0x000000000000781c */ /* 0x001fda0003f0f008 */
[----:B------:R-:W-:Y:S05]  /*08e0*/  @!P0 BRA `(.L_x_7) ;  /* 0xfffffffc00f08947 */ /* 0x000fea000383ffff */
[----:B-1----:R-:W0:Y:S01]  /*08f0*/  S2UR UR6, SR_CTAID.Y ;  /* 0x00000000000679c3 */ /* 0x002e220000002600 */
[----:B------:R-:W-:Y:S01]  /*0900*/  LOP3.LUT R0, R22, 0xffffff80, RZ, 0xc0, !PT ;  /* 0xffffff8016007812 */ /* 0x000fe200078ec0ff */
[----:B------:R-:W-:Y:S02]  /*0910*/  ULDC UR7, c[0x0][0xc50] ;  /* 0x0003140000077ab9 */ /* 0x000fe40000000800 */
[----:B------:R-:W-:-:S04]  /*0920*/  UISETP.NE.AND UP0, UPT, UR7, 0x1, UPT ;  /* 0x000000010700788c */ /* 0x000fc8000bf05270 */
[----:B------:R-:W-:Y:S08]  /*0930*/  BAR.ARV 0x8, 0x200 ;  /* 0x0208000000007b1d */ /* 0x000ff00000002000 */
[----:B------:R-:W1:Y:S01]  /*0940*/  S2UR UR8, SR_CTAID.Z ;  /* 0x00000000000879c3 */ /* 0x000e620000002700 */
[----:B------:R-:W-:Y:S01]  /*0950*/  ISETP.NE.AND P0, PT, R0, 0x80, PT ;  /* 0x000000800000780c */ /* 0x000fe20003f05270 */
[----:B------:R-:W-:Y:S01]  /*0960*/  @UP0 ULDC UR4, c[0x0][0xc54] ;  /* 0x0003150000040ab9 */ /* 0x000fe20000000800 */
[----:B------:R-:W-:Y:S01]  /*0970*/  @UP0 ULDC UR9, c[0x0][0xc58] ;  /* 0x0003160000090ab9 */ /* 0x000fe20000000800 */
[----:B0-----:R-:W-:-:S10]  /*0980*/  UIMAD.WIDE.U32 UR4, UR6, UR4, URZ ;  /* 0x00000004060472a5 */ /* 0x001fd4000f8e003f */
[----:B------:R-:W-:Y:S06]  /*0990*/  @!P0 BAR.ARV 0x9, 0x100 ;  /* 0x0244000000008b1d */ /* 0x000fec0000002000 */
[----:B------:R-:W-:Y:S01]  /*09a0*/  UMOV UR36, UR6 ;  /* 0x0000000600247c82 */ /* 0x000fe20008000000 */
[----:B------:R-:W-:Y:S01]  /*09b0*/  @UP0 USHF.R.U32.HI UR36, URZ, UR9, UR5 ;  /* 0x000000093f240299 */ /* 0x000fe20008011605 */
[----:B-1----:R-:W-:-:S03]  /*09c0*/  ISETP.LE.AND P0, PT, RZ, UR8, PT ;  /* 0x00000008ff007c0c */ /* 0x002fc6000bf03270 */
[----:B------:R-:W-:-:S04]  /*09d0*/  UIADD3 UR4, -UR36, URZ, URZ ;  /* 0x0000003f24047290 */ /* 0x000fc8000fffe13f */
[----:B------:R-:W-:-:S06]  /*09e0*/  UIMAD UR7, UR7, UR4, UR6 ;  /* 0x00000004070772a4 */ /* 0x000fcc000f8e0206 */
[----:B------:R-:W-:Y:S06]  /*09f0*/  @!P0 BRA `(.L_x_8) ;  /* 0x000000a800e88947 */ /* 0x000fec0003800000 */
[----:B------:R-:W-:Y:S01]  /*0a00*/  ULDC.64 UR4, c[0x0][0x418] ;  /* 0x0001060000047ab9 */ /* 0x000fe20000000a00 */
[----:B------:R-:W-:Y:S01]  /*0a10*/  ULDC UR42, c[0x0][0x424] ;  /* 0x00010900002a7ab9 */ /* 0x000fe20000000800 */
[----:B------:R-:W-:Y:S02]  /*0a20*/  UISETP.NE.U32.AND UP0, UPT, UR4, URZ, UPT ;  /* 0x0000003f0400728c */ /* 0x000fe4000bf05070 */
[----:B------:R-:W-:Y:S02]  /*0a30*/  ULOP3.LUT UR37, UR7, 0xffff, URZ, 0xc0, !UPT ;  /* 0x0000ffff07257892 */ /* 0x000fe4000f8ec03f */
[----:B------:R-:W-:Y:S01]  /*0a40*/  UISETP.NE.AND.EX UP0, UPT, UR5, URZ, UPT, UP0 ;  /* 0x0000003f0500728c */ /* 0x000fe2000bf05300 */
[----:B------:R-:W-:-:S03]  /*0a50*/  ULDC UR4, c[0x0][0x2f0] ;  /* 0x0000bc0000047ab9 */ /* 0x000fc60000000800 */
[----:B------:R-:W-:-:S04]  /*0a60*/  USEL UR42, UR42, 0x1, UP0 ;  /* 0x000000012a2a7887 */ /* 0x000fc80008000000 */
[----:B------:R-:W-:-:S04]  /*0a70*/  UIMAD UR42, UR42, UR4, URZ ;  /* 0x000000042a2a72a4 */ /* 0x000fc8000f8e023f */
[----:B------:R-:W-:Y:S02]  /*0a80*/  UISETP.GE.AND UP0, UPT, UR42, 0x1, UPT ;  /* 0x000000012a00788c */ /* 0x000fe4000bf06270 */
[----:B------:R-:W-:-:S04]  /*0a90*/  UIADD3 UR4, UR42, 0x7f, URZ ;  /* 0x0000007f2a047890 */ /* 0x000fc8000fffe03f */
[----:B------:R-:W-:Y:S01]  /*0aa0*/  PLOP3.LUT P0, PT, PT, PT, UP0, 0x80, 0x0 ;  /* 0x000000000000781c */ /* 0x000fe20003f0f008 */
[----:B------:R-:W-:-:S04]  /*0ab0*/  USHF.R.S32.HI UR5, URZ, 0x1f, UR4 ;  /* 0x0000001f3f057899 */ /* 0x000fc80008011404 */
[----:B------:R-:W-:-:S03]  /*0ac0*/  ULEA.HI UR5, UR5, UR4, URZ, 0x7 ;  /* 0x0000000405057291 */ /* 0x000fc6000f8f383f */
[----:B------:R-:W-:Y:S01]  /*0ad0*/  UMOV UR4, URZ ;  /* 0x0000003f00047c82 */ /* 0x000fe20008000000 */
[----:B------:R-:W-:-:S04]  /*0ae0*/  USHF.R.S32.HI UR6, URZ, 0x7, UR5 ;  /* 0x000000073f067899 */ /* 0x000fc80008011405 */
[----:B------:R-:W-:Y:S08]  /*0af0*/  @!P0 BRA `(.L_x_9) ;  /* 0x0000000000908947 */ /* 0x000ff00003800000 */
[----:B------:R-:W-:Y:S01]  /*0b00*/  USHF.R.U32.HI UR7, URZ, 0x10, UR7 ;  /* 0x000000103f077899 */ /* 0x000fe20008011607 */
[----:B------:R-:W-:-:S03]  /*0b10*/  UMOV UR4, URZ ;  /* 0x0000003f00047c82 */ /* 0x000fc60008000000 */
[----:B------:R-:W-:-:S11]  /*0b20*/  UISETP.NE.AND UP0, UPT, UR7, URZ, UPT ;  /* 0x0000003f0700728c */ /* 0x000fd6000bf05270 */
[----:B------:R-:W-:Y:S02]  /*0b30*/  @!UP0 ULDC UR7, c[0x0][0x9f0] ;  /* 0x00027c0000078ab9 */ /* 0x000fe40000000800 */
[----:B------:R-:W-:Y:S01]  /*0b40*/  IMAD.U32 R3, RZ, RZ, UR7 ;  /* 0x00000007ff037e24 */ /* 0x000fe2000f8e00ff */
[----:B------:R-:W-:-:S04]  /*0b50*/  UIADD3 UR8, UR6, -0x1, UR7 ;  /* 0xffffffff06087890 */ /* 0x000fc8000fffe007 */
[-C--:B------:R-:W-:Y:S02]  /*0b60*/  IABS R0, R3.reuse ;  /* 0x0000000300007213 */ /* 0x080fe40000000000 */
[----:B------:R-:W-:Y:S01]  /*0b70*/  MOV R4, UR8 ;  /* 0x0000000800047c02 */ /* 0x000fe20008000f00 */
[----:B------:R-:W-:Y:S01]  /*0b80*/  ULOP3.LUT UR8, UR8, UR7, URZ, 0x3c, !UPT ;  /* 0x0000000708087292 */ /* 0x000fe2000f8e3c3f */
[----:B------:R-:W-:Y:S02]  /*0b90*/  R2UR UR11, R0 ;  /* 0x00000000000b72ca */ /* 0x000fe400000e0000 */
[----:B------:R-:W-:Y:S02]  /*0ba0*/  IABS R4, R4 ;  /* 0x0000000400047213 */ /* 0x000fe40000000000 */
[----:B------:R-:W-:-:S03]  /*0bb0*/  IABS R5, R3 ;  /* 0x0000000300057213 */ /* 0x000fc60000000000 */
[----:B------:R-:W-:-:S05]  /*0bc0*/  IMAD.MOV.U32 R3, RZ, RZ, R4 ;  /* 0x000000ffff037224 */ /* 0x000fca00078e0004 */
[----:B------:R-:W-:Y:S01]  /*0bd0*/  R2UR UR10, R3 ;  /* 0x00000000030a72ca */ /* 0x000fe200000e0000 */
[----:B------:R-:W0:Y:S08]  /*0be0*/  I2F.RP R0, UR11 ;  /* 0x0000000b00007d06 */ /* 0x000e300008209400 */
[----:B0-----:R-:W0:Y:S02]  /*0bf0*/  MUFU.RCP R0, R0 ;  /* 0x0000000000007308 */ /* 0x001e240000001000 */
[----:B0-----:R-:W-:-:S02]  /*0c00*/  VIADD R2, R0, 0xffffffe ;  /* 0x0ffffffe00027836 */ /* 0x001fc40000000000 */
[----:B------:R-:W-:-:S04]  /*0c10*/  IMAD.MOV R0, RZ, RZ, -R5 ;  /* 0x000000ffff007224 */ /* 0x000fc800078e0a05 */
[----:B------:R-:W0:Y:S02]  /*0c20*/  F2I.FTZ.U32.TRUNC.NTZ R2, R2 ;  /* 0x0000000200027305 */ /* 0x000e24000021f000 */
[----:B0-----:R-:W-:-:S13]  /*0c30*/  R2UR UR5, R2 ;  /* 0x00000000020572ca */ /* 0x001fda00000e0000 */
[----:B------:R-:W-:-:S04]  /*0c40*/  UIADD3 UR9, URZ, -UR5, URZ ;  /* 0x800000053f097290 */ /* 0x000fc8000fffe03f */
[----:B------:R-:W-:-:S04]  /*0c50*/  UIMAD UR9, UR9, UR11, URZ ;  /* 0x0000000b090972a4 */ /* 0x000fc8000f8e023f */
[----:B------:R-:W-:-:S03]  /*0c60*/  UIMAD.WIDE.U32 UR4, UR5, UR9, UR4 ;  /* 0x00000009050472a5 */ /* 0x000fc6000f8e0004 */
[----:B------:R-:W-:Y:S01]  /*0c70*/  R2UR UR9, R0 ;  /* 0x00000000000972ca */ /* 0x000fe200000e0000 */
[----:B------:R-:W-:-:S12]  /*0c80*/  UIMAD.WIDE.U32 UR4, UR5, UR10, URZ ;  /* 0x0000000a050472a5 */ /* 0x000fd8000f8e003f */
[----:B------:R-:W-:-:S04]  /*0c90*/  UIMAD UR4, UR5, UR9, UR10 ;  /* 0x00000009050472a4 */ /* 0x000fc8000f8e020a */
[----:B------:R-:W-:-:S11]  /*0ca0*/  UISETP.GT.U32.AND UP0, UPT, UR11, UR4, UPT ;  /* 0x000000040b00728c */ /* 0x000fd6000bf04070 */
[----:B------:R-:W-:Y:S02]  /*0cb0*/  @!UP0 UIADD3 UR4, UR4, -UR11, URZ ;  /* 0x8000000b04048290 */ /* 0x000fe4000fffe03f */
[----:B------:R-:W-:Y:S02]  /*0cc0*/  @!UP0 UIADD3 UR5, UR5, 0x1, URZ ;  /* 0x0000000105058890 */ /* 0x000fe4000fffe03f */
[----:B------:R-:W-:Y:S02]  /*0cd0*/  UISETP.GE.U32.AND UP1, UPT, UR4, UR11, UPT ;  /* 0x0000000b0400728c */ /* 0x000fe4000bf26070 */
[----:B------:R-:W-:-:S09]  /*0ce0*/  UISETP.GE.AND UP0, UPT, UR8, URZ, UPT ;  /* 0x0000003f0800728c */ /* 0x000fd2000bf06270 */
[----:B------:R-:W-:Y:S02]  /*0cf0*/  @UP1 UIADD3 UR5, UR5, 0x1, URZ ;  /* 0x0000000105051890 */ /* 0x000fe4000fffe03f */
[----:B------:R-:W-:-:S05]  /*0d00*/  UISETP.NE.AND UP1, UPT, UR7, URZ, UPT ;  /* 0x0000003f0700728c */ /* 0x000fca000bf25270 */
[----:B------:R-:W-:Y:S02]  /*0d10*/  UMOV UR4, UR5 ;  /* 0x0000000500047c82 */ /* 0x000fe40008000000 */
[----:B------:R-:W-:-:S04]  /*0d20*/  @!UP0 UIADD3 UR4, -UR4, URZ, URZ ;  /* 0x0000003f04048290 */ /* 0x000fc8000fffe13f */
[----:B------:R-:W-:-:S12]  /*0d30*/  @!UP1 ULOP3.LUT UR4, URZ, UR7, URZ, 0x33, !UPT ;  /* 0x000000073f049292 */ /* 0x000fd8000f8e333f */
.L_x_9:
[----:B------:R-:W-:Y:S01]  /*0d40*/  UIMAD UR37, UR37, UR4, URZ ;  /* 0x00000004252572a4 */ /* 0x000fe2000f8e023f */
[----:B------:R-:W-:Y:S01]  /*0d50*/  IMAD.U32 R0, RZ, RZ, UR6 ;  /* 0x00000006ff007e24 */ /* 0x000fe2000f8e00ff */
[----:B------:R-:W-:Y:S01]  /*0d60*/  MOV R3, UR4 ;  /* 0x0000000400037c02 */ /* 0x000fe20008000f00 */
[----:B------:R-:W-:Y:S01]  /*0d70*/  VIADD R17, R22, 0xffffff80 ;  /* 0xffffff8016117836 */ /* 0x000fe20000000000 */
[----:B------:R-:W-:Y:S01]  /*0d80*/  PLOP3.LUT P0, PT, PT, PT, PT, 0x80, 0x0 ;  /* 0x000000000000781c */ /* 0x000fe20003f0f070 */
[----:B------:R-:W-:Y:S01]  /*0d90*/  IMAD.MOV.U32 R23, RZ, RZ, RZ ;  /* 0x000000ffff177224 */ /* 0x000fe200078e00ff */
[----:B------:R-:W-:Y:S02]  /*0da0*/  VIADDMNMX R0, R3, UR37, R0, PT ;  /* 0x0000002503007c46 */ /* 0x000fe4000b800100 */
[----:B------:R-:W-:Y:S02]  /*0db0*/  CS2R R118, SRZ ;  /* 0x0000000000767805 */ /* 0x000fe4000001ff00 */
[----:B------:R-:W-:-:S02]  /*0dc0*/  CS2R R28, SRZ ;  /* 0x00000000001c7805 */ /* 0x000fc4000001ff00 */
[----:B------:R-:W-:Y:S02]  /*0dd0*/  CS2R R30, SRZ ;  /* 0x00000000001e7805 */ /* 0x000fe4000001ff00 */
[----:B------:R-:W-:Y:S01]  /*0de0*/  R2UR UR43, R0 ;  /* 0x00000000002b72ca */ /* 0x000fe200000e0000 */
[----:B------:R-:W-:Y:S01]  /*0df0*/  IMAD.MOV.U32 R0, RZ, RZ, RZ ;  /* 0x000000ffff007224 */ /* 0x000fe200078e00ff */
[----:B------:R-:W-:Y:S02]  /*0e00*/  CS2R R20, SRZ ;  /* 0x0000000000147805 */ /* 0x000fe4000001ff00 */
[----:B------:R-:W-:Y:S02]  /*0e10*/  CS2R R24, SRZ ;  /* 0x0000000000187805 */ /* 0x000fe4000001ff00 */
[----:B------:R-:W-:Y:S02]  /*0e20*/  CS2R R14, SRZ ;  /* 0x00000000000e7805 */ /* 0x000fe4000001ff00 */
[----:B------:R-:W-:-:S02]  /*0e30*/  CS2R R18, SRZ ;  /* 0x0000000000127805 */ /* 0x000fc4000001ff00 */
[----:B------:R-:W-:Y:S02]  /*0e40*/  CS2R R10, SRZ ;  /* 0x00000000000a7805 */ /* 0x000fe4000001ff00 */
[----:B------:R-:W-:Y:S02]  /*0e50*/  CS2R R12, SRZ ;  /* 0x00000000000c7805 */ /* 0x000fe4000001ff00 */
[----:B------:R-:W-:Y:S02]  /*0e60*/  CS2R R6, SRZ ;  /* 0x0000000000067805 */ /* 0x000fe4000001ff00 */
[----:B------:R-:W-:Y:S02]  /*0e70*/  CS2R R8, SRZ ;  /* 0x0000000000087805 */ /* 0x000fe4000001ff00 */
[----:B------:R-:W-:Y:S02]  /*0e80*/  CS2R R4, SRZ ;  /* 0x0000000000047805 */ /* 0x000fe4000001ff00 */
[----:B------:R-:W-:-:S02]  /*0e90*/  CS2R R32, SRZ ;  /* 0x0000000000207805 */ /* 0x000fc4000001ff00 */
[----:B------:R-:W-:Y:S01]  /*0ea0*/  CS2R R2, SRZ ;  /* 0x0000000000027805 */ /* 0x000fe2000001ff00 */
[----:B------:R-:W-:Y:S01]  /*0eb0*/  UISETP.GT.AND UP0, UPT, UR43, UR37, UPT ;  /* 0x000000252b00728c */ /* 0x000fe2000bf04270 */
[----:B------:R-:W-:Y:S02]  /*0ec0*/  CS2R R26, SRZ ;  /* 0x00000000001a7805 */ /* 0x000fe4000001ff00 */
[----:B------:R-:W-:-:S03]  /*0ed0*/  CS2R R34, SRZ ;  /* 0x0000000000227805 */ /* 0x000fc6000001ff00 */
[----:B------:R-:W-:-:S13]  /*0ee0*/  PLOP3.LUT P1, PT, PT, PT, UP0, 0x80, 0x0 ;  /* 0x000000000000781c */ /* 0x000fda0003f2f008 */
[----:B------:R-:W-:Y:S05]  /*0ef0*/  @!P1 BRA `(.L_x_10) ;  /* 0x0000005800089947 */ /* 0x000fea0003800000 */
[----:B------:R-:W-:Y:S01]  /*0f00*/  SHF.R.S32.HI R18, RZ, 0x1f, R17 ;  /* 0x0000001fff127819 */ /* 0x000fe20000011411 */
[----:B------:R-:W0:Y:S01]  /*0f10*/  S2UR UR6, SR_CgaCtaId ;  /* 0x00000000000679c3 */ /* 0x000e220000008800 */
[----:B------:R-:W-:Y:S02]  /*0f20*/  UMOV UR40, 0x400 ;  /* 0x0000040000287882 */ /* 0x000fe40000000000 */
[----:B------:R-:W-:-:S04]  /*0f30*/  LEA.HI R18, R18, R17, RZ, 0x7 ;  /* 0x0000001112127211 */ /* 0x000fc800078f38ff */
[----:B------:R-:W-:-:S06]  /*0f40*/  SHF.R.S32.HI R0, RZ, 0x7, R18 ;  /* 0x00000007ff007819 */ /* 0x000fcc0000011412 */
[----:B------:R-:W1:Y:S01]  /*0f50*/  SHFL.IDX PT, R0, R0, RZ, 0x1f ;  /* 0x00001fff00007589 */ /* 0x000e6200000e0000 */
[----:B0-----:R-:W-:Y:S01]  /*0f60*/  ULEA UR40, UR6, UR40, 0x18 ;  /* 0x0000002806287291 */ /* 0x001fe2000f8ec03f */
[----:B-1----:R-:W-:-:S13]  /*0f70*/  R2UR UR44, R0 ;  /* 0x00000000002c72ca */ /* 0x002fda00000e0000 */
[----:B------:R-:W-:Y:S02]  /*0f80*/  UIMAD.WIDE UR4, UR44, 0x55555556, URZ ;  /* 0x555555562c0478a5 */ /* 0x000fe4000f8e023f */
[----:B------:R-:W-:Y:S02]  /*0f90*/  UIADD3 UR4, UR40, 0x8400, URZ ;  /* 0x0000840028047890 */ /* 0x000fe4000fffe03f */
[----:B------:R-:W-:Y:S02]  /*0fa0*/  ULEA.HI UR5, UR5, UR5, URZ, 0x1 ;  /* 0x0000000505057291 */ /* 0x000fe4000f8f083f */
[----:B------:R-:W-:Y:S02]  /*0fb0*/  ULOP3.LUT UP0, URZ, UR4, 0x3ff, URZ, 0xc0, !UPT ;  /* 0x000003ff043f7892 */ /* 0x000fe4000f80c03f */
[----:B------:R-:W-:-:S04]  /*0fc0*/  UIMAD UR5, UR5, -0x3, UR44 ;  /* 0xfffffffd050578a4 */ /* 0x000fc8000f8e022c */
[----:B------:R-:W-:Y:S01]  /*0fd0*/  PLOP3.LUT P0, PT, PT, PT, UP0, 0x80, 0x0 ;  /* 0x000000000000781c */ /* 0x000fe20003f0f008 */
[----:B------:R-:W-:-:S04]  /*0fe0*/  ULEA UR5, UR5, UR4, 0xd ;  /* 0x0000000405057291 */ /* 0x000fc8000f8e683f */
[----:B------:R-:W-:-:S04]  /*0ff0*/  USHF.R.U32.HI UR5, URZ, 0x4, UR5 ;  /* 0x000000043f057899 */ /* 0x000fc80008011605 */
[----:B------:R-:W-:-:S04]  /*1000*/  ULOP3.LUT UR45, UR5, 0x3fff, URZ, 0xc0, !UPT ;  /* 0x00003fff052d7892 */ /* 0x000fc8000f8ec03f */
[----:B------:R-:W-:Y:S08]  /*1010*/  @!P0 BRA `(.L_x_11) ;  /* 0x0000000000408947 */ /* 0x000ff00003800000 */
[----:B------:R-:W-:Y:S01]  /*1020*/  MOV R0, 0x0 ;  /* 0x0000000000007802 */ /* 0x000fe20000000f00 */
[----:B------:R-:W-:Y:S01]  /*1030*/  ULDC.64 UR4, c[0x4][0x88] ;  /* 0x0100220000047ab9 */ /* 0x000fe20000000a00 */
[----:B------:R-:W-:Y:S01]  /*1040*/  ULDC.64 UR6, c[0x4][0x28] ;  /* 0x01000a0000067ab9 */ /* 0x000fe20000000a00 */
[----:B------:R-:W-:Y:S01]  /*1050*/  MOV R4, UR4 ;  /* 0x0000000400047c02 */ /* 0x000fe20008000f00 */
[----:B------:R0:W1:Y:S01]  /*1060*/  LDC.64 R2, c[0x4][R0] ;  /* 0x0100000000027b82 */ /* 0x0000620000000a00 */
[----:B------:R-:W-:Y:S01]  /*1070*/  IMAD.U32 R5, RZ, RZ, UR5 ;  /* 0x00000005ff057e24 */ /* 0x000fe2000f8e00ff */
[----:B------:R-:W-:Y:S01]  /*1080*/  ULDC.64 UR4, c[0x4][0x90] ;  /* 0x0100240000047ab9 */ /* 0x000fe20000000a00 */
[----:B------:R-:W-:Y:S01]  /*1090*/  MOV R10, UR6 ;  /* 0x00000006000a7c02 */ /* 0x000fe20008000f00 */
[----:B------:R-:W-:Y:S01]  /*10a0*/  IMAD.U32 R6, RZ, RZ, UR4 ;  /* 0x00000004ff067e24 */ /* 0x000fe2000f8e00ff */
[----:B------:R-:W-:Y:S01]  /*10b0*/  MOV R13, RZ ;  /* 0x000000ff000d7202 */ /* 0x000fe20000000f00 */
[----:B------:R-:W-:-:S02]  /*10c0*/  IMAD.U32 R7, RZ, RZ, UR5 ;  /* 0x00000005ff077e24 */ /* 0x000fc4000f8e00ff */
[----:B------:R-:W-:Y:S02]  /*10d0*/  IMAD.U32 R11, RZ, RZ, UR7 ;  /* 0x00000007ff0b7e24 */ /* 0x000fe4000f8e00ff */
[----:B------:R-:W-:Y:S02]  /*10e0*/  IMAD.MOV.U32 R8, RZ, RZ, 0x70 ;  /* 0x00000070ff087424 */ /* 0x000fe400078e00ff */
[----:B0-----:R-:W-:-:S07]  /*10f0*/  IMAD.MOV.U32 R12, RZ, RZ, 0x1 ;  /* 0x00000001ff0c7424 */ /* 0x001fce00078e00ff */
[----:B------:R-:W-:-:S07]  /*1100*/  LEPC R20, `(.L_x_11) ;  /* 0x000000001014794e */ /* 0x000fce0000000000 */
[----:B-1----:R-:W-:Y:S05]  /*1110*/  CALL.ABS.NOINC R2 ;  /* 0x0000000002007343 */ /* 0x002fea0003c00000 */
.L_x_11:
[----:B------:R-:W-:-:S04]  /*1120*/  SHF.L.U32 R2, RZ, 0x1f, RZ ;  /* 0x0000001fff027819 */ /* 0x000fc800000006ff */
[----:B------:R-:W0:Y:S02]  /*1130*/  SYNCS.PHASECHK.TRANS64.TRYWAIT P0, [UR40+0x16800], R2 ;  /* 0x01680002ff0075a7 */ /* 0x000e240008000168 */
[----:B0-----:R-:W-:Y:S05]  /*1140*/  @!P0 BRA `(.L_x_12) ;  /* 0x000000a4001c8947 */ /* 0x001fea0003800000 */
.L_x_83:
[----:B------:R-:W-:-:S06]  /*1150*/  ULOP3.LUT UR4, UR41, 0x1, URZ, 0xfc, !UPT ;  /* 0x0000000129047892 */ /* 0x000fcc000f8efc3f */
[----:B------:R-:W-:-:S05]  /*1160*/  IMAD.U32 R0, RZ, RZ, UR4 ;  /* 0x00000004ff007e24 */ /* 0x000fca000f8e00ff */
[----:B------:R-:W-:-:S13]  /*1170*/  ISETP.NE.AND P0, PT, R0, 0x3, PT ;  /* 0x000000030000780c */ /* 0x000fda0003f05270 */
[----:B------:R-:W-:Y:S05]  /*1180*/  @!P0 BRA `(.L_x_13) ;  /* 0x0000000000048947 */ /* 0x000fea0003800000 */
[----:B------:R-:W-:Y:S01]  /*1190*/  BPT.TRAP 0x1 ;  /* 0x000000040000795c */ /* 0x000fe20000300000 */
.L_x_13:
[----:B------:R1:W2:Y:S01]  /*11a0*/  SYNCS.PHASECHK.TRANS64.TRYWAIT P1, [UR40+0x16830], R2 ;  /* 0x01683002ff0075a7 */ /* 0x0002a20008020168 */
[----:B------:R-:W-:Y:S05]  /*11b0*/  @!P0 BRA `(.L_x_14) ;  /* 0x0000000000048947 */ /* 0x000fea0003800000 */
[----:B------:R-:W-:Y:S01]  /*11c0*/  BPT.TRAP 0x1 ;  /* 0x000000040000795c */ /* 0x000fe20000300000 */
.L_x_14:
[----:B------:R-:W-:Y:S02]  /*11d0*/  IMAD.U32 R4, RZ, RZ, UR45 ;  /* 0x0000002dff047e24 */ /* 0x000fe4000f8e00ff */
[----:B------:R-:W-:Y:S01]  /*11e0*/  IMAD.MOV.U32 R0, RZ, RZ, RZ ;  /* 0x000000ffff007224 */ /* 0x000fe200078e00ff */
[----:B--2---:R-:W-:Y:S06]  /*11f0*/  @P1 BRA `(.L_x_15) ;  /* 0x0000000000081947 */ /* 0x004fec0003800000 */
[----:B------:R-:W2:Y:S02]  /*1200*/  SYNCS.PHASECHK.TRANS64.TRYWAIT P1, [UR40+0x16830], R2 ;  /* 0x01683002ff0075a7 */ /* 0x000ea40008020168 */
[----:B--2---:R-:W-:Y:S05]  /*1210*/  @!P1 BRA `(.L_x_16) ;  /* 0x000000a400009947 */ /* 0x004fea0003800000 */
.L_x_15:
[----:B------:R-:W-:Y:S05]  /*1220*/  WARPSYNC.ALL ;  /* 0x0000000000007948 */ /* 0x000fea0003800000 */
[----:B------:R-:W-:Y:S01]  /*1230*/  MOV R119, RZ ;  /* 0x000000ff00777202 */ /* 0x000fe20000000f00 */
[----:B0-----:R-:W-:Y:S01]  /*1240*/  IMAD.MOV.U32 R3, RZ, RZ, 0x40000040 ;  /* 0x40000040ff037424 */ /* 0x001fe200078e00ff */
[----:B-1----:R-:W-:Y:S01]  /*1250*/  LOP3.LUT R2, R4, 0x10000, RZ, 0xfc, !PT ;  /* 0x0001000004027812 */ /* 0x002fe200078efcff */
[----:B------:R-:W-:-:S03]  /*1260*/  UIADD3 UR4, UR40, 0xe400, URZ ;  /* 0x0000e40028047890 */ /* 0x000fc6000fffe03f */
[C---:B------:R-:W-:Y:S01]  /*1270*/  R2UR UR8, R2.reuse ;  /* 0x00000000020872ca */ /* 0x040fe200000e0000 */
[----:B------:R-:W-:Y:S01]  /*1280*/  WARPGROUP.ARRIVE ;  /* 0x00000000000079c5 */ /* 0x000fe20000000000 */
[----:B------:R-:W-:Y:S01]  /*1290*/  R2UR UR9, R3 ;  /* 0x00000000030972ca */ /* 0x000fe200000e0000 */
[----:B------:R-:W-:Y:S01]  /*12a0*/  USHF.R.U32.HI UR4, URZ, 0x4, UR4 ;  /* 0x000000043f047899 */ /* 0x000fe20008011604 */
[----:B------:R-:W-:Y:S01]  /*12b0*/  R2UR UR16, R2 ;  /* 0x00000000021072ca */ /* 0x000fe200000e0000 */
[----:B------:R-:W-:Y:S01]  /*12c0*/  UMOV UR11, 0x40000040 ;  /* 0x40000040000b7882 */ /* 0x000fe20000000000 */
[----:B------:R-:W-:Y:S01]  /*12d0*/  UMOV UR13, 0x40000040 ;  /* 0x40000040000d7882 */ /* 0x000fe20000000000 */
[----:B------:R-:W-:Y:S01]  /*12e0*/  ULOP3.LUT UR4, UR4, 0x3fff, URZ, 0xc0, !UPT ;  /* 0x00003fff04047892 */ /* 0x000fe2000f8ec03f */
[----:B------:R-:W0:Y:S01]  /*12f0*/  S2UR UR7, SR_CgaCtaId ;  /* 0x00000000000779c3 */ /* 0x000e220000008800 */
[----:B------:R-:W-:Y:S01]  /*1300*/  UMOV UR15, 0x40000040 ;  /* 0x40000040000f7882 */ /* 0x000fe20000000000 */
[----:B------:R-:W-:Y:S01]  /*1310*/  UMOV UR17, 0x40000040 ;  /* 0x4000004000117882 */ /* 0x000fe20000000000 */
[----:B------:R-:W-:Y:S01]  /*1320*/  ULOP3.LUT UR20, UR4, 0x10000, URZ, 0xfc, !UPT ;  /* 0x0001000004147892 */ /* 0x000fe2000f8efc3f */
[----:B------:R-:W-:-:S03]  /*1330*/  UMOV UR19, 0x40000040 ;  /* 0x4000004000137882 */ /* 0x000fc60000000000 */
[----:B------:R-:W-:Y:S02]  /*1340*/  UIADD3 UR14, UR20, 0x4, URZ ;  /* 0x00000004140e7890 */ /* 0x000fe4000fffe03f */
[----:B------:R-:W-:Y:S01]  /*1350*/  UIADD3 UR12, UR16, 0x4, URZ ;  /* 0x00000004100c7890 */ /* 0x000fe2000fffe03f */
[----:B------:R-:W-:Y:S01]  /*1360*/  UMOV UR10, UR20 ;  /* 0x00000014000a7c82 */ /* 0x000fe20008000000 */
[----:B------:R-:W-:Y:S01]  /*1370*/  UIADD3 UR18, UR20, 0x6, URZ ;  /* 0x0000000614127890 */ /* 0x000fe2000fffe03f */
[----:B------:R-:W-:Y:S01]  /*1380*/  HGMMA.64x128x16.F32 R24, gdesc[UR8], RZ, !UPT, gsb0 ;  /* 0x01e00000081879f0 */ /* 0x000fe2000c0008ff */
[----:B------:R-:W-:Y:S02]  /*1390*/  UIADD3 UR8, UR16, 0x2, URZ ;  /* 0x0000000210087890 */ /* 0x000fe4000fffe03f */
[----:B------:R-:W-:Y:S01]  /*13a0*/  UIADD3 UR10, UR20, 0x2, URZ ;  /* 0x00000002140a7890 */ /* 0x000fe2000fffe03f */
[----:B------:R-:W-:Y:S01]  /*13b0*/  UMOV UR9, 0x40000040 ;  /* 0x4000004000097882 */ /* 0x000fe20000000000 */
[----:B------:R-:W-:Y:S01]  /*13c0*/  UMOV UR11, 0x40000040 ;  /* 0x40000040000b7882 */ /* 0x000fe20000000000 */
[----:B------:R-:W-:Y:S01]  /*13d0*/  UIADD3 UR16, UR16, 0x6, URZ ;  /* 0x0000000610107890 */ /* 0x000fe2000fffe03f */
[----:B------:R-:W-:-:S02]  /*13e0*/  WARPGROUP.DEPBAR.LE gsb0, 0x0 ;  /* 0x00008000000079c5 */ /* 0x000fc40000010000 */
[----:B------:R-:W-:-:S06]  /*13f0*/  WARPGROUP.ARRIVE ;  /* 0x00000000000079c5 */ /* 0x000fcc0000000000 */
[----:B------:R-:W-:Y:S03]  /*1400*/  HGMMA.64x128x16.F32 R24, gdesc[UR8], R24, gsb0 ;  /* 0x01e00000081879f0 */ /* 0x000fe60008000818 */
[----:B------:R-:W-:Y:S02]  /*1410*/  WARPGROUP.DEPBAR.LE gsb0, 0x0 ;  /* 0x00008000000079c5 */ /* 0x000fe40000010000 */
[----:B------:R-:W-:-:S07]  /*1420*/  WARPGROUP.ARRIVE ;  /* 0x00000000000079c5 */ /* 0x000fce0000000000 */
[----:B------:R-:W-:Y:S03]  /*1430*/  HGMMA.64x128x16.F32 R24, gdesc[UR12], R24, gsb0 ;  /* 0x01e000000c1879f0 */ /* 0x000fe60008000818 */
[----:B------:R-:W-:Y:S02]  /*1440*/  WARPGROUP.DEPBAR.LE gsb0, 0x0 ;  /* 0x00008000000079c5 */ /* 0x000fe40000010000 */
[----:B------:R-:W-:-:S07]  /*1450*/  WARPGROUP.ARRIVE ;  /* 0x00000000000079c5 */ /* 0x000fce0000000000 */
[----:B------:R-:W-:Y:S03]  /*1460*/  HGMMA.64x128x16.F32 R24, gdesc[UR16], R24, gsb0 ;  /* 0x01e00000101879f0 */ /* 0x000fe60008000818 */
[----:B------:R-:W-:Y:S02]  /*1470*/  WARPGROUP.DEPBAR.LE gsb0, 0x0 ;  /* 0x00008000000079c5 */ /* 0x000fe40000010000 */
[----:B0-----:R-:W-:Y:S05]  /*1480*/  @!P0 BRA `(.L_x_17) ;  /* 0x0000000000048947 */ /* 0x001fea0003800000 */
[----:B------:R-:W-:Y:S01]  /*1490*/  BPT.TRAP 0x1 ;  /* 0x000000040000795c */ /* 0x000fe20000300000 */
.L_x_17:
[----:B------:R-:W-:Y:S01]  /*14a0*/  LOP3.LUT R18, R18, 0xffffff80, RZ, 0xc0, !PT ;  /* 0xffffff8012127812 */ /* 0x000fe200078ec0ff */
[----:B------:R-:W-:Y:S01]  /*14b0*/  ULDC UR4, c[0x0][0x9d8] ;  /* 0x0002760000047ab9 */ /* 0x000fe20000000800 */
[----:B------:R-:W-:Y:S01]  /*14c0*/  ULDC UR5, c[0x0][0x988] ;  /* 0x0002620000057ab9 */ /* 0x000fe20000000800 */
[----:B------:R-:W-:Y:S01]  /*14d0*/  FMUL.FTZ R19, R40, UR4 ;  /* 0x0000000428137c20 */ /* 0x000fe20008410000 */
[----:B------:R-:W-:Y:S01]  /*14e0*/  FMUL.FTZ R40, R59, UR4 ;  /* 0x000000043b287c20 */ /* 0x000fe20008410000 */
[----:B------:R-:W-:Y:S02]  /*14f0*/  IMAD.IADD R18, R17, 0x1, -R18 ;  /* 0x0000000111127824 */ /* 0x000fe400078e0a12 */
[----:B------:R-:W-:Y:S01]  /*1500*/  FMUL.FTZ R7, R26, UR4 ;  /* 0x000000041a077c20 */ /* 0x000fe20008410000 */
[----:B------:R-:W-:Y:S01]  /*1510*/  FMUL.FTZ R9, R27, UR4 ;  /* 0x000000041b097c20 */ /* 0x000fe20008410000 */
[----:B------:R-:W-:Y:S01]  /*1520*/  FMUL.FTZ R13, R30, UR4 ;  /* 0x000000041e0d7c20 */ /* 0x000fe20008410000 */
[----:B------:R-:W-:Y:S01]  /*1530*/  FMUL.FTZ R15, R31, UR4 ;  /* 0x000000041f0f7c20 */ /* 0x000fe20008410000 */
[----:B------:R-:W-:Y:S01]  /*1540*/  SHF.R.S32.HI R59, RZ, 0x1f, R18 ;  /* 0x0000001fff3b7819 */ /* 0x000fe20000011412 */
[----:B------:R-:W-:Y:S01]  /*1550*/  FMUL.FTZ R4, R24, UR4 ;  /* 0x0000000418047c20 */ /* 0x000fe20008410000 */
[----:B------:R-:W0:Y:S01]  /*1560*/  MUFU.TANH R7, R7 ;  /* 0x0000000700077308 */ /* 0x000e220000002400 */
[----:B------:R-:W-:Y:S01]  /*1570*/  FMUL.FTZ R24, R34, UR4 ;  /* 0x0000000422187c20 */ /* 0x000fe20008410000 */
[----:B------:R-:W-:Y:S01]  /*1580*/  LEA.HI R59, R59, R18, RZ, 0x2 ;  /* 0x000000123b3b7211 */ /* 0x000fe200078f10ff */
[----:B------:R-:W-:Y:S01]  /*1590*/  FMUL.FTZ R5, R25, UR4 ;  /* 0x0000000419057c20 */ /* 0x000fe20008410000 */
[----:B------:R-:W-:Y:S01]  /*15a0*/  FMUL.FTZ R25, R35, UR4 ;  /* 0x0000000423197c20 */ /* 0x000fe20008410000 */
[----:B------:R-:W-:Y:S01]  /*15b0*/  FMUL.FTZ R8, R29, UR4 ;  /* 0x000000041d087c20 */ /* 0x000fe20008410000 */
[----:B------:R-:W-:Y:S01]  /*15c0*/  LOP3.LUT R59, R59, 0x7ffffffc, RZ, 0xc0, !PT ;  /* 0x7ffffffc3b3b7812 */ /* 0x000fe200078ec0ff */
[----:B------:R-:W-:Y:S01]  /*15d0*/  FMUL.FTZ R29, R38, UR4 ;  /* 0x00000004261d7c20 */ /* 0x000fe20008410000 */
[----:B------:R-:W1:Y:S01]  /*15e0*/  MUFU.TANH R9, R9 ;  /* 0x0000000900097308 */ /* 0x000e620000002400 */
[----:B------:R-:W-:Y:S01]  /*15f0*/  FMUL.FTZ R27, R49, UR4 ;  /* 0x00000004311b7c20 */ /* 0x000fe20008410000 */
[----:B------:R-:W-:Y:S01]  /*1600*/  FMUL.FTZ R49, R62, UR4 ;  /* 0x000000043e317c20 */ /* 0x000fe20008410000 */
[----:B------:R-:W-:Y:S01]  /*1610*/  IMAD.IADD R59, R18, 0x1, -R59 ;  /* 0x00000001123b7824 */ /* 0x000fe200078e0a3b */
[----:B------:R-:W-:Y:S01]  /*1620*/  MOV R18, 0xfffffffe ;  /* 0xfffffffe00127802 */ /* 0x000fe20000000f00 */
[----:B------:R-:W-:Y:S01]  /*1630*/  FMUL.FTZ R6, R28, UR4 ;  /* 0x000000041c067c20 */ /* 0x000fe20008410000 */
[----:B------:R-:W-:Y:S01]  /*1640*/  FMUL.FTZ R11, R37, UR4 ;  /* 0x00000004250b7c20 */ /* 0x000fe20008410000 */
[----:B------:R-:W-:Y:S01]  /*1650*/  FMUL.FTZ R28, R39, UR4 ;  /* 0x00000004271c7c20 */ /* 0x000fe20008410000 */
[----:B------:R-:W2:Y:S01]  /*1660*/  MUFU.TANH R13, R13 ;  /* 0x0000000d000d7308 */ /* 0x000ea20000002400 */
[----:B------:R-:W-:-:S02]  /*1670*/  IMAD R59, R59, R18, 0x80 ;  /* 0x000000803b3b7424 */ /* 0x000fc400078e0212 */
[----:B------:R-:W-:Y:S01]  /*1680*/  FMUL.FTZ R37, R50, UR4 ;  /* 0x0000000432257c20 */ /* 0x000fe20008410000 */
[----:B------:R-:W-:Y:S02]  /*1690*/  IMAD.U32 R18, RZ, RZ, UR43 ;  /* 0x0000002bff127e24 */ /* 0x000fe4000f8e00ff */
[----:B------:R-:W-:Y:S01]  /*16a0*/  FMUL.FTZ R50, R64, UR4 ;  /* 0x0000000440327c20 */ /* 0x000fe20008410000 */
[----:B------:R-:W-:Y:S02]  /*16b0*/  VIADD R59, R59, UR42 ;  /* 0x0000002a3b3b7c36 */ /* 0x000fe40008000000 */
[----:B------:R-:W-:Y:S01]  /*16c0*/  FMUL.FTZ R12, R33, UR4 ;  /* 0x00000004210c7c20 */ /* 0x000fe20008410000 */
[----:B------:R-:W-:Y:S01]  /*16d0*/  FMUL.FTZ R33, R42, UR4 ;  /* 0x000000042a217c20 */ /* 0x000fe20008410000 */
[----:B------:R-:W3:Y:S01]  /*16e0*/  MUFU.TANH R15, R15 ;  /* 0x0000000f000f7308 */ /* 0x000ee20000002400 */
[----:B------:R-:W-:Y:S02]  /*16f0*/  IMAD R59, R18, -0x80, R59 ;  /* 0xffffff80123b7824 */ /* 0x000fe400078e023b */
[----:B------:R-:W-:Y:S01]  /*1700*/  FMUL.FTZ R39, R54, UR4 ;  /* 0x0000000436277c20 */ /* 0x000fe20008410000 */
[----:B------:R-:W-:Y:S01]  /*1710*/  FMUL.FTZ R54, R68, UR4 ;  /* 0x0000000444367c20 */ /* 0x000fe20008410000 */
[----:B------:R-:W-:Y:S01]  /*1720*/  FMUL.FTZ R10, R32, UR4 ;  /* 0x00000004200a7c20 */ /* 0x000fe20008410000 */
[----:B------:R-:W-:Y:S01]  /*1730*/  FMUL.FTZ R30, R43, UR4 ;  /* 0x000000042b1e7c20 */ /* 0x000fe20008410000 */
[----:B------:R-:W-:Y:S01]  /*1740*/  ISETP.GT.AND P2, PT, R59, RZ, PT ;  /* 0x000000ff3b00720c */ /* 0x000fe20003f44270 */
[----:B------:R-:W-:Y:S01]  /*1750*/  FMUL.FTZ R31, R53, UR4 ;  /* 0x00000004351f7c20 */ /* 0x000fe20008410000 */
[----:B------:R-:W4:Y:S01]  /*1760*/  MUFU.TANH R24, R24 ;  /* 0x0000001800187308 */ /* 0x000f220000002400 */
[C---:B------:R-:W-:Y:S01]  /*1770*/  ISETP.GT.AND P1, PT, R59.reuse, 0x1, PT ;  /* 0x000000013b00780c */ /* 0x040fe20003f24270 */
[----:B------:R-:W-:Y:S01]  /*1780*/  FMUL.FTZ R53, R66, UR4 ;  /* 0x0000000442357c20 */ /* 0x000fe20008410000 */
[----:B------:R-:W-:Y:S01]  /*1790*/  ISETP.GT.AND P6, PT, R59, 0x8, PT ;  /* 0x000000083b00780c */ /* 0x000fe20003fc4270 */
[----:B------:R-:W-:Y:S01]  /*17a0*/  FMUL.FTZ R35, R46, UR4 ;  /* 0x000000042e237c20 */ /* 0x000fe20008410000 */
[----:B0-----:R-:W-:Y:S01]  /*17b0*/  FSEL R62, R7, -INF , P2 ;  /* 0xff800000073e7808 */ /* 0x001fe20001000000 */
[----:B------:R-:W-:Y:S01]  /*17c0*/  FMUL.FTZ R43, R58, UR4 ;  /* 0x000000043a2b7c20 */ /* 0x000fe20008410000 */
[----:B-1----:R-:W-:Y:S01]  /*17d0*/  FSEL R9, R9, -INF , P1 ;  /* 0xff80000009097808 */ /* 0x002fe20000800000 */
[----:B------:R-:W0:Y:S01]  /*17e0*/  MUFU.TANH R4, R4 ;  /* 0x0000000400047308 */ /* 0x000e220000002400 */
[----:B------:R-:W-:Y:S01]  /*17f0*/  ISETP.GT.AND P5, PT, R59, 0x9, PT ;  /* 0x000000093b00780c */ /* 0x000fe20003fa4270 */
[----:B------:R-:W-:Y:S01]  /*1800*/  FMUL.FTZ R58, R72, UR4 ;  /* 0x00000004483a7c20 */ /* 0x000fe20008410000 */
[----:B--2---:R-:W-:Y:S01]  /*1810*/  FSEL R64, R13, -INF , P6 ;  /* 0xff8000000d407808 */ /* 0x004fe20003000000 */
[----:B------:R-:W-:Y:S01]  /*1820*/  FMUL.FTZ R14, R36, UR4 ;  /* 0x00000004240e7c20 */ /* 0x000fe20008410000 */
[----:B------:R-:W-:Y:S01]  /*1830*/  FMNMX.FTZ R7, R62, R9, !PT ;  /* 0x000000093e077209 */ /* 0x000fe20007810000 */
[----:B------:R-:W-:Y:S01]  /*1840*/  FMUL.FTZ R34, R47, UR4 ;  /* 0x000000042f227c20 */ /* 0x000fe20008410000 */
[----:B------:R-:W-:Y:S01]  /*1850*/  ISETP.GT.AND P4, PT, R59, 0x10, PT ;  /* 0x000000103b00780c */ /* 0x000fe20003f84270 */
[----:B------:R-:W1:Y:S01]  /*1860*/  MUFU.TANH R25, R25 ;  /* 0x0000001900197308 */ /* 0x000e620000002400 */
[----:B---3--:R-:W-:Y:S01]  /*1870*/  FSEL R68, R15, -INF , P5 ;  /* 0xff8000000f447808 */ /* 0x008fe20002800000 */
[----:B------:R-:W-:Y:S01]  /*1880*/  FMUL.FTZ R74, R74, UR4 ;  /* 0x000000044a4a7c20 */ /* 0x000fe20008410000 */
[----:B------:R-:W-:Y:S01]  /*1890*/  FMNMX.FTZ R7, R64, R7, !PT ;  /* 0x0000000740077209 */ /* 0x000fe20007810000 */
[----:B------:R-:W-:Y:S01]  /*18a0*/  FMUL.FTZ R122, R82, UR4 ;  /* 0x00000004527a7c20 */ /* 0x000fe20008410000 */
[----:B------:R-:W-:Y:S01]  /*18b0*/  ISETP.GT.AND P3, PT, R59, 0x11, PT ;  /* 0x000000113b00780c */ /* 0x000fe20003f64270 */
[----:B------:R-:W-:Y:S01]  /*18c0*/  FMUL.FTZ R36, R51, UR4 ;  /* 0x0000000433247c20 */ /* 0x000fe20008410000 */
[----:B----4-:R-:W-:Y:S01]  /*18d0*/  FSEL R66, R24, -INF , P4 ;  /* 0xff80000018427808 */ /* 0x010fe20002000000 */
[----:B------:R-:W2:Y:S01]  /*18e0*/  MUFU.TANH R5, R5 ;  /* 0x0000000500057308 */ /* 0x000ea20000002400 */
[----:B------:R-:W-:Y:S01]  /*18f0*/  FMNMX.FTZ R7, R68, R7, !PT ;  /* 0x0000000744077209 */ /* 0x000fe20007810000 */
[----:B------:R-:W-:Y:S01]  /*1900*/  FMUL.FTZ R118, R78, UR4 ;  /* 0x000000044e767c20 */ /* 0x000fe20008410000 */
[----:B0-----:R-:W-:Y:S01]  /*1910*/  FSEL R4, R4, -INF , P2 ;  /* 0xff80000004047808 */ /* 0x001fe20001000000 */
[----:B------:R-:W-:Y:S01]  /*1920*/  FMUL.FTZ R20, R41, UR4 ;  /* 0x0000000429147c20 */ /* 0x000fe20008410000 */
[----:B------:R-:W-:Y:S01]  /*1930*/  ISETP.GT.AND P2, PT, R59, 0x18, PT ;  /* 0x000000183b00780c */ /* 0x000fe20003f44270 */
[----:B------:R-:W-:Y:S01]  /*1940*/  FMUL.FTZ R42, R56, UR4 ;  /* 0x00000004382a7c20 */ /* 0x000fe20008410000 */
[----:B------:R-:W-:Y:S01]  /*1950*/  FMNMX.FTZ R7, R66, R7, !PT ;  /* 0x0000000742077209 */ /* 0x000fe20007810000 */
[----:B------:R-:W0:Y:S01]  /*1960*/  MUFU.TANH R29, R29 ;  /* 0x0000001d001d7308 */ /* 0x000e220000002400 */
[----:B-1----:R-:W-:Y:S01]  /*1970*/  FSEL R72, R25, -INF , P3 ;  /* 0xff80000019487808 */ /* 0x002fe20001800000 */
[----:B------:R-:W-:Y:S01]  /*1980*/  FMUL.FTZ R56, R70, UR4 ;  /* 0x0000000446387c20 */ /* 0x000fe20008410000 */
[----:B------:R-:W-:Y:S01]  /*1990*/  FMUL.FTZ R86, R86, UR4 ;  /* 0x0000000456567c20 */ /* 0x000fe20008410000 */
[----:B------:R-:W-:Y:S01]  /*19a0*/  FMUL.FTZ R23, R44, UR4 ;  /* 0x000000042c177c20 */ /* 0x000fe20008410000 */
[----:B------:R-:W-:Y:S01]  /*19b0*/  FMNMX.FTZ R7, R72, R7, !PT ;  /* 0x0000000748077209 */ /* 0x000fe20007810000 */
[----:B------:R-:W-:Y:S01]  /*19c0*/  FMUL.FTZ R38, R55, UR4 ;  /* 0x0000000437267c20 */ /* 0x000fe20008410000 */
[----:B------:R-:W-:Y:S01]  /*19d0*/  FMUL.FTZ R21, R45, UR4 ;  /* 0x000000042d157c20 */ /* 0x000fe20008410000 */
[----:B------:R-:W1:Y:S01]  /*19e0*/  MUFU.TANH R6, R6 ;  /* 0x0000000600067308 */ /* 0x000e620000002400 */
[----:B--2---:R-:W-:Y:S01]  /*19f0*/  FSEL R5, R5, -INF , P1 ;  /* 0xff80000005057808 */ /* 0x004fe20000800000 */
[----:B------:R-:W-:Y:S01]  /*1a00*/  FMUL.FTZ R26, R48, UR4 ;  /* 0x00000004301a7c20 */ /* 0x000fe20008410000 */
[----:B------:R-:W-:Y:S01]  /*1a10*/  ISETP.GT.AND P1, PT, R59, 0x19, PT ;  /* 0x000000193b00780c */ /* 0x000fe20003f24270 */
[----:B------:R-:W-:Y:S01]  /*1a20*/  FMUL.FTZ R32, R52, UR4 ;  /* 0x0000000434207c20 */ /* 0x000fe20008410000 */
[----:B------:R-:W-:Y:S01]  /*1a30*/  FMUL.FTZ R47, R63, UR4 ;  /* 0x000000043f2f7c20 */ /* 0x000fe20008410000 */
[----:B------:R-:W-:Y:S01]  /*1a40*/  FMUL.FTZ R51, R67, UR4 ;  /* 0x0000000443337c20 */ /* 0x000fe20008410000 */
[----:B------:R-:W-:Y:S01]  /*1a50*/  FMUL.FTZ R44, R57, UR4 ;  /* 0x00000004392c7c20 */ /* 0x000fe20008410000 */
[----:B------:R-:W-:Y:S01]  /*1a60*/  MUFU.TANH R28, R28 ;  /* 0x0000001c001c7308 */ /* 0x000fe20000002400 */
[----:B0-----:R-:W-:Y:S01]  /*1a70*/  FSEL R82, R29, -INF , P2 ;  /* 0xff8000001d527808 */ /* 0x001fe20001000000 */
[----:B------:R-:W-:Y:S01]  /*1a80*/  FMUL.FTZ R46, R60, UR4 ;  /* 0x000000043c2e7c20 */ /* 0x000fe20008410000 */
[----:B------:R-:W-:Y:S01]  /*1a90*/  FMUL.FTZ R55, R71, UR4 ;  /* 0x0000000447377c20 */ /* 0x000fe20008410000 */
[----:B------:R-:W-:Y:S01]  /*1aa0*/  FMUL.FTZ R48, R61, UR4 ;  /* 0x000000043d307c20 */ /* 0x000fe20008410000 */
[----:B------:R-:W-:Y:S01]  /*1ab0*/  FMNMX.FTZ R7, R82, R7, !PT ;  /* 0x0000000752077209 */ /* 0x000fe20007810000 */
[----:B------:R-:W-:Y:S01]  /*1ac0*/  FMUL.FTZ R57, R75, UR4 ;  /* 0x000000044b397c20 */ /* 0x000fe20008410000 */
[----:B------:R-:W-:Y:S01]  /*1ad0*/  FMUL.FTZ R52, R65, UR4 ;  /* 0x0000000441347c20 */ /* 0x000fe20008410000 */
[----:B------:R-:W0:Y:S01]  /*1ae0*/  MUFU.TANH R8, R8 ;  /* 0x0000000800087308 */ /* 0x000e220000002400 */
[----:B-1----:R-:W-:Y:S01]  /*1af0*/  FSEL R6, R6, -INF , P6 ;  /* 0xff80000006067808 */ /* 0x002fe20003000000 */
[----:B------:R-:W-:Y:S01]  /*1b00*/  FMUL.FTZ R120, R79, UR4 ;  /* 0x000000044f787c20 */ /* 0x000fe20008410000 */
[----:B------:R-:W-:Y:S01]  /*1b10*/  ISETP.GT.AND P6, PT, R59, 0x20, PT ;  /* 0x000000203b00780c */ /* 0x000fe20003fc4270 */
[----:B------:R-:W-:Y:S01]  /*1b20*/  FMUL.FTZ R41, R69, UR4 ;  /* 0x0000000445297c20 */ /* 0x000fe20008410000 */
[----:B------:R-:W-:Y:S01]  /*1b30*/  FMUL.FTZ R83, R83, UR4 ;  /* 0x0000000453537c20 */ /* 0x000fe20008410000 */
[----:B------:R-:W-:Y:S01]  /*1b40*/  FMUL.FTZ R45, R73, UR4 ;  /* 0x00000004492d7c20 */ /* 0x000fe20008410000 */
[----:B------:R-:W-:Y:S01]  /*1b50*/  FMUL.FTZ R87, R87, UR4 ;  /* 0x0000000457577c20 */ /* 0x000fe20008410000 */
[----:B------:R-:W1:Y:S01]  /*1b60*/  MUFU.TANH R33, R33 ;  /* 0x0000002100217308 */ /* 0x000e620000002400 */
[----:B------:R-:W-:Y:S01]  /*1b70*/  P2R R88, PR, RZ, 0x1 ;  /* 0x00000001ff587803 */ /* 0x000fe20000000000 */
[----:B------:R-:W-:Y:S01]  /*1b80*/  FMUL.FTZ R76, R76, UR4 ;  /* 0x000000044c4c7c20 */ /* 0x000fe20008410000 */
[----:B------:R-:W-:Y:S01]  /*1b90*/  FMUL.FTZ R77, R77, UR4 ;  /* 0x000000044d4d7c20 */ /* 0x000fe20008410000 */
[----:B------:R-:W-:Y:S01]  /*1ba0*/  FMUL.FTZ R80, R80, UR4 ;  /* 0x0000000450507c20 */ /* 0x000fe20008410000 */
[----:B------:R-:W-:Y:S01]  /*1bb0*/  FMUL.FTZ R81, R81, UR4 ;  /* 0x0000000451517c20 */ /* 0x000fe20008410000 */
[----:B------:R-:W-:Y:S01]  /*1bc0*/  FMUL.FTZ R84, R84, UR4 ;  /* 0x0000000454547c20 */ /* 0x000fe20008410000 */
[----:B------:R-:W-:Y:S01]  /*1bd0*/  FMUL.FTZ R85, R85, UR4 ;  /* 0x0000000455557c20 */ /* 0x000fe20008410000 */
[----:B------:R-:W2:Y:S01]  /*1be0*/  MUFU.TANH R10, R10 ;  /* 0x0000000a000a7308 */ /* 0x000ea20000002400 */
[----:B0-----:R-:W-:Y:S01]  /*1bf0*/  FSEL R8, R8, -INF , P5 ;  /* 0xff80000008087808 */ /* 0x001fe20002800000 */
[----:B------:R-:W-:Y:S01]  /*1c00*/  UIADD3 UR21, UR43, -0x2, URZ ;  /* 0xfffffffe2b157890 */ /* 0x000fe2000fffe03f */
[----:B------:R-:W-:Y:S01]  /*1c10*/  ISETP.GT.AND P5, PT, R59, 0x21, PT ;  /* 0x000000213b00780c */ /* 0x000fe20003fa4270 */
[----:B------:R-:W-:Y:S01]  /*1c20*/  UIADD3 UR4, UR40, 0x16840, URZ ;  /* 0x0001684028047890 */ /* 0x000fe2000fffe03f */
[--C-:B------:R-:W-:Y:S01]  /*1c30*/  IMAD.MOV.U32 R117, RZ, RZ, R119.reuse ;  /* 0x000000ffff757224 */ /* 0x100fe200078e0077 */
[----:B------:R-:W-:Y:S01]  /*1c40*/  UISETP.GE.AND UP0, UPT, UR21, UR37, UPT ;  /* 0x000000251500728c */ /* 0x000fe2000bf06270 */
[--C-:B------:R-:W-:Y:S01]  /*1c50*/  IMAD.MOV.U32 R115, RZ, RZ, R119.reuse ;  /* 0x000000ffff737224 */ /* 0x100fe200078e0077 */
[----:B------:R-:W0:Y:S01]  /*1c60*/  MUFU.TANH R30, R30 ;  /* 0x0000001e001e7308 */ /* 0x000e220000002400 */
[----:B-1----:R-:W-:Y:S01]  /*1c70*/  FSEL R78, R33, -INF , P6 ;  /* 0xff800000214e7808 */ /* 0x002fe20003000000 */
[----:B------:R-:W-:Y:S01]  /*1c80*/  UPRMT UR4, UR7, 0x654, UR4 ;  /* 0x0000065407047896 */ /* 0x000fe20008000004 */
[----:B------:R-:W-:-:S02]  /*1c90*/  IMAD.MOV.U32 R113, RZ, RZ, R119 ;  /* 0x000000ffff717224 */ /* 0x000fc400078e0077 */
[--C-:B------:R-:W-:Y:S02]  /*1ca0*/  IMAD.MOV.U32 R111, RZ, RZ, R119.reuse ;  /* 0x000000ffff6f7224 */ /* 0x100fe400078e0077 */
[--C-:B------:R-:W-:Y:S01]  /*1cb0*/  IMAD.MOV.U32 R109, RZ, RZ, R119.reuse ;  /* 0x000000ffff6d7224 */ /* 0x100fe200078e0077 */
[----:B------:R-:W1:Y:S01]  /*1cc0*/  MUFU.TANH R12, R12 ;  /* 0x0000000c000c7308 */ /* 0x000e620000002400 */
[----:B--2---:R-:W-:Y:S01]  /*1cd0*/  FSEL R10, R10, -INF , P4 ;  /* 0xff8000000a0a7808 */ /* 0x004fe20002000000 */
[--C-:B------:R-:W-:Y:S01]  /*1ce0*/  IMAD.MOV.U32 R107, RZ, RZ, R119.reuse ;  /* 0x000000ffff6b7224 */ /* 0x100fe200078e0077 */
[----:B------:R-:W-:Y:S01]  /*1cf0*/  ISETP.GT.AND P4, PT, R59, 0x28, PT ;  /* 0x000000283b00780c */ /* 0x000fe20003f84270 */
[----:B------:R-:W-:Y:S01]  /*1d00*/  SYNCS.ARRIVE.TRANS64.RED.A1T0 RZ, [UR4], RZ ;  /* 0x000000ffffff79a7 */ /* 0x000fe20008100404 */
[----:B------:R-:W-:Y:S01]  /*1d10*/  UMOV UR4, URZ ;  /* 0x0000003f00047c82 */ /* 0x000fe20008000000 */
[--C-:B------:R-:W-:Y:S02]  /*1d20*/  IMAD.MOV.U32 R105, RZ, RZ, R119.reuse ;  /* 0x000000ffff697224 */ /* 0x100fe400078e0077 */
[----:B------:R-:W-:Y:S01]  /*1d30*/  MUFU.TANH R35, R35 ;  /* 0x0000002300237308 */ /* 0x000fe20000002400 */
[----:B0-----:R-:W-:Y:S01]  /*1d40*/  FSEL R70, R30, -INF , P5 ;  /* 0xff8000001e467808 */ /* 0x001fe20002800000 */
[----:B------:R-:W-:-:S02]  /*1d50*/  IMAD.MOV.U32 R103, RZ, RZ, R119 ;  /* 0x000000ffff677224 */ /* 0x000fc400078e0077 */
[--C-:B------:R-:W-:Y:S02]  /*1d60*/  IMAD.MOV.U32 R101, RZ, RZ, R119.reuse ;  /* 0x000000ffff657224 */ /* 0x100fe400078e0077 */
[--C-:B------:R-:W-:Y:S02]  /*1d70*/  IMAD.MOV.U32 R99, RZ, RZ, R119.reuse ;  /* 0x000000ffff637224 */ /* 0x100fe400078e0077 */
[----:B------:R-:W0:Y:S01]  /*1d80*/  MUFU.TANH R14, R14 ;  /* 0x0000000e000e7308 */ /* 0x000e220000002400 */
[----:B-1----:R-:W-:Y:S01]  /*1d90*/  FSEL R12, R12, -INF , P3 ;  /* 0xff8000000c0c7808 */ /* 0x002fe20001800000 */
[--C-:B------:R-:W-:Y:S01]  /*1da0*/  IMAD.MOV.U32 R97, RZ, RZ, R119.reuse ;  /* 0x000000ffff617224 */ /* 0x100fe200078e0077 */
[----:B------:R-:W-:Y:S01]  /*1db0*/  ISETP.GT.AND P3, PT, R59, 0x29, PT ;  /* 0x000000293b00780c */ /* 0x000fe20003f64270 */
[--C-:B------:R-:W-:Y:S02]  /*1dc0*/  IMAD.MOV.U32 R95, RZ, RZ, R119.reuse ;  /* 0x000000ffff5f7224 */ /* 0x100fe400078e0077 */
[----:B------:R-:W-:-:S02]  /*1dd0*/  IMAD.MOV.U32 R93, RZ, RZ, R119 ;  /* 0x000000ffff5d7224 */ /* 0x000fc400078e0077 */
[----:B------:R-:W1:Y:S01]  /*1de0*/  MUFU.TANH R34, R34 ;  /* 0x0000002200227308 */ /* 0x000e620000002400 */
[--C-:B------:R-:W-:Y:S02]  /*1df0*/  IMAD.MOV.U32 R91, RZ, RZ, R119.reuse ;  /* 0x000000ffff5b7224 */ /* 0x100fe400078e0077 */
[----:B------:R-:W-:-:S05]  /*1e00*/  IMAD.MOV.U32 R89, RZ, RZ, R119 ;  /* 0x000000ffff597224 */ /* 0x000fca00078e0077 */
[----:B------:R2:W-:Y:S01]  /*1e10*/  MUFU.TANH R17, R74 ;  /* 0x0000004a00117308 */ /* 0x0005e20000002400 */
[----:B0-----:R-:W-:Y:S02]  /*1e20*/  FSEL R14, R14, -INF , P2 ;  /* 0xff8000000e0e7808 */ /* 0x001fe40001000000 */
[----:B------:R-:W-:-:S05]  /*1e30*/  ISETP.GT.AND P2, PT, R59, 0x30, PT ;  /* 0x000000303b00780c */ /* 0x000fca0003f44270 */
[----:B------:R-:W0:Y:S01]  /*1e40*/  MUFU.TANH R11, R11 ;  /* 0x0000000b000b7308 */ /* 0x000e220000002400 */
[----:B--2---:R-:W-:Y:S02]  /*1e50*/  FSEL R74, R28, -INF , P1 ;  /* 0xff8000001c4a7808 */ /* 0x004fe40000800000 */
[----:B-1----:R-:W-:Y:S02]  /*1e60*/  FSEL R90, R34, -INF , P3 ;  /* 0xff800000225a7808 */ /* 0x002fe40001800000 */
[----:B------:R-:W-:-:S03]  /*1e70*/  FMNMX.FTZ R7, R74, R7, !PT ;  /* 0x000000074a077209 */ /* 0x000fc60007810000 */
[----:B------:R-:W1:Y:S01]  /*1e80*/  MUFU.TANH R37, R37 ;  /* 0x0000002500257308 */ /* 0x000e620000002400 */
[----:B------:R-:W-:-:S04]  /*1e90*/  FMNMX.FTZ R7, R78, R7, !PT ;  /* 0x000000074e077209 */ /* 0x000fc80007810000 */
[----:B------:R-:W-:-:S03]  /*1ea0*/  FMNMX.FTZ R7, R70, R7, !PT ;  /* 0x0000000746077209 */ /* 0x000fc60007810000 */
[----:B------:R-:W2:Y:S01]  /*1eb0*/  MUFU.TANH R19, R19 ;  /* 0x0000001300137308 */ /* 0x000ea20000002400 */
[----:B0-----:R-:W-:Y:S02]  /*1ec0*/  FSEL R18, R11, -INF , P1 ;  /* 0xff8000000b127808 */ /* 0x001fe40000800000 */
[----:B------:R-:W-:-:S05]  /*1ed0*/  ISETP.GT.AND P1, PT, R59, 0x31, PT ;  /* 0x000000313b00780c */ /* 0x000fca0003f24270 */
[----:B------:R-:W0:Y:S01]  /*1ee0*/  MUFU.TANH R36, R36 ;  /* 0x0000002400247308 */ /* 0x000e220000002400 */
[----:B-1----:R-:W-:-:S07]  /*1ef0*/  FSEL R92, R37, -INF , P2 ;  /* 0xff800000255c7808 */ /* 0x002fce0001000000 */
[----:B------:R-:W1:Y:S01]  /*1f00*/  MUFU.TANH R20, R20 ;  /* 0x0000001400147308 */ /* 0x000e620000002400 */
[----:B--2---:R-:W-:Y:S02]  /*1f10*/  FSEL R28, R19, -INF , P6 ;  /* 0xff800000131c7808 */ /* 0x004fe40003000000 */
[----:B------:R-:W-:-:S05]  /*1f20*/  ISETP.GT.AND P6, PT, R59, 0x38, PT ;  /* 0x000000383b00780c */ /* 0x000fca0003fc4270 */
[----:B------:R-:W2:Y:S01]  /*1f30*/  MUFU.TANH R39, R39 ;  /* 0x0000002700277308 */ /* 0x000ea20000002400 */
[----:B0-----:R-:W-:-:S07]  /*1f40*/  FSEL R94, R36, -INF , P1 ;  /* 0xff800000245e7808 */ /* 0x001fce0000800000 */
[----:B------:R0:W-:Y:S01]  /*1f50*/  MUFU.TANH R126, R86 ;  /* 0x00000056007e7308 */ /* 0x0001e20000002400 */
[----:B-1----:R-:W-:Y:S02]  /*1f60*/  FSEL R20, R20, -INF , P5 ;  /* 0xff80000014147808 */ /* 0x002fe40002800000 */
[----:B------:R-:W-:-:S05]  /*1f70*/  ISETP.GT.AND P5, PT, R59, 0x39, PT ;  /* 0x000000393b00780c */ /* 0x000fca0003fa4270 */
[----:B------:R-:W1:Y:S01]  /*1f80*/  MUFU.TANH R23, R23 ;  /* 0x0000001700177308 */ /* 0x000e620000002400 */
[----:B0-----:R-:W-:Y:S02]  /*1f90*/  FSEL R86, R35, -INF , P4 ;  /* 0xff80000023567808 */ /* 0x001fe40002000000 */
[----:B--2---:R-:W-:Y:S02]  /*1fa0*/  FSEL R96, R39, -INF , P6 ;  /* 0xff80000027607808 */ /* 0x004fe40003000000 */
[----:B------:R-:W-:-:S03]  /*1fb0*/  FMNMX.FTZ R7, R86, R7, !PT ;  /* 0x0000000756077209 */ /* 0x000fc60007810000 */
[----:B------:R-:W0:Y:S01]  /*1fc0*/  MUFU.TANH R38, R38 ;  /* 0x0000002600267308 */ /* 0x000e220000002400 */
[----:B------:R-:W-:-:S04]  /*1fd0*/  FMNMX.FTZ R7, R90, R7, !PT ;  /* 0x000000075a077209 */ /* 0x000fc80007810000 */
[----:B------:R-:W-:-:S03]  /*1fe0*/  FMNMX.FTZ R7, R92, R7, !PT ;  /* 0x000000075c077209 */ /* 0x000fc60007810000 */
[----:B------:R-:W2:Y:S01]  /*1ff0*/  MUFU.TANH R21, R21 ;  /* 0x0000001500157308 */ /* 0x000ea20000002400 */
[----:B------:R-:W-:Y:S02]  /*2000*/  FMNMX.FTZ R7, R94, R7, !PT ;  /* 0x000000075e077209 */ /* 0x000fe40007810000 */
[----:B-1----:R-:W-:Y:S02]  /*2010*/  FSEL R30, R23, -INF , P4 ;  /* 0xff800000171e7808 */ /* 0x002fe40002000000 */
[----:B------:R-:W-:Y:S02]  /*2020*/  ISETP.GT.AND P4, PT, R59, 0x40, PT ;  /* 0x000000403b00780c */ /* 0x000fe40003f84270 */
[----:B------:R-:W-:Y:S01]  /*2030*/  FMNMX.FTZ R7, R96, R7, !PT ;  /* 0x0000000760077209 */ /* 0x000fe20007810000 */
[----:B------:R-:W1:Y:S01]  /*2040*/  MUFU.TANH R43, R43 ;  /* 0x0000002b002b7308 */ /* 0x000e620000002400 */
[----:B0-----:R-:W-:-:S04]  /*2050*/  FSEL R102, R38, -INF , P5 ;  /* 0xff80000026667808 */ /* 0x001fc80002800000 */
[----:B------:R-:W-:-:S03]  /*2060*/  FMNMX.FTZ R7, R102, R7, !PT ;  /* 0x0000000766077209 */ /* 0x000fc60007810000 */
[----:B------:R-:W0:Y:S01]  /*2070*/  MUFU.TANH R26, R26 ;  /* 0x0000001a001a7308 */ /* 0x000e220000002400 */
[----:B--2---:R-:W-:Y:S01]  /*2080*/  FSEL R34, R21, -INF , P3 ;  /* 0xff80000015227808 */ /* 0x004fe20001800000 */
[----:B------:R-:W-:Y:S01]  /*2090*/  IMAD.U32 R21, RZ, RZ, UR5 ;  /* 0x00000005ff157e24 */ /* 0x000fe2000f8e00ff */
[----:B------:R-:W-:-:S05]  /*20a0*/  ISETP.GT.AND P3, PT, R59, 0x41, PT ;  /* 0x000000413b00780c */ /* 0x000fca0003f64270 */
[----:B------:R-:W2:Y:S01]  /*20b0*/  MUFU.TANH R40, R40 ;  /* 0x0000002800287308 */ /* 0x000ea20000002400 */
[----:B-1----:R-:W-:-:S04]  /*20c0*/  FSEL R100, R43, -INF , P4 ;  /* 0xff8000002b647808 */ /* 0x002fc80002000000 */
[----:B------:R-:W-:-:S03]  /*20d0*/  FMNMX.FTZ R7, R100, R7, !PT ;  /* 0x0000000764077209 */ /* 0x000fc60007810000 */
[----:B------:R-:W1:Y:S01]  /*20e0*/  MUFU.TANH R27, R27 ;  /* 0x0000001b001b7308 */ /* 0x000e620000002400 */
[----:B0-----:R-:W-:Y:S02]  /*20f0*/  FSEL R26, R26, -INF , P2 ;  /* 0xff8000001a1a7808 */ /* 0x001fe40001000000 */
[----:B------:R-:W-:-:S05]  /*2100*/  ISETP.GT.AND P2, PT, R59, 0x48, PT ;  /* 0x000000483b00780c */ /* 0x000fca0003f44270 */
[----:B------:R-:W0:Y:S01]  /*2110*/  MUFU.TANH R49, R49 ;  /* 0x0000003100317308 */ /* 0x000e220000002400 */
[----:B--2---:R-:W-:-:S04]  /*2120*/  FSEL R98, R40, -INF , P3 ;  /* 0xff80000028627808 */ /* 0x004fc80001800000 */
[----:B------:R-:W-:-:S03]  /*2130*/  FMNMX.FTZ R7, R98, R7, !PT ;  /* 0x0000000762077209 */ /* 0x000fc60007810000 */
[----:B------:R-:W2:Y:S01]  /*2140*/  MUFU.TANH R32, R32 ;  /* 0x0000002000207308 */ /* 0x000ea20000002400 */
[----:B-1----:R-:W-:Y:S02]  /*2150*/  FSEL R36, R27, -INF , P1 ;  /* 0xff8000001b247808 */ /* 0x002fe40000800000 */
[----:B------:R-:W-:-:S05]  /*2160*/  ISETP.GT.AND P1, PT, R59, 0x49, PT ;  /* 0x000000493b00780c */ /* 0x000fca0003f24270 */
[----:B------:R-:W1:Y:S01]  /*2170*/  MUFU.TANH R47, R47 ;  /* 0x0000002f002f7308 */ /* 0x000e620000002400 */
[----:B0-----:R-:W-:-:S04]  /*2180*/  FSEL R104, R49, -INF , P2 ;  /* 0xff80000031687808 */ /* 0x001fc80001000000 */
[----:B------:R-:W-:-:S03]  /*2190*/  FMNMX.FTZ R7, R104, R7, !PT ;  /* 0x0000000768077209 */ /* 0x000fc60007810000 */
[----:B------:R-:W0:Y:S01]  /*21a0*/  MUFU.TANH R31, R31 ;  /* 0x0000001f001f7308 */ /* 0x000e220000002400 */
[----:B--2---:R-:W-:Y:S02]  /*21b0*/  FSEL R38, R32, -INF , P6 ;  /* 0xff80000020267808 */ /* 0x004fe40003000000 */
        /* <DEDUP_REMOVED lines=24> */
[----:B------:R-:W-:-:S04]  /*2340*/  ISETP.GT.AND P2, PT, R59, 0x60, PT ;  /* 0x000000603b00780c */ /* 0x000fc80003f44270 */
[----:B------:R-:W-:Y:S01]  /*2350*/  FSEL R114, R17, -INF , P2 ;  /* 0xff80000011727808 */ /* 0x000fe20001000000 */
[----:B------:R-:W0:Y:S01]  /*2360*/  MUFU.TANH R50, R50 ;  /* 0x0000003200327308 */ /* 0x000e220000002400 */
[----:B--2---:R-:W-:-:S04]  /*2370*/  FSEL R112, R55, -INF , P3 ;  /* 0xff80000037707808 */ /* 0x004fc80001800000 */
[----:B------:R-:W-:-:S03]  /*2380*/  FMNMX.FTZ R7, R112, R7, !PT ;  /* 0x0000000770077209 */ /* 0x000fc60007810000 */
[----:B------:R-:W2:Y:S01]  /*2390*/  MUFU.TANH R57, R57 ;  /* 0x0000003900397308 */ /* 0x000ea20000002400 */
[----:B-1----:R-:W-:Y:S02]  /*23a0*/  FSEL R48, R48, -INF , P1 ;  /* 0xff80000030307808 */ /* 0x002fe40000800000 */
[----:B------:R-:W-:Y:S02]  /*23b0*/  ISETP.GT.AND P1, PT, R59, 0x61, PT ;  /* 0x000000613b00780c */ /* 0x000fe40003f24270 */
        /* <DEDUP_REMOVED lines=27> */
[----:B------:R-:W-:-:S04]  /*2570*/  ISETP.GT.AND P2, PT, R59, 0x78, PT ;  /* 0x000000783b00780c */ /* 0x000fc80003f44270 */
[----:B------:R-:W-:Y:S01]  /*2580*/  FSEL R126, R126, -INF , P2 ;  /* 0xff8000007e7e7808 */ /* 0x000fe20001000000 */
[----:B------:R-:W1:Y:S01]  /*2590*/  MUFU.TANH R87, R87 ;  /* 0x0000005700577308 */ /* 0x000e620000002400 */
[----:B0-----:R-:W-:-:S04]  /*25a0*/  FSEL R124, R83, -INF , P3 ;  /* 0xff800000537c7808 */ /* 0x001fc80001800000 */
[----:B------:R-:W-:-:S03]  /*25b0*/  FMNMX.FTZ R7, R124, R7, !PT ;  /* 0x000000077c077209 */ /* 0x000fc60007810000 */
[----:B------:R-:W0:Y:S01]  /*25c0*/  MUFU.TANH R76, R76 ;  /* 0x0000004c004c7308 */ /* 0x000e220000002400 */
[----:B--2---:R-:W-:Y:S02]  /*25d0*/  FSEL R60, R45, -INF , P1 ;  /* 0xff8000002d3c7808 */ /* 0x004fe40000800000 */
[----:B------:R-:W-:Y:S02]  /*25e0*/  ISETP.GT.AND P1, PT, R59, 0x79, PT ;  /* 0x000000793b00780c */ /* 0x000fe40003f24270 */
[----:B------:R-:W-:-:S03]  /*25f0*/  FMNMX.FTZ R7, R126, R7, !PT ;  /* 0x000000077e077209 */ /* 0x000fc60007810000 */
[----:B------:R-:W2:Y:S01]  /*2600*/  MUFU.TANH R77, R77 ;  /* 0x0000004d004d7308 */ /* 0x000ea20000002400 */
[----:B-1----:R-:W-:-:S04]  /*2610*/  FSEL R128, R87, -INF , P1 ;  /* 0xff80000057807808 */ /* 0x002fc80000800000 */
[----:B------:R-:W-:-:S03]  /*2620*/  FMNMX.FTZ R11, R128, R7, !PT ;  /* 0x00000007800b7209 */ /* 0x000fc60007810000 */
[----:B------:R-:W1:Y:S02]  /*2630*/  MUFU.TANH R80, R80 ;  /* 0x0000005000507308 */ /* 0x000e640000002400 */
[----:B------:R-:W3:Y:S06]  /*2640*/  SHFL.BFLY PT, R24, R11, 0x2, 0x1f ;  /* 0x0c401f000b187f89 */ /* 0x000eec00000e0000 */
[----:B------:R-:W4:Y:S08]  /*2650*/  MUFU.TANH R81, R81 ;  /* 0x0000005100517308 */ /* 0x000f300000002400 */
[----:B------:R-:W5:Y:S08]  /*2660*/  MUFU.TANH R84, R84 ;  /* 0x0000005400547308 */ /* 0x000f700000002400 */
[----:B------:R-:W5:Y:S01]  /*2670*/  MUFU.TANH R85, R85 ;  /* 0x0000005500557308 */ /* 0x000f620000002400 */
[----:B---3--:R-:W-:-:S05]  /*2680*/  FMNMX.FTZ R13, R11, R24, !PT ;  /* 0x000000180b0d7209 */ /* 0x008fca0007810000 */
[----:B------:R-:W3:Y:S02]  /*2690*/  SHFL.BFLY PT, R24, R13, 0x1, 0x1f ;  /* 0x0c201f000d187f89 */ /* 0x000ee400000e0000 */
[----:B---3--:R-:W-:-:S04]  /*26a0*/  FMNMX.FTZ R24, R13, R24, !PT ;  /* 0x000000180d187209 */ /* 0x008fc80007810000 */
[C---:B------:R-:W-:Y:S01]  /*26b0*/  FSETP.NEU.FTZ.AND P0, PT, R24.reuse, -INF , PT ;  /* 0xff8000001800780b */ /* 0x040fe20003f1d000 */
[----:B------:R-:W-:-:S05]  /*26c0*/  FMUL.FTZ R7, R24, R21 ;  /* 0x0000001518077220 */ /* 0x000fca0000410000 */
[----:B------:R-:W-:Y:S02]  /*26d0*/  FSEL R7, R7, RZ, P0 ;  /* 0x000000ff07077208 */ /* 0x000fe40000000000 */
[----:B------:R-:W-:-:S03]  /*26e0*/  ISETP.NE.AND P0, PT, R88, RZ, PT ;  /* 0x000000ff5800720c */ /* 0x000fc60003f05270 */
[-CC-:B------:R-:W-:Y:S01]  /*26f0*/  FFMA.FTZ R121, R62, R21.reuse, -R7.reuse ;  /* 0x000000153e797223 */ /* 0x180fe20000010807 */
[--C-:B------:R-:W-:Y:S01]  /*2700*/  FFMA.FTZ R62, R9, R21, -R7.reuse ;  /* 0x00000015093e7223 */ /* 0x100fe20000010807 */
[----:B------:R-:W-:Y:S01]  /*2710*/  FMNMX.FTZ R9, R4, R5, !PT ;  /* 0x0000000504097209 */ /* 0x000fe20007810000 */
[-CC-:B------:R-:W-:Y:S01]  /*2720*/  FFMA.FTZ R129, R78, R21.reuse, -R7.reuse ;  /* 0x000000154e817223 */ /* 0x180fe20000010807 */
[----:B0-----:R-:W-:Y:S01]  /*2730*/  FSEL R78, R76, -INF , P6 ;  /* 0xff8000004c4e7808 */ /* 0x001fe20003000000 */
[--C-:B------:R-:W-:Y:S01]  /*2740*/  FFMA.FTZ R125, R66, R21, -R7.reuse ;  /* 0x00000015427d7223 */ /* 0x100fe20000010807 */
[----:B------:R-:W-:Y:S01]  /*2750*/  FMNMX.FTZ R9, R6, R9, !PT ;  /* 0x0000000906097209 */ /* 0x000fe20007810000 */
[-CC-:B------:R-:W-:Y:S01]  /*2760*/  FFMA.FTZ R66, R72, R21.reuse, -R7.reuse ;  /* 0x0000001548427223 */ /* 0x180fe20000010807 */
[-CC-:B------:R-:W-:Y:S01]  /*2770*/  FFMA.FTZ R72, R90, R21.reuse, -R7.reuse ;  /* 0x000000155a487223 */ /* 0x180fe20000010807 */
[----:B--2---:R-:W-:Y:S01]  /*2780*/  FSEL R90, R77, -INF , P5 ;  /* 0xff8000004d5a7808 */ /* 0x004fe20002800000 */
[--C-:B------:R-:W-:Y:S01]  /*2790*/  FFMA.FTZ R133, R92, R21, -R7.reuse ;  /* 0x000000155c857223 */ /* 0x100fe20000010807 */
[----:B------:R-:W-:Y:S01]  /*27a0*/  FMNMX.FTZ R9, R8, R9, !PT ;  /* 0x0000000908097209 */ /* 0x000fe20007810000 */
[-CC-:B------:R-:W-:Y:S01]  /*27b0*/  FFMA.FTZ R123, R64, R21.reuse, -R7.reuse ;  /* 0x00000015407b7223 */ /* 0x180fe20000010807 */
[----:B-1----:R-:W-:Y:S01]  /*27c0*/  FSEL R92, R80, -INF , P4 ;  /* 0xff800000505c7808 */ /* 0x002fe20002000000 */
[--C-:B------:R-:W-:Y:S01]  /*27d0*/  FFMA.FTZ R64, R68, R21, -R7.reuse ;  /* 0x0000001544407223 */ /* 0x100fe20000010807 */
[----:B------:R-:W-:Y:S01]  /*27e0*/  FMNMX.FTZ R9, R10, R9, !PT ;  /* 0x000000090a097209 */ /* 0x000fe20007810000 */
[-CC-:B------:R-:W-:Y:S01]  /*27f0*/  FFMA.FTZ R68, R74, R21.reuse, -R7.reuse ;  /* 0x000000154a447223 */ /* 0x180fe20000010807 */
[-CC-:B------:R-:W-:Y:S01]  /*2800*/  FFMA.FTZ R74, R94, R21.reuse, -R7.reuse ;  /* 0x000000155e4a7223 */ /* 0x180fe20000010807 */
[----:B----4-:R-:W-:Y:S01]  /*2810*/  FSEL R94, R81, -INF , P3 ;  /* 0xff800000515e7808 */ /* 0x010fe20001800000 */
[--C-:B------:R-:W-:Y:S01]  /*2820*/  FFMA.FTZ R135, R96, R21, -R7.reuse ;  /* 0x0000001560877223 */ /* 0x100fe20000010807 */
[----:B------:R-:W-:Y:S01]  /*2830*/  FMNMX.FTZ R9, R12, R9, !PT ;  /* 0x000000090c097209 */ /* 0x000fe20007810000 */
[-CC-:B------:R-:W-:Y:S01]  /*2840*/  FFMA.FTZ R80, R98, R21.reuse, -R7.reuse ;  /* 0x0000001562507223 */ /* 0x180fe20000010807 */
[----:B-----5:R-:W-:Y:S01]  /*2850*/  FSEL R96, R84, -INF , P2 ;  /* 0xff80000054607808 */ /* 0x020fe20001000000 */
[--C-:B------:R-:W-:Y:S01]  /*2860*/  FFMA.FTZ R127, R82, R21, -R7.reuse ;  /* 0x00000015527f7223 */ /* 0x100fe20000010807 */
[----:B------:R-:W-:Y:S01]  /*2870*/  FMNMX.FTZ R9, R14, R9, !PT ;  /* 0x000000090e097209 */ /* 0x000fe20007810000 */
[--C-:B------:R-:W-:Y:S01]  /*2880*/  FFMA.FTZ R82, R32, R21, -R7.reuse ;  /* 0x0000001520527223 */ /* 0x100fe20000010807 */
[----:B------:R-:W-:Y:S01]  /*2890*/  FSEL R98, R85, -INF , P1 ;  /* 0xff80000055627808 */ /* 0x000fe20000800000 */
[----:B------:R-:W-:Y:S01]  /*28a0*/  MUFU.EX2 R121, R121 ;  /* 0x0000007900797308 */ /* 0x000fe20000000800 */
[----:B------:R-:W-:Y:S01]  /*28b0*/  FMNMX.FTZ R9, R18, R9, !PT ;  /* 0x0000000912097209 */ /* 0x000fe20007810000 */
[-CC-:B------:R-:W-:Y:S01]  /*28c0*/  FFMA.FTZ R131, R86, R21.reuse, -R7.reuse ;  /* 0x0000001556837223 */ /* 0x180fe20000010807 */
[-CC-:B------:R-:W-:Y:S01]  /*28d0*/  FFMA.FTZ R76, R102, R21.reuse, -R7.reuse ;  /* 0x00000015664c7223 */ /* 0x180fe20000010807 */
[--C-:B------:R-:W-:Y:S01]  /*28e0*/  FFMA.FTZ R137, R100, R21, -R7.reuse ;  /* 0x0000001564897223 */ /* 0x100fe20000010807 */
[----:B------:R-:W-:Y:S01]  /*28f0*/  FMNMX.FTZ R9, R28, R9, !PT ;  /* 0x000000091c097209 */ /* 0x000fe20007810000 */
[-CC-:B------:R-:W-:Y:S01]  /*2900*/  FFMA.FTZ R139, R104, R21.reuse, -R7.reuse ;  /* 0x00000015688b7223 */ /* 0x180fe20000010807 */
[--C-:B------:R-:W-:Y:S01]  /*2910*/  FFMA.FTZ R70, R70, R21, -R7.reuse ;  /* 0x0000001546467223 */ /* 0x100fe20000010807 */
[----:B------:R-:W0:Y:S01]  /*2920*/  MUFU.EX2 R62, R62 ;  /* 0x0000003e003e7308 */ /* 0x000e220000000800 */
[----:B------:R-:W-:Y:S01]  /*2930*/  FMNMX.FTZ R9, R20, R9, !PT ;  /* 0x0000000914097209 */ /* 0x000fe20007810000 */
[-CC-:B------:R-:W-:Y:S01]  /*2940*/  FFMA.FTZ R141, R106, R21.reuse, -R7.reuse ;  /* 0x000000156a8d7223 */ /* 0x180fe20000010807 */
[-CC-:B------:R-:W-:Y:S01]  /*2950*/  FFMA.FTZ R84, R108, R21.reuse, -R7.reuse ;  /* 0x000000156c547223 */ /* 0x180fe20000010807 */
[--C-:B------:R-:W-:Y:S01]  /*2960*/  FFMA.FTZ R143, R110, R21, -R7.reuse ;  /* 0x000000156e8f7223 */ /* 0x100fe20000010807 */
[----:B------:R-:W-:Y:S01]  /*2970*/  FMNMX.FTZ R9, R30, R9, !PT ;  /* 0x000000091e097209 */ /* 0x000fe20007810000 */
[-CC-:B------:R-:W-:Y:S01]  /*2980*/  FFMA.FTZ R86, R112, R21.reuse, -R7.reuse ;  /* 0x0000001570567223 */ /* 0x180fe20000010807 */
[--C-:B------:R-:W-:Y:S01]  /*2990*/  FFMA.FTZ R145, R114, R21, -R7.reuse ;  /* 0x0000001572917223 */ /* 0x100fe20000010807 */
[----:B------:R-:W1:Y:S01]  /*29a0*/  MUFU.EX2 R123, R123 ;  /* 0x0000007b007b7308 */ /* 0x000e620000000800 */
[----:B------:R-:W-:Y:S01]  /*29b0*/  FMNMX.FTZ R9, R34, R9, !PT ;  /* 0x0000000922097209 */ /* 0x000fe20007810000 */
[-CC-:B------:R-:W-:Y:S01]  /*29c0*/  FFMA.FTZ R88, R116, R21.reuse, -R7.reuse ;  /* 0x0000001574587223 */ /* 0x180fe20000010807 */
[-CC-:B------:R-:W-:Y:S01]  /*29d0*/  FFMA.FTZ R147, R118, R21.reuse, -R7.reuse ;  /* 0x0000001576937223 */ /* 0x180fe20000010807 */
[--C-:B------:R-:W-:Y:S01]  /*29e0*/  FFMA.FTZ R100, R120, R21, -R7.reuse ;  /* 0x0000001578647223 */ /* 0x100fe20000010807 */
[----:B------:R-:W-:Y:S01]  /*29f0*/  FMNMX.FTZ R9, R26, R9, !PT ;  /* 0x000000091a097209 */ /* 0x000fe20007810000 */
[-CC-:B------:R-:W-:Y:S01]  /*2a00*/  FFMA.FTZ R149, R122, R21.reuse, -R7.reuse ;  /* 0x000000157a957223 */ /* 0x180fe20000010807 */
[-CC-:B------:R-:W-:Y:S01]  /*2a10*/  FFMA.FTZ R102, R124, R21.reuse, -R7.reuse ;  /* 0x000000157c667223 */ /* 0x180fe20000010807 */
[--C-:B------:R-:W-:Y:S01]  /*2a20*/  FFMA.FTZ R151, R126, R21, -R7.reuse ;  /* 0x000000157e977223 */ /* 0x100fe20000010807 */
[----:B------:R-:W-:Y:S01]  /*2a30*/  FMNMX.FTZ R9, R36, R9, !PT ;  /* 0x0000000924097209 */ /* 0x000fe20007810000 */
[----:B------:R-:W-:Y:S01]  /*2a40*/  FFMA.FTZ R104, R128, R21, -R7 ;  /* 0x0000001580687223 */ /* 0x000fe20000010807 */
[----:B------:R-:W2:Y:S01]  /*2a50*/  MUFU.EX2 R64, R64 ;  /* 0x0000004000407308 */ /* 0x000ea20000000800 */
[----:B------:R-:W-:Y:S01]  /*2a60*/  MOV R118, R119 ;  /* 0x0000007700767202 */ /* 0x000fe20000000f00 */
[--C-:B------:R-:W-:Y:S01]  /*2a70*/  IMAD.MOV.U32 R116, RZ, RZ, R119.reuse ;  /* 0x000000ffff747224 */ /* 0x100fe200078e0077 */
[----:B------:R-:W-:Y:S01]  /*2a80*/  FMNMX.FTZ R9, R38, R9, !PT ;  /* 0x0000000926097209 */ /* 0x000fe20007810000 */
[--C-:B------:R-:W-:Y:S01]  /*2a90*/  IMAD.MOV.U32 R112, RZ, RZ, R119.reuse ;  /* 0x000000ffff707224 */ /* 0x100fe200078e0077 */
[----:B------:R-:W-:Y:S01]  /*2aa0*/  MOV R114, R119 ;  /* 0x0000007700727202 */ /* 0x000fe20000000f00 */
[----:B------:R-:W-:Y:S01]  /*2ab0*/  IMAD.MOV.U32 R108, RZ, RZ, R119 ;  /* 0x000000ffff6c7224 */ /* 0x000fe200078e0077 */
[----:B------:R-:W-:Y:S01]  /*2ac0*/  FMNMX.FTZ R9, R40, R9, !PT ;  /* 0x0000000928097209 */ /* 0x000fe20007810000 */
[----:B------:R-:W3:Y:S01]  /*2ad0*/  MUFU.EX2 R125, R125 ;  /* 0x0000007d007d7308 */ /* 0x000ee20000000800 */
[----:B------:R-:W-:-:S02]  /*2ae0*/  MOV R110, R119 ;  /* 0x00000077006e7202 */ /* 0x000fc40000000f00 */
[----:B------:R-:W-:Y:S02]  /*2af0*/  FMNMX.FTZ R9, R42, R9, !PT ;  /* 0x000000092a097209 */ /* 0x000fe40007810000 */
[----:B------:R-:W-:Y:S02]  /*2b00*/  MOV R106, R119 ;  /* 0x00000077006a7202 */ /* 0x000fe40000000f00 */
[----:B------:R-:W-:Y:S01]  /*2b10*/  FMNMX.FTZ R9, R44, R9, !PT ;  /* 0x000000092c097209 */ /* 0x000fe20007810000 */
[----:B------:R-:W4:Y:S03]  /*2b20*/  MUFU.EX2 R66, R66 ;  /* 0x0000004200427308 */ /* 0x000f260000000800 */
[----:B------:R-:W-:-:S04]  /*2b30*/  FMNMX.FTZ R9, R46, R9, !PT ;  /* 0x000000092e097209 */ /* 0x000fc80007810000 */
[----:B------:R-:W-:Y:S01]  /*2b40*/  FMNMX.FTZ R9, R48, R9, !PT ;  /* 0x0000000930097209 */ /* 0x000fe20007810000 */
[----:B------:R-:W5:Y:S03]  /*2b50*/  MUFU.EX2 R127, R127 ;  /* 0x0000007f007f7308 */ /* 0x000f660000000800 */
[----:B------:R-:W-:-:S04]  /*2b60*/  FMNMX.FTZ R9, R50, R9, !PT ;  /* 0x0000000932097209 */ /* 0x000fc80007810000 */
[----:B------:R-:W-:Y:S01]  /*2b70*/  FMNMX.FTZ R9, R52, R9, !PT ;  /* 0x0000000934097209 */ /* 0x000fe20007810000 */
[----:B------:R-:W5:Y:S03]  /*2b80*/  MUFU.EX2 R68, R68 ;  /* 0x0000004400447308 */ /* 0x000f660000000800 */
[----:B------:R-:W-:-:S04]  /*2b90*/  FMNMX.FTZ R9, R54, R9, !PT ;  /* 0x0000000936097209 */ /* 0x000fc80007810000 */
[----:B------:R-:W-:Y:S01]  /*2ba0*/  FMNMX.FTZ R9, R56, R9, !PT ;  /* 0x0000000938097209 */ /* 0x000fe20007810000 */
[----:B------:R-:W-:Y:S03]  /*2bb0*/  MUFU.EX2 R129, R129 ;  /* 0x0000008100817308 */ /* 0x000fe60000000800 */
        /* <DEDUP_REMOVED lines=11> */
[----:B------:R-:W-:Y:S04]  /*2c70*/  MUFU.EX2 R133, R133 ;  /* 0x0000008500857308 */ /* 0x000fe80000000800 */
[----:B------:R-:W0:Y:S04]  /*2c80*/  SHFL.BFLY PT, R32, R9, 0x2, 0x1f ;  /* 0x0c401f0009207f89 */ /* 0x000e2800000e0000 */
[----:B------:R-:W-:Y:S08]  /*2c90*/  MUFU.EX2 R74, R74 ;  /* 0x0000004a004a7308 */ /* 0x000ff00000000800 */
[----:B------:R-:W-:Y:S08]  /*2ca0*/  MUFU.EX2 R135, R135 ;  /* 0x0000008700877308 */ /* 0x000ff00000000800 */
[----:B------:R-:W-:Y:S01]  /*2cb0*/  MUFU.EX2 R76, R76 ;  /* 0x0000004c004c7308 */ /* 0x000fe20000000800 */
[----:B0-----:R-:W-:-:S07]  /*2cc0*/  FMNMX.FTZ R11, R9, R32, !PT ;  /* 0x00000020090b7209 */ /* 0x001fce0007810000 */
[----:B------:R-:W-:Y:S01]  /*2cd0*/  MUFU.EX2 R137, R137 ;  /* 0x0000008900897308 */ /* 0x000fe20000000800 */
[----:B------:R-:W0:Y:S07]  /*2ce0*/  SHFL.BFLY PT, R32, R11, 0x1, 0x1f ;  /* 0x0c201f000b207f89 */ /* 0x000e2e00000e0000 */
[----:B------:R-:W-:Y:S08]  /*2cf0*/  MUFU.EX2 R80, R80 ;  /* 0x0000005000507308 */ /* 0x000ff00000000800 */
[----:B------:R-:W-:Y:S08]  /*2d00*/  MUFU.EX2 R139, R139 ;  /* 0x0000008b008b7308 */ /* 0x000ff00000000800 */
[----:B------:R-:W-:Y:S01]  /*2d10*/  MUFU.EX2 R82, R82 ;  /* 0x0000005200527308 */ /* 0x000fe20000000800 */
[----:B0-----:R-:W-:-:S04]  /*2d20*/  FMNMX.FTZ R32, R11, R32, !PT ;  /* 0x000000200b207209 */ /* 0x001fc80007810000 */
[C---:B------:R-:W-:Y:S01]  /*2d30*/  FSETP.NEU.FTZ.AND P1, PT, R32.reuse, -INF , PT ;  /* 0xff8000002000780b */ /* 0x040fe20003f3d000 */
[----:B------:R-:W-:Y:S02]  /*2d40*/  FMUL.FTZ R9, R32, R21 ;  /* 0x0000001520097220 */ /* 0x000fe40000410000 */
[----:B------:R-:W-:Y:S03]  /*2d50*/  MUFU.EX2 R141, R141 ;  /* 0x0000008d008d7308 */ /* 0x000fe60000000800 */
[----:B------:R-:W-:Y:S02]  /*2d60*/  FSEL R7, R9, RZ, P1 ;  /* 0x000000ff09077208 */ /* 0x000fe40000800000 */
[----:B------:R-:W-:-:S03]  /*2d70*/  PLOP3.LUT P1, PT, PT, PT, UP0, 0x80, 0x0 ;  /* 0x000000000000781c */ /* 0x000fc60003f2f008 */
[-CC-:B------:R-:W-:Y:S01]  /*2d80*/  FFMA.FTZ R120, R4, R21.reuse, -R7.reuse ;  /* 0x0000001504787223 */ /* 0x180fe20000010807 */
[-CC-:B------:R-:W-:Y:S01]  /*2d90*/  FFMA.FTZ R5, R5, R21.reuse, -R7.reuse ;  /* 0x0000001505057223 */ /* 0x180fe20000010807 */
[-CC-:B------:R-:W-:Y:S01]  /*2da0*/  FFMA.FTZ R122, R6, R21.reuse, -R7.reuse ;  /* 0x00000015067a7223 */ /* 0x180fe20000010807 */
[----:B------:R-:W-:Y:S01]  /*2db0*/  FADD.FTZ R4, R121, R62 ;  /* 0x0000003e79047221 */ /* 0x000fe20000010000 */
[-CC-:B------:R-:W-:Y:S01]  /*2dc0*/  FFMA.FTZ R9, R8, R21.reuse, -R7.reuse ;  /* 0x0000001508097223 */ /* 0x180fe20000010807 */
[-CC-:B------:R-:W-:Y:S01]  /*2dd0*/  FFMA.FTZ R124, R10, R21.reuse, -R7.reuse ;  /* 0x000000150a7c7223 */ /* 0x180fe20000010807 */
[----:B------:R-:W-:Y:S01]  /*2de0*/  MUFU.EX2 R120, R120 ;  /* 0x0000007800787308 */ /* 0x000fe20000000800 */
[----:B-1----:R-:W-:Y:S01]  /*2df0*/  FADD.FTZ R25, R123, R4 ;  /* 0x000000047b197221 */ /* 0x002fe20000010000 */
[-CC-:B------:R-:W-:Y:S01]  /*2e00*/  FFMA.FTZ R11, R12, R21.reuse, -R7.reuse ;  /* 0x000000150c0b7223 */ /* 0x180fe20000010807 */
[-CC-:B------:R-:W-:Y:S01]  /*2e10*/  FFMA.FTZ R126, R14, R21.reuse, -R7.reuse ;  /* 0x000000150e7e7223 */ /* 0x180fe20000010807 */
[-C--:B------:R-:W-:Y:S01]  /*2e20*/  FFMA.FTZ R13, R18, R21.reuse, -R7 ;  /* 0x00000015120d7223 */ /* 0x080fe20000010807 */
[----:B--2---:R-:W-:Y:S01]  /*2e30*/  FADD.FTZ R4, R64, R25 ;  /* 0x0000001940047221 */ /* 0x004fe20000010000 */
[-CC-:B------:R-:W-:Y:S01]  /*2e40*/  FFMA.FTZ R128, R28, R21.reuse, -R7.reuse ;  /* 0x000000151c807223 */ /* 0x180fe20000010807 */
[-CC-:B------:R-:W-:Y:S01]  /*2e50*/  FFMA.FTZ R15, R20, R21.reuse, -R7.reuse ;  /* 0x00000015140f7223 */ /* 0x180fe20000010807 */
[----:B------:R-:W0:Y:S01]  /*2e60*/  MUFU.EX2 R5, R5 ;  /* 0x0000000500057308 */ /* 0x000e220000000800 */
[----:B---3--:R-:W-:Y:S01]  /*2e70*/  FADD.FTZ R27, R125, R4 ;  /* 0x000000047d1b7221 */ /* 0x008fe20000010000 */
[-CC-:B------:R-:W-:Y:S01]  /*2e80*/  FFMA.FTZ R130, R30, R21.reuse, -R7.reuse ;  /* 0x000000151e827223 */ /* 0x180fe20000010807 */
[-CC-:B------:R-:W-:Y:S01]  /*2e90*/  FFMA.FTZ R17, R34, R21.reuse, -R7.reuse ;  /* 0x0000001522117223 */ /* 0x180fe20000010807 */
[-C--:B------:R-:W-:Y:S01]  /*2ea0*/  FFMA.FTZ R132, R26, R21.reuse, -R7 ;  /* 0x000000151a847223 */ /* 0x080fe20000010807 */
[----:B----4-:R-:W-:Y:S01]  /*2eb0*/  FADD.FTZ R4, R66, R27 ;  /* 0x0000001b42047221 */ /* 0x010fe20000010000 */
[-CC-:B------:R-:W-:Y:S01]  /*2ec0*/  FFMA.FTZ R19, R36, R21.reuse, -R7.reuse ;  /* 0x0000001524137223 */ /* 0x180fe20000010807 */
[-CC-:B------:R-:W-:Y:S01]  /*2ed0*/  FFMA.FTZ R134, R38, R21.reuse, -R7.reuse ;  /* 0x0000001526867223 */ /* 0x180fe20000010807 */
[----:B------:R-:W1:Y:S01]  /*2ee0*/  MUFU.EX2 R122, R122 ;  /* 0x0000007a007a7308 */ /* 0x000e620000000800 */
[----:B-----5:R-:W-:Y:S01]  /*2ef0*/  FADD.FTZ R27, R127, R4 ;  /* 0x000000047f1b7221 */ /* 0x020fe20000010000 */
[-CC-:B------:R-:W-:Y:S01]  /*2f00*/  FFMA.FTZ R23, R40, R21.reuse, -R7.reuse ;  /* 0x0000001528177223 */ /* 0x180fe20000010807 */
[-CC-:B------:R-:W-:Y:S01]  /*2f10*/  FFMA.FTZ R136, R42, R21.reuse, -R7.reuse ;  /* 0x000000152a887223 */ /* 0x180fe20000010807 */
[-C--:B------:R-:W-:Y:S01]  /*2f20*/  FFMA.FTZ R25, R44, R21.reuse, -R7 ;  /* 0x000000152c197223 */ /* 0x080fe20000010807 */
[----:B------:R-:W-:Y:S01]  /*2f30*/  FADD.FTZ R6, R68, R27 ;  /* 0x0000001b44067221 */ /* 0x000fe20000010000 */
[-CC-:B------:R-:W-:Y:S01]  /*2f40*/  FFMA.FTZ R138, R46, R21.reuse, -R7.reuse ;  /* 0x000000152e8a7223 */ /* 0x180fe20000010807 */
[-C--:B------:R-:W-:Y:S01]  /*2f50*/  FFMA.FTZ R27, R48, R21.reuse, -R7 ;  /* 0x00000015301b7223 */ /* 0x080fe20000010807 */
[----:B------:R-:W2:Y:S01]  /*2f60*/  MUFU.EX2 R9, R9 ;  /* 0x0000000900097308 */ /* 0x000ea20000000800 */
[----:B0-----:R-:W-:Y:S01]  /*2f70*/  FADD.FTZ R29, R120, R5 ;  /* 0x00000005781d7221 */ /* 0x001fe20000010000 */
[----:B------:R-:W-:Y:S01]  /*2f80*/  FADD.FTZ R31, R129, R6 ;  /* 0x00000006811f7221 */ /* 0x000fe20000010000 */
[-CC-:B------:R-:W-:Y:S01]  /*2f90*/  FFMA.FTZ R140, R50, R21.reuse, -R7.reuse ;  /* 0x00000015328c7223 */ /* 0x180fe20000010807 */
[-CC-:B------:R-:W-:Y:S01]  /*2fa0*/  FFMA.FTZ R142, R54, R21.reuse, -R7.reuse ;  /* 0x00000015368e7223 */ /* 0x180fe20000010807 */
[-C--:B------:R-:W-:Y:S01]  /*2fb0*/  FFMA.FTZ R56, R56, R21.reuse, -R7 ;  /* 0x0000001538387223 */ /* 0x080fe20000010807 */
[----:B------:R-:W-:Y:S01]  /*2fc0*/  FADD.FTZ R6, R70, R31 ;  /* 0x0000001f46067221 */ /* 0x000fe20000010000 */
[-C--:B------:R-:W-:Y:S01]  /*2fd0*/  FFMA.FTZ R58, R58, R21.reuse, -R7 ;  /* 0x000000153a3a7223 */ /* 0x080fe20000010807 */
[----:B------:R-:W0:Y:S01]  /*2fe0*/  MUFU.EX2 R124, R124 ;  /* 0x0000007c007c7308 */ /* 0x000e220000000800 */
[----:B-1----:R-:W-:Y:S01]  /*2ff0*/  FADD.FTZ R4, R122, R29 ;  /* 0x0000001d7a047221 */ /* 0x002fe20000010000 */
[-CC-:B------:R-:W-:Y:S01]  /*3000*/  FFMA.FTZ R60, R60, R21.reuse, -R7.reuse ;  /* 0x000000153c3c7223 */ /* 0x180fe20000010807 */
[-CC-:B------:R-:W-:Y:S01]  /*3010*/  FFMA.FTZ R78, R78, R21.reuse, -R7.reuse ;  /* 0x000000154e4e7223 */ /* 0x180fe20000010807 */
[-CC-:B------:R-:W-:Y:S01]  /*3020*/  FFMA.FTZ R90, R90, R21.reuse, -R7.reuse ;  /* 0x000000155a5a7223 */ /* 0x180fe20000010807 */
[-CC-:B------:R-:W-:Y:S01]  /*3030*/  FFMA.FTZ R92, R92, R21.reuse, -R7.reuse ;  /* 0x000000155c5c7223 */ /* 0x180fe20000010807 */
[-CC-:B------:R-:W-:Y:S01]  /*3040*/  FFMA.FTZ R94, R94, R21.reuse, -R7.reuse ;  /* 0x000000155e5e7223 */ /* 0x180fe20000010807 */
[-CC-:B------:R-:W-:Y:S01]  /*3050*/  FFMA.FTZ R96, R96, R21.reuse, -R7.reuse ;  /* 0x0000001560607223 */ /* 0x180fe20000010807 */
[----:B------:R-:W1:Y:S01]  /*3060*/  MUFU.EX2 R11, R11 ;  /* 0x0000000b000b7308 */ /* 0x000e620000000800 */
[C---:B--2---:R-:W-:Y:S01]  /*3070*/  FADD.FTZ R29, R9.reuse, R4 ;  /* 0x00000004091d7221 */ /* 0x044fe20000010000 */
[----:B------:R-:W-:Y:S01]  /*3080*/  FFMA.FTZ R98, R98, R21, -R7 ;  /* 0x0000001562627223 */ /* 0x000fe20000010807 */
[----:B------:R-:W-:-:S02]  /*3090*/  F2FP.F16.F32.PACK_AB R122, R9, R122 ;  /* 0x0000007a097a723e */ /* 0x000fc400000000ff */
[----:B------:R-:W-:Y:S02]  /*30a0*/  F2FP.F16.F32.PACK_AB R120, R5, R120 ;  /* 0x000000780578723e */ /* 0x000fe400000000ff */
[----:B------:R-:W-:Y:S01]  /*30b0*/  F2FP.F16.F32.PACK_AB R121, R62, R121 ;  /* 0x000000793e79723e */ /* 0x000fe200000000ff */
[----:B------:R-:W2:Y:S01]  /*30c0*/  MUFU.EX2 R126, R126 ;  /* 0x0000007e007e7308 */ /* 0x000ea20000000800 */
[----:B0-----:R-:W-:Y:S01]  /*30d0*/  FADD.FTZ R4, R124, R29 ;  /* 0x0000001d7c047221 */ /* 0x001fe20000010000 */
[----:B------:R-:W-:Y:S01]  /*30e0*/  FADD.FTZ R29, R131, R6 ;  /* 0x00000006831d7221 */ /* 0x000fe20000010000 */
[----:B------:R-:W-:Y:S02]  /*30f0*/  F2FP.F16.F32.PACK_AB R123, R64, R123 ;  /* 0x0000007b407b723e */ /* 0x000fe400000000ff */
[----:B------:R-:W-:Y:S01]  /*3100*/  F2FP.F16.F32.PACK_AB R125, R66, R125 ;  /* 0x0000007d427d723e */ /* 0x000fe200000000ff */
[----:B------:R-:W-:Y:S01]  /*3110*/  FADD.FTZ R6, R72, R29 ;  /* 0x0000001d48067221 */ /* 0x000fe20000010000 */
[----:B------:R-:W-:Y:S01]  /*3120*/  FFMA.FTZ R29, R52, R21, -R7 ;  /* 0x00000015341d7223 */ /* 0x000fe20000010807 */
[----:B------:R-:W0:Y:S01]  /*3130*/  MUFU.EX2 R13, R13 ;  /* 0x0000000d000d7308 */ /* 0x000e220000000800 */
[----:B-1----:R-:W-:Y:S01]  /*3140*/  FADD.FTZ R31, R11, R4 ;  /* 0x000000040b1f7221 */ /* 0x002fe20000010000 */
[----:B------:R-:W-:Y:S01]  /*3150*/  FADD.FTZ R33, R133, R6 ;  /* 0x0000000685217221 */ /* 0x000fe20000010000 */
[----:B------:R-:W-:-:S02]  /*3160*/  F2FP.F16.F32.PACK_AB R127, R68, R127 ;  /* 0x0000007f447f723e */ /* 0x000fc400000000ff */
[----:B------:R-:W-:Y:S01]  /*3170*/  F2FP.F16.F32.PACK_AB R129, R70, R129 ;  /* 0x000000814681723e */ /* 0x000fe200000000ff */
[----:B------:R-:W-:Y:S01]  /*3180*/  FADD.FTZ R6, R74, R33 ;  /* 0x000000214a067221 */ /* 0x000fe20000010000 */
[----:B------:R-:W-:Y:S01]  /*3190*/  F2FP.F16.F32.PACK_AB R131, R72, R131 ;  /* 0x000000834883723e */ /* 0x000fe200000000ff */
[----:B------:R-:W1:Y:S01]  /*31a0*/  MUFU.EX2 R128, R128 ;  /* 0x0000008000807308 */ /* 0x000e620000000800 */
[----:B--2---:R-:W-:Y:S01]  /*31b0*/  FADD.FTZ R4, R126, R31 ;  /* 0x0000001f7e047221 */ /* 0x004fe20000010000 */
[----:B------:R-:W-:Y:S01]  /*31c0*/  FADD.FTZ R33, R135, R6 ;  /* 0x0000000687217221 */ /* 0x000fe20000010000 */
[----:B------:R-:W-:Y:S02]  /*31d0*/  F2FP.F16.F32.PACK_AB R133, R74, R133 ;  /* 0x000000854a85723e */ /* 0x000fe400000000ff */
[C---:B------:R-:W-:Y:S01]  /*31e0*/  F2FP.F16.F32.PACK_AB R135, R76.reuse, R135 ;  /* 0x000000874c87723e */ /* 0x040fe200000000ff */
[----:B------:R-:W-:Y:S01]  /*31f0*/  FADD.FTZ R6, R76, R33 ;  /* 0x000000214c067221 */ /* 0x000fe20000010000 */
[----:B------:R-:W-:Y:S01]  /*3200*/  F2FP.F16.F32.PACK_AB R124, R11, R124 ;  /* 0x0000007c0b7c723e */ /* 0x000fe200000000ff */
[----:B------:R-:W2:Y:S01]  /*3210*/  MUFU.EX2 R15, R15 ;  /* 0x0000000f000f7308 */ /* 0x000ea20000000800 */
[----:B0-----:R-:W-:Y:S01]  /*3220*/  FADD.FTZ R31, R13, R4 ;  /* 0x000000040d1f7221 */ /* 0x001fe20000010000 */
[----:B------:R-:W-:Y:S01]  /*3230*/  FADD.FTZ R35, R137, R6 ;  /* 0x0000000689237221 */ /* 0x000fe20000010000 */
[----:B------:R-:W-:-:S02]  /*3240*/  F2FP.F16.F32.PACK_AB R137, R80, R137 ;  /* 0x000000895089723e */ /* 0x000fc400000000ff */
[----:B------:R-:W-:Y:S01]  /*3250*/  F2FP.F16.F32.PACK_AB R126, R13, R126 ;  /* 0x0000007e0d7e723e */ /* 0x000fe200000000ff */
[----:B------:R-:W-:Y:S02]  /*3260*/  FADD.FTZ R6, R80, R35 ;  /* 0x0000002350067221 */ /* 0x000fe40000010000 */
[----:B------:R-:W0:Y:S01]  /*3270*/  MUFU.EX2 R130, R130 ;  /* 0x0000008200827308 */ /* 0x000e220000000800 */
[----:B-1----:R-:W-:Y:S01]  /*3280*/  FADD.FTZ R4, R128, R31 ;  /* 0x0000001f80047221 */ /* 0x002fe20000010000 */
[----:B------:R-:W-:Y:S01]  /*3290*/  FADD.FTZ R35, R139, R6 ;  /* 0x000000068b237221 */ /* 0x000fe20000010000 */
[----:B------:R-:W-:-:S03]  /*32a0*/  F2FP.F16.F32.PACK_AB R139, R82, R139 ;  /* 0x0000008b528b723e */ /* 0x000fc600000000ff */
[----:B------:R-:W-:Y:S02]  /*32b0*/  FADD.FTZ R6, R82, R35 ;  /* 0x0000002352067221 */ /* 0x000fe40000010000 */
[----:B------:R-:W1:Y:S01]  /*32c0*/  MUFU.EX2 R17, R17 ;  /* 0x0000001100117308 */ /* 0x000e620000000800 */
[----:B--2---:R-:W-:Y:S01]  /*32d0*/  FADD.FTZ R31, R15, R4 ;  /* 0x000000040f1f7221 */ /* 0x004fe20000010000 */
[----:B------:R-:W-:Y:S01]  /*32e0*/  FADD.FTZ R35, R141, R6 ;  /* 0x000000068d237221 */ /* 0x000fe20000010000 */
[----:B------:R-:W-:-:S05]  /*32f0*/  F2FP.F16.F32.PACK_AB R128, R15, R128 ;  /* 0x000000800f80723e */ /* 0x000fca00000000ff */
[----:B------:R-:W2:Y:S01]  /*3300*/  MUFU.EX2 R132, R132 ;  /* 0x0000008400847308 */ /* 0x000ea20000000800 */
[----:B0-----:R-:W-:-:S07]  /*3310*/  FADD.FTZ R4, R130, R31 ;  /* 0x0000001f82047221 */ /* 0x001fce0000010000 */
[----:B------:R-:W0:Y:S01]  /*3320*/  MUFU.EX2 R19, R19 ;  /* 0x0000001300137308 */ /* 0x000e220000000800 */
[C---:B-1----:R-:W-:Y:S01]  /*3330*/  FADD.FTZ R33, R17.reuse, R4 ;  /* 0x0000000411217221 */ /* 0x042fe20000010000 */
[----:B------:R-:W-:-:S06]  /*3340*/  F2FP.F16.F32.PACK_AB R130, R17, R130 ;  /* 0x000000821182723e */ /* 0x000fcc00000000ff */
[----:B------:R-:W1:Y:S01]  /*3350*/  MUFU.EX2 R134, R134 ;  /* 0x0000008600867308 */ /* 0x000e620000000800 */
[----:B--2---:R-:W-:-:S07]  /*3360*/  FADD.FTZ R4, R132, R33 ;  /* 0x0000002184047221 */ /* 0x004fce0000010000 */
[----:B------:R-:W2:Y:S01]  /*3370*/  MUFU.EX2 R23, R23 ;  /* 0x0000001700177308 */ /* 0x000ea20000000800 */
[C---:B0-----:R-:W-:Y:S01]  /*3380*/  FADD.FTZ R33, R19.reuse, R4 ;  /* 0x0000000413217221 */ /* 0x041fe20000010000 */
[----:B------:R-:W-:-:S06]  /*3390*/  F2FP.F16.F32.PACK_AB R132, R19, R132 ;  /* 0x000000841384723e */ /* 0x000fcc00000000ff */
[----:B------:R-:W0:Y:S01]  /*33a0*/  MUFU.EX2 R136, R136 ;  /* 0x0000008800887308 */ /* 0x000e220000000800 */
[----:B-1----:R-:W-:-:S07]  /*33b0*/  FADD.FTZ R4, R134, R33 ;  /* 0x0000002186047221 */ /* 0x002fce0000010000 */
[----:B------:R-:W1:Y:S01]  /*33c0*/  MUFU.EX2 R84, R84 ;  /* 0x0000005400547308 */ /* 0x000e620000000800 */
[C---:B--2---:R-:W-:Y:S01]  /*33d0*/  FADD.FTZ R7, R23.reuse, R4 ;  /* 0x0000000417077221 */ /* 0x044fe20000010000 */
[----:B------:R-:W-:-:S06]  /*33e0*/  F2FP.F16.F32.PACK_AB R134, R23, R134 ;  /* 0x000000861786723e */ /* 0x000fcc00000000ff */
[----:B------:R-:W2:Y:S01]  /*33f0*/  MUFU.EX2 R25, R25 ;  /* 0x0000001900197308 */ /* 0x000ea20000000800 */
[----:B0-----:R-:W-:-:S07]  /*3400*/  FADD.FTZ R4, R136, R7 ;  /* 0x0000000788047221 */ /* 0x001fce0000010000 */
[----:B------:R-:W0:Y:S01]  /*3410*/  MUFU.EX2 R143, R143 ;  /* 0x0000008f008f7308 */ /* 0x000e220000000800 */
[C---:B-1----:R-:W-:Y:S01]  /*3420*/  FADD.FTZ R6, R84.reuse, R35 ;  /* 0x0000002354067221 */ /* 0x042fe20000010000 */
[----:B------:R-:W-:-:S06]  /*3430*/  F2FP.F16.F32.PACK_AB R141, R84, R141 ;  /* 0x0000008d548d723e */ /* 0x000fcc00000000ff */
[----:B------:R-:W1:Y:S01]  /*3440*/  MUFU.EX2 R138, R138 ;  /* 0x0000008a008a7308 */ /* 0x000e620000000800 */
[C---:B--2---:R-:W-:Y:S01]  /*3450*/  FADD.FTZ R7, R25.reuse, R4 ;  /* 0x0000000419077221 */ /* 0x044fe20000010000 */
[----:B------:R-:W-:-:S06]  /*3460*/  F2FP.F16.F32.PACK_AB R136, R25, R136 ;  /* 0x000000881988723e */ /* 0x000fcc00000000ff */
[----:B------:R-:W2:Y:S01]  /*3470*/  MUFU.EX2 R86, R86 ;  /* 0x0000005600567308 */ /* 0x000ea20000000800 */
[----:B0-----:R-:W-:-:S07]  /*3480*/  FADD.FTZ R35, R143, R6 ;  /* 0x000000068f237221 */ /* 0x001fce0000010000 */
[----:B------:R-:W0:Y:S01]  /*3490*/  MUFU.EX2 R27, R27 ;  /* 0x0000001b001b7308 */ /* 0x000e220000000800 */
[----:B-1----:R-:W-:-:S07]  /*34a0*/  FADD.FTZ R4, R138, R7 ;  /* 0x000000078a047221 */ /* 0x002fce0000010000 */
[----:B------:R-:W1:Y:S01]  /*34b0*/  MUFU.EX2 R145, R145 ;  /* 0x0000009100917308 */ /* 0x000e620000000800 */
[C---:B--2---:R-:W-:Y:S01]  /*34c0*/  FADD.FTZ R6, R86.reuse, R35 ;  /* 0x0000002356067221 */ /* 0x044fe20000010000 */
[----:B------:R-:W-:-:S06]  /*34d0*/  F2FP.F16.F32.PACK_AB R143, R86, R143 ;  /* 0x0000008f568f723e */ /* 0x000fcc00000000ff */
[----:B------:R-:W2:Y:S01]  /*34e0*/  MUFU.EX2 R140, R140 ;  /* 0x0000008c008c7308 */ /* 0x000ea20000000800 */
[C---:B0-----:R-:W-:Y:S01]  /*34f0*/  FADD.FTZ R7, R27.reuse, R4 ;  /* 0x000000041b077221 */ /* 0x041fe20000010000 */
[----:B------:R-:W-:-:S06]  /*3500*/  F2FP.F16.F32.PACK_AB R138, R27, R138 ;  /* 0x0000008a1b8a723e */ /* 0x000fcc00000000ff */
[----:B------:R-:W0:Y:S01]  /*3510*/  MUFU.EX2 R88, R88 ;  /* 0x0000005800587308 */ /* 0x000e220000000800 */
[----:B-1----:R-:W-:-:S07]  /*3520*/  FADD.FTZ R37, R145, R6 ;  /* 0x0000000691257221 */ /* 0x002fce0000010000 */
[----:B------:R-:W1:Y:S01]  /*3530*/  MUFU.EX2 R29, R29 ;  /* 0x0000001d001d7308 */ /* 0x000e620000000800 */
[----:B--2---:R-:W-:-:S07]  /*3540*/  FADD.FTZ R4, R140, R7 ;  /* 0x000000078c047221 */ /* 0x004fce0000010000 */
[----:B------:R-:W2:Y:S01]  /*3550*/  MUFU.EX2 R147, R147 ;  /* 0x0000009300937308 */ /* 0x000ea20000000800 */
[C---:B0-----:R-:W-:Y:S01]  /*3560*/  FADD.FTZ R6, R88.reuse, R37 ;  /* 0x0000002558067221 */ /* 0x041fe20000010000 */
[----:B------:R-:W-:Y:S01]  /*3570*/  F2FP.F16.F32.PACK_AB R145, R88, R145 ;  /* 0x000000915891723e */ /* 0x000fe200000000ff */
[----:B------:R-:W-:-:S05]  /*3580*/  IMAD.MOV.U32 R88, RZ, RZ, R119 ;  /* 0x000000ffff587224 */ /* 0x000fca00078e0077 */
[----:B------:R-:W0:Y:S01]  /*3590*/  MUFU.EX2 R142, R142 ;  /* 0x0000008e008e7308 */ /* 0x000e220000000800 */
[C---:B-1----:R-:W-:Y:S01]  /*35a0*/  FADD.FTZ R7, R29.reuse, R4 ;  /* 0x000000041d077221 */ /* 0x042fe20000010000 */
[----:B------:R-:W-:-:S06]  /*35b0*/  F2FP.F16.F32.PACK_AB R140, R29, R140 ;  /* 0x0000008c1d8c723e */ /* 0x000fcc00000000ff */
[----:B------:R-:W1:Y:S01]  /*35c0*/  MUFU.EX2 R100, R100 ;  /* 0x0000006400647308 */ /* 0x000e620000000800 */
[----:B--2---:R-:W-:-:S07]  /*35d0*/  FADD.FTZ R37, R147, R6 ;  /* 0x0000000693257221 */ /* 0x004fce0000010000 */
[----:B------:R-:W2:Y:S01]  /*35e0*/  MUFU.EX2 R31, R56 ;  /* 0x00000038001f7308 */ /* 0x000ea20000000800 */
[----:B0-----:R-:W-:-:S07]  /*35f0*/  FADD.FTZ R4, R142, R7 ;  /* 0x000000078e047221 */ /* 0x001fce0000010000 */
[----:B------:R-:W0:Y:S01]  /*3600*/  MUFU.EX2 R149, R149 ;  /* 0x0000009500957308 */ /* 0x000e220000000800 */
[C---:B-1----:R-:W-:Y:S01]  /*3610*/  FADD.FTZ R6, R100.reuse, R37 ;  /* 0x0000002564067221 */ /* 0x042fe20000010000 */
[----:B------:R-:W-:Y:S01]  /*3620*/  F2FP.F16.F32.PACK_AB R147, R100, R147 ;  /* 0x000000936493723e */ /* 0x000fe200000000ff */
[----:B------:R-:W-:-:S05]  /*3630*/  IMAD.MOV.U32 R100, RZ, RZ, R119 ;  /* 0x000000ffff647224 */ /* 0x000fca00078e0077 */
        /* <DEDUP_REMOVED lines=9> */
[----:B------:R-:W-:Y:S02]  /*36d0*/  F2FP.F16.F32.PACK_AB R149, R102, R149 ;  /* 0x000000956695723e */ /* 0x000fe400000000ff */
[----:B------:R-:W-:-:S04]  /*36e0*/  MOV R102, R119 ;  /* 0x0000007700667202 */ /* 0x000fc80000000f00 */
[----:B------:R2:W3:Y:S01]  /*36f0*/  MUFU.EX2 R35, R90 ;  /* 0x0000005a00237308 */ /* 0x0004e20000000800 */
[C---:B0-----:R-:W-:Y:S01]  /*3700*/  FADD.FTZ R39, R33.reuse, R4 ;  /* 0x0000000421277221 */ /* 0x041fe20000010000 */
[----:B------:R-:W-:-:S06]  /*3710*/  F2FP.F16.F32.PACK_AB R144, R33, R58 ;  /* 0x0000003a2190723e */ /* 0x000fcc00000000ff */
[----:B------:R-:W0:Y:S01]  /*3720*/  MUFU.EX2 R92, R92 ;  /* 0x0000005c005c7308 */ /* 0x000e220000000800 */
[----:B-1----:R-:W-:Y:S01]  /*3730*/  FADD.FTZ R4, R78, R39 ;  /* 0x000000274e047221 */ /* 0x002fe20000010000 */
[----:B--2---:R-:W-:-:S06]  /*3740*/  MOV R90, R119 ;  /* 0x00000077005a7202 */ /* 0x004fcc0000000f00 */
[----:B------:R1:W2:Y:S01]  /*3750*/  MUFU.EX2 R37, R94 ;  /* 0x0000005e00257308 */ /* 0x0002a20000000800 */
[C---:B---3--:R-:W-:Y:S01]  /*3760*/  FADD.FTZ R5, R35.reuse, R4 ;  /* 0x0000000423057221 */ /* 0x048fe20000010000 */
[----:B------:R-:W-:-:S06]  /*3770*/  F2FP.F16.F32.PACK_AB R146, R35, R78 ;  /* 0x0000004e2392723e */ /* 0x000fcc00000000ff */
[----:B------:R-:W3:Y:S01]  /*3780*/  MUFU.EX2 R151, R151 ;  /* 0x0000009700977308 */ /* 0x000ee20000000800 */
[----:B0-----:R-:W-:Y:S01]  /*3790*/  FADD.FTZ R4, R92, R5 ;  /* 0x000000055c047221 */ /* 0x001fe20000010000 */
[----:B-1----:R-:W-:-:S06]  /*37a0*/  MOV R94, R119 ;  /* 0x00000077005e7202 */ /* 0x002fcc0000000f00 */
[----:B------:R-:W0:Y:S01]  /*37b0*/  MUFU.EX2 R96, R96 ;  /* 0x0000006000607308 */ /* 0x000e220000000800 */
[C---:B--2---:R-:W-:Y:S01]  /*37c0*/  FADD.FTZ R5, R37.reuse, R4 ;  /* 0x0000000425057221 */ /* 0x044fe20000010000 */
[----:B------:R-:W-:Y:S01]  /*37d0*/  F2FP.F16.F32.PACK_AB R148, R37, R92 ;  /* 0x0000005c2594723e */ /* 0x000fe200000000ff */
[----:B------:R-:W-:-:S05]  /*37e0*/  IMAD.MOV.U32 R92, RZ, RZ, R119 ;  /* 0x000000ffff5c7224 */ /* 0x000fca00078e0077 */
[----:B------:R-:W1:Y:S01]  /*37f0*/  MUFU.EX2 R104, R104 ;  /* 0x0000006800687308 */ /* 0x000e620000000800 */
[----:B---3--:R-:W-:-:S07]  /*3800*/  FADD.FTZ R7, R151, R6 ;  /* 0x0000000697077221 */ /* 0x008fce0000010000 */
[----:B------:R2:W3:Y:S01]  /*3810*/  MUFU.EX2 R9, R98 ;  /* 0x0000006200097308 */ /* 0x0004e20000000800 */
[----:B0-----:R-:W-:Y:S01]  /*3820*/  FADD.FTZ R4, R96, R5 ;  /* 0x0000000560047221 */ /* 0x001fe20000010000 */
[C---:B-1----:R-:W-:Y:S01]  /*3830*/  FADD.FTZ R7, R104.reuse, R7 ;  /* 0x0000000768077221 */ /* 0x042fe20000010000 */
[----:B------:R-:W-:Y:S01]  /*3840*/  F2FP.F16.F32.PACK_AB R151, R104, R151 ;  /* 0x000000976897723e */ /* 0x000fe200000000ff */
[--C-:B------:R-:W-:Y:S01]  /*3850*/  IMAD.MOV.U32 R104, RZ, RZ, R119.reuse ;  /* 0x000000ffff687224 */ /* 0x100fe200078e0077 */
[----:B--2---:R-:W-:Y:S02]  /*3860*/  MOV R98, R119 ;  /* 0x0000007700627202 */ /* 0x004fe40000000f00 */
[C---:B---3--:R-:W-:Y:S01]  /*3870*/  F2FP.F16.F32.PACK_AB R150, R9.reuse, R96 ;  /* 0x000000600996723e */ /* 0x048fe200000000ff */
[----:B------:R-:W-:Y:S01]  /*3880*/  FADD.FTZ R5, R9, R4 ;  /* 0x0000000409057221 */ /* 0x000fe20000010000 */
[----:B------:R-:W-:Y:S01]  /*3890*/  IMAD.MOV.U32 R96, RZ, RZ, R119 ;  /* 0x000000ffff607224 */ /* 0x000fe200078e0077 */
[----:B------:R-:W-:Y:S06]  /*38a0*/  @!P1 BRA `(.L_x_18) ;  /* 0x0000002400a09947 */ /* 0x000fec0003800000 */
[----:B------:R-:W-:Y:S01]  /*38b0*/  IMAD.MOV.U32 R6, RZ, RZ, R24 ;  /* 0x000000ffff067224 */ /* 0x000fe200078e0018 */
[----:B------:R-:W-:Y:S02]  /*38c0*/  MOV R4, R32 ;  /* 0x0000002000047202 */ /* 0x000fe40000000f00 */
[----:B------:R-:W-:Y:S02]  /*38d0*/  CS2R R118, SRZ ;  /* 0x0000000000767805 */ /* 0x000fe4000001ff00 */
        /* <DEDUP_REMOVED lines=14> */
[----:B------:R-:W-:Y:S01]  /*39c0*/  CS2R R88, SRZ ;  /* 0x0000000000587805 */ /* 0x000fe2000001ff00 */
[----:B------:R-:W-:Y:S01]  /*39d0*/  UMOV UR6, URZ ;  /* 0x0000003f00067c82 */ /* 0x000fe20008000000 */
[----:B------:R-:W-:Y:S01]  /*39e0*/  UMOV UR5, URZ ;  /* 0x0000003f00057c82 */ /* 0x000fe20008000000 */
[----:B------:R-:W-:-:S05]  /*39f0*/  ULDC UR23, c[0x0][0x9d8] ;  /* 0x0002760000177ab9 */ /* 0x000fca0000000800 */
.L_x_29:
[----:B------:R-:W-:Y:S01]  /*3a00*/  ISETP.NE.AND P2, PT, RZ, UR44, PT ;  /* 0x0000002cff007c0c */ /* 0x000fe2000bf45270 */
[----:B------:R-:W-:-:S04]  /*3a10*/  UISETP.NE.AND UP0, UPT, UR5, 0x1, UPT ;  /* 0x000000010500788c */ /* 0x000fc8000bf05270 */
[----:B------:R-:W-:-:S04]  /*3a20*/  USEL UR4, URZ, 0x1, UP0 ;  /* 0x000000013f047887 */ /* 0x000fc80008000000 */
[----:B------:R-:W-:-:S04]  /*3a30*/  ULOP3.LUT UR4, UR6, UR4, URZ, 0x3c, !UPT ;  /* 0x0000000406047292 */ /* 0x000fc8000f8e3c3f */
[----:B------:R-:W-:Y:S08]  /*3a40*/  @P2 BRA `(.L_x_19) ;  /* 0x0000000000382947 */ /* 0x000ff00003800000 */
[----:B------:R-:W-:Y:S05]  /*3a50*/  @!P0 BRA `(.L_x_20) ;  /* 0x0000000000048947 */ /* 0x000fea0003800000 */
[----:B------:R-:W-:Y:S01]  /*3a60*/  BPT.TRAP 0x1 ;  /* 0x000000040000795c */ /* 0x000fe20000300000 */
.L_x_20:
[----:B------:R-:W-:Y:S01]  /*3a70*/  UIADD3 UR10, UR5, 0x1, URZ ;  /* 0x00000001050a7890 */ /* 0x000fe2000fffe03f */
[----:B------:R-:W-:-:S03]  /*3a80*/  IMAD.U32 R0, RZ, RZ, UR4 ;  /* 0x00000004ff007e24 */ /* 0x000fc6000f8e00ff */
[----:B------:R-:W-:Y:S02]  /*3a90*/  UISETP.NE.AND UP0, UPT, UR10, 0x2, UPT ;  /* 0x000000020a00788c */ /* 0x000fe4000bf05270 */
[----:B------:R-:W-:Y:S02]  /*3aa0*/  SHF.L.U32 R0, R0, 0x1f, RZ ;  /* 0x0000001f00007819 */ /* 0x000fe400000006ff */
[----:B------:R-:W-:-:S04]  /*3ab0*/  USEL UR10, UR10, URZ, UP0 ;  /* 0x0000003f0a0a7287 */ /* 0x000fc80008000000 */
[----:B------:R-:W-:-:S09]  /*3ac0*/  ULEA UR10, UR10, UR40, 0x3 ;  /* 0x000000280a0a7291 */ /* 0x000fd2000f8e183f */
[----:B------:R0:W1:Y:S01]  /*3ad0*/  SYNCS.PHASECHK.TRANS64.TRYWAIT P1, [UR10+0x16830], R0 ;  /* 0x01683000ff0075a7 */ /* 0x000062000802014a */
[----:B------:R-:W-:Y:S05]  /*3ae0*/  @!P0 BRA `(.L_x_21) ;  /* 0x0000000000048947 */ /* 0x000fea0003800000 */
[----:B------:R-:W-:Y:S01]  /*3af0*/  BPT.TRAP 0x1 ;  /* 0x000000040000795c */ /* 0x000fe20000300000 */
.L_x_21:
[----:B-1----:R-:W-:Y:S05]  /*3b00*/  @P1 BRA `(.L_x_19) ;  /* 0x0000000000081947 */ /* 0x002fea0003800000 */
[----:B------:R-:W1:Y:S02]  /*3b10*/  SYNCS.PHASECHK.TRANS64.TRYWAIT P1, [UR10+0x16830], R0 ;  /* 0x01683000ff0075a7 */ /* 0x000e64000802014a */
[----:B-1----:R-:W-:Y:S05]  /*3b20*/  @!P1 BRA `(.L_x_22) ;  /* 0x0000007800d49947 */ /* 0x002fea0003800000 */
.L_x_19:
[----:B01----:R-:W-:Y:S01]  /*3b30*/  VIADD R0, R16, 0x8 ;  /* 0x0000000810007836 */ /* 0x003fe20000000000 */
[----:B------:R-:W-:Y:S01]  /*3b40*/  UIADD3 UR10, UR5, 0x1, URZ ;  /* 0x00000001050a7890 */ /* 0x000fe2000fffe03f */
[----:B------:R-:W-:Y:S01]  /*3b50*/  R2UR UR24, R2 ;  /* 0x00000000021872ca */ /* 0x000fe200000e0000 */
[----:B------:R-:W-:Y:S01]  /*3b60*/  UMOV UR27, 0x40000040 ;  /* 0x40000040001b7882 */ /* 0x000fe20000000000 */
[----:B------:R-:W-:Y:S01]  /*3b70*/  R2UR UR25, R3 ;  /* 0x00000000031972ca */ /* 0x000fe200000e0000 */
[----:B------:R0:W-:Y:S01]  /*3b80*/  BAR.SYNC.DEFER_BLOCKING R0, 0x100 ;  /* 0x000400000000751d */ /* 0x0001e20000010000 */
[----:B------:R-:W-:-:S04]  /*3b90*/  UISETP.NE.AND UP0, UPT, UR10, 0x2, UPT ;  /* 0x000000020a00788c */ /* 0x000fc8000bf05270 */
[----:B------:R-:W-:Y:S01]  /*3ba0*/  USEL UR22, UR10, URZ, UP0 ;  /* 0x0000003f0a167287 */ /* 0x000fe20008000000 */
[----:B------:R-:W-:Y:S01]  /*3bb0*/  UMOV UR11, 0x40000040 ;  /* 0x40000040000b7882 */ /* 0x000fe20000000000 */
[----:B------:R-:W-:Y:S02]  /*3bc0*/  UMOV UR15, 0x40000040 ;  /* 0x40000040000f7882 */ /* 0x000fe40000000000 */
[----:B------:R-:W-:Y:S01]  /*3bd0*/  ULEA UR26, UR22, UR20, 0xa ;  /* 0x00000014161a7291 */ /* 0x000fe2000f8e503f */
[----:B------:R-:W-:Y:S01]  /*3be0*/  UMOV UR19, 0x40000040 ;  /* 0x4000004000137882 */ /* 0x000fe20000000000 */
[----:B0-----:R-:W-:Y:S02]  /*3bf0*/  IMAD.U32 R0, RZ, RZ, UR22 ;  /* 0x00000016ff007e24 */ /* 0x001fe4000f8e00ff */
[----:B------:R-:W-:Y:S02]  /*3c00*/  UIADD3 UR10, UR26, 0x2, URZ ;  /* 0x000000021a0a7890 */ /* 0x000fe4000fffe03f */
[----:B------:R-:W-:-:S02]  /*3c10*/  UIADD3 UR14, UR26, 0x4, URZ ;  /* 0x000000041a0e7890 */ /* 0x000fc4000fffe03f */
[----:B------:R-:W-:Y:S01]  /*3c20*/  UIADD3 UR18, UR26, 0x6, URZ ;  /* 0x000000061a127890 */ /* 0x000fe2000fffe03f */
[----:B------:R-:W-:-:S06]  /*3c30*/  WARPGROUP.ARRIVE ;  /* 0x00000000000079c5 */ /* 0x000fcc0000000000 */
[----:B------:R-:W-:Y:S03]  /*3c40*/  HGMMA.64x128x16.F32 R24, gdesc[UR24], RZ, !UPT, gsb0 ;  /* 0x01e00000181879f0 */ /* 0x000fe6000c0008ff */
[----:B------:R-:W-:Y:S02]  /*3c50*/  WARPGROUP.DEPBAR.LE gsb0, 0x0 ;  /* 0x00008000000079c5 */ /* 0x000fe40000010000 */
[----:B------:R-:W-:-:S07]  /*3c60*/  WARPGROUP.ARRIVE ;  /* 0x00000000000079c5 */ /* 0x000fce0000000000 */
        /* <DEDUP_REMOVED lines=8> */
[----:B------:R-:W-:Y:S05]  /*3cf0*/  @P2 BRA `(.L_x_23) ;  /* 0x00000000002c2947 */ /* 0x000fea0003800000 */
[----:B------:R-:W-:Y:S05]  /*3d00*/  @!P0 BRA `(.L_x_24) ;  /* 0x0000000000048947 */ /* 0x000fea0003800000 */
[----:B------:R-:W-:Y:S01]  /*3d10*/  BPT.TRAP 0x1 ;  /* 0x000000040000795c */ /* 0x000fe20000300000 */
.L_x_24:
[----:B------:R-:W-:Y:S01]  /*3d20*/  ULEA UR10, UR5, UR40, 0x3 ;  /* 0x00000028050a7291 */ /* 0x000fe2000f8e183f */
[----:B------:R-:W-:-:S04]  /*3d30*/  MOV R8, UR6 ;  /* 0x0000000600087c02 */ /* 0x000fc80008000f00 */
[----:B------:R-:W-:-:S04]  /*3d40*/  SHF.L.U32 R8, R8, 0x1f, RZ ;  /* 0x0000001f08087819 */ /* 0x000fc800000006ff */
[----:B------:R0:W1:Y:S01]  /*3d50*/  SYNCS.PHASECHK.TRANS64.TRYWAIT P1, [UR10+0x16850], R8 ;  /* 0x01685008ff0075a7 */ /* 0x000062000802014a */
[----:B------:R-:W-:Y:S05]  /*3d60*/  @!P0 BRA `(.L_x_25) ;  /* 0x0000000000048947 */ /* 0x000fea0003800000 */
[----:B------:R-:W-:Y:S01]  /*3d70*/  BPT.TRAP 0x1 ;  /* 0x000000040000795c */ /* 0x000fe20000300000 */
.L_x_25:
[----:B-1----:R-:W-:Y:S05]  /*3d80*/  @P1 BRA `(.L_x_23) ;  /* 0x0000000000081947 */ /* 0x002fea0003800000 */
[----:B------:R-:W1:Y:S02]  /*3d90*/  SYNCS.PHASECHK.TRANS64.TRYWAIT P1, [UR10+0x16850], R8 ;  /* 0x01685008ff0075a7 */ /* 0x000e64000802014a */
[----:B-1----:R-:W-:Y:S05]  /*3da0*/  @!P1 BRA `(.L_x_26) ;  /* 0x00000078004c9947 */ /* 0x002fea0003800000 */
.L_x_23:
[----:B------:R-:W-:Y:S01]  /*3db0*/  UIADD3 UR6, UR40, 0x400, URZ ;  /* 0x0000040028067890 */ /* 0x000fe2000fffe03f */
[----:B------:R-:W-:Y:S01]  /*3dc0*/  WARPGROUP.ARRIVE ;  /* 0x00000000000079c5 */ /* 0x000fe20000000000 */
[----:B------:R-:W-:Y:S01]  /*3dd0*/  UMOV UR11, 0x40000040 ;  /* 0x40000040000b7882 */ /* 0x000fe20000000000 */
[----:B01----:R-:W-:Y:S01]  /*3de0*/  VIADD R8, R16, 0x9 ;  /* 0x0000000910087836 */ /* 0x003fe20000000000 */
[----:B------:R-:W-:Y:S01]  /*3df0*/  USHF.R.U32.HI UR6, URZ, 0x4, UR6 ;  /* 0x000000043f067899 */ /* 0x000fe20008011606 */
[----:B------:R-:W-:-:S03]  /*3e00*/  ISETP.GE.U32.AND P1, PT, R22, 0x180, PT ;  /* 0x000001801600780c */ /* 0x000fc60003f26070 */
[----:B------:R-:W-:Y:S01]  /*3e10*/  ULOP3.LUT UR6, UR6, 0x3fff, URZ, 0xc0, !UPT ;  /* 0x00003fff06067892 */ /* 0x000fe2000f8ec03f */
[----:B------:R-:W-:-:S03]  /*3e20*/  SEL R8, R8, 0x9, !P1 ;  /* 0x0000000908087807 */ /* 0x000fc60004800000 */
[----:B------:R-:W-:-:S07]  /*3e30*/  ULEA UR6, UR5, UR6, 0xa ;  /* 0x0000000605067291 */ /* 0x000fce000f8e503f */
[----:B------:R-:W-:Y:S02]  /*3e40*/  UMOV UR10, UR6 ;  /* 0x00000006000a7c82 */ /* 0x000fe40008000000 */
[----:B------:R-:W-:Y:S01]  /*3e50*/  HGMMA.64x64x16.F32 R88, R120, gdesc[UR8].tnspB, R88, gsb0 ;  /* 0x40e0000878587df0 */ /* 0x000fe20008000858 */
[----:B------:R-:W-:Y:S01]  /*3e60*/  UIADD3 UR10, UR6, 0x80, URZ ;  /* 0x00000080060a7890 */ /* 0x000fe2000fffe03f */
[----:B------:R-:W-:Y:S01]  /*3e70*/  UMOV UR11, 0x40000040 ;  /* 0x40000040000b7882 */ /* 0x000fe20000000000 */
[----:B------:R-:W-:Y:S02]  /*3e80*/  WARPGROUP.DEPBAR.LE gsb0, 0x0 ;  /* 0x00008000000079c5 */ /* 0x000fe40000010000 */
[----:B------:R-:W-:-:S06]  /*3e90*/  WARPGROUP.ARRIVE ;  /* 0x00000000000079c5 */ /* 0x000fcc0000000000 */
        /* <DEDUP_REMOVED lines=23> */
[----:B------:R-:W-:Y:S01]  /*4010*/  UIADD3 UR6, UR6, 0x380, URZ ;  /* 0x0000038006067890 */ /* 0x000fe2000fffe03f */
[----:B------:R-:W-:Y:S02]  /*4020*/  WARPGROUP.DEPBAR.LE gsb0, 0x0 ;  /* 0x00008000000079c5 */ /* 0x000fe40000010000 */
[----:B------:R-:W-:-:S06]  /*4030*/  WARPGROUP.ARRIVE ;  /* 0x00000000000079c5 */ /* 0x000fcc0000000000 */
[----:B------:R-:W-:Y:S01]  /*4040*/  HGMMA.64x64x16.F32 R88, R144, gdesc[UR8].tnspB, R88, gsb0 ;  /* 0x40e0000890587df0 */ /* 0x000fe20008000858 */
[----:B------:R-:W-:Y:S01]  /*4050*/  UMOV UR10, UR6 ;  /* 0x00000006000a7c82 */ /* 0x000fe20008000000 */
[----:B------:R-:W-:Y:S01]  /*4060*/  UMOV UR11, 0x40000040 ;  /* 0x40000040000b7882 */ /* 0x000fe20000000000 */
[----:B------:R-:W-:Y:S02]  /*4070*/  WARPGROUP.DEPBAR.LE gsb0, 0x0 ;  /* 0x00008000000079c5 */ /* 0x000fe40000010000 */
[----:B------:R-:W-:-:S06]  /*4080*/  WARPGROUP.ARRIVE ;  /* 0x00000000000079c5 */ /* 0x000fcc0000000000 */
[----:B------:R-:W-:Y:S03]  /*4090*/  HGMMA.64x64x16.F32 R88, R148, gdesc[UR8].tnspB, R88, gsb0 ;  /* 0x40e0000894587df0 */ /* 0x000fe60008000858 */
[----:B------:R-:W-:Y:S02]  /*40a0*/  WARPGROUP.DEPBAR.LE gsb0, 0x0 ;  /* 0x00008000000079c5 */ /* 0x000fe40000010000 */
[----:B------:R0:W-:Y:S06]  /*40b0*/  BAR.ARV R8, 0x100 ;  /* 0x000400080000751d */ /* 0x0001ec0000002000 */
[----:B------:R-:W-:Y:S05]  /*40c0*/  @!P0 BRA `(.L_x_27) ;  /* 0x0000000000048947 */ /* 0x000fea0003800000 */
[----:B------:R-:W-:Y:S01]  /*40d0*/  BPT.TRAP 0x1 ;  /* 0x000000040000795c */ /* 0x000fe20000300000 */
.L_x_27:
[----:B------:R-:W-:Y:S01]  /*40e0*/  FMUL.FTZ R9, R24, UR23 ;  /* 0x0000001718097c20 */ /* 0x000fe20008410000 */
[----:B0-----:R-:W-:Y:S01]  /*40f0*/  FMUL.FTZ R8, R25, UR23 ;  /* 0x0000001719087c20 */ /* 0x001fe20008410000 */
[----:B------:R-:W-:Y:S01]  /*4100*/  FMUL.FTZ R11, R26, UR23 ;  /* 0x000000171a0b7c20 */ /* 0x000fe20008410000 */
[----:B------:R-:W-:Y:S01]  /*4110*/  FMUL.FTZ R10, R27, UR23 ;  /* 0x000000171b0a7c20 */ /* 0x000fe20008410000 */
[----:B------:R-:W-:Y:S01]  /*4120*/  FMUL.FTZ R120, R28, UR23 ;  /* 0x000000171c787c20 */ /* 0x000fe20008410000 */
[----:B------:R-:W-:Y:S01]  /*4130*/  FMUL.FTZ R122, R29, UR23 ;  /* 0x000000171d7a7c20 */ /* 0x000fe20008410000 */
[----:B------:R-:W0:Y:S01]  /*4140*/  MUFU.TANH R9, R9 ;  /* 0x0000000900097308 */ /* 0x000e220000002400 */
[----:B------:R-:W-:Y:S01]  /*4150*/  FMUL.FTZ R12, R30, UR23 ;  /* 0x000000171e0c7c20 */ /* 0x000fe20008410000 */
[----:B------:R-:W-:Y:S01]  /*4160*/  FMUL.FTZ R13, R31, UR23 ;  /* 0x000000171f0d7c20 */ /* 0x000fe20008410000 */
[----:B------:R-:W-:Y:S01]  /*4170*/  FMUL.FTZ R124, R32, UR23 ;  /* 0x00000017207c7c20 */ /* 0x000fe20008410000 */
[----:B------:R-:W-:Y:S01]  /*4180*/  FMUL.FTZ R126, R33, UR23 ;  /* 0x00000017217e7c20 */ /* 0x000fe20008410000 */
[----:B------:R-:W-:Y:S01]  /*4190*/  FMUL.FTZ R14, R34, UR23 ;  /* 0x00000017220e7c20 */ /* 0x000fe20008410000 */
[----:B------:R-:W-:Y:S01]  /*41a0*/  FMUL.FTZ R15, R35, UR23 ;  /* 0x00000017230f7c20 */ /* 0x000fe20008410000 */
[----:B------:R-:W-:Y:S01]  /*41b0*/  FMUL.FTZ R128, R36, UR23 ;  /* 0x0000001724807c20 */ /* 0x000fe20008410000 */
[----:B------:R-:W1:Y:S01]  /*41c0*/  MUFU.TANH R8, R8 ;  /* 0x0000000800087308 */ /* 0x000e620000002400 */
[----:B------:R-:W-:Y:S01]  /*41d0*/  FMUL.FTZ R130, R37, UR23 ;  /* 0x0000001725827c20 */ /* 0x000fe20008410000 */
[----:B------:R-:W-:Y:S01]  /*41e0*/  FMUL.FTZ R17, R38, UR23 ;  /* 0x0000001726117c20 */ /* 0x000fe20008410000 */
[----:B------:R-:W-:Y:S01]  /*41f0*/  FMUL.FTZ R18, R39, UR23 ;  /* 0x0000001727127c20 */ /* 0x000fe20008410000 */
[----:B------:R-:W-:Y:S01]  /*4200*/  FMUL.FTZ R132, R40, UR23 ;  /* 0x0000001728847c20 */ /* 0x000fe20008410000 */
[----:B------:R-:W-:Y:S01]  /*4210*/  FMUL.FTZ R134, R41, UR23 ;  /* 0x0000001729867c20 */ /* 0x000fe20008410000 */
[----:B------:R-:W-:Y:S01]  /*4220*/  FMUL.FTZ R19, R42, UR23 ;  /* 0x000000172a137c20 */ /* 0x000fe20008410000 */
[----:B------:R-:W-:Y:S01]  /*4230*/  FMUL.FTZ R20, R43, UR23 ;  /* 0x000000172b147c20 */ /* 0x000fe20008410000 */
[----:B------:R-:W2:Y:S01]  /*4240*/  MUFU.TANH R11, R11 ;  /* 0x0000000b000b7308 */ /* 0x000ea20000002400 */
[----:B0-----:R-:W-:Y:S01]  /*4250*/  FMNMX.FTZ R21, R9, R4, !PT ;  /* 0x0000000409157209 */ /* 0x001fe20007810000 */
[----:B------:R-:W-:Y:S01]  /*4260*/  FMUL.FTZ R136, R44, UR23 ;  /* 0x000000172c887c20 */ /* 0x000fe20008410000 */
[----:B------:R-:W-:Y:S01]  /*4270*/  FMUL.FTZ R138, R45, UR23 ;  /* 0x000000172d8a7c20 */ /* 0x000fe20008410000 */
[----:B------:R-:W-:Y:S01]  /*4280*/  FMUL.FTZ R26, R46, UR23 ;  /* 0x000000172e1a7c20 */ /* 0x000fe20008410000 */
[----:B------:R-:W-:Y:S01]  /*4290*/  FMUL.FTZ R28, R47, UR23 ;  /* 0x000000172f1c7c20 */ /* 0x000fe20008410000 */
[----:B------:R-:W-:Y:S01]  /*42a0*/  FMUL.FTZ R140, R48, UR23 ;  /* 0x00000017308c7c20 */ /* 0x000fe20008410000 */
[----:B------:R-:W-:Y:S01]  /*42b0*/  FMUL.FTZ R142, R49, UR23 ;  /* 0x00000017318e7c20 */ /* 0x000fe20008410000 */
[----:B------:R-:W0:Y:S01]  /*42c0*/  MUFU.TANH R10, R10 ;  /* 0x0000000a000a7308 */ /* 0x000e220000002400 */
[----:B-1----:R-:W-:Y:S01]  /*42d0*/  FMNMX.FTZ R21, R8, R21, !PT ;  /* 0x0000001508157209 */ /* 0x002fe20007810000 */
[----:B------:R-:W-:Y:S01]  /*42e0*/  FMUL.FTZ R30, R50, UR23 ;  /* 0x00000017321e7c20 */ /* 0x000fe20008410000 */
[----:B------:R-:W-:Y:S01]  /*42f0*/  FMUL.FTZ R34, R51, UR23 ;  /* 0x0000001733227c20 */ /* 0x000fe20008410000 */
[----:B------:R-:W-:Y:S01]  /*4300*/  FMUL.FTZ R52, R52, UR23 ;  /* 0x0000001734347c20 */ /* 0x000fe20008410000 */
[----:B------:R-:W-:Y:S01]  /*4310*/  FMUL.FTZ R144, R53, UR23 ;  /* 0x0000001735907c20 */ /* 0x000fe20008410000 */
[----:B------:R-:W-:Y:S01]  /*4320*/  FMUL.FTZ R36, R54, UR23 ;  /* 0x0000001736247c20 */ /* 0x000fe20008410000 */
[----:B------:R-:W-:Y:S01]  /*4330*/  FMUL.FTZ R38, R55, UR23 ;  /* 0x0000001737267c20 */ /* 0x000fe20008410000 */
[----:B------:R-:W1:Y:S01]  /*4340*/  MUFU.TANH R120, R120 ;  /* 0x0000007800787308 */ /* 0x000e620000002400 */
[----:B--2---:R-:W-:Y:S01]  /*4350*/  FMNMX.FTZ R29, R11, R6, !PT ;  /* 0x000000060b1d7209 */ /* 0x004fe20007810000 */
        /* <DEDUP_REMOVED lines=42> */
[----:B------:R-:W-:-:S04]  /*4600*/  R2UR UR6, R0 ;  /* 0x00000000000672ca */ /* 0x000fc800000e0000 */
[----:B------:R-:W1:Y:S01]  /*4610*/  MUFU.TANH R14, R14 ;  /* 0x0000000e000e7308 */ /* 0x000e620000002400 */
[----:B--2---:R-:W-:-:S07]  /*4620*/  FMNMX.FTZ R21, R124, R21, !PT ;  /* 0x000000157c157209 */ /* 0x004fce0007810000 */
[----:B------:R-:W2:Y:S01]  /*4630*/  MUFU.TANH R15, R15 ;  /* 0x0000000f000f7308 */ /* 0x000ea20000002400 */
[----:B0-----:R-:W-:Y:S01]  /*4640*/  FMNMX.FTZ R21, R126, R21, !PT ;  /* 0x000000157e157209 */ /* 0x001fe20007810000 */
[----:B------:R-:W-:-:S04]  /*4650*/  ULEA UR6, UR6, UR40, 0x3 ;  /* 0x0000002806067291 */ /* 0x000fc8000f8e183f */
[----:B------:R-:W-:Y:S02]  /*4660*/  UIADD3 UR6, UR6, 0x16840, URZ ;  /* 0x0001684006067890 */ /* 0x000fe4000fffe03f */
[----:B------:R-:W0:Y:S01]  /*4670*/  MUFU.TANH R128, R128 ;  /* 0x0000008000807308 */ /* 0x000e220000002400 */
[----:B-1----:R-:W-:Y:S01]  /*4680*/  FMNMX.FTZ R24, R14, R29, !PT ;  /* 0x0000001d0e187209 */ /* 0x002fe20007810000 */
[----:B------:R-:W-:-:S06]  /*4690*/  UPRMT UR6, UR7, 0x654, UR6 ;  /* 0x0000065407067896 */ /* 0x000fcc0008000006 */
[----:B------:R-:W1:Y:S01]  /*46a0*/  MUFU.TANH R130, R130 ;  /* 0x0000008200827308 */ /* 0x000e620000002400 */
[----:B--2---:R-:W-:Y:S02]  /*46b0*/  FMNMX.FTZ R24, R15, R24, !PT ;  /* 0x000000180f187209 */ /* 0x004fe40007810000 */
[----:B------:R-:W-:Y:S05]  /*46c0*/  SYNCS.ARRIVE.TRANS64.RED.A1T0 RZ, [UR6], RZ ;  /* 0x000000ffffff79a7 */ /* 0x000fea0008100406 */
[----:B------:R-:W2:Y:S01]  /*46d0*/  MUFU.TANH R17, R17 ;  /* 0x0000001100117308 */ /* 0x000ea20000002400 */
[----:B0-----:R-:W-:-:S07]  /*46e0*/  FMNMX.FTZ R21, R128, R21, !PT ;  /* 0x0000001580157209 */ /* 0x001fce0007810000 */
[----:B------:R-:W0:Y:S01]  /*46f0*/  MUFU.TANH R18, R18 ;  /* 0x0000001200127308 */ /* 0x000e220000002400 */
[----:B-1----:R-:W-:-:S07]  /*4700*/  FMNMX.FTZ R21, R130, R21, !PT ;  /* 0x0000001582157209 */ /* 0x002fce0007810000 */
[----:B------:R-:W1:Y:S01]  /*4710*/  MUFU.TANH R132, R132 ;  /* 0x0000008400847308 */ /* 0x000e620000002400 */
[----:B--2---:R-:W-:-:S07]  /*4720*/  FMNMX.FTZ R29, R17, R24, !PT ;  /* 0x00000018111d7209 */ /* 0x004fce0007810000 */
        /* <DEDUP_REMOVED lines=93> */
[----:B-1----:R-:W-:Y:S02]  /*4d00*/  FMNMX.FTZ R31, R84, R21, !PT ;  /* 0x00000015541f7209 */ /* 0x002fe40007810000 */
[----:B------:R-:W1:Y:S03]  /*4d10*/  LDC R21, c[0x0][0x988] ;  /* 0x00026200ff157b82 */ /* 0x000e660000000800 */
[----:B------:R-:W3:Y:S01]  /*4d20*/  SHFL.BFLY PT, R24, R31, 0x2, 0x1f ;  /* 0x0c401f001f187f89 */ /* 0x000ee200000e0000 */
[----:B--2---:R-:W-:-:S04]  /*4d30*/  FMNMX.FTZ R29, R70, R29, !PT ;  /* 0x0000001d461d7209 */ /* 0x004fc80007810000 */
[----:B0-----:R-:W-:-:S05]  /*4d40*/  FMNMX.FTZ R29, R72, R29, !PT ;  /* 0x0000001d481d7209 */ /* 0x001fca0007810000 */
[----:B------:R-:W0:Y:S01]  /*4d50*/  SHFL.BFLY PT, R32, R29, 0x2, 0x1f ;  /* 0x0c401f001d207f89 */ /* 0x000e2200000e0000 */
[----:B---3--:R-:W-:Y:S02]  /*4d60*/  FMNMX.FTZ R33, R31, R24, !PT ;  /* 0x000000181f217209 */ /* 0x008fe40007810000 */
[----:B0-----:R-:W-:-:S03]  /*4d70*/  FMNMX.FTZ R35, R29, R32, !PT ;  /* 0x000000201d237209 */ /* 0x001fc60007810000 */
[----:B------:R-:W0:Y:S04]  /*4d80*/  SHFL.BFLY PT, R32, R33, 0x1, 0x1f ;  /* 0x0c201f0021207f89 */ /* 0x000e2800000e0000 */
[----:B------:R-:W2:Y:S01]  /*4d90*/  SHFL.BFLY PT, R24, R35, 0x1, 0x1f ;  /* 0x0c201f0023187f89 */ /* 0x000ea200000e0000 */
[----:B0-----:R-:W-:Y:S02]  /*4da0*/  FMNMX.FTZ R32, R33, R32, !PT ;  /* 0x0000002021207209 */ /* 0x001fe40007810000 */
[----:B--2---:R-:W-:-:S03]  /*4db0*/  FMNMX.FTZ R24, R35, R24, !PT ;  /* 0x0000001823187209 */ /* 0x004fc60007810000 */
[C---:B-1----:R-:W-:Y:S01]  /*4dc0*/  FMUL.FTZ R55, R32.reuse, R21 ;  /* 0x0000001520377220 */ /* 0x042fe20000410000 */
[----:B------:R-:W-:-:S03]  /*4dd0*/  FADD.FTZ R4, -R32, R4 ;  /* 0x0000000420047221 */ /* 0x000fc60000010100 */
[-CC-:B------:R-:W-:Y:S01]  /*4de0*/  FFMA.FTZ R29, R25, R21.reuse, -R55.reuse ;  /* 0x00000015191d7223 */ /* 0x180fe20000010837 */
[-C--:B------:R-:W-:Y:S01]  /*4df0*/  FMUL.FTZ R37, R4, R21.reuse ;  /* 0x0000001504257220 */ /* 0x080fe20000410000 */
[-CC-:B------:R-:W-:Y:S01]  /*4e00*/  FFMA.FTZ R25, R53, R21.reuse, -R55.reuse ;  /* 0x0000001535197223 */ /* 0x180fe20000010837 */
[C---:B------:R-:W-:Y:S01]  /*4e10*/  FADD.FTZ R4, -R24.reuse, R6 ;  /* 0x0000000618047221 */ /* 0x040fe20000010100 */
[-C--:B------:R-:W-:Y:S01]  /*4e20*/  FMUL.FTZ R53, R24, R21.reuse ;  /* 0x0000001518357220 */ /* 0x080fe20000410000 */
[-CC-:B------:R-:W-:Y:S01]  /*4e30*/  FFMA.FTZ R9, R9, R21.reuse, -R55.reuse ;  /* 0x0000001509097223 */ /* 0x180fe20000010837 */
[-C--:B------:R-:W-:Y:S01]  /*4e40*/  FFMA.FTZ R74, R8, R21.reuse, -R55 ;  /* 0x00000015084a7223 */ /* 0x080fe20000010837 */
[-C--:B------:R-:W-:Y:S01]  /*4e50*/  FMUL.FTZ R4, R4, R21.reuse ;  /* 0x0000001504047220 */ /* 0x080fe20000410000 */
[-CC-:B------:R-:W-:Y:S01]  /*4e60*/  FFMA.FTZ R121, R11, R21.reuse, -R53.reuse ;  /* 0x000000150b797223 */ /* 0x180fe20000010835 */
[-C--:B------:R-:W-:Y:S01]  /*4e70*/  FFMA.FTZ R10, R10, R21.reuse, -R53 ;  /* 0x000000150a0a7223 */ /* 0x080fe20000010835 */
[----:B------:R-:W-:Y:S01]  /*4e80*/  MUFU.EX2 R6, R37 ;  /* 0x0000002500067308 */ /* 0x000fe20000000800 */
[-C--:B------:R-:W-:Y:S01]  /*4e90*/  FFMA.FTZ R8, R120, R21.reuse, -R55 ;  /* 0x0000001578087223 */ /* 0x080fe20000010837 */
[-C--:B------:R-:W-:Y:S01]  /*4ea0*/  FFMA.FTZ R123, R12, R21.reuse, -R53 ;  /* 0x000000150c7b7223 */ /* 0x080fe20000010835 */
[-C--:B------:R-:W-:Y:S01]  /*4eb0*/  FFMA.FTZ R49, R122, R21.reuse, -R55 ;  /* 0x000000157a317223 */ /* 0x080fe20000010837 */
[-C--:B------:R-:W-:Y:S01]  /*4ec0*/  FFMA.FTZ R12, R13, R21.reuse, -R53 ;  /* 0x000000150d0c7223 */ /* 0x080fe20000010835 */
[-C--:B------:R-:W-:Y:S01]  /*4ed0*/  FFMA.FTZ R124, R124, R21.reuse, -R55 ;  /* 0x000000157c7c7223 */ /* 0x080fe20000010837 */
[-C--:B------:R-:W-:Y:S01]  /*4ee0*/  FFMA.FTZ R125, R14, R21.reuse, -R53 ;  /* 0x000000150e7d7223 */ /* 0x080fe20000010835 */
[-C--:B------:R-:W-:Y:S01]  /*4ef0*/  FFMA.FTZ R47, R126, R21.reuse, -R55 ;  /* 0x000000157e2f7223 */ /* 0x080fe20000010837 */
[----:B------:R-:W0:Y:S01]  /*4f00*/  MUFU.EX2 R9, R9 ;  /* 0x0000000900097308 */ /* 0x000e220000000800 */
[-C--:B------:R-:W-:Y:S01]  /*4f10*/  FFMA.FTZ R14, R15, R21.reuse, -R53 ;  /* 0x000000150f0e7223 */ /* 0x080fe20000010835 */
[-C--:B------:R-:W-:Y:S01]  /*4f20*/  FFMA.FTZ R126, R128, R21.reuse, -R55 ;  /* 0x00000015807e7223 */ /* 0x080fe20000010837 */
[-CC-:B------:R-:W-:Y:S01]  /*4f30*/  FFMA.FTZ R127, R17, R21.reuse, -R53.reuse ;  /* 0x00000015117f7223 */ /* 0x180fe20000010835 */
[-CC-:B------:R-:W-:Y:S01]  /*4f40*/  FFMA.FTZ R133, R30, R21.reuse, -R53.reuse ;  /* 0x000000151e857223 */ /* 0x180fe20000010835 */
[-C--:B------:R-:W-:Y:S01]  /*4f50*/  FFMA.FTZ R30, R38, R21.reuse, -R53 ;  /* 0x00000015261e7223 */ /* 0x080fe20000010835 */
[-C--:B------:R-:W-:Y:S01]  /*4f60*/  FFMA.FTZ R45, R130, R21.reuse, -R55 ;  /* 0x00000015822d7223 */ /* 0x080fe20000010837 */
[-CC-:B------:R-:W-:Y:S01]  /*4f70*/  FFMA.FTZ R18, R18, R21.reuse, -R53.reuse ;  /* 0x0000001512127223 */ /* 0x180fe20000010835 */
[----:B------:R-:W-:Y:S01]  /*4f80*/  MUFU.EX2 R4, R4 ;  /* 0x0000000400047308 */ /* 0x000fe20000000800 */
[-C--:B------:R-:W-:Y:S01]  /*4f90*/  FFMA.FTZ R137, R40, R21.reuse, -R53 ;  /* 0x0000001528897223 */ /* 0x080fe20000010835 */
[-C--:B------:R-:W-:Y:S01]  /*4fa0*/  FFMA.FTZ R128, R132, R21.reuse, -R55 ;  /* 0x0000001584807223 */ /* 0x080fe20000010837 */
[-C--:B------:R-:W-:Y:S01]  /*4fb0*/  FFMA.FTZ R129, R19, R21.reuse, -R53 ;  /* 0x0000001513817223 */ /* 0x080fe20000010835 */
[-C--:B------:R-:W-:Y:S01]  /*4fc0*/  FFMA.FTZ R43, R134, R21.reuse, -R55 ;  /* 0x00000015862b7223 */ /* 0x080fe20000010837 */
[-C--:B------:R-:W-:Y:S01]  /*4fd0*/  FFMA.FTZ R20, R20, R21.reuse, -R53 ;  /* 0x0000001514147223 */ /* 0x080fe20000010835 */
[-C--:B------:R-:W-:Y:S01]  /*4fe0*/  FFMA.FTZ R130, R136, R21.reuse, -R55 ;  /* 0x0000001588827223 */ /* 0x080fe20000010837 */
[----:B------:R-:W-:Y:S01]  /*4ff0*/  FFMA.FTZ R131, R26, R21, -R53 ;  /* 0x000000151a837223 */ /* 0x000fe20000010835 */
[----:B------:R-:W1:Y:S01]  /*5000*/  MUFU.EX2 R121, R121 ;  /* 0x0000007900797308 */ /* 0x000e620000000800 */
[----:B0-----:R-:W-:Y:S01]  /*5010*/  FFMA.FTZ R5, R6, R5, R9 ;  /* 0x0000000506057223 */ /* 0x001fe20000010009 */
[-C--:B------:R-:W-:Y:S01]  /*5020*/  FFMA.FTZ R41, R138, R21.reuse, -R55 ;  /* 0x000000158a297223 */ /* 0x080fe20000010837 */
[-CC-:B------:R-:W-:Y:S01]  /*5030*/  FFMA.FTZ R26, R28, R21.reuse, -R53.reuse ;  /* 0x000000151c1a7223 */ /* 0x180fe20000010835 */
[-CC-:B------:R-:W-:Y:S01]  /*5040*/  FFMA.FTZ R28, R34, R21.reuse, -R53.reuse ;  /* 0x00000015221c7223 */ /* 0x180fe20000010835 */
[-C--:B------:R-:W-:Y:S01]  /*5050*/  FFMA.FTZ R34, R42, R21.reuse, -R53 ;  /* 0x000000152a227223 */ /* 0x080fe20000010835 */
[-CC-:B------:R-:W-:Y:S01]  /*5060*/  FFMA.FTZ R132, R140, R21.reuse, -R55.reuse ;  /* 0x000000158c847223 */ /* 0x180fe20000010837 */
[-CC-:B------:R-:W-:Y:S01]  /*5070*/  FFMA.FTZ R39, R142, R21.reuse, -R55.reuse ;  /* 0x000000158e277223 */ /* 0x180fe20000010837 */
[----:B------:R-:W0:Y:S01]  /*5080*/  MUFU.EX2 R74, R74 ;  /* 0x0000004a004a7308 */ /* 0x000e220000000800 */
[-C--:B------:R-:W-:Y:S01]  /*5090*/  FFMA.FTZ R134, R52, R21.reuse, -R55 ;  /* 0x0000001534867223 */ /* 0x080fe20000010837 */
[-C--:B------:R-:W-:Y:S01]  /*50a0*/  FFMA.FTZ R135, R36, R21.reuse, -R53 ;  /* 0x0000001524877223 */ /* 0x080fe20000010835 */
[-C--:B------:R-:W-:Y:S01]  /*50b0*/  FFMA.FTZ R37, R144, R21.reuse, -R55 ;  /* 0x0000001590257223 */ /* 0x080fe20000010837 */
[-C--:B------:R-:W-:Y:S01]  /*50c0*/  FFMA.FTZ R139, R44, R21.reuse, -R53 ;  /* 0x000000152c8b7223 */ /* 0x080fe20000010835 */
[-CC-:B------:R-:W-:Y:S01]  /*50d0*/  FFMA.FTZ R136, R146, R21.reuse, -R55.reuse ;  /* 0x0000001592887223 */ /* 0x180fe20000010837 */
[-CC-:B------:R-:W-:Y:S01]  /*50e0*/  FFMA.FTZ R35, R148, R21.reuse, -R55.reuse ;  /* 0x0000001594237223 */ /* 0x180fe20000010837 */
[----:B------:R-:W-:Y:S01]  /*50f0*/  FFMA.FTZ R138, R150, R21, -R55 ;  /* 0x00000015968a7223 */ /* 0x000fe20000010837 */
[----:B------:R-:W2:Y:S01]  /*5100*/  MUFU.EX2 R10, R10 ;  /* 0x0000000a000a7308 */ /* 0x000ea20000000800 */
[----:B-1----:R-:W-:Y:S01]  /*5110*/  FFMA.FTZ R7, R4, R7, R121 ;  /* 0x0000000704077223 */ /* 0x002fe20000010079 */
[-C--:B------:R-:W-:Y:S01]  /*5120*/  FFMA.FTZ R33, R152, R21.reuse, -R55 ;  /* 0x0000001598217223 */ /* 0x080fe20000010837 */
[-C--:B------:R-:W-:Y:S01]  /*5130*/  FFMA.FTZ R36, R46, R21.reuse, -R53 ;  /* 0x000000152e247223 */ /* 0x080fe20000010835 */
[-C--:B------:R-:W-:Y:S01]  /*5140*/  FFMA.FTZ R140, R154, R21.reuse, -R55 ;  /* 0x000000159a8c7223 */ /* 0x080fe20000010837 */
[-C--:B------:R-:W-:Y:S01]  /*5150*/  FFMA.FTZ R141, R48, R21.reuse, -R53 ;  /* 0x00000015308d7223 */ /* 0x080fe20000010835 */
[-CC-:B------:R-:W-:Y:S01]  /*5160*/  FFMA.FTZ R31, R156, R21.reuse, -R55.reuse ;  /* 0x000000159c1f7223 */ /* 0x180fe20000010837 */
[-C--:B------:R-:W-:Y:S01]  /*5170*/  FFMA.FTZ R142, R23, R21.reuse, -R55 ;  /* 0x00000015178e7223 */ /* 0x080fe20000010837 */
[----:B------:R-:W1:Y:S01]  /*5180*/  MUFU.EX2 R8, R8 ;  /* 0x0000000800087308 */ /* 0x000e620000000800 */
[----:B0-----:R-:W-:Y:S01]  /*5190*/  FADD.FTZ R5, R74, R5 ;  /* 0x000000054a057221 */ /* 0x001fe20000010000 */
[-C--:B------:R-:W-:Y:S01]  /*51a0*/  FFMA.FTZ R143, R54, R21.reuse, -R53 ;  /* 0x00000015368f7223 */ /* 0x080fe20000010835 */
[-C--:B------:R-:W-:Y:S01]  /*51b0*/  FFMA.FTZ R144, R27, R21.reuse, -R55 ;  /* 0x000000151b907223 */ /* 0x080fe20000010837 */
[-C--:B------:R-:W-:Y:S01]  /*51c0*/  FFMA.FTZ R145, R58, R21.reuse, -R53 ;  /* 0x000000153a917223 */ /* 0x080fe20000010835 */
[-CC-:B------:R-:W-:Y:S01]  /*51d0*/  FFMA.FTZ R27, R51, R21.reuse, -R55.reuse ;  /* 0x00000015331b7223 */ /* 0x180fe20000010837 */
[-C--:B------:R-:W-:Y:S01]  /*51e0*/  FFMA.FTZ R146, R76, R21.reuse, -R55 ;  /* 0x000000154c927223 */ /* 0x080fe20000010837 */
[-C--:B------:R-:W-:Y:S01]  /*51f0*/  FFMA.FTZ R147, R62, R21.reuse, -R53 ;  /* 0x000000153e937223 */ /* 0x080fe20000010835 */
[----:B------:R-:W0:Y:S01]  /*5200*/  MUFU.EX2 R123, R123 ;  /* 0x0000007b007b7308 */ /* 0x000e220000000800 */
[----:B--2---:R-:W-:Y:S01]  /*5210*/  FADD.FTZ R38, R10, R7 ;  /* 0x000000070a267221 */ /* 0x004fe20000010000 */
[-C--:B------:R-:W-:Y:S01]  /*5220*/  FFMA.FTZ R148, R78, R21.reuse, -R55 ;  /* 0x000000154e947223 */ /* 0x080fe20000010837 */
[-C--:B------:R-:W-:Y:S01]  /*5230*/  FFMA.FTZ R149, R66, R21.reuse, -R53 ;  /* 0x0000001542957223 */ /* 0x080fe20000010835 */
[-CC-:B------:R-:W-:Y:S01]  /*5240*/  FFMA.FTZ R23, R80, R21.reuse, -R55.reuse ;  /* 0x0000001550177223 */ /* 0x180fe20000010837 */
[-C--:B------:R-:W-:Y:S01]  /*5250*/  FFMA.FTZ R150, R82, R21.reuse, -R55 ;  /* 0x0000001552967223 */ /* 0x080fe20000010837 */
[-C--:B------:R-:W-:Y:S01]  /*5260*/  FFMA.FTZ R70, R70, R21.reuse, -R53 ;  /* 0x0000001546467223 */ /* 0x080fe20000010835 */
[----:B------:R-:W-:Y:S01]  /*5270*/  FFMA.FTZ R51, R84, R21, -R55 ;  /* 0x0000001554337223 */ /* 0x000fe20000010837 */
[----:B------:R-:W2:Y:S01]  /*5280*/  MUFU.EX2 R49, R49 ;  /* 0x0000003100317308 */ /* 0x000ea20000000800 */
[----:B-1----:R-:W-:-:S07]  /*5290*/  FADD.FTZ R40, R8, R5 ;  /* 0x0000000508287221 */ /* 0x002fce0000010000 */
[----:B------:R-:W1:Y:S01]  /*52a0*/  MUFU.EX2 R12, R12 ;  /* 0x0000000c000c7308 */ /* 0x000e620000000800 */
[----:B0-----:R-:W-:-:S07]  /*52b0*/  FADD.FTZ R5, R123, R38 ;  /* 0x000000267b057221 */ /* 0x001fce0000010000 */
[----:B------:R-:W0:Y:S01]  /*52c0*/  MUFU.EX2 R124, R124 ;  /* 0x0000007c007c7308 */ /* 0x000e220000000800 */
[----:B--2---:R-:W-:-:S07]  /*52d0*/  FADD.FTZ R7, R49, R40 ;  /* 0x0000002831077221 */ /* 0x004fce0000010000 */
[----:B------:R-:W2:Y:S01]  /*52e0*/  MUFU.EX2 R125, R125 ;  /* 0x0000007d007d7308 */ /* 0x000ea20000000800 */
[----:B-1----:R-:W-:-:S07]  /*52f0*/  FADD.FTZ R38, R12, R5 ;  /* 0x000000050c267221 */ /* 0x002fce0000010000 */
[----:B------:R-:W1:Y:S01]  /*5300*/  MUFU.EX2 R47, R47 ;  /* 0x0000002f002f7308 */ /* 0x000e620000000800 */
[----:B0-----:R-:W-:-:S07]  /*5310*/  FADD.FTZ R40, R124, R7 ;  /* 0x000000077c287221 */ /* 0x001fce0000010000 */
[----:B------:R-:W0:Y:S01]  /*5320*/  MUFU.EX2 R14, R14 ;  /* 0x0000000e000e7308 */ /* 0x000e220000000800 */
[----:B--2---:R-:W-:Y:S01]  /*5330*/  FADD.FTZ R5, R125, R38 ;  /* 0x000000267d057221 */ /* 0x004fe20000010000 */
[----:B------:R-:W-:-:S06]  /*5340*/  FFMA.FTZ R38, R50, R21, -R53 ;  /* 0x0000001532267223 */ /* 0x000fcc0000010835 */
        /* <DEDUP_REMOVED lines=15> */
[----:B0-----:R-:W-:Y:S01]  /*5440*/  FADD.FTZ R5, R129, R40 ;  /* 0x0000002881057221 */ /* 0x001fe20000010000 */
[----:B------:R-:W-:-:S06]  /*5450*/  FFMA.FTZ R40, R56, R21, -R53 ;  /* 0x0000001538287223 */ /* 0x000fcc0000010835 */
        /* <DEDUP_REMOVED lines=15> */
[----:B-1----:R-:W-:Y:S01]  /*5550*/  FADD.FTZ R5, R133, R42 ;  /* 0x0000002a85057221 */ /* 0x002fe20000010000 */
[----:B------:R-:W-:-:S06]  /*5560*/  FFMA.FTZ R42, R60, R21, -R53 ;  /* 0x000000153c2a7223 */ /* 0x000fcc0000010835 */
        /* <DEDUP_REMOVED lines=33> */
[-CC-:B------:R-:W-:Y:S01]  /*5780*/  FFMA.FTZ R46, R68, R21.reuse, -R53.reuse ;  /* 0x00000015442e7223 */ /* 0x180fe20000010835 */
[----:B------:R-:W-:-:S05]  /*5790*/  FFMA.FTZ R53, R72, R21, -R53 ;  /* 0x0000001548357223 */ /* 0x000fca0000010835 */
        /* <DEDUP_REMOVED lines=40> */
[----:B0-----:R-:W-:-:S03]  /*5a20*/  FADD.FTZ R5, R51, R48 ;  /* 0x0000003033057221 */ /* 0x001fc60000010000 */
[----:B--2---:R-:W-:Y:S01]  /*5a30*/  FADD.FTZ R7, R53, R7 ;  /* 0x0000000735077221 */ /* 0x004fe20000010000 */
[----:B------:R-:W-:Y:S06]  /*5a40*/  @!P0 BRA `(.L_x_28) ;  /* 0x0000000000048947 */ /* 0x000fec0003800000 */
[----:B------:R-:W-:Y:S01]  /*5a50*/  BPT.TRAP 0x1 ;  /* 0x000000040000795c */ /* 0x000fe20000300000 */
.L_x_28:
[----:B------:R-:W-:Y:S01]  /*5a60*/  ULEA UR5, UR5, UR40, 0x3 ;  /* 0x0000002805057291 */ /* 0x000fe2000f8e183f */
[-C--:B------:R-:W-:Y:S01]  /*5a70*/  FMUL.FTZ R88, R88, R6.reuse ;  /* 0x0000000658587220 */ /* 0x080fe20000410000 */
[----:B------:R-:W-:Y:S01]  /*5a80*/  UISETP.GT.AND UP0, UPT, UR21, UR37, UPT ;  /* 0x000000251500728c */ /* 0x000fe2000bf04270 */
[-C--:B------:R-:W-:Y:S01]  /*5a90*/  FMUL.FTZ R89, R89, R6.reuse ;  /* 0x0000000659597220 */ /* 0x080fe20000410000 */
[----:B------:R-:W-:Y:S01]  /*5aa0*/  UIADD3 UR5, UR5, 0x16860, URZ ;  /* 0x0001686005057890 */ /* 0x000fe2000fffe03f */
[-C--:B------:R-:W-:Y:S01]  /*5ab0*/  FMUL.FTZ R92, R92, R6.reuse ;  /* 0x000000065c5c7220 */ /* 0x080fe20000410000 */
[----:B------:R-:W-:Y:S01]  /*5ac0*/  UIADD3 UR10, UR21, -0x1, URZ ;  /* 0xffffffff150a7890 */ /* 0x000fe2000fffe03f */
[-C--:B------:R-:W-:Y:S01]  /*5ad0*/  FMUL.FTZ R93, R93, R6.reuse ;  /* 0x000000065d5d7220 */ /* 0x080fe20000410000 */
[----:B------:R-:W-:Y:S01]  /*5ae0*/  PLOP3.LUT P1, PT, PT, PT, UP0, 0x80, 0x0 ;  /* 0x000000000000781c */ /* 0x000fe20003f2f008 */
[----:B------:R-:W-:Y:S01]  /*5af0*/  UPRMT UR5, UR7, 0x654, UR5 ;  /* 0x0000065407057896 */ /* 0x000fe20008000005 */
[-C--:B------:R-:W-:Y:S01]  /*5b00*/  FMUL.FTZ R96, R96, R6.reuse ;  /* 0x0000000660607220 */ /* 0x080fe20000410000 */
[----:B------:R-:W-:Y:S01]  /*5b10*/  UMOV UR6, UR4 ;  /* 0x0000000400067c82 */ /* 0x000fe20008000000 */
[-C--:B------:R-:W-:Y:S01]  /*5b20*/  FMUL.FTZ R97, R97, R6.reuse ;  /* 0x0000000661617220 */ /* 0x080fe20000410000 */
[----:B------:R-:W-:Y:S01]  /*5b30*/  UMOV UR21, UR10 ;  /* 0x0000000a00157c82 */ /* 0x000fe20008000000 */
[-C--:B------:R-:W-:Y:S01]  /*5b40*/  FMUL.FTZ R100, R100, R6.reuse ;  /* 0x0000000664647220 */ /* 0x080fe20000410000 */
[-C--:B------:R-:W-:Y:S01]  /*5b50*/  FMUL.FTZ R101, R101, R6.reuse ;  /* 0x0000000665657220 */ /* 0x080fe20000410000 */
[-C--:B------:R-:W-:Y:S01]  /*5b60*/  FMUL.FTZ R104, R104, R6.reuse ;  /* 0x0000000668687220 */ /* 0x080fe20000410000 */
[-C--:B------:R-:W-:Y:S01]  /*5b70*/  FMUL.FTZ R105, R105, R6.reuse ;  /* 0x0000000669697220 */ /* 0x080fe20000410000 */
[----:B------:R-:W-:Y:S01]  /*5b80*/  SYNCS.ARRIVE.TRANS64.RED.A1T0 RZ, [UR5], RZ ;  /* 0x000000ffffff79a7 */ /* 0x000fe20008100405 */
[----:B------:R-:W-:Y:S01]  /*5b90*/  R2UR UR5, R0 ;  /* 0x00000000000572ca */ /* 0x000fe200000e0000 */
[-C--:B------:R-:W-:Y:S01]  /*5ba0*/  FMUL.FTZ R108, R108, R6.reuse ;  /* 0x000000066c6c7220 */ /* 0x080fe20000410000 */
[-C--:B------:R-:W-:Y:S01]  /*5bb0*/  FMUL.FTZ R109, R109, R6.reuse ;  /* 0x000000066d6d7220 */ /* 0x080fe20000410000 */
[-C--:B------:R-:W-:Y:S01]  /*5bc0*/  FMUL.FTZ R112, R112, R6.reuse ;  /* 0x0000000670707220 */ /* 0x080fe20000410000 */
[-C--:B------:R-:W-:Y:S01]  /*5bd0*/  FMUL.FTZ R113, R113, R6.reuse ;  /* 0x0000000671717220 */ /* 0x080fe20000410000 */
[-C--:B------:R-:W-:Y:S01]  /*5be0*/  FMUL.FTZ R116, R116, R6.reuse ;  /* 0x0000000674747220 */ /* 0x080fe20000410000 */
[----:B------:R-:W-:Y:S01]  /*5bf0*/  FMUL.FTZ R117, R117, R6 ;  /* 0x0000000675757220 */ /* 0x000fe20000410000 */
[-C--:B------:R-:W-:Y:S01]  /*5c00*/  FMUL.FTZ R90, R90, R4.reuse ;  /* 0x000000045a5a7220 */ /* 0x080fe20000410000 */
        /* <DEDUP_REMOVED lines=14> */
[----:B------:R-:W-:Y:S01]  /*5cf0*/  FMUL.FTZ R119, R119, R4 ;  /* 0x0000000477777220 */ /* 0x000fe20000410000 */
[----:B------:R-:W-:Y:S01]  /*5d00*/  F2FP.F16.F32.PACK_AB R120, R74, R9 ;  /* 0x000000094a78723e */ /* 0x000fe200000000ff */
[----:B------:R-:W-:Y:S01]  /*5d10*/  IMAD.MOV.U32 R6, RZ, RZ, R24 ;  /* 0x000000ffff067224 */ /* 0x000fe200078e0018 */
[----:B------:R-:W-:Y:S01]  /*5d20*/  F2FP.F16.F32.PACK_AB R121, R10, R121 ;  /* 0x000000790a79723e */ /* 0x000fe200000000ff */
[----:B------:R-:W-:Y:S01]  /*5d30*/  IMAD.MOV.U32 R4, RZ, RZ, R32 ;  /* 0x000000ffff047224 */ /* 0x000fe200078e0020 */
[----:B------:R-:W-:-:S02]  /*5d40*/  F2FP.F16.F32.PACK_AB R122, R49, R8 ;  /* 0x00000008317a723e */ /* 0x000fc400000000ff */
[----:B------:R-:W-:Y:S02]  /*5d50*/  F2FP.F16.F32.PACK_AB R123, R12, R123 ;  /* 0x0000007b0c7b723e */ /* 0x000fe400000000ff */
[----:B------:R-:W-:Y:S02]  /*5d60*/  F2FP.F16.F32.PACK_AB R124, R47, R124 ;  /* 0x0000007c2f7c723e */ /* 0x000fe400000000ff */
[----:B------:R-:W-:Y:S02]  /*5d70*/  F2FP.F16.F32.PACK_AB R125, R14, R125 ;  /* 0x0000007d0e7d723e */ /* 0x000fe400000000ff */
[----:B------:R-:W-:Y:S02]  /*5d80*/  F2FP.F16.F32.PACK_AB R126, R45, R126 ;  /* 0x0000007e2d7e723e */ /* 0x000fe400000000ff */
[----:B------:R-:W-:Y:S02]  /*5d90*/  F2FP.F16.F32.PACK_AB R127, R18, R127 ;  /* 0x0000007f127f723e */ /* 0x000fe400000000ff */
        /* <DEDUP_REMOVED lines=23> */
[----:B------:R-:W-:Y:S01]  /*5f10*/  F2FP.F16.F32.PACK_AB R151, R53, R70 ;  /* 0x000000463597723e */ /* 0x000fe200000000ff */
[----:B------:R-:W-:Y:S06]  /*5f20*/  @P1 BRA `(.L_x_29) ;  /* 0xffffffd800b41947 */ /* 0x000fec000383ffff */
.L_x_18:
[----:B------:R-:W-:Y:S06]  /*5f30*/  BAR.ARV 0x8, 0x200 ;  /* 0x0208000000007b1d */ /* 0x000fec0000002000 */
[----:B------:R-:W-:Y:S05]  /*5f40*/  @!P0 BRA `(.L_x_30) ;  /* 0x0000000000048947 */ /* 0x000fea0003800000 */
[----:B------:R-:W-:Y:S01]  /*5f50*/  BPT.TRAP 0x1 ;  /* 0x000000040000795c */ /* 0x000fe20000300000 */
.L_x_30:
[----:B------:R-:W-:Y:S02]  /*5f60*/  R2UR UR5, R0 ;  /* 0x00000000000572ca */ /* 0x000fe400000e0000 */
[----:B------:R-:W-:-:S04]  /*5f70*/  MOV R2, UR4 ;  /* 0x0000000400027c02 */ /* 0x000fc80008000f00 */
[----:B------:R-:W-:-:S07]  /*5f80*/  SHF.L.U32 R2, R2, 0x1f, RZ ;  /* 0x0000001f02027819 */ /* 0x000fce00000006ff */
[----:B------:R-:W-:-:S09]  /*5f90*/  ULEA UR5, UR5, UR40, 0x3 ;  /* 0x0000002805057291 */ /* 0x000fd2000f8e183f */
[----:B------:R0:W1:Y:S01]  /*5fa0*/  SYNCS.PHASECHK.TRANS64.TRYWAIT P1, [UR5+0x16850], R2 ;  /* 0x01685002ff0075a7 */ /* 0x0000620008020145 */
[----:B------:R-:W-:Y:S05]  /*5fb0*/  @!P0 BRA `(.L_x_31) ;  /* 0x0000000000048947 */ /* 0x000fea0003800000 */
[----:B------:R-:W-:Y:S01]  /*5fc0*/  BPT.TRAP 0x1 ;  /* 0x000000040000795c */ /* 0x000fe20000300000 */
.L_x_31:
[----:B-1----:R-:W-:Y:S05]  /*5fd0*/  @P1 BRA `(.L_x_32) ;  /* 0x0000000000081947 */ /* 0x002fea0003800000 */
[----:B------:R-:W1:Y:S02]  /*5fe0*/  SYNCS.PHASECHK.TRANS64.TRYWAIT P1, [UR5+0x16850], R2 ;  /* 0x01685002ff0075a7 */ /* 0x000e640008020145 */
[----:B-1----:R-:W-:Y:S05]  /*5ff0*/  @!P1 BRA `(.L_x_33) ;  /* 0x0000005400d09947 */ /* 0x002fea0003800000 */
.L_x_32:
[----:B------:R-:W-:Y:S01]  /*6000*/  R2UR UR6, R0 ;  /* 0x00000000000672ca */ /* 0x000fe200000e0000 */
[----:B------:R-:W-:Y:S01]  /*6010*/  UIADD3 UR40, UR40, 0x400, URZ ;  /* 0x0000040028287890 */ /* 0x000fe2000fffe03f */
[----:B------:R-:W-:Y:S01]  /*6020*/  WARPGROUP.ARRIVE ;  /* 0x00000000000079c5 */ /* 0x000fe20000000000 */
[----:B------:R-:W-:Y:S01]  /*6030*/  UMOV UR11, 0x40000040 ;  /* 0x40000040000b7882 */ /* 0x000fe20000000000 */
[----:B------:R-:W2:Y:S01]  /*6040*/  SHFL.BFLY PT, R0, R5, 0x2, 0x1f ;  /* 0x0c401f0005007f89 */ /* 0x000ea200000e0000 */
[----:B------:R-:W-:Y:S01]  /*6050*/  USHF.R.U32.HI UR40, URZ, 0x4, UR40 ;  /* 0x000000043f287899 */ /* 0x000fe20008011628 */
[----:B------:R-:W-:Y:S02]  /*6060*/  IMAD.MOV.U32 R29, RZ, RZ, RZ ;  /* 0x000000ffff1d7224 */ /* 0x000fe400078e00ff */
[----:B01----:R-:W0:Y:S01]  /*6070*/  SHFL.BFLY PT, R2, R7, 0x2, 0x1f ;  /* 0x0c401f0007027f89 */ /* 0x003e2200000e0000 */
[----:B------:R-:W-:Y:S01]  /*6080*/  ULOP3.LUT UR4, UR40, 0x3fff, URZ, 0xc0, !UPT ;  /* 0x00003fff28047892 */ /* 0x000fe2000f8ec03f */
[----:B------:R-:W-:-:S02]  /*6090*/  IMAD.MOV.U32 R16, RZ, RZ, RZ ;  /* 0x000000ffff107224 */ /* 0x000fc400078e00ff */
[----:B------:R-:W-:Y:S01]  /*60a0*/  IMAD.MOV.U32 R23, RZ, RZ, -0x800000 ;  /* 0xff800000ff177424 */ /* 0x000fe200078e00ff */
[----:B------:R-:W-:-:S04]  /*60b0*/  ULEA UR4, UR6, UR4, 0xa ;  /* 0x0000000406047291 */ /* 0x000fc8000f8e503f */
[----:B------:R-:W-:-:S03]  /*60c0*/  UIADD3 UR6, UR4, 0x80, URZ ;  /* 0x0000008004067890 */ /* 0x000fc6000fffe03f */
[----:B------:R-:W-:Y:S02]  /*60d0*/  UMOV UR10, UR4 ;  /* 0x00000004000a7c82 */ /* 0x000fe40008000000 */
[----:B------:R-:W-:Y:S01]  /*60e0*/  HGMMA.64x64x16.F32 R88, R120, gdesc[UR8].tnspB, R88, gsb0 ;  /* 0x40e0000878587df0 */ /* 0x000fe20008000858 */
[----:B------:R-:W-:Y:S01]  /*60f0*/  UMOV UR11, 0x40000040 ;  /* 0x40000040000b7882 */ /* 0x000fe20000000000 */
[----:B------:R-:W-:Y:S01]  /*6100*/  UMOV UR10, UR6 ;  /* 0x00000006000a7c82 */ /* 0x000fe20008000000 */
[----:B------:R-:W-:Y:S01]  /*6110*/  UIADD3 UR6, UR4, 0x100, URZ ;  /* 0x0000010004067890 */ /* 0x000fe2000fffe03f */
[----:B--2---:R-:W-:Y:S01]  /*6120*/  FADD.FTZ R0, R0, R5 ;  /* 0x0000000500007221 */ /* 0x004fe20000010000 */
[----:B0-----:R-:W-:-:S04]  /*6130*/  FADD.FTZ R2, R2, R7 ;  /* 0x0000000702027221 */ /* 0x001fc80000010000 */
[----:B------:R-:W0:Y:S04]  /*6140*/  SHFL.BFLY PT, R3, R0, 0x1, 0x1f ;  /* 0x0c201f0000037f89 */ /* 0x000e2800000e0000 */
[----:B------:R-:W1:Y:S01]  /*6150*/  SHFL.BFLY PT, R9, R2, 0x1, 0x1f ;  /* 0x0c201f0002097f89 */ /* 0x000e6200000e0000 */
[----:B0-----:R-:W-:Y:S01]  /*6160*/  FADD.FTZ R6, R0, R3 ;  /* 0x0000000300067221 */ /* 0x001fe20000010000 */
[----:B------:R-:W-:Y:S01]  /*6170*/  MOV R0, 0xff800000 ;  /* 0xff80000000007802 */ /* 0x000fe20000000f00 */
[----:B-1----:R-:W-:-:S03]  /*6180*/  FADD.FTZ R9, R2, R9 ;  /* 0x0000000902097221 */ /* 0x002fc60000010000 */
[----:B------:R-:W-:Y:S02]  /*6190*/  FSETP.NE.FTZ.AND P1, PT, R6, RZ, PT ;  /* 0x000000ff0600720b */ /* 0x000fe40003f35000 */
[----:B------:R-:W-:-:S11]  /*61a0*/  FSETP.NE.FTZ.AND P2, PT, R9, RZ, PT ;  /* 0x000000ff0900720b */ /* 0x000fd60003f55000 */
[----:B------:R-:W0:Y:S01]  /*61b0*/  @P1 MUFU.LG2 R4, R6 ;  /* 0x0000000600041308 */ /* 0x000e220000000c00 */
[C---:B------:R-:W-:Y:S01]  /*61c0*/  @P1 FMUL.FTZ R3, R21.reuse, 0.69314718246459960938 ;  /* 0x3f31721815031820 */ /* 0x040fe20000410000 */
[----:B------:R-:W-:-:S06]  /*61d0*/  @P2 FMUL.FTZ R2, R21, 0.69314718246459960938 ;  /* 0x3f31721815022820 */ /* 0x000fcc0000410000 */
[----:B------:R-:W1:Y:S08]  /*61e0*/  @P2 MUFU.LG2 R5, R9 ;  /* 0x0000000900052308 */ /* 0x000e700000000c00 */
[----:B------:R2:W3:Y:S01]  /*61f0*/  @P1 MUFU.RCP R29, R6 ;  /* 0x00000006001d1308 */ /* 0x0004e20000001000 */
[----:B0-----:R-:W-:-:S04]  /*6200*/  @P1 FMUL.FTZ R4, R4, 0.69314718246459960938 ;  /* 0x3f31721804041820 */ /* 0x001fc80000410000 */
[----:B------:R-:W-:-:S03]  /*6210*/  @P1 FFMA.FTZ R23, R3, R32, R4 ;  /* 0x0000002003171223 */ /* 0x000fc60000010004 */
[----:B------:R2:W0:Y:S01]  /*6220*/  @P2 MUFU.RCP R16, R9 ;  /* 0x0000000900102308 */ /* 0x0004220000001000 */
[----:B------:R-:W-:Y:S02]  /*6230*/  WARPGROUP.DEPBAR.LE gsb0, 0x0 ;  /* 0x00008000000079c5 */ /* 0x000fe40000010000 */
[----:B------:R-:W-:Y:S01]  /*6240*/  WARPGROUP.ARRIVE ;  /* 0x00000000000079c5 */ /* 0x000fe20000000000 */
[----:B-1----:R-:W-:-:S04]  /*6250*/  @P2 FMUL.FTZ R5, R5, 0.69314718246459960938 ;  /* 0x3f31721805052820 */ /* 0x002fc80000410000 */
[----:B------:R-:W-:Y:S01]  /*6260*/  @P2 FFMA.FTZ R0, R2, R24, R5 ;  /* 0x0000001802002223 */ /* 0x000fe20000010005 */
[----:B------:R-:W-:Y:S01]  /*6270*/  HGMMA.64x64x16.F32 R88, R124, gdesc[UR8].tnspB, R88, gsb0 ;  /* 0x40e000087c587df0 */ /* 0x000fe20008000858 */
[----:B------:R-:W-:Y:S01]  /*6280*/  UMOV UR10, UR6 ;  /* 0x00000006000a7c82 */ /* 0x000fe20008000000 */
[----:B------:R-:W-:Y:S01]  /*6290*/  UMOV UR11, 0x40000040 ;  /* 0x40000040000b7882 */ /* 0x000fe20000000000 */
[----:B------:R-:W-:Y:S01]  /*62a0*/  UIADD3 UR6, UR4, 0x180, URZ ;  /* 0x0000018004067890 */ /* 0x000fe2000fffe03f */
[----:B------:R-:W-:Y:S02]  /*62b0*/  WARPGROUP.DEPBAR.LE gsb0, 0x0 ;  /* 0x00008000000079c5 */ /* 0x000fe40000010000 */
[----:B------:R-:W-:-:S06]  /*62c0*/  WARPGROUP.ARRIVE ;  /* 0x00000000000079c5 */ /* 0x000fcc0000000000 */
        /* <DEDUP_REMOVED lines=15> */
[----:B------:R-:W-:Y:S02]  /*63c0*/  UIADD3 UR6, UR4, 0x300, URZ ;  /* 0x0000030004067890 */ /* 0x000fe4000fffe03f */
        /* <DEDUP_REMOVED lines=15> */
[----:B0-23--:R-:W-:Y:S05]  /*64c0*/  @!P0 BRA `(.L_x_34) ;  /* 0x0000000000048947 */ /* 0x00dfea0003800000 */
[----:B------:R-:W-:Y:S01]  /*64d0*/  BPT.TRAP 0x1 ;  /* 0x000000040000795c */ /* 0x000fe20000300000 */
.L_x_34:
[----:B------:R-:W-:Y:S01]  /*64e0*/  UIADD3 UR4, UR5, 0x16860, URZ ;  /* 0x0001686005047890 */ /* 0x000fe2000fffe03f */
[-C--:B------:R-:W-:Y:S01]  /*64f0*/  FMUL.FTZ R34, R88, R29.reuse ;  /* 0x0000001d58227220 */ /* 0x080fe20000410000 */
[-C--:B------:R-:W-:Y:S01]  /*6500*/  FMUL.FTZ R35, R89, R29.reuse ;  /* 0x0000001d59237220 */ /* 0x080fe20000410000 */
[-C--:B------:R-:W-:Y:S01]  /*6510*/  FMUL.FTZ R2, R92, R29.reuse ;  /* 0x0000001d5c027220 */ /* 0x080fe20000410000 */
[----:B------:R-:W-:Y:S01]  /*6520*/  UPRMT UR4, UR7, 0x654, UR4 ;  /* 0x0000065407047896 */ /* 0x000fe20008000004 */
        /* <DEDUP_REMOVED lines=8> */
[----:B------:R-:W-:Y:S01]  /*65b0*/  SYNCS.ARRIVE.TRANS64.RED.A1T0 RZ, [UR4], RZ ;  /* 0x000000ffffff79a7 */ /* 0x000fe20008100404 */
[-C--:B------:R-:W-:Y:S01]  /*65c0*/  FMUL.FTZ R15, R109, R29.reuse ;  /* 0x0000001d6d0f7220 */ /* 0x080fe20000410000 */
[-C--:B------:R-:W-:Y:S01]  /*65d0*/  FMUL.FTZ R20, R112, R29.reuse ;  /* 0x0000001d70147220 */ /* 0x080fe20000410000 */
[-C--:B------:R-:W-:Y:S01]  /*65e0*/  FMUL.FTZ R21, R113, R29.reuse ;  /* 0x0000001d71157220 */ /* 0x080fe20000410000 */
[-C--:B------:R-:W-:Y:S01]  /*65f0*/  FMUL.FTZ R28, R116, R29.reuse ;  /* 0x0000001d741c7220 */ /* 0x080fe20000410000 */
[----:B------:R-:W-:Y:S01]  /*6600*/  FMUL.FTZ R29, R117, R29 ;  /* 0x0000001d751d7220 */ /* 0x000fe20000410000 */
[----:B------:R-:W-:Y:S01]  /*6610*/  PLOP3.LUT P0, PT, PT, PT, PT, 0x8, 0x0 ;  /* 0x000000000000781c */ /* 0x000fe20003f0e170 */
        /* <DEDUP_REMOVED lines=15> */
[----:B------:R-:W-:-:S07]  /*6710*/  FMUL.FTZ R119, R119, R16 ;  /* 0x0000001077777220 */ /* 0x000fce0000410000 */
.L_x_10:
[----:B------:R-:W-:Y:S05]  /*6720*/  @P0 BRA `(.L_x_35) ;  /* 0x0000000c00c80947 */ /* 0x000fea0003800000 */
[----:B------:R-:W-:Y:S01]  /*6730*/  VIADD R38, R22, 0xffffff80 ;  /* 0xffffff8016267836 */ /* 0x000fe20000000000 */
[----:B------:R-:W0:Y:S01]  /*6740*/  LDC R46, c[0x0][0xbe8] ;  /* 0x0002fa00ff2e7b82 */ /* 0x000e220000000800 */
[----:B------:R-:W1:Y:S01]  /*6750*/  S2R R40, SR_CTAID.X ;  /* 0x0000000000287919 */ /* 0x000e620000002500 */
[----:B------:R-:W-:Y:S02]  /*6760*/  USHF.R.S32.HI UR7, URZ, 0x1f, UR36 ;  /* 0x0000001f3f077899 */ /* 0x000fe40008011424 */
[----:B------:R-:W-:Y:S01]  /*6770*/  IMAD R44, RZ, RZ, -UR36 ;  /* 0x80000024ff2c7e24 */ /* 0x000fe2000f8e02ff */
[----:B------:R-:W-:Y:S01]  /*6780*/  SHF.R.S32.HI R17, RZ, 0x1f, R38 ;  /* 0x0000001fff117819 */ /* 0x000fe20000011426 */
[----:B------:R-:W-:Y:S01]  /*6790*/  ULDC.64 UR8, c[0x0][0xbd0] ;  /* 0x0002f40000087ab9 */ /* 0x000fe20000000a00 */
[----:B------:R-:W-:Y:S01]  /*67a0*/  BSSY B0, `(.L_x_36) ;  /* 0x00000b6000007945 */ /* 0x000fe20003800000 */
[----:B------:R-:W-:Y:S01]  /*67b0*/  UIMAD UR6, UR7, UR8, URZ ;  /* 0x00000008070672a4 */ /* 0x000fe2000f8e023f */
[CC--:B------:R-:W-:Y:S01]  /*67c0*/  LEA.HI R16, R17.reuse, R38.reuse, RZ, 0x7 ;  /* 0x0000002611107211 */ /* 0x0c0fe200078f38ff */
[----:B------:R-:W2:Y:S01]  /*67d0*/  S2UR UR12, SR_CTAID.Z ;  /* 0x00000000000c79c3 */ /* 0x000ea20000002700 */
[----:B------:R-:W-:Y:S01]  /*67e0*/  LEA.HI R36, R17, R38, RZ, 0x2 ;  /* 0x0000002611247211 */ /* 0x000fe200078f10ff */
[----:B------:R-:W-:Y:S01]  /*67f0*/  UIMAD.WIDE.U32 UR4, UR36, UR8, URZ ;  /* 0x00000008240472a5 */ /* 0x000fe2000f8e003f */
[----:B------:R-:W-:Y:S01]  /*6800*/  LOP3.LUT R37, R16, 0xffffff80, RZ, 0xc0, !PT ;  /* 0xffffff8010257812 */ /* 0x000fe200078ec0ff */
[----:B------:R-:W-:Y:S01]  /*6810*/  UIMAD UR6, UR36, UR9, UR6 ;  /* 0x00000009240672a4 */ /* 0x000fe2000f8e0206 */
[----:B------:R-:W-:-:S02]  /*6820*/  SHF.R.S32.HI R39, RZ, 0x7, R16 ;  /* 0x00000007ff277819 */ /* 0x000fc40000011410 */
[----:B------:R-:W-:Y:S01]  /*6830*/  ULDC.64 UR8, c[0x0][0xb38] ;  /* 0x0002ce0000087ab9 */ /* 0x000fe20000000a00 */
[----:B------:R-:W-:Y:S01]  /*6840*/  IMAD.IADD R52, R38, 0x1, -R37 ;  /* 0x0000000126347824 */ /* 0x000fe200078e0a25 */
[----:B------:R-:W-:Y:S01]  /*6850*/  LOP3.LUT R37, R36, 0xfffffffc, RZ, 0xc0, !PT ;  /* 0xfffffffc24257812 */ /* 0x000fe200078ec0ff */
[----:B------:R-:W-:Y:S01]  /*6860*/  IMAD.HI R16, R39, 0x55555556, RZ ;  /* 0x5555555627107827 */ /* 0x000fe200078e02ff */
[----:B------:R-:W3:Y:S01]  /*6870*/  LDC.64 R42, c[0x0][0xbd8] ;  /* 0x0002f600ff2a7b82 */ /* 0x000ee20000000a00 */
[----:B------:R-:W-:Y:S01]  /*6880*/  UIADD3 UR6, UR5, UR6, URZ ;  /* 0x0000000605067290 */ /* 0x000fe2000fffe03f */
[----:B------:R-:W-:Y:S01]  /*6890*/  SHF.R.S32.HI R41, RZ, 0x1f, R52 ;  /* 0x0000001fff297819 */ /* 0x000fe20000011434 */
[----:B------:R-:W-:Y:S01]  /*68a0*/  IMAD.IADD R37, R38, 0x1, -R37 ;  /* 0x0000000126257824 */ /* 0x000fe200078e0a25 */
[----:B0-----:R-:W-:Y:S01]  /*68b0*/  ISETP.NE.AND P0, PT, R46, 0x1, PT ;  /* 0x000000012e00780c */ /* 0x001fe20003f05270 */
[----:B------:R-:W-:Y:S01]  /*68c0*/  UIMAD UR7, UR7, UR8, URZ ;  /* 0x00000008070772a4 */ /* 0x000fe2000f8e023f */
[----:B------:R-:W-:-:S02]  /*68d0*/  LEA.HI R53, R41, R52, RZ, 0x2 ;  /* 0x0000003429357211 */ /* 0x000fc400078f10ff */
[----:B------:R-:W-:Y:S01]  /*68e0*/  LEA.HI R16, R16, R16, RZ, 0x1 ;  /* 0x0000001010107211 */ /* 0x000fe200078f08ff */
[----:B------:R-:W0:Y:S01]  /*68f0*/  S2UR UR11, SR_CTAID.Y ;  /* 0x00000000000b79c3 */ /* 0x000e220000002600 */
[--C-:B------:R-:W-:Y:S02]  /*6900*/  SHF.R.S32.HI R17, RZ, 0x2, R53.reuse ;  /* 0x00000002ff117819 */ /* 0x100fe40000011435 */
[----:B------:R-:W-:Y:S01]  /*6910*/  SHF.R.S32.HI R22, RZ, 0x1f, R53 ;  /* 0x0000001fff167819 */ /* 0x000fe20000011435 */
[----:B--2---:R-:W-:Y:S01]  /*6920*/  USHF.R.S32.HI UR10, URZ, 0x1f, UR12 ;  /* 0x0000001f3f0a7899 */ /* 0x004fe2000801140c */
[----:B------:R-:W-:Y:S02]  /*6930*/  LOP3.LUT R53, R53, 0x7ffffffc, RZ, 0xc0, !PT ;  /* 0x7ffffffc35357812 */ /* 0x000fe400078ec0ff */
[----:B------:R-:W-:Y:S01]  /*6940*/  LEA.HI R22, R22, R17, RZ, 0x3 ;  /* 0x0000001116167211 */ /* 0x000fe200078f18ff */
[----:B------:R-:W0:Y:S03]  /*6950*/  LDC R47, c[0x0][0xc50] ;  /* 0x00031400ff2f7b82 */ /* 0x000e260000000800 */
[----:B------:R-:W-:Y:S01]  /*6960*/  LOP3.LUT R36, R22, 0xfffffff8, RZ, 0xc0, !PT ;  /* 0xfffffff816247812 */ /* 0x000fe200078ec0ff */
[----:B------:R-:W-:Y:S01]  /*6970*/  IMAD R22, R16, -0x3, R39 ;  /* 0xfffffffd10167824 */ /* 0x000fe200078e0227 */
[----:B------:R-:W-:-:S02]  /*6980*/  LEA.HI R16, R41, R52, RZ, 0x5 ;  /* 0x0000003429107211 */ /* 0x000fc400078f28ff */
[----:B------:R-:W-:Y:S01]  /*6990*/  IADD3 R17, R17, -R36, RZ ;  /* 0x8000002411117210 */ /* 0x000fe20007ffe0ff */
[----:B------:R-:W2:Y:S01]  /*69a0*/  @P0 LDC R38, c[0x0][0xbec] ;  /* 0x0002fb00ff260b82 */ /* 0x000ea20000000800 */
[----:B------:R-:W-:Y:S02]  /*69b0*/  LEA.HI R36, R37, R37, RZ, 0x1 ;  /* 0x0000002525247211 */ /* 0x000fe400078f08ff */
[----:B------:R-:W-:Y:S02]  /*69c0*/  SHF.R.S32.HI R16, RZ, 0x5, R16 ;  /* 0x00000005ff107819 */ /* 0x000fe40000011410 */
[----:B------:R-:W-:-:S03]  /*69d0*/  LOP3.LUT R36, R36, 0x1ffffffe, RZ, 0xc0, !PT ;  /* 0x1ffffffe24247812 */ /* 0x000fc600078ec0ff */
[----:B------:R-:W4:Y:S02]  /*69e0*/  LDC.64 R48, c[0x0][0xb40] ;  /* 0x0002d000ff307b82 */ /* 0x000f240000000a00 */
[----:B------:R-:W-:Y:S02]  /*69f0*/  IMAD.IADD R39, R37, 0x1, -R36 ;  /* 0x0000000125277824 */ /* 0x000fe400078e0a24 */
[----:B------:R-:W-:Y:S01]  /*6a00*/  IMAD R37, R16, 0x10, R17 ;  /* 0x0000001010257824 */ /* 0x000fe200078e0211 */
[----:B------:R-:W-:Y:S01]  /*6a10*/  MOV R17, UR5 ;  /* 0x0000000500117c02 */ /* 0x000fe20008000f00 */
[----:B------:R-:W-:Y:S01]  /*6a20*/  IMAD.U32 R16, RZ, RZ, UR4 ;  /* 0x00000004ff107e24 */ /* 0x000fe2000f8e00ff */
[----:B------:R-:W-:Y:S01]  /*6a30*/  UIMAD.WIDE.U32 UR4, UR36, UR8, URZ ;  /* 0x00000008240472a5 */ /* 0x000fe2000f8e003f */
[----:B------:R-:W5:Y:S01]  /*6a40*/  @P0 LDC R50, c[0x0][0xbec] ;  /* 0x0002fb00ff320b82 */ /* 0x000f620000000800 */
[----:B------:R-:W-:Y:S02]  /*6a50*/  IMAD R22, R22, 0x40, R37 ;  /* 0x0000004016167824 */ /* 0x000fe400078e0225 */
[----:B------:R-:W-:Y:S01]  /*6a60*/  IMAD.U32 R17, RZ, RZ, UR6 ;  /* 0x00000006ff117e24 */ /* 0x000fe2000f8e00ff */
[----:B------:R-:W-:Y:S01]  /*6a70*/  UIMAD UR6, UR36, UR9, UR7 ;  /* 0x00000009240672a4 */ /* 0x000fe2000f8e0207 */
[----:B------:R-:W-:-:S02]  /*6a80*/  IMAD R39, R39, 0x8, R22 ;  /* 0x0000000827277824 */ /* 0x000fc400078e0216 */
[----:B---3--:R-:W-:Y:S01]  /*6a90*/  IMAD R36, R42, UR10, RZ ;  /* 0x0000000a2a247c24 */ /* 0x008fe2000f8e02ff */
[----:B------:R-:W3:Y:S01]  /*6aa0*/  @P0 LDC R45, c[0x0][0xbf0] ;  /* 0x0002fc00ff2d0b82 */ /* 0x000ee20000000800 */
[----:B------:R-:W-:Y:S01]  /*6ab0*/  UIADD3 UR6, UR5, UR6, URZ ;  /* 0x0000000605067290 */ /* 0x000fe2000fffe03f */
[----:B-1----:R-:W-:Y:S01]  /*6ac0*/  IMAD R39, R40, 0xc0, R39 ;  /* 0x000000c028277824 */ /* 0x002fe200078e0227 */
[----:B------:R-:W-:Y:S01]  /*6ad0*/  ULDC.64 UR8, c[0x0][0xb28] ;  /* 0x0002ca0000087ab9 */ /* 0x000fe20000000a00 */
[----:B0-----:R-:W-:Y:S02]  /*6ae0*/  IMAD R51, R47, R44, UR11 ;  /* 0x0000000b2f337e24 */ /* 0x001fe4000f8e022c */
[----:B------:R-:W-:Y:S01]  /*6af0*/  IMAD R43, R43, UR12, R36 ;  /* 0x0000000c2b2b7c24 */ /* 0x000fe2000f8e0224 */
[----:B------:R-:W-:Y:S01]  /*6b00*/  MOV R36, UR4 ;  /* 0x0000000400247c02 */ /* 0x000fe20008000f00 */
[----:B------:R-:W0:Y:S01]  /*6b10*/  @P0 LDC R55, c[0x0][0xbf0] ;  /* 0x0002fc00ff370b82 */ /* 0x000e220000000800 */
[----:B------:R-:W-:Y:S01]  /*6b20*/  IMAD.WIDE.U32 R16, R42, UR12, R16 ;  /* 0x0000000c2a107c25 */ /* 0x000fe2000f8e0010 */
[----:B------:R-:W-:-:S02]  /*6b30*/  SHF.R.S32.HI R44, RZ, 0x1f, R51 ;  /* 0x0000001fff2c7819 */ /* 0x000fc40000011433 */
[----:B------:R-:W-:Y:S01]  /*6b40*/  MOV R41, R39 ;  /* 0x0000002700297202 */ /* 0x000fe20000000f00 */
[----:B--2---:R-:W-:-:S04]  /*6b50*/  @P0 IMAD.HI.U32 R38, R39, R38, RZ ;  /* 0x0000002627260227 */ /* 0x004fc800078e00ff */
[----:B------:R-:W-:Y:S01]  /*6b60*/  IMAD.U32 R37, RZ, RZ, UR5 ;  /* 0x00000005ff257e24 */ /* 0x000fe2000f8e00ff */
[----:B------:R-:W-:Y:S01]  /*6b70*/  ULDC.64 UR4, c[0x0][0xbe0] ;  /* 0x0002f80000047ab9 */ /* 0x000fe20000000a00 */
[----:B------:R-:W-:Y:S01]  /*6b80*/  IMAD.U32 R37, RZ, RZ, UR6 ;  /* 0x00000006ff257e24 */ /* 0x000fe2000f8e00ff */
[----:B------:R-:W-:Y:S01]  /*6b90*/  ULDC.64 UR6, c[0x0][0xb48] ;  /* 0x0002d20000067ab9 */ /* 0x000fe20000000a00 */
[----:B------:R-:W-:Y:S02]  /*6ba0*/  IMAD.IADD R17, R17, 0x1, R43 ;  /* 0x0000000111117824 */ /* 0x000fe400078e022b */
[----:B----4-:R-:W-:Y:S01]  /*6bb0*/  IMAD R42, R48, UR10, RZ ;  /* 0x0000000a302a7c24 */ /* 0x010fe2000f8e02ff */
[----:B---3--:R-:W-:Y:S01]  /*6bc0*/  @P0 SHF.R.U32.HI R41, RZ, R45, R38 ;  /* 0x0000002dff290219 */ /* 0x008fe20000011626 */
[----:B-----5:R-:W-:-:S04]  /*6bd0*/  @P0 IMAD.HI.U32 R50, R39, R50, RZ ;  /* 0x0000003227320227 */ /* 0x020fc800078e00ff */
[----:B------:R-:W-:Y:S02]  /*6be0*/  IMAD R45, R49, UR12, R42 ;  /* 0x0000000c312d7c24 */ /* 0x000fe4000f8e022a */
[----:B------:R-:W-:-:S04]  /*6bf0*/  IMAD.WIDE.U32 R36, R48, UR12, R36 ;  /* 0x0000000c30247c25 */ /* 0x000fc8000f8e0024 */
[----:B------:R-:W-:-:S04]  /*6c00*/  IMAD.WIDE.U32 R16, R51, UR4, R16 ;  /* 0x0000000433107c25 */ /* 0x000fc8000f8e0010 */
[----:B------:R-:W-:Y:S01]  /*6c10*/  IMAD.MOV.U32 R43, RZ, RZ, R39 ;  /* 0x000000ffff2b7224 */ /* 0x000fe200078e0027 */
[----:B0-----:R-:W-:Y:S01]  /*6c20*/  @P0 SHF.R.U32.HI R43, RZ, R55, R50 ;  /* 0x00000037ff2b0219 */ /* 0x001fe20000011632 */
[C---:B------:R-:W-:Y:S01]  /*6c30*/  IMAD R38, R44.reuse, UR4, RZ ;  /* 0x000000042c267c24 */ /* 0x040fe2000f8e02ff */
[----:B------:R-:W-:Y:S01]  /*6c40*/  BAR.SYNC.DEFER_BLOCKING 0x1, 0x180 ;  /* 0x0046000000007b1d */ /* 0x000fe20000010000 */
[----:B------:R-:W-:Y:S01]  /*6c50*/  IMAD.IADD R37, R37, 0x1, R45 ;  /* 0x0000000125257824 */ /* 0x000fe200078e022d */
[----:B------:R-:W-:Y:S01]  /*6c60*/  SHF.R.S32.HI R45, RZ, 0x1f, R41 ;  /* 0x0000001fff2d7819 */ /* 0x000fe20000011429 */
[----:B------:R-:W-:Y:S01]  /*6c70*/  IMAD R42, R51, UR5, R38 ;  /* 0x00000005332a7c24 */ /* 0x000fe2000f8e0226 */
[C---:B------:R-:W-:Y:S01]  /*6c80*/  IADD3 R16, P0, R41.reuse, R16, RZ ;  /* 0x0000001029107210 */ /* 0x040fe20007f1e0ff */
[----:B------:R-:W-:Y:S01]  /*6c90*/  IMAD R44, R44, UR6, RZ ;  /* 0x000000062c2c7c24 */ /* 0x000fe2000f8e02ff */
[--C-:B------:R-:W-:Y:S01]  /*6ca0*/  SHF.R.S32.HI R38, RZ, 0x1f, R43.reuse ;  /* 0x0000001fff267819 */ /* 0x100fe2000001142b */
[----:B------:R-:W-:Y:S01]  /*6cb0*/  ULDC.64 UR4, c[0x0][0xb30] ;  /* 0x0002cc0000047ab9 */ /* 0x000fe20000000a00 */
[----:B------:R-:W-:Y:S01]  /*6cc0*/  IADD3 R41, -R41, RZ, RZ ;  /* 0x000000ff29297210 */ /* 0x000fe20007ffe1ff */
[----:B------:R-:W-:Y:S01]  /*6cd0*/  IMAD R47, R51, UR7, R44 ;  /* 0x00000007332f7c24 */ /* 0x000fe2000f8e022c */
[----:B------:R-:W-:Y:S01]  /*6ce0*/  IADD3.X R17, R45, R17, R42, P0, !PT ;  /* 0x000000112d117210 */ /* 0x000fe200007fe42a */
[----:B------:R-:W-:-:S02]  /*6cf0*/  IMAD.MOV R44, RZ, RZ, -R43 ;  /* 0x000000ffff2c7224 */ /* 0x000fc400078e0a2b */
[----:B------:R-:W-:Y:S02]  /*6d00*/  IMAD R38, R38, UR4, RZ ;  /* 0x0000000426267c24 */ /* 0x000fe4000f8e02ff */
[----:B------:R-:W-:Y:S02]  /*6d10*/  IMAD R41, R46, R41, R39 ;  /* 0x000000292e297224 */ /* 0x000fe400078e0227 */
[----:B------:R-:W-:Y:S01]  /*6d20*/  IMAD.WIDE.U32 R36, R51, UR6, R36 ;  /* 0x0000000633247c25 */ /* 0x000fe2000f8e0024 */
[----:B------:R-:W-:-:S03]  /*6d30*/  ULDC.64 UR6, c[0x0][0xbc8] ;  /* 0x0002f20000067ab9 */ /* 0x000fc60000000a00 */
[----:B------:R-:W-:Y:S02]  /*6d40*/  IMAD R39, R46, R44, R39 ;  /* 0x0000002c2e277224 */ /* 0x000fe400078e0227 */
[----:B------:R-:W-:Y:S01]  /*6d50*/  IMAD R45, R43, UR5, R38 ;  /* 0x000000052b2d7c24 */ /* 0x000fe2000f8e0226 */
[----:B------:R-:W-:Y:S01]  /*6d60*/  SHF.R.S32.HI R38, RZ, 0x1f, R41 ;  /* 0x0000001fff267819 */ /* 0x000fe20000011429 */
[----:B------:R-:W-:Y:S01]  /*6d70*/  IMAD.IADD R37, R37, 0x1, R47 ;  /* 0x0000000125257824 */ /* 0x000fe200078e022f */
[----:B------:R-:W-:Y:S01]  /*6d80*/  SHF.R.S32.HI R42, RZ, 0x1f, R39 ;  /* 0x0000001fff2a7819 */ /* 0x000fe20000011427 */
[----:B------:R-:W0:Y:S01]  /*6d90*/  S2UR UR5, SR_CgaCtaId ;  /* 0x00000000000579c3 */ /* 0x000e220000008800 */
[----:B------:R-:W-:-:S04]  /*6da0*/  IMAD.WIDE.U32 R16, R41, UR6, R16 ;  /* 0x0000000629107c25 */ /* 0x000fc8000f8e0010 */
[----:B------:R-:W-:Y:S01]  /*6db0*/  IMAD.WIDE.U32 R36, R43, UR4, R36 ;  /* 0x000000042b247c25 */ /* 0x000fe2000f8e0024 */
[----:B------:R-:W-:-:S03]  /*6dc0*/  UMOV UR4, 0x400 ;  /* 0x0000040000047882 */ /* 0x000fc60000000000 */
[----:B------:R-:W-:Y:S02]  /*6dd0*/  IMAD R38, R38, UR6, RZ ;  /* 0x0000000626267c24 */ /* 0x000fe4000f8e02ff */
[----:B------:R-:W-:Y:S02]  /*6de0*/  IMAD.IADD R37, R37, 0x1, R45 ;  /* 0x0000000125257824 */ /* 0x000fe400078e022d */
[----:B------:R-:W-:Y:S02]  /*6df0*/  IMAD R42, R42, UR8, RZ ;  /* 0x000000082a2a7c24 */ /* 0x000fe4000f8e02ff */
[----:B------:R-:W-:Y:S01]  /*6e00*/  IMAD R43, R41, UR7, R38 ;  /* 0x00000007292b7c24 */ /* 0x000fe2000f8e0226 */
[----:B------:R-:W-:Y:S01]  /*6e10*/  ULDC.64 UR6, c[0x0][0xba8] ;  /* 0x0002ea0000067ab9 */ /* 0x000fe20000000a00 */
[C---:B------:R-:W-:Y:S01]  /*6e20*/  IMAD R41, R39.reuse, UR9, R42 ;  /* 0x0000000927297c24 */ /* 0x040fe2000f8e022a */
[----:B------:R-:W-:Y:S01]  /*6e30*/  LEA R38, P0, R16, UR6, 0x2 ;  /* 0x0000000610267c11 */ /* 0x000fe2000f8010ff */
[----:B------:R-:W-:Y:S01]  /*6e40*/  IMAD.WIDE.U32 R36, R39, UR8, R36 ;  /* 0x0000000827247c25 */ /* 0x000fe2000f8e0024 */
[----:B------:R-:W-:Y:S01]  /*6e50*/  IADD3 R39, R17, R43, RZ ;  /* 0x0000002b11277210 */ /* 0x000fe20007ffe0ff */
[----:B------:R-:W-:Y:S01]  /*6e60*/  ULDC.64 UR8, c[0x0][0xb00] ;  /* 0x0002c00000087ab9 */ /* 0x000fe20000000a00 */
[----:B------:R-:W-:Y:S01]  /*6e70*/  ULDC UR6, c[0x0][0xa88] ;  /* 0x0002a20000067ab9 */ /* 0x000fe20000000800 */
[----:B------:R-:W-:Y:S01]  /*6e80*/  IMAD.IADD R17, R37, 0x1, R41 ;  /* 0x0000000125117824 */ /* 0x000fe200078e0229 */
[----:B------:R-:W-:Y:S01]  /*6e90*/  LEA R48, P1, R36, UR8, 0x2 ;  /* 0x0000000824307c11 */ /* 0x000fe2000f8210ff */
[----:B------:R-:W-:Y:S01]  /*6ea0*/  IMAD R22, R40, 0xc0, R22 ;  /* 0x000000c028167824 */ /* 0x000fe200078e0216 */
[----:B------:R-:W-:Y:S01]  /*6eb0*/  LEA.HI.X R39, R16, UR7, R39, 0x2, P0 ;  /* 0x0000000710277c11 */ /* 0x000fe200080f1427 */
[----:B0-----:R-:W-:Y:S01]  /*6ec0*/  ULEA UR4, UR5, UR4, 0x18 ;  /* 0x0000000405047291 */ /* 0x001fe2000f8ec03f */
[----:B------:R-:W-:Y:S01]  /*6ed0*/  LEA.HI.X R50, R36, UR9, R17, 0x2, P1 ;  /* 0x0000000924327c11 */ /* 0x000fe200088f1411 */
[----:B------:R-:W-:Y:S01]  /*6ee0*/  SHFL.IDX PT, R16, R38, RZ, 0x1c1f ;  /* 0x001c1fff26107589 */ /* 0x000fe200000e0000 */
[----:B------:R-:W-:Y:S01]  /*6ef0*/  IMAD R45, R46, UR6, RZ ;  /* 0x000000062e2d7c24 */ /* 0x000fe2000f8e02ff */
[----:B------:R-:W-:Y:S01]  /*6f00*/  LOP3.LUT P0, RZ, R52, 0x3, RZ, 0xc0, !PT ;  /* 0x0000000334ff7812 */ /* 0x000fe2000780c0ff */
[C---:B------:R-:W-:Y:S01]  /*6f10*/  VIADD R44, R22.reuse, 0x8 ;  /* 0x00000008162c7836 */ /* 0x040fe20000000000 */
[----:B------:R-:W0:Y:S01]  /*6f20*/  SHFL.IDX PT, R17, R39, RZ, 0x1c1f ;  /* 0x001c1fff27117589 */ /* 0x000e2200000e0000 */
[----:B------:R-:W-:Y:S01]  /*6f30*/  UIADD3 UR4, UR4, 0x16820, URZ ;  /* 0x0001682004047890 */ /* 0x000fe2000fffe03f */
[-C--:B------:R-:W-:Y:S01]  /*6f40*/  ISETP.GE.OR P1, PT, R22, R45.reuse, P0 ;  /* 0x0000002d1600720c */ /* 0x080fe20000726670 */
[----:B------:R-:W-:Y:S01]  /*6f50*/  IMAD.IADD R47, R52, 0x1, -R53 ;  /* 0x00000001342f7824 */ /* 0x000fe200078e0a35 */
[----:B------:R-:W-:Y:S01]  /*6f60*/  SHFL.IDX PT, R36, R38, 0x1, 0x1c1f ;  /* 0x003c1f0026247f89 */ /* 0x000fe200000e0000 */
[-C--:B------:R-:W-:Y:S01]  /*6f70*/  ISETP.GE.OR P0, PT, R44, R45.reuse, P0 ;  /* 0x0000002d2c00720c */ /* 0x080fe20000706670 */
[----:B------:R-:W-:Y:S01]  /*6f80*/  UPRMT UR4, URZ, 0x654, UR4 ;  /* 0x000006543f047896 */ /* 0x000fe20008000004 */
[----:B------:R-:W-:Y:S01]  /*6f90*/  ISETP.GE.AND P2, PT, R22, R45, PT ;  /* 0x0000002d1600720c */ /* 0x000fe20003f46270 */
[----:B------:R-:W1:Y:S01]  /*6fa0*/  SHFL.IDX PT, R37, R39, 0x1, 0x1c1f ;  /* 0x003c1f0027257f89 */ /* 0x000e6200000e0000 */
[----:B------:R-:W-:-:S03]  /*6fb0*/  SHF.L.U32 R47, R47, 0x1, RZ ;  /* 0x000000012f2f7819 */ /* 0x000fc600000006ff */
[----:B------:R2:W3:Y:S03]  /*6fc0*/  SHFL.IDX PT, R42, R48, RZ, 0x1c1f ;  /* 0x001c1fff302a7589 */ /* 0x0004e600000e0000 */
[----:B------:R-:W-:Y:S01]  /*6fd0*/  SYNCS.ARRIVE.TRANS64.RED.A1T0 RZ, [UR4], RZ ;  /* 0x000000ffffff79a7 */ /* 0x000fe20008100404 */
[----:B------:R2:W4:Y:S04]  /*6fe0*/  SHFL.IDX PT, R43, R50, RZ, 0x1c1f ;  /* 0x001c1fff322b7589 */ /* 0x00052800000e0000 */
[----:B0-----:R2:W-:Y:S04]  /*6ff0*/  @!P1 ST.E desc[UR38][R16.64], R23 ;  /* 0x0000001710009985 */ /* 0x0015e8000c101926 */
[----:B-1----:R2:W-:Y:S01]  /*7000*/  @!P0 ST.E desc[UR38][R36.64], R0 ;  /* 0x0000000024008985 */ /* 0x0025e2000c101926 */
[----:B------:R-:W-:Y:S05]  /*7010*/  @P2 BRA `(.L_x_37) ;  /* 0x0000000000b82947 */ /* 0x000fea0003800000 */
[----:B------:R-:W-:Y:S01]  /*7020*/  ULDC UR4, c[0x0][0xac8] ;  /* 0x0002b20000047ab9 */ /* 0x000fe20000000800 */
[C---:B--2---:R-:W-:Y:S01]  /*7030*/  VIADD R0, R47.reuse, 0x8 ;  /* 0x000000082f007836 */ /* 0x044fe20000000000 */
[C---:B------:R-:W-:Y:S01]  /*7040*/  ISETP.GE.AND P0, PT, R47.reuse, UR4, PT ;  /* 0x000000042f007c0c */ /* 0x040fe2000bf06270 */
[C---:B------:R-:W-:Y:S01]  /*7050*/  VIADD R22, R47.reuse, 0x10 ;  /* 0x000000102f167836 */ /* 0x040fe20000000000 */
[C---:B------:R-:W-:Y:S01]  /*7060*/  IADD3 R36, R47.reuse, 0x20, RZ ;  /* 0x000000202f247810 */ /* 0x040fe20007ffe0ff */
[C---:B------:R-:W-:Y:S02]  /*7070*/  VIADD R23, R47.reuse, 0x18 ;  /* 0x000000182f177836 */ /* 0x040fe40000000000 */
[C---:B------:R-:W-:Y:S01]  /*7080*/  VIADD R37, R47.reuse, 0x28 ;  /* 0x000000282f257836 */ /* 0x040fe20000000000 */
[----:B------:R-:W-:Y:S01]  /*7090*/  ISETP.GE.AND P1, PT, R22, UR4, PT ;  /* 0x0000000416007c0c */ /* 0x000fe2000bf26270 */
[----:B------:R-:W-:Y:S01]  /*70a0*/  VIADD R38, R47, 0x30 ;  /* 0x000000302f267836 */ /* 0x000fe20000000000 */
[----:B------:R-:W-:Y:S01]  /*70b0*/  ISETP.GE.AND P2, PT, R23, UR4, PT ;  /* 0x0000000417007c0c */ /* 0x000fe2000bf46270 */
[----:B------:R-:W-:Y:S01]  /*70c0*/  VIADD R39, R47, 0x38 ;  /* 0x000000382f277836 */ /* 0x000fe20000000000 */
[----:B------:R-:W-:-:S02]  /*70d0*/  ISETP.GE.AND P3, PT, R36, UR4, PT ;  /* 0x0000000424007c0c */ /* 0x000fc4000bf66270 */
[----:B------:R-:W-:Y:S01]  /*70e0*/  ISETP.GE.AND P4, PT, R37, UR4, PT ;  /* 0x0000000425007c0c */ /* 0x000fe2000bf86270 */
[----:B---34-:R-:W-:Y:S01]  /*70f0*/  @!P0 IMAD.WIDE R16, R47, 0x4, R42 ;  /* 0x000000042f108825 */ /* 0x018fe200078e022a */
[----:B------:R-:W-:Y:S02]  /*7100*/  ISETP.GE.AND P5, PT, R38, UR4, PT ;  /* 0x0000000426007c0c */ /* 0x000fe4000bfa6270 */
[----:B------:R-:W-:Y:S02]  /*7110*/  ISETP.GE.AND P6, PT, R39, UR4, PT ;  /* 0x0000000427007c0c */ /* 0x000fe4000bfc6270 */
[----:B------:R0:W-:Y:S01]  /*7120*/  @!P0 ST.E.64 desc[UR38][R16.64], R34 ;  /* 0x0000002210008985 */ /* 0x0001e2000c101b26 */
[----:B------:R-:W-:Y:S02]  /*7130*/  ISETP.GE.AND P0, PT, R0, UR4, PT ;  /* 0x0000000400007c0c */ /* 0x000fe4000bf06270 */
[----:B------:R-:W-:Y:S02]  /*7140*/  @!P1 LEA.HI R22, R22, R22, RZ, 0x1 ;  /* 0x0000001616169211 */ /* 0x000fe400078f08ff */
[----:B------:R-:W-:-:S04]  /*7150*/  @!P3 LEA.HI R36, R36, R36, RZ, 0x1 ;  /* 0x000000242424b211 */ /* 0x000fc800078f08ff */
[----:B------:R-:W-:Y:S02]  /*7160*/  @!P5 LEA.HI R38, R38, R38, RZ, 0x1 ;  /* 0x000000262626d211 */ /* 0x000fe400078f08ff */
[----:B------:R-:W-:Y:S02]  /*7170*/  @!P6 LEA.HI R40, R39, R39, RZ, 0x1 ;  /* 0x000000272728e211 */ /* 0x000fe400078f08ff */
[----:B------:R-:W-:Y:S02]  /*7180*/  @!P5 LOP3.LUT R41, R38, 0xfffffffe, RZ, 0xc0, !PT ;  /* 0xfffffffe2629d812 */ /* 0x000fe400078ec0ff */
[----:B------:R-:W-:Y:S02]  /*7190*/  @!P0 LEA.HI R0, R0, R0, RZ, 0x1 ;  /* 0x0000000000008211 */ /* 0x000fe400078f08ff */
[----:B0-----:R-:W-:Y:S02]  /*71a0*/  @!P2 LEA.HI R16, R23, R23, RZ, 0x1 ;  /* 0x000000171710a211 */ /* 0x001fe400078f08ff */
[----:B------:R-:W-:-:S02]  /*71b0*/  @!P4 LEA.HI R34, R37, R37, RZ, 0x1 ;  /* 0x000000252522c211 */ /* 0x000fc400078f08ff */
[----:B------:R-:W-:Y:S02]  /*71c0*/  @!P0 LOP3.LUT R17, R0, 0xfffffffe, RZ, 0xc0, !PT ;  /* 0xfffffffe00118812 */ /* 0x000fe400078ec0ff */
[----:B------:R-:W-:Y:S02]  /*71d0*/  @!P1 LOP3.LUT R23, R22, 0xfffffffe, RZ, 0xc0, !PT ;  /* 0xfffffffe16179812 */ /* 0x000fe400078ec0ff */
[----:B------:R-:W-:Y:S01]  /*71e0*/  @!P2 LOP3.LUT R35, R16, 0xfffffffe, RZ, 0xc0, !PT ;  /* 0xfffffffe1023a812 */ /* 0x000fe200078ec0ff */
[--C-:B------:R-:W-:Y:S01]  /*71f0*/  @!P0 IMAD.WIDE R16, R17, 0x4, R42.reuse ;  /* 0x0000000411108825 */ /* 0x100fe200078e022a */
[----:B------:R-:W-:Y:S02]  /*7200*/  @!P3 LOP3.LUT R37, R36, 0xfffffffe, RZ, 0xc0, !PT ;  /* 0xfffffffe2425b812 */ /* 0x000fe400078ec0ff */
[----:B------:R-:W-:Y:S01]  /*7210*/  @!P4 LOP3.LUT R39, R34, 0xfffffffe, RZ, 0xc0, !PT ;  /* 0xfffffffe2227c812 */ /* 0x000fe200078ec0ff */
[--C-:B------:R-:W-:Y:S01]  /*7220*/  @!P1 IMAD.WIDE R22, R23, 0x4, R42.reuse ;  /* 0x0000000417169825 */ /* 0x100fe200078e022a */
[----:B------:R-:W-:Y:S01]  /*7230*/  @!P6 LOP3.LUT R49, R40, 0xfffffffe, RZ, 0xc0, !PT ;  /* 0xfffffffe2831e812 */ /* 0x000fe200078ec0ff */
[----:B------:R0:W-:Y:S02]  /*7240*/  @!P0 ST.E.64 desc[UR38][R16.64], R2 ;  /* 0x0000000210008985 */ /* 0x0001e4000c101b26 */
[----:B------:R-:W-:-:S02]  /*7250*/  @!P2 IMAD.WIDE R34, R35, 0x4, R42 ;  /* 0x000000042322a825 */ /* 0x000fc400078e022a */
[----:B------:R0:W-:Y:S02]  /*7260*/  @!P1 ST.E.64 desc[UR38][R22.64], R4 ;  /* 0x0000000416009985 */ /* 0x0001e4000c101b26 */
[--C-:B------:R-:W-:Y:S02]  /*7270*/  @!P3 IMAD.WIDE R36, R37, 0x4, R42.reuse ;  /* 0x000000042524b825 */ /* 0x100fe400078e022a */
[----:B------:R0:W-:Y:S02]  /*7280*/  @!P2 ST.E.64 desc[UR38][R34.64], R6 ;  /* 0x000000062200a985 */ /* 0x0001e4000c101b26 */
[--C-:B------:R-:W-:Y:S02]  /*7290*/  @!P4 IMAD.WIDE R38, R39, 0x4, R42.reuse ;  /* 0x000000042726c825 */ /* 0x100fe400078e022a */
[----:B------:R0:W-:Y:S02]  /*72a0*/  @!P3 ST.E.64 desc[UR38][R36.64], R10 ;  /* 0x0000000a2400b985 */ /* 0x0001e4000c101b26 */
[----:B------:R-:W-:-:S02]  /*72b0*/  @!P5 IMAD.WIDE R40, R41, 0x4, R42 ;  /* 0x000000042928d825 */ /* 0x000fc400078e022a */
[----:B------:R0:W-:Y:S02]  /*72c0*/  @!P4 ST.E.64 desc[UR38][R38.64], R14 ;  /* 0x0000000e2600c985 */ /* 0x0001e4000c101b26 */
[----:B------:R-:W-:Y:S02]  /*72d0*/  @!P6 IMAD.WIDE R42, R49, 0x4, R42 ;  /* 0x00000004312ae825 */ /* 0x000fe400078e022a */
[----:B------:R0:W-:Y:S04]  /*72e0*/  @!P5 ST.E.64 desc[UR38][R40.64], R20 ;  /* 0x000000142800d985 */ /* 0x0001e8000c101b26 */
[----:B------:R0:W-:Y:S02]  /*72f0*/  @!P6 ST.E.64 desc[UR38][R42.64], R28 ;  /* 0x0000001c2a00e985 */ /* 0x0001e4000c101b26 */
.L_x_37:
[----:B------:R-:W-:Y:S05]  /*7300*/  BSYNC B0 ;  /* 0x0000000000007941 */ /* 0x000fea0003800000 */
.L_x_36:
[----:B------:R-:W-:Y:S01]  /*7310*/  ISETP.GE.AND P0, PT, R44, R45, PT ;  /* 0x0000002d2c00720c */ /* 0x000fe20003f06270 */
[----:B0-2---:R1:W2:Y:S04]  /*7320*/  SHFL.IDX PT, R17, R50, 0x1, 0x1c1f ;  /* 0x003c1f0032117f89 */ /* 0x0052a800000e0000 */
[----:B------:R1:W0:Y:S08]  /*7330*/  SHFL.IDX PT, R16, R48, 0x1, 0x1c1f ;  /* 0x003c1f0030107f89 */ /* 0x00023000000e0000 */
[----:B-1----:R-:W-:Y:S05]  /*7340*/  @P0 BRA `(.L_x_8) ;  /* 0x0000004000940947 */ /* 0x002fea0003800000 */
[C---:B------:R-:W-:Y:S01]  /*7350*/  IADD3 R0, R47.reuse, 0x8, RZ ;  /* 0x000000082f007810 */ /* 0x040fe20007ffe0ff */
[----:B------:R-:W-:Y:S01]  /*7360*/  ULDC UR4, c[0x0][0xac8] ;  /* 0x0002b20000047ab9 */ /* 0x000fe20000000800 */
[C---:B------:R-:W-:Y:S01]  /*7370*/  VIADD R6, R47.reuse, 0x10 ;  /* 0x000000102f067836 */ /* 0x040fe20000000000 */
[C---:B------:R-:W-:Y:S01]  /*7380*/  IADD3 R11, R47.reuse, 0x28, RZ ;  /* 0x000000282f0b7810 */ /* 0x040fe20007ffe0ff */
[C---:B------:R-:W-:Y:S01]  /*7390*/  VIADD R7, R47.reuse, 0x18 ;  /* 0x000000182f077836 */ /* 0x040fe20000000000 */
[----:B------:R-:W-:Y:S01]  /*73a0*/  ISETP.GE.AND P1, PT, R0, UR4, PT ;  /* 0x0000000400007c0c */ /* 0x000fe2000bf26270 */
[C---:B------:R-:W-:Y:S01]  /*73b0*/  VIADD R10, R47.reuse, 0x20 ;  /* 0x000000202f0a7836 */ /* 0x040fe20000000000 */
[----:B------:R-:W-:Y:S01]  /*73c0*/  ISETP.GE.AND P2, PT, R6, UR4, PT ;  /* 0x0000000406007c0c */ /* 0x000fe2000bf46270 */
[----:B------:R-:W-:Y:S01]  /*73d0*/  VIADD R15, R47, 0x30 ;  /* 0x000000302f0f7836 */ /* 0x000fe20000000000 */
[----:B------:R-:W-:Y:S02]  /*73e0*/  ISETP.GE.AND P3, PT, R7, UR4, PT ;  /* 0x0000000407007c0c */ /* 0x000fe4000bf66270 */
[----:B------:R-:W-:-:S02]  /*73f0*/  ISETP.GE.AND P4, PT, R10, UR4, PT ;  /* 0x000000040a007c0c */ /* 0x000fc4000bf86270 */
[----:B------:R-:W-:Y:S02]  /*7400*/  ISETP.GE.AND P0, PT, R47, UR4, PT ;  /* 0x000000042f007c0c */ /* 0x000fe4000bf06270 */
[----:B------:R-:W-:Y:S02]  /*7410*/  ISETP.GE.AND P5, PT, R11, UR4, PT ;  /* 0x000000040b007c0c */ /* 0x000fe4000bfa6270 */
[----:B------:R-:W-:Y:S02]  /*7420*/  ISETP.GE.AND P6, PT, R15, UR4, PT ;  /* 0x000000040f007c0c */ /* 0x000fe4000bfc6270 */
[----:B------:R-:W-:Y:S02]  /*7430*/  @!P1 LEA.HI R0, R0, R0, RZ, 0x1 ;  /* 0x0000000000009211 */ /* 0x000fe400078f08ff */
[----:B------:R-:W-:Y:S02]  /*7440*/  @!P2 LEA.HI R6, R6, R6, RZ, 0x1 ;  /* 0x000000060606a211 */ /* 0x000fe400078f08ff */
[----:B------:R-:W-:-:S02]  /*7450*/  @!P1 LOP3.LUT R5, R0, 0xfffffffe, RZ, 0xc0, !PT ;  /* 0xfffffffe00059812 */ /* 0x000fc400078ec0ff */
[----:B------:R-:W-:Y:S01]  /*7460*/  @!P3 LEA.HI R0, R7, R7, RZ, 0x1 ;  /* 0x000000070700b211 */ /* 0x000fe200078f08ff */
[--C-:B0-2---:R-:W-:Y:S01]  /*7470*/  @!P0 IMAD.WIDE R2, R47, 0x4, R16.reuse ;  /* 0x000000042f028825 */ /* 0x105fe200078e0210 */
[----:B------:R-:W-:Y:S02]  /*7480*/  @!P4 LEA.HI R10, R10, R10, RZ, 0x1 ;  /* 0x0000000a0a0ac211 */ /* 0x000fe400078f08ff */
[----:B------:R-:W-:Y:S01]  /*7490*/  @!P5 LEA.HI R14, R11, R11, RZ, 0x1 ;  /* 0x0000000b0b0ed211 */ /* 0x000fe200078f08ff */
[----:B------:R-:W-:Y:S01]  /*74a0*/  @!P1 IMAD.WIDE R4, R5, 0x4, R16 ;  /* 0x0000000405049825 */ /* 0x000fe200078e0210 */
[----:B------:R-:W-:Y:S01]  /*74b0*/  @!P6 LEA.HI R20, R15, R15, RZ, 0x1 ;  /* 0x0000000f0f14e211 */ /* 0x000fe200078f08ff */
[----:B------:R0:W-:Y:S01]  /*74c0*/  @!P0 ST.E.64 desc[UR38][R2.64], R26 ;  /* 0x0000001a02008985 */ /* 0x0001e2000c101b26 */
[----:B------:R-:W-:Y:S01]  /*74d0*/  @!P2 LOP3.LUT R7, R6, 0xfffffffe, RZ, 0xc0, !PT ;  /* 0xfffffffe0607a812 */ /* 0x000fe200078ec0ff */
[----:B------:R-:W-:Y:S01]  /*74e0*/  VIADD R47, R47, 0x38 ;  /* 0x000000382f2f7836 */ /* 0x000fe20000000000 */
[----:B------:R-:W-:Y:S01]  /*74f0*/  @!P3 LOP3.LUT R11, R0, 0xfffffffe, RZ, 0xc0, !PT ;  /* 0xfffffffe000bb812 */ /* 0x000fe200078ec0ff */
[----:B------:R1:W-:Y:S01]  /*7500*/  @!P1 ST.E.64 desc[UR38][R4.64], R32 ;  /* 0x0000002004009985 */ /* 0x0003e2000c101b26 */
[----:B------:R-:W-:-:S02]  /*7510*/  @!P4 LOP3.LUT R15, R10, 0xfffffffe, RZ, 0xc0, !PT ;  /* 0xfffffffe0a0fc812 */ /* 0x000fc400078ec0ff */
[----:B------:R-:W-:Y:S02]  /*7520*/  @!P5 LOP3.LUT R21, R14, 0xfffffffe, RZ, 0xc0, !PT ;  /* 0xfffffffe0e15d812 */ /* 0x000fe400078ec0ff */
[----:B------:R-:W-:Y:S02]  /*7530*/  @!P6 LOP3.LUT R23, R20, 0xfffffffe, RZ, 0xc0, !PT ;  /* 0xfffffffe1417e812 */ /* 0x000fe400078ec0ff */
[----:B------:R-:W-:Y:S01]  /*7540*/  ISETP.GE.AND P0, PT, R47, UR4, PT ;  /* 0x000000042f007c0c */ /* 0x000fe2000bf06270 */
[----:B0-----:R-:W-:-:S04]  /*7550*/  @!P2 IMAD.WIDE R2, R7, 0x4, R16 ;  /* 0x000000040702a825 */ /* 0x001fc800078e0210 */
[--C-:B-1----:R-:W-:Y:S01]  /*7560*/  @!P3 IMAD.WIDE R4, R11, 0x4, R16.reuse ;  /* 0x000000040b04b825 */ /* 0x102fe200078e0210 */
[----:B------:R1:W-:Y:S03]  /*7570*/  @!P2 ST.E.64 desc[UR38][R2.64], R8 ;  /* 0x000000080200a985 */ /* 0x0003e6000c101b26 */
[--C-:B------:R-:W-:Y:S01]  /*7580*/  @!P4 IMAD.WIDE R6, R15, 0x4, R16.reuse ;  /* 0x000000040f06c825 */ /* 0x100fe200078e0210 */
[----:B------:R1:W-:Y:S03]  /*7590*/  @!P3 ST.E.64 desc[UR38][R4.64], R12 ;  /* 0x0000000c0400b985 */ /* 0x0003e6000c101b26 */
[--C-:B------:R-:W-:Y:S01]  /*75a0*/  @!P5 IMAD.WIDE R10, R21, 0x4, R16.reuse ;  /* 0x00000004150ad825 */ /* 0x100fe200078e0210 */
[----:B------:R1:W-:Y:S03]  /*75b0*/  @!P4 ST.E.64 desc[UR38][R6.64], R18 ;  /* 0x000000120600c985 */ /* 0x0003e6000c101b26 */
[----:B------:R-:W-:Y:S01]  /*75c0*/  @!P6 IMAD.WIDE R14, R23, 0x4, R16 ;  /* 0x00000004170ee825 */ /* 0x000fe200078e0210 */
[----:B------:R1:W-:Y:S04]  /*75d0*/  @!P5 ST.E.64 desc[UR38][R10.64], R24 ;  /* 0x000000180a00d985 */ /* 0x0003e8000c101b26 */
[----:B------:R1:W-:Y:S01]  /*75e0*/  @!P6 ST.E.64 desc[UR38][R14.64], R30 ;  /* 0x0000001e0e00e985 */ /* 0x0003e2000c101b26 */
[----:B------:R-:W-:Y:S05]  /*75f0*/  @P0 BRA `(.L_x_8) ;  /* 0x0000003c00e80947 */ /* 0x000fea0003800000 */
[----:B------:R-:W-:-:S04]  /*7600*/  LEA.HI R47, R47, R47, RZ, 0x1 ;  /* 0x0000002f2f2f7211 */ /* 0x000fc800078f08ff */
[----:B-1----:R-:W-:-:S05]  /*7610*/  LOP3.LUT R3, R47, 0xfffffffe, RZ, 0xc0, !PT ;  /* 0xfffffffe2f037812 */ /* 0x002fca00078ec0ff */
[----:B------:R-:W-:-:S05]  /*7620*/  IMAD.WIDE R2, R3, 0x4, R16 ;  /* 0x0000000403027825 */ /* 0x000fca00078e0210 */
[----:B------:R0:W-:Y:S01]  /*7630*/  ST.E.64 desc[UR38][R2.64], R118 ;  /* 0x0000007602007985 */ /* 0x0001e2000c101b26 */
[----:B------:R-:W-:Y:S05]  /*7640*/  BRA `(.L_x_8) ;  /* 0x0000003c00d47947 */ /* 0x000fea0003800000 */
.L_x_35:
[----:B------:R-:W-:-:S05]  /*7650*/  VIADD R0, R22, 0xffffff80 ;  /* 0xffffff8016007836 */ /* 0x000fca0000000000 */
[----:B------:R-:W-:-:S13]  /*7660*/  ISETP.GT.AND P0, PT, R0, 0xbf, PT ;  /* 0x000000bf0000780c */ /* 0x000fda0003f04270 */
[----:B------:R-:W-:Y:S05]  /*7670*/  @P0 BRA `(.L_x_8) ;  /* 0x0000003c00c80947 */ /* 0x000fea0003800000 */
[----:B------:R-:W0:Y:S01]  /*7680*/  S2R R3, SR_CTAID.X ;  /* 0x0000000000037919 */ /* 0x000e220000002500 */
[----:B------:R-:W1:Y:S01]  /*7690*/  LDC R4, c[0x0][0xbe8] ;  /* 0x0002fa00ff047b82 */ /* 0x000e620000000800 */
[----:B------:R-:W-:Y:S01]  /*76a0*/  ULDC UR4, c[0x0][0xa88] ;  /* 0x0002a20000047ab9 */ /* 0x000fe20000000800 */
[----:B0-----:R-:W-:Y:S02]  /*76b0*/  IMAD R22, R3, 0xc0, R22 ;  /* 0x000000c003167824 */ /* 0x001fe400078e0216 */
[----:B-1----:R-:W-:-:S03]  /*76c0*/  IMAD R3, R4, UR4, RZ ;  /* 0x0000000404037c24 */ /* 0x002fc6000f8e02ff */
[----:B------:R-:W-:-:S04]  /*76d0*/  IADD3 R22, R22, -0x80, RZ ;  /* 0xffffff8016167810 */ /* 0x000fc80007ffe0ff */
[----:B------:R-:W-:-:S13]  /*76e0*/  ISETP.GE.AND P0, PT, R22, R3, PT ;  /* 0x000000031600720c */ /* 0x000fda0003f06270 */
[----:B------:R-:W-:Y:S05]  /*76f0*/  @P0 BRA `(.L_x_8) ;  /* 0x0000003c00a80947 */ /* 0x000fea0003800000 */
[----:B------:R-:W-:Y:S01]  /*7700*/  ISETP.NE.AND P0, PT, R4, 0x1, PT ;  /* 0x000000010400780c */ /* 0x000fe20003f05270 */
[----:B------:R-:W0:Y:S01]  /*7710*/  S2UR UR7, SR_CTAID.Z ;  /* 0x00000000000779c3 */ /* 0x000e220000002700 */
[----:B------:R-:W-:Y:S02]  /*7720*/  USHF.R.S32.HI UR6, URZ, 0x1f, UR36 ;  /* 0x0000001f3f067899 */ /* 0x000fe40008011424 */
[----:B------:R-:W-:Y:S01]  /*7730*/  IMAD R6, RZ, RZ, -UR36 ;  /* 0x80000024ff067e24 */ /* 0x000fe2000f8e02ff */
[----:B------:R-:W-:Y:S01]  /*7740*/  ULDC.64 UR8, c[0x0][0xbd0] ;  /* 0x0002f40000087ab9 */ /* 0x000fe20000000a00 */
[----:B------:R-:W-:Y:S01]  /*7750*/  IMAD.MOV.U32 R5, RZ, RZ, R22 ;  /* 0x000000ffff057224 */ /* 0x000fe200078e0016 */
[----:B------:R-:W-:Y:S02]  /*7760*/  UIMAD UR6, UR6, UR8, URZ ;  /* 0x00000008060672a4 */ /* 0x000fe4000f8e023f */
[----:B------:R-:W-:Y:S01]  /*7770*/  UIMAD.WIDE.U32 UR4, UR36, UR8, URZ ;  /* 0x00000008240472a5 */ /* 0x000fe2000f8e003f */
[----:B------:R-:W1:Y:S01]  /*7780*/  LDC.64 R12, c[0x0][0xbd8] ;  /* 0x0002f600ff0c7b82 */ /* 0x000e620000000a00 */
[----:B------:R-:W-:-:S04]  /*7790*/  UIMAD UR6, UR36, UR9, UR6 ;  /* 0x00000009240672a4 */ /* 0x000fc8000f8e0206 */
[----:B------:R-:W-:Y:S02]  /*77a0*/  UIADD3 UR6, UR5, UR6, URZ ;  /* 0x0000000605067290 */ /* 0x000fe4000fffe03f */
[----:B------:R-:W-:Y:S01]  /*77b0*/  IMAD.U32 R3, RZ, RZ, UR5 ;  /* 0x00000005ff037e24 */ /* 0x000fe2000f8e00ff */
[----:B------:R-:W2:Y:S01]  /*77c0*/  @P0 LDC R9, c[0x0][0xbec] ;  /* 0x0002fb00ff090b82 */ /* 0x000ea20000000800 */
[----:B------:R-:W-:Y:S01]  /*77d0*/  IMAD.U32 R2, RZ, RZ, UR4 ;  /* 0x00000004ff027e24 */ /* 0x000fe2000f8e00ff */
[----:B------:R-:W-:Y:S01]  /*77e0*/  ULDC.64 UR4, c[0x0][0xbe0] ;  /* 0x0002f80000047ab9 */ /* 0x000fe20000000a00 */
[----:B------:R-:W-:-:S05]  /*77f0*/  MOV R3, UR6 ;  /* 0x0000000600037c02 */ /* 0x000fca0008000f00 */
[----:B------:R-:W3:Y:S01]  /*7800*/  S2UR UR10, SR_CTAID.Y ;  /* 0x00000000000a79c3 */ /* 0x000ee20000002600 */
[----:B0-----:R-:W-:-:S07]  /*7810*/  USHF.R.S32.HI UR8, URZ, 0x1f, UR7 ;  /* 0x0000001f3f087899 */ /* 0x001fce0008011407 */
[----:B------:R-:W3:Y:S01]  /*7820*/  LDC R7, c[0x0][0xc50] ;  /* 0x00031400ff077b82 */ /* 0x000ee20000000800 */
[C---:B-1----:R-:W-:Y:S02]  /*7830*/  IMAD R8, R12.reuse, UR8, RZ ;  /* 0x000000080c087c24 */ /* 0x042fe4000f8e02ff */
[----:B------:R-:W-:-:S04]  /*7840*/  IMAD.WIDE.U32 R2, R12, UR7, R2 ;  /* 0x000000070c027c25 */ /* 0x000fc8000f8e0002 */
[----:B------:R-:W-:Y:S01]  /*7850*/  IMAD R13, R13, UR7, R8 ;  /* 0x000000070d0d7c24 */ /* 0x000fe2000f8e0208 */
[----:B------:R-:W0:Y:S01]  /*7860*/  @P0 LDC R11, c[0x0][0xbf0] ;  /* 0x0002fc00ff0b0b82 */ /* 0x000e220000000800 */
[----:B--2---:R-:W-:-:S04]  /*7870*/  @P0 IMAD.HI.U32 R0, R22, R9, RZ ;  /* 0x0000000916000227 */ /* 0x004fc800078e00ff */
[----:B------:R-:W-:Y:S02]  /*7880*/  IMAD.IADD R3, R13, 0x1, R3 ;  /* 0x000000010d037824 */ /* 0x000fe400078e0203 */
[----:B---3--:R-:W-:-:S04]  /*7890*/  IMAD R9, R7, R6, UR10 ;  /* 0x0000000a07097e24 */ /* 0x008fc8000f8e0206 */
[----:B------:R-:W-:Y:S01]  /*78a0*/  IMAD.WIDE.U32 R2, R9, UR4, R2 ;  /* 0x0000000409027c25 */ /* 0x000fe2000f8e0002 */
[----:B0-----:R-:W-:Y:S02]  /*78b0*/  @P0 SHF.R.U32.HI R5, RZ, R11, R0 ;  /* 0x0000000bff050219 */ /* 0x001fe40000011600 */
[----:B------:R-:W-:Y:S02]  /*78c0*/  SHF.R.S32.HI R0, RZ, 0x1f, R9 ;  /* 0x0000001fff007819 */ /* 0x000fe40000011409 */
[----:B------:R-:W-:Y:S01]  /*78d0*/  IADD3 R2, P0, R5, R2, RZ ;  /* 0x0000000205027210 */ /* 0x000fe20007f1e0ff */
[----:B------:R-:W-:Y:S02]  /*78e0*/  IMAD.MOV R7, RZ, RZ, -R5 ;  /* 0x000000ffff077224 */ /* 0x000fe400078e0a05 */
[----:B------:R-:W-:Y:S02]  /*78f0*/  IMAD R0, R0, UR4, RZ ;  /* 0x0000000400007c24 */ /* 0x000fe4000f8e02ff */
[----:B------:R-:W-:-:S02]  /*7900*/  IMAD R7, R4, R7, R22 ;  /* 0x0000000704077224 */ /* 0x000fc400078e0216 */
[----:B------:R-:W-:Y:S01]  /*7910*/  IMAD R4, R9, UR5, R0 ;  /* 0x0000000509047c24 */ /* 0x000fe2000f8e0200 */
[----:B------:R-:W-:Y:S01]  /*7920*/  SHF.R.S32.HI R9, RZ, 0x1f, R5 ;  /* 0x0000001fff097819 */ /* 0x000fe20000011405 */
[----:B------:R-:W-:Y:S01]  /*7930*/  ULDC.64 UR4, c[0x0][0xbc8] ;  /* 0x0002f20000047ab9 */ /* 0x000fe20000000a00 */
[----:B------:R-:W-:Y:S02]  /*7940*/  SHF.R.S32.HI R0, RZ, 0x1f, R7 ;  /* 0x0000001fff007819 */ /* 0x000fe40000011407 */
[----:B------:R-:W-:-:S03]  /*7950*/  IADD3.X R3, R9, R3, R4, P0, !PT ;  /* 0x0000000309037210 */ /* 0x000fc600007fe404 */
[----:B------:R-:W-:Y:S02]  /*7960*/  IMAD R0, R0, UR4, RZ ;  /* 0x0000000400007c24 */ /* 0x000fe4000f8e02ff */
[----:B------:R-:W-:-:S04]  /*7970*/  IMAD.WIDE.U32 R2, R7, UR4, R2 ;  /* 0x0000000407027c25 */ /* 0x000fc8000f8e0002 */
[----:B------:R-:W-:Y:S01]  /*7980*/  IMAD R5, R7, UR5, R0 ;  /* 0x0000000507057c24 */ /* 0x000fe2000f8e0200 */
[----:B------:R-:W-:Y:S02]  /*7990*/  ULDC.64 UR4, c[0x0][0xba8] ;  /* 0x0002ea0000047ab9 */ /* 0x000fe40000000a00 */
[----:B------:R-:W-:Y:S02]  /*79a0*/  LEA R4, P0, R2, UR4, 0x2 ;  /* 0x0000000402047c11 */ /* 0x000fe4000f8010ff */
[----:B------:R-:W-:-:S04]  /*79b0*/  IADD3 R3, R3, R5, RZ ;  /* 0x0000000503037210 */ /* 0x000fc80007ffe0ff */
[----:B------:R-:W-:Y:S01]  /*79c0*/  LEA.HI.X R5, R2, UR5, R3, 0x2, P0 ;  /* 0x0000000502057c11 */ /* 0x000fe200080f1403 */
[----:B------:R-:W-:-:S05]  /*79d0*/  IMAD.MOV.U32 R3, RZ, RZ, -0x800000 ;  /* 0xff800000ff037424 */ /* 0x000fca00078e00ff */
[----:B------:R0:W-:Y:S01]  /*79e0*/  STG.E desc[UR38][R4.64], R3 ;  /* 0x0000000304007986 */ /* 0x0001e2000c101926 */
[----:B------:R-:W-:Y:S05]  /*79f0*/  BRA `(.L_x_8) ;  /* 0x0000003800e87947 */ /* 0x000fea0003800000 */
.L_x_6:
[----:B------:R-:W-:-:S08]  /*7a00*/  NOP ;  /* 0x0000000000007918 */ /* 0x000fd00000000000 */
[----:B------:R-:W0:-:S00]  /*7a10*/  USETMAXREG.DEALLOC.CTAPOOL 0x20 ;  /* 0x00000020000079c8 */ /* 0x000e0000080e0500 */
[----:B0-----:R-:W-:Y:S01]  /*7a20*/  LOP3.LUT R17, R0, 0x3, RZ, 0xc0, !PT ;  /* 0x0000000300117812 */ /* 0x001fe200078ec0ff */
[----:B------:R-:W0:Y:S05]  /*7a30*/  S2R R24, SR_CTAID.Z ;  /* 0x0000000000187919 */ /* 0x000e2a0000002700 */
[----:B-1----:R-:W1:Y:S01]  /*7a40*/  S2UR UR6, SR_CTAID.Y ;  /* 0x00000000000679c3 */ /* 0x002e620000002600 */
[----:B------:R-:W2:Y:S02]  /*7a50*/  SHFL.IDX PT, R0, R17, RZ, 0x1f ;  /* 0x00001fff11007589 */ /* 0x000ea400000e0000 */
[----:B--2---:R-:W-:-:S13]  /*7a60*/  ISETP.NE.AND P0, PT, R0, RZ, PT ;  /* 0x000000ff0000720c */ /* 0x004fda0003f05270 */
[----:B01----:R-:W-:Y:S05]  /*7a70*/  @!P0 BRA `(.L_x_38) ;  /* 0x0000000000288947 */ /* 0x003fea0003800000 */
[----:B------:R-:W-:Y:S01]  /*7a80*/  ULDC UR7, c[0x0][0xc50] ;  /* 0x0003140000077ab9 */ /* 0x000fe20000000800 */
[----:B------:R-:W-:Y:S01]  /*7a90*/  UMOV UR42, UR6 ;  /* 0x00000006002a7c82 */ /* 0x000fe20008000000 */
[----:B------:R-:W-:-:S06]  /*7aa0*/  UISETP.NE.AND UP0, UPT, UR7, 0x1, UPT ;  /* 0x000000010700788c */ /* 0x000fcc000bf05270 */
[----:B------:R-:W-:-:S13]  /*7ab0*/  PLOP3.LUT P0, PT, PT, PT, UP0, 0x80, 0x0 ;  /* 0x000000000000781c */ /* 0x000fda0003f0f008 */
[----:B------:R-:W-:Y:S05]  /*7ac0*/  @!P0 BRA `(.L_x_39) ;  /* 0x0000000000308947 */ /* 0x000fea0003800000 */
[----:B------:R-:W-:Y:S01]  /*7ad0*/  ULDC UR4, c[0x0][0xc54] ;  /* 0x0003150000047ab9 */ /* 0x000fe20000000800 */
[----:B------:R-:W-:Y:S01]  /*7ae0*/  ULDC UR42, c[0x0][0xc58] ;  /* 0x00031600002a7ab9 */ /* 0x000fe20000000800 */
[----:B------:R-:W-:-:S04]  /*7af0*/  UIMAD.WIDE.U32 UR4, UR6, UR4, URZ ;  /* 0x00000004060472a5 */ /* 0x000fc8000f8e003f */
[----:B------:R-:W-:Y:S01]  /*7b00*/  USHF.R.U32.HI UR42, URZ, UR42, UR5 ;  /* 0x0000002a3f2a7299 */ /* 0x000fe20008011605 */
[----:B------:R-:W-:Y:S11]  /*7b10*/  BRA `(.L_x_39) ;  /* 0x00000000001c7947 */ /* 0x000ff60003800000 */
.L_x_38:
[----:B------:R-:W-:Y:S01]  /*7b20*/  ULDC UR7, c[0x0][0xc50] ;  /* 0x0003140000077ab9 */ /* 0x000fe20000000800 */
[----:B------:R-:W-:Y:S01]  /*7b30*/  UMOV UR42, UR6 ;  /* 0x00000006002a7c82 */ /* 0x000fe20008000000 */
[----:B------:R-:W-:-:S11]  /*7b40*/  UISETP.NE.AND UP0, UPT, UR7, 0x1, UPT ;  /* 0x000000010700788c */ /* 0x000fd6000bf05270 */
[----:B------:R-:W-:Y:S01]  /*7b50*/  @UP0 ULDC UR4, c[0x0][0xc54] ;  /* 0x0003150000040ab9 */ /* 0x000fe20000000800 */
[----:B------:R-:W-:Y:S01]  /*7b60*/  @UP0 ULDC UR8, c[0x0][0xc58] ;  /* 0x0003160000080ab9 */ /* 0x000fe20000000800 */
[----:B------:R-:W-:-:S04]  /*7b70*/  UIMAD.WIDE.U32 UR4, UR6, UR4, URZ ;  /* 0x00000004060472a5 */ /* 0x000fc8000f8e003f */
[----:B------:R-:W-:-:S12]  /*7b80*/  @UP0 USHF.R.U32.HI UR42, URZ, UR8, UR5 ;  /* 0x000000083f2a0299 */ /* 0x000fd80008011605 */
.L_x_39:
[----:B------:R-:W-:Y:S01]  /*7b90*/  ISETP.GE.AND P0, PT, R24, RZ, PT ;  /* 0x000000ff1800720c */ /* 0x000fe20003f06270 */
[----:B------:R-:W-:Y:S01]  /*7ba0*/  UIADD3 UR4, -UR42, URZ, URZ ;  /* 0x0000003f2a047290 */ /* 0x000fe2000fffe13f */
[----:B------:R-:W-:Y:S01]  /*7bb0*/  IMAD.MOV.U32 R0, RZ, RZ, 0x1 ;  /* 0x00000001ff007424 */ /* 0x000fe200078e00ff */
[----:B------:R-:W-:Y:S01]  /*7bc0*/  MOV R10, 0x1 ;  /* 0x00000001000a7802 */ /* 0x000fe20000000f00 */
[----:B------:R-:W-:Y:S01]  /*7bd0*/  IMAD.MOV.U32 R2, RZ, RZ, RZ ;  /* 0x000000ffff027224 */ /* 0x000fe200078e00ff */
[----:B------:R-:W-:-:S08]  /*7be0*/  UIMAD UR4, UR7, UR4, UR6 ;  /* 0x00000004070472a4 */ /* 0x000fd0000f8e0206 */
[----:B------:R-:W-:Y:S05]  /*7bf0*/  @!P0 BRA `(.L_x_40) ;  /* 0x0000003400a88947 */ /* 0x000fea0003800000 */
[----:B------:R-:W0:Y:S01]  /*7c00*/  LDC.64 R2, c[0x0][0xa28] ;  /* 0x00028a00ff027b82 */ /* 0x000e220000000a00 */
[----:B------:R-:W-:Y:S01]  /*7c10*/  ULDC.64 UR6, c[0x0][0x418] ;  /* 0x0001060000067ab9 */ /* 0x000fe20000000a00 */
[----:B------:R-:W-:Y:S01]  /*7c20*/  ULDC UR5, c[0x0][0x424] ;  /* 0x0001090000057ab9 */ /* 0x000fe20000000800 */
[----:B------:R-:W-:Y:S01]  /*7c30*/  ULDC UR43, c[0x0][0x2f0] ;  /* 0x0000bc00002b7ab9 */ /* 0x000fe20000000800 */
[----:B------:R-:W-:Y:S01]  /*7c40*/  IMAD.MOV.U32 R19, RZ, RZ, RZ ;  /* 0x000000ffff137224 */ /* 0x000fe200078e00ff */
[----:B0-----:R-:W-:-:S04]  /*7c50*/  ISETP.NE.U32.AND P0, PT, R2, RZ, PT ;  /* 0x000000ff0200720c */ /* 0x001fc80003f05070 */
[----:B------:R-:W-:Y:S01]  /*7c60*/  ISETP.NE.AND.EX P0, PT, R3, RZ, PT, P0 ;  /* 0x000000ff0300720c */ /* 0x000fe20003f05300 */
[----:B------:R-:W-:-:S12]  /*7c70*/  UISETP.NE.U32.AND UP0, UPT, UR6, URZ, UPT ;  /* 0x0000003f0600728c */ /* 0x000fd8000bf05070 */
[----:B------:R-:W0:Y:S01]  /*7c80*/  @P0 LDC.64 R2, c[0x0][0xa28] ;  /* 0x00028a00ff020b82 */ /* 0x000e220000000a00 */
[----:B------:R-:W-:-:S04]  /*7c90*/  UISETP.NE.AND.EX UP0, UPT, UR7, URZ, UPT, UP0 ;  /* 0x0000003f0700728c */ /* 0x000fc8000bf05300 */
[----:B------:R-:W-:-:S04]  /*7ca0*/  USEL UR5, UR5, 0x1, UP0 ;  /* 0x0000000105057887 */ /* 0x000fc80008000000 */
[----:B------:R-:W-:-:S04]  /*7cb0*/  UIMAD UR43, UR5, UR43, URZ ;  /* 0x0000002b052b72a4 */ /* 0x000fc8000f8e023f */
[----:B------:R-:W-:Y:S02]  /*7cc0*/  UISETP.GE.AND UP0, UPT, UR43, 0x1, UPT ;  /* 0x000000012b00788c */ /* 0x000fe4000bf06270 */
[----:B------:R-:W-:Y:S01]  /*7cd0*/  UIADD3 UR5, UR43, 0x7f, URZ ;  /* 0x0000007f2b057890 */ /* 0x000fe2000fffe03f */
[----:B0-----:R-:W-:-:S05]  /*7ce0*/  @P0 IMAD.WIDE R2, R24, 0x4, R2 ;  /* 0x0000000418020825 */ /* 0x001fca00078e0202 */
[----:B------:R0:W5:Y:S01]  /*7cf0*/  @P0 LDG.E R19, desc[UR38][R2.64] ;  /* 0x0000002602130981 */ /* 0x000162000c1e1900 */
[----:B------:R-:W-:Y:S01]  /*7d00*/  PLOP3.LUT P0, PT, PT, PT, UP0, 0x80, 0x0 ;  /* 0x000000000000781c */ /* 0x000fe20003f0f008 */
[----:B------:R-:W-:Y:S02]  /*7d10*/  USHF.R.S32.HI UR6, URZ, 0x1f, UR5 ;  /* 0x0000001f3f067899 */ /* 0x000fe40008011405 */
[----:B------:R-:W-:Y:S02]  /*7d20*/  ULOP3.LUT UR47, UR4, 0xffff, URZ, 0xc0, !UPT ;  /* 0x0000ffff042f7892 */ /* 0x000fe4000f8ec03f */
[----:B------:R-:W-:Y:S01]  /*7d30*/  ULEA.HI UR6, UR6, UR5, URZ, 0x7 ;  /* 0x0000000506067291 */ /* 0x000fe2000f8f383f */
[----:B------:R-:W-:-:S03]  /*7d40*/  UMOV UR40, URZ ;  /* 0x0000003f00287c82 */ /* 0x000fc60008000000 */
[----:B------:R-:W-:-:S04]  /*7d50*/  USHF.R.S32.HI UR44, URZ, 0x7, UR6 ;  /* 0x000000073f2c7899 */ /* 0x000fc80008011406 */
[----:B0-----:R-:W-:Y:S08]  /*7d60*/  @!P0 BRA `(.L_x_41) ;  /* 0x0000000000848947 */ /* 0x001ff00003800000 */
[----:B------:R-:W-:-:S03]  /*7d70*/  USHF.R.U32.HI UR6, URZ, 0x10, UR4 ;  /* 0x000000103f067899 */ /* 0x000fc60008011604 */
[----:B------:R-:W-:Y:S01]  /*7d80*/  UMOV UR4, URZ ;  /* 0x0000003f00047c82 */ /* 0x000fe20008000000 */
[----:B------:R-:W-:-:S11]  /*7d90*/  UISETP.NE.AND UP0, UPT, UR6, URZ, UPT ;  /* 0x0000003f0600728c */ /* 0x000fd6000bf05270 */
[----:B------:R-:W-:Y:S02]  /*7da0*/  @!UP0 ULDC UR6, c[0x0][0x9f0] ;  /* 0x00027c0000068ab9 */ /* 0x000fe40000000800 */
[----:B------:R-:W-:Y:S01]  /*7db0*/  IABS R2, UR6 ;  /* 0x0000000600027c13 */ /* 0x000fe20008000000 */
[----:B------:R-:W-:Y:S02]  /*7dc0*/  UIADD3 UR7, UR44, -0x1, UR6 ;  /* 0xffffffff2c077890 */ /* 0x000fe4000fffe006 */
[----:B------:R-:W-:Y:S02]  /*7dd0*/  IABS R5, UR6 ;  /* 0x0000000600057c13 */ /* 0x000fe40008000000 */
[----:B------:R-:W-:Y:S02]  /*7de0*/  R2UR UR10, R2 ;  /* 0x00000000020a72ca */ /* 0x000fe400000e0000 */
[----:B------:R-:W-:Y:S01]  /*7df0*/  IABS R4, UR7 ;  /* 0x0000000700047c13 */ /* 0x000fe20008000000 */
[----:B------:R-:W-:-:S03]  /*7e00*/  ULOP3.LUT UR7, UR7, UR6, URZ, 0x3c, !UPT ;  /* 0x0000000607077292 */ /* 0x000fc6000f8e3c3f */
[----:B------:R-:W-:-:S07]  /*7e10*/  R2UR UR9, R4 ;  /* 0x00000000040972ca */ /* 0x000fce00000e0000 */
        /* <DEDUP_REMOVED lines=18> */
[----:B------:R-:W-:Y:S02]  /*7f40*/  UISETP.NE.AND UP1, UPT, UR6, URZ, UPT ;  /* 0x0000003f0600728c */ /* 0x000fe4000bf25270 */
[----:B------:R-:W-:-:S09]  /*7f50*/  @!UP0 UIADD3 UR5, -UR5, URZ, URZ ;  /* 0x0000003f05058290 */ /* 0x000fd2000fffe13f */
[----:B------:R-:W-:-:S07]  /*7f60*/  @!UP1 ULOP3.LUT UR5, URZ, UR6, URZ, 0x33, !UPT ;  /* 0x000000063f059292 */ /* 0x000fce000f8e333f */
[----:B------:R-:W-:-:S05]  /*7f70*/  UMOV UR40, UR5 ;  /* 0x0000000500287c82 */ /* 0x000fca0008000000 */
.L_x_41:
[----:B------:R-:W-:Y:S02]  /*7f80*/  UIMAD UR48, UR47, UR40, URZ ;  /* 0x000000282f3072a4 */ /* 0x000fe4000f8e023f */
[----:B------:R-:W-:Y:S01]  /*7f90*/  MOV R3, UR40 ;  /* 0x0000002800037c02 */ /* 0x000fe20008000f00 */
[----:B------:R-:W-:-:S03]  /*7fa0*/  IMAD.MOV.U32 R10, RZ, RZ, 0x1 ;  /* 0x00000001ff0a7424 */ /* 0x000fc600078e00ff */
[----:B------:R-:W-:-:S05]  /*7fb0*/  IMAD.U32 R2, RZ, RZ, UR48 ;  /* 0x00000030ff027e24 */ /* 0x000fca000f8e00ff */
[----:B------:R-:W-:-:S04]  /*7fc0*/  VIADDMNMX R2, R2, R3, UR44, PT ;  /* 0x0000002c02027e46 */ /* 0x000fc8000b800103 */
[----:B------:R-:W-:Y:S01]  /*7fd0*/  R2UR UR49, R2 ;  /* 0x00000000023172ca */ /* 0x000fe200000e0000 */
[----:B------:R-:W-:-:S12]  /*7fe0*/  IMAD.MOV.U32 R2, RZ, RZ, RZ ;  /* 0x000000ffff027224 */ /* 0x000fd800078e00ff */
[----:B------:R-:W-:-:S06]  /*7ff0*/  UISETP.GT.AND UP0, UPT, UR49, UR48, UPT ;  /* 0x000000303100728c */ /* 0x000fcc000bf04270 */
[----:B------:R-:W-:-:S13]  /*8000*/  PLOP3.LUT P0, PT, PT, PT, UP0, 0x80, 0x0 ;  /* 0x000000000000781c */ /* 0x000fda0003f0f008 */
[----:B------:R-:W-:Y:S05]  /*8010*/  @!P0 BRA `(.L_x_40) ;  /* 0x0000003000a08947 */ /* 0x000fea0003800000 */
[----:B------:R-:W0:Y:S01]  /*8020*/  S2UR UR4, SR_CgaCtaId ;  /* 0x00000000000479c3 */ /* 0x000e220000008800 */
[----:B------:R-:W-:Y:S02]  /*8030*/  UMOV UR45, 0x400 ;  /* 0x00000400002d7882 */ /* 0x000fe40000000000 */
[----:B0-----:R-:W-:-:S04]  /*8040*/  ULEA UR45, UR4, UR45, 0x18 ;  /* 0x0000002d042d7291 */ /* 0x001fc8000f8ec03f */
[----:B------:R-:W-:-:S04]  /*8050*/  UIADD3 UR4, UR45, 0xe400, URZ ;  /* 0x0000e4002d047890 */ /* 0x000fc8000fffe03f */
[----:B------:R-:W-:-:S06]  /*8060*/  ULOP3.LUT UP0, URZ, UR4, 0x3ff, URZ, 0xc0, !UPT ;  /* 0x000003ff043f7892 */ /* 0x000fcc000f80c03f */
[----:B------:R-:W-:-:S13]  /*8070*/  PLOP3.LUT P0, PT, PT, PT, UP0, 0x80, 0x0 ;  /* 0x000000000000781c */ /* 0x000fda0003f0f008 */
[----:B------:R-:W-:Y:S05]  /*8080*/  @!P0 BRA `(.L_x_42) ;  /* 0x0000000000408947 */ /* 0x000fea0003800000 */
[----:B------:R-:W-:Y:S01]  /*8090*/  MOV R2, 0x0 ;  /* 0x0000000000027802 */ /* 0x000fe20000000f00 */
[----:B------:R-:W-:Y:S01]  /*80a0*/  ULDC.64 UR4, c[0x4][0x88] ;  /* 0x0100220000047ab9 */ /* 0x000fe20000000a00 */
[----:B------:R-:W-:Y:S01]  /*80b0*/  ULDC.64 UR6, c[0x4][0x90] ;  /* 0x0100240000067ab9 */ /* 0x000fe20000000a00 */
[----:B------:R-:W-:Y:S01]  /*80c0*/  MOV R4, UR4 ;  /* 0x0000000400047c02 */ /* 0x000fe20008000f00 */
[----:B------:R-:W-:Y:S01]  /*80d0*/  IMAD.U32 R5, RZ, RZ, UR5 ;  /* 0x00000005ff057e24 */ /* 0x000fe2000f8e00ff */
[----:B------:R-:W-:Y:S01]  /*80e0*/  ULDC.64 UR4, c[0x4][0x8] ;  /* 0x0100020000047ab9 */ /* 0x000fe20000000a00 */
[----:B------:R-:W0:Y:S01]  /*80f0*/  LDC.64 R2, c[0x4][R2] ;  /* 0x0100000002027b82 */ /* 0x000e220000000a00 */
[----:B------:R-:W-:Y:S01]  /*8100*/  IMAD.U32 R6, RZ, RZ, UR6 ;  /* 0x00000006ff067e24 */ /* 0x000fe2000f8e00ff */
[----:B------:R-:W-:Y:S01]  /*8110*/  MOV R10, UR4 ;  /* 0x00000004000a7c02 */ /* 0x000fe20008000f00 */
[----:B------:R-:W-:Y:S01]  /*8120*/  IMAD.U32 R7, RZ, RZ, UR7 ;  /* 0x00000007ff077e24 */ /* 0x000fe2000f8e00ff */
[----:B------:R-:W-:Y:S01]  /*8130*/  MOV R13, RZ ;  /* 0x000000ff000d7202 */ /* 0x000fe20000000f00 */
[----:B------:R-:W-:-:S02]  /*8140*/  IMAD.U32 R11, RZ, RZ, UR5 ;  /* 0x00000005ff0b7e24 */ /* 0x000fc4000f8e00ff */
[----:B------:R-:W-:Y:S02]  /*8150*/  IMAD.MOV.U32 R8, RZ, RZ, 0x70 ;  /* 0x00000070ff087424 */ /* 0x000fe400078e00ff */
[----:B------:R-:W-:-:S07]  /*8160*/  IMAD.MOV.U32 R12, RZ, RZ, 0x1 ;  /* 0x00000001ff0c7424 */ /* 0x000fce00078e00ff */
[----:B------:R-:W-:-:S07]  /*8170*/  LEPC R20, `(.L_x_42) ;  /* 0x000000001014794e */ /* 0x000fce0000000000 */
[----:B0----5:R-:W-:Y:S05]  /*8180*/  CALL.ABS.NOINC R2 ;  /* 0x0000000002007343 */ /* 0x021fea0003c00000 */
.L_x_42:
[----:B------:R-:W-:-:S04]  /*8190*/  UIADD3 UR4, UR45, 0x400, URZ ;  /* 0x000004002d047890 */ /* 0x000fc8000fffe03f */
[----:B------:R-:W-:-:S06]  /*81a0*/  ULOP3.LUT UP0, URZ, UR4, 0x3ff, URZ, 0xc0, !UPT ;  /* 0x000003ff043f7892 */ /* 0x000fcc000f80c03f */
[----:B------:R-:W-:-:S13]  /*81b0*/  PLOP3.LUT P0, PT, PT, PT, UP0, 0x80, 0x0 ;  /* 0x000000000000781c */ /* 0x000fda0003f0f008 */
[----:B------:R-:W-:Y:S05]  /*81c0*/  @!P0 BRA `(.L_x_43) ;  /* 0x00000000007c8947 */ /* 0x000fea0003800000 */
[----:B------:R-:W-:Y:S01]  /*81d0*/  MOV R16, 0x0 ;  /* 0x0000000000107802 */ /* 0x000fe20000000f00 */
[----:B------:R-:W-:Y:S01]  /*81e0*/  ULDC.64 UR4, c[0x4][0x88] ;  /* 0x0100220000047ab9 */ /* 0x000fe20000000a00 */
[----:B------:R-:W-:Y:S01]  /*81f0*/  ULDC.64 UR6, c[0x4][0x90] ;  /* 0x0100240000067ab9 */ /* 0x000fe20000000a00 */
[----:B------:R-:W-:Y:S01]  /*8200*/  IMAD.U32 R4, RZ, RZ, UR4 ;  /* 0x00000004ff047e24 */ /* 0x000fe2000f8e00ff */
[----:B------:R0:W1:Y:S01]  /*8210*/  LDC.64 R2, c[0x4][R16] ;  /* 0x0100000010027b82 */ /* 0x0000620000000a00 */
[----:B------:R-:W-:Y:S01]  /*8220*/  IMAD.U32 R5, RZ, RZ, UR5 ;  /* 0x00000005ff057e24 */ /* 0x000fe2000f8e00ff */
[----:B------:R-:W-:Y:S01]  /*8230*/  ULDC.64 UR4, c[0x4][0x10] ;  /* 0x0100040000047ab9 */ /* 0x000fe20000000a00 */
[----:B------:R-:W-:Y:S01]  /*8240*/  IMAD.U32 R6, RZ, RZ, UR6 ;  /* 0x00000006ff067e24 */ /* 0x000fe2000f8e00ff */
[----:B------:R-:W-:Y:S01]  /*8250*/  MOV R7, UR7 ;  /* 0x0000000700077c02 */ /* 0x000fe20008000f00 */
[----:B------:R-:W-:Y:S01]  /*8260*/  IMAD.U32 R10, RZ, RZ, UR4 ;  /* 0x00000004ff0a7e24 */ /* 0x000fe2000f8e00ff */
[----:B------:R-:W-:Y:S01]  /*8270*/  MOV R12, 0x1 ;  /* 0x00000001000c7802 */ /* 0x000fe20000000f00 */
[----:B------:R-:W-:-:S02]  /*8280*/  IMAD.U32 R11, RZ, RZ, UR5 ;  /* 0x00000005ff0b7e24 */ /* 0x000fc4000f8e00ff */
[----:B------:R-:W-:Y:S02]  /*8290*/  IMAD.MOV.U32 R8, RZ, RZ, 0x70 ;  /* 0x00000070ff087424 */ /* 0x000fe400078e00ff */
[----:B0-----:R-:W-:-:S07]  /*82a0*/  IMAD.MOV.U32 R13, RZ, RZ, RZ ;  /* 0x000000ffff0d7224 */ /* 0x001fce00078e00ff */
[----:B------:R-:W-:-:S07]  /*82b0*/  LEPC R20, `(.L_x_44) ;  /* 0x000000001014794e */ /* 0x000fce0000000000 */
[----:B-1---5:R-:W-:Y:S05]  /*82c0*/  CALL.ABS.NOINC R2 ;  /* 0x0000000002007343 */ /* 0x022fea0003c00000 */
.L_x_44:
[----:B------:R0:W1:Y:S01]  /*82d0*/  LDC.64 R2, c[0x4][R16] ;  /* 0x0100000010027b82 */ /* 0x0000620000000a00 */
[----:B------:R-:W-:Y:S01]  /*82e0*/  ULDC.64 UR4, c[0x4][0x88] ;  /* 0x0100220000047ab9 */ /* 0x000fe20000000a00 */
[----:B------:R-:W-:Y:S01]  /*82f0*/  ULDC.64 UR6, c[0x4][0x90] ;  /* 0x0100240000067ab9 */ /* 0x000fe20000000a00 */
[----:B------:R-:W-:Y:S01]  /*8300*/  IMAD.U32 R4, RZ, RZ, UR4 ;  /* 0x00000004ff047e24 */ /* 0x000fe2000f8e00ff */
[----:B------:R-:W-:Y:S01]  /*8310*/  MOV R6, UR6 ;  /* 0x0000000600067c02 */ /* 0x000fe20008000f00 */
[----:B------:R-:W-:Y:S01]  /*8320*/  IMAD.U32 R5, RZ, RZ, UR5 ;  /* 0x00000005ff057e24 */ /* 0x000fe2000f8e00ff */
[----:B------:R-:W-:Y:S01]  /*8330*/  ULDC.64 UR4, c[0x4][0x18] ;  /* 0x0100060000047ab9 */ /* 0x000fe20000000a00 */
[----:B------:R-:W-:Y:S01]  /*8340*/  IMAD.U32 R7, RZ, RZ, UR7 ;  /* 0x00000007ff077e24 */ /* 0x000fe2000f8e00ff */
[----:B------:R-:W-:Y:S01]  /*8350*/  MOV R8, 0x70 ;  /* 0x0000007000087802 */ /* 0x000fe20000000f00 */
[----:B------:R-:W-:Y:S02]  /*8360*/  IMAD.U32 R10, RZ, RZ, UR4 ;  /* 0x00000004ff0a7e24 */ /* 0x000fe4000f8e00ff */
[----:B------:R-:W-:-:S02]  /*8370*/  IMAD.U32 R11, RZ, RZ, UR5 ;  /* 0x00000005ff0b7e24 */ /* 0x000fc4000f8e00ff */
[----:B------:R-:W-:Y:S02]  /*8380*/  IMAD.MOV.U32 R12, RZ, RZ, 0x1 ;  /* 0x00000001ff0c7424 */ /* 0x000fe400078e00ff */
[----:B0-----:R-:W-:-:S07]  /*8390*/  IMAD.MOV.U32 R13, RZ, RZ, RZ ;  /* 0x000000ffff0d7224 */ /* 0x001fce00078e00ff */
[----:B------:R-:W-:-:S07]  /*83a0*/  LEPC R20, `(.L_x_43) ;  /* 0x000000001014794e */ /* 0x000fce0000000000 */
[----:B-1----:R-:W-:Y:S05]  /*83b0*/  CALL.ABS.NOINC R2 ;  /* 0x0000000002007343 */ /* 0x002fea0003c00000 */
.L_x_43:
[----:B------:R-:W0:Y:S01]  /*83c0*/  LDC.64 R2, c[0x0][0x9f8] ;  /* 0x00027e00ff027b82 */ /* 0x000e220000000a00 */
[----:B------:R-:W-:-:S07]  /*83d0*/  IMAD.MOV.U32 R28, RZ, RZ, R24 ;  /* 0x000000ffff1c7224 */ /* 0x000fce00078e0018 */
[----:B------:R-:W1:Y:S01]  /*83e0*/  LDC R16, c[0x0][0x430] ;  /* 0x00010c00ff107b82 */ /* 0x000e620000000800 */
[----:B0-----:R-:W-:-:S04]  /*83f0*/  ISETP.NE.U32.AND P0, PT, R2, RZ, PT ;  /* 0x000000ff0200720c */ /* 0x001fc80003f05070 */
[----:B------:R-:W-:-:S13]  /*8400*/  ISETP.NE.AND.EX P0, PT, R3, RZ, PT, P0 ;  /* 0x000000ff0300720c */ /* 0x000fda0003f05300 */
[----:B------:R-:W0:Y:S02]  /*8410*/  @P0 LDC.64 R2, c[0x0][0x9f8] ;  /* 0x00027e00ff020b82 */ /* 0x000e240000000a00 */
[----:B0-----:R-:W-:-:S05]  /*8420*/  @P0 IMAD.WIDE R2, R24, 0x4, R2 ;  /* 0x0000000418020825 */ /* 0x001fca00078e0202 */
[----:B------:R0:W2:Y:S01]  /*8430*/  @P0 LDG.E R28, desc[UR38][R2.64] ;  /* 0x00000026021c0981 */ /* 0x0000a2000c1e1900 */
[----:B------:R-:W-:Y:S01]  /*8440*/  MOV R0, UR49 ;  /* 0x0000003100007c02 */ /* 0x000fe20008000f00 */
[C---:B------:R-:W-:Y:S01]  /*8450*/  IMAD.SHL.U32 R23, R22.reuse, 0x10, RZ ;  /* 0x0000001016177824 */ /* 0x040fe200078e00ff */
[----:B------:R-:W-:Y:S02]  /*8460*/  LOP3.LUT R20, R22, 0x7f, RZ, 0xc0, !PT ;  /* 0x0000007f16147812 */ /* 0x000fe400078ec0ff */
[----:B-1----:R-:W-:Y:S01]  /*8470*/  ISETP.NE.AND P1, PT, R16, 0x1, PT ;  /* 0x000000011000780c */ /* 0x002fe20003f25270 */
[----:B------:R-:W-:Y:S01]  /*8480*/  VIADD R0, R0, 0xffffffff ;  /* 0xffffffff00007836 */ /* 0x000fe20000000000 */
[----:B------:R-:W-:Y:S02]  /*8490*/  SHF.R.U32.HI R4, RZ, 0x3, R20 ;  /* 0x00000003ff047819 */ /* 0x000fe40000011614 */
[----:B------:R-:W-:Y:S02]  /*84a0*/  LOP3.LUT R23, R23, 0x70, RZ, 0xc0, !PT ;  /* 0x0000007017177812 */ /* 0x000fe400078ec0ff */
[----:B------:R-:W-:Y:S01]  /*84b0*/  LOP3.LUT R29, R29, 0xfffffffb, RZ, 0xc0, !PT ;  /* 0xfffffffb1d1d7812 */ /* 0x000fe200078ec0ff */
[----:B------:R-:W-:-:S05]  /*84c0*/  IMAD R4, R0, 0x80, R4 ;  /* 0x0000008000047824 */ /* 0x000fca00078e0204 */
[----:B------:R-:W-:Y:S01]  /*84d0*/  IADD3 R4, R23, R4, RZ ;  /* 0x0000000417047210 */ /* 0x000fe20007ffe0ff */
[----:B0-----:R-:W0:Y:S01]  /*84e0*/  @P1 LDC R2, c[0x0][0x434] ;  /* 0x00010d00ff021b82 */ /* 0x001e220000000800 */
[----:B------:R-:W-:Y:S02]  /*84f0*/  @P1 LOP3.LUT R29, R29, 0x4, RZ, 0xfc, !PT ;  /* 0x000000041d1d1812 */ /* 0x000fe400078efcff */
[C---:B------:R-:W-:Y:S01]  /*8500*/  ISETP.GE.AND P0, PT, R4.reuse, UR43, PT ;  /* 0x0000002b04007c0c */ /* 0x040fe2000bf06270 */
[----:B-----5:R-:W-:-:S04]  /*8510*/  IMAD.IADD R7, R4, 0x1, R19 ;  /* 0x0000000104077824 */ /* 0x020fc800078e0213 */
[----:B------:R-:W1:Y:S01]  /*8520*/  @P1 LDC R3, c[0x0][0x438] ;  /* 0x00010e00ff031b82 */ /* 0x000e620000000800 */
[----:B------:R-:W-:-:S07]  /*8530*/  IMAD.MOV.U32 R10, RZ, RZ, R7 ;  /* 0x000000ffff0a7224 */ /* 0x000fce00078e0007 */
[----:B------:R-:W3:Y:S08]  /*8540*/  @!P0 LDC.64 R8, c[0x0][0x428] ;  /* 0x00010a00ff088b82 */ /* 0x000ef00000000a00 */
[----:B------:R-:W4:Y:S01]  /*8550*/  @!P0 LDC.64 R4, c[0x0][0x418] ;  /* 0x00010600ff048b82 */ /* 0x000f220000000a00 */
[----:B0-----:R-:W-:-:S05]  /*8560*/  @P1 IMAD.HI.U32 R2, R7, R2, RZ ;  /* 0x0000000207021227 */ /* 0x001fca00078e00ff */
[----:B-1----:R-:W-:-:S04]  /*8570*/  @P1 SHF.R.U32.HI R10, RZ, R3, R2 ;  /* 0x00000003ff0a1219 */ /* 0x002fc80000011602 */
[----:B------:R-:W-:Y:S02]  /*8580*/  @!P0 SHF.R.S32.HI R3, RZ, 0x1f, R10 ;  /* 0x0000001fff038819 */ /* 0x000fe4000001140a */
[----:B--2---:R-:W-:-:S05]  /*8590*/  SHF.R.S32.HI R6, RZ, 0x1f, R28 ;  /* 0x0000001fff067819 */ /* 0x004fca000001141c */
[----:B---3--:R-:W-:Y:S01]  /*85a0*/  @!P0 IMAD R2, R6, R8, RZ ;  /* 0x0000000806028224 */ /* 0x008fe200078e02ff */
[----:B------:R0:W-:Y:S03]  /*85b0*/  STL [R1], R6 ;  /* 0x0000000601007387 */ /* 0x0001e60000100800 */
[----:B------:R-:W-:Y:S02]  /*85c0*/  @!P0 IMAD R9, R28, R9, R2 ;  /* 0x000000091c098224 */ /* 0x000fe400078e0202 */
[----:B------:R-:W-:-:S04]  /*85d0*/  @!P0 IMAD.MOV.U32 R2, RZ, RZ, R10 ;  /* 0x000000ffff028224 */ /* 0x000fc800078e000a */
[----:B------:R-:W-:-:S04]  /*85e0*/  @!P0 IMAD.WIDE.U32 R2, R28, R8, R2 ;  /* 0x000000081c028225 */ /* 0x000fc800078e0002 */
[----:B0-----:R-:W-:Y:S01]  /*85f0*/  IMAD.MOV.U32 R6, RZ, RZ, RZ ;  /* 0x000000ffff067224 */ /* 0x001fe200078e00ff */
[----:B------:R-:W-:Y:S02]  /*8600*/  @!P0 IADD3 R3, R3, R9, RZ ;  /* 0x0000000903038210 */ /* 0x000fe40007ffe0ff */
[----:B----4-:R-:W-:-:S04]  /*8610*/  @!P0 LEA R4, P1, R2, R4, 0x2 ;  /* 0x0000000402048211 */ /* 0x010fc800078210ff */
[----:B------:R-:W-:-:S05]  /*8620*/  @!P0 LEA.HI.X R5, R2, R5, R3, 0x2, P1 ;  /* 0x0000000502058211 */ /* 0x000fca00008f1403 */
[----:B------:R0:W5:Y:S01]  /*8630*/  @!P0 LDG.E R6, desc[UR38][R4.64] ;  /* 0x0000002604068981 */ /* 0x000162000c1e1900 */
[----:B------:R-:W-:-:S03]  /*8640*/  UMOV UR4, 0xffffffff ;  /* 0xffffffff00047882 */ /* 0x000fc60000000000 */
[----:B------:R-:W-:Y:S05]  /*8650*/  BRA.DIV UR4, `(.L_x_45) ;  /* 0x0000003204507947 */ /* 0x000fea000b800000 */
.L_x_85:
[----:B------:R-:W-:Y:S01]  /*8660*/  ULOP3.LUT UR4, UR41, 0x2, URZ, 0xfc, !UPT ;  /* 0x0000000229047892 */ /* 0x000fe2000f8efc3f */
[----:B------:R-:W-:Y:S01]  /*8670*/  IMAD.MOV R2, RZ, RZ, -R10 ;  /* 0x000000ffff027224 */ /* 0x000fe200078e0a0a */
[----:B------:R-:W-:Y:S01]  /*8680*/  MOV R27, UR42 ;  /* 0x0000002a001b7c02 */ /* 0x000fe20008000f00 */
[----:B------:R-:W-:Y:S01]  /*8690*/  IMAD.SHL.U32 R8, R22, 0x8, RZ ;  /* 0x0000000816087824 */ /* 0x000fe200078e00ff */
[----:B------:R-:W-:Y:S01]  /*86a0*/  LOP3.LUT R29, R29, 0xfffffffd, RZ, 0xc0, !PT ;  /* 0xfffffffd1d1d7812 */ /* 0x000fe200078ec0ff */
[----:B0-----:R-:W-:Y:S01]  /*86b0*/  IMAD R5, R16, R2, R7 ;  /* 0x0000000210057224 */ /* 0x001fe200078e0207 */
[----:B------:R-:W-:Y:S01]  /*86c0*/  SHF.R.S32.HI R27, RZ, 0x1f, R27 ;  /* 0x0000001fff1b7819 */ /* 0x000fe2000001141b */
[----:B------:R-:W-:Y:S01]  /*86d0*/  IMAD.U32 R3, RZ, RZ, UR4 ;  /* 0x00000004ff037e24 */ /* 0x000fe2000f8e00ff */
[----:B------:R-:W-:Y:S01]  /*86e0*/  LOP3.LUT R16, R8, 0x38, RZ, 0xc0, !PT ;  /* 0x0000003808107812 */ /* 0x000fe200078ec0ff */
[----:B------:R-:W-:-:S03]  /*86f0*/  IMAD.MOV.U32 R26, RZ, RZ, R0 ;  /* 0x000000ffff1a7224 */ /* 0x000fc600078e0000 */
[----:B------:R-:W-:-:S13]  /*8700*/  ISETP.NE.AND P0, PT, R3, 0x3, PT ;  /* 0x000000030300780c */ /* 0x000fda0003f05270 */
[----:B------:R-:W-:Y:S01]  /*8710*/  @P0 LOP3.LUT R29, R29, 0x2, RZ, 0xfc, !PT ;  /* 0x000000021d1d0812 */ /* 0x000fe200078efcff */
[----:B------:R-:W-:Y:S06]  /*8720*/  @!P0 BRA `(.L_x_46) ;  /* 0x0000000000048947 */ /* 0x000fec0003800000 */
[----:B------:R-:W-:Y:S01]  /*8730*/  BPT.TRAP 0x1 ;  /* 0x000000040000795c */ /* 0x000fe20000300000 */
.L_x_46:
[----:B------:R-:W-:Y:S01]  /*8740*/  SHF.R.S32.HI R7, RZ, 0x1f, R5 ;  /* 0x0000001fff077819 */ /* 0x000fe20000011405 */
[----:B------:R-:W-:Y:S01]  /*8750*/  ULDC.64 UR4, c[0x0][0x328] ;  /* 0x0000ca0000047ab9 */ /* 0x000fe20000000a00 */
[----:B-----5:R-:W-:Y:S02]  /*8760*/  SHF.R.S32.HI R4, RZ, 0x1f, R6 ;  /* 0x0000001fff047819 */ /* 0x020fe40000011406 */
[----:B------:R-:W-:Y:S01]  /*8770*/  R2UR UR6, R27 ;  /* 0x000000001b0672ca */ /* 0x000fe200000e0000 */
[----:B------:R-:W-:-:S04]  /*8780*/  IMAD R2, R7, UR4, RZ ;  /* 0x0000000407027c24 */ /* 0x000fc8000f8e02ff */
[C---:B------:R-:W-:Y:S02]  /*8790*/  IMAD R9, R5.reuse, UR5, R2 ;  /* 0x0000000505097c24 */ /* 0x040fe4000f8e0202 */
[----:B------:R-:W-:Y:S01]  /*87a0*/  IMAD.WIDE.U32 R2, R5, UR4, RZ ;  /* 0x0000000405027c25 */ /* 0x000fe2000f8e00ff */
[----:B------:R-:W-:-:S03]  /*87b0*/  ULDC.64 UR4, c[0x0][0x338] ;  /* 0x0000ce0000047ab9 */ /* 0x000fc60000000a00 */
[----:B------:R-:W-:Y:S01]  /*87c0*/  IMAD.IADD R3, R3, 0x1, R9 ;  /* 0x0000000103037824 */ /* 0x000fe200078e0209 */
[----:B------:R-:W-:Y:S01]  /*87d0*/  MOV R9, 0x1 ;  /* 0x0000000100097802 */ /* 0x000fe20000000f00 */
[----:B------:R-:W-:Y:S02]  /*87e0*/  IMAD R11, R4, UR4, RZ ;  /* 0x00000004040b7c24 */ /* 0x000fe4000f8e02ff */
[----:B------:R-:W-:Y:S01]  /*87f0*/  IMAD.WIDE.U32 R2, R6, UR4, R2 ;  /* 0x0000000406027c25 */ /* 0x000fe2000f8e0002 */
[----:B------:R-:W-:-:S03]  /*8800*/  SHF.L.U32 R9, R9, 0x1f, RZ ;  /* 0x0000001f09097819 */ /* 0x000fc600000006ff */
[----:B------:R-:W-:Y:S01]  /*8810*/  IMAD R11, R6, UR5, R11 ;  /* 0x00000005060b7c24 */ /* 0x000fe2000f8e020b */
[----:B------:R-:W0:Y:S01]  /*8820*/  SYNCS.PHASECHK.TRANS64.TRYWAIT P0, [UR45+0x16840], R9 ;  /* 0x01684009ff0075a7 */ /* 0x000e22000800016d */
[----:B------:R-:W-:Y:S02]  /*8830*/  ULDC.64 UR4, c[0x0][0x330] ;  /* 0x0000cc0000047ab9 */ /* 0x000fe40000000a00 */
[----:B------:R-:W-:Y:S02]  /*8840*/  IMAD.IADD R3, R3, 0x1, R11 ;  /* 0x0000000103037824 */ /* 0x000fe400078e020b */
[----:B------:R-:W-:Y:S01]  /*8850*/  IMAD.U32 R11, RZ, RZ, UR4 ;  /* 0x00000004ff0b7e24 */ /* 0x000fe2000f8e00ff */
[----:B------:R-:W-:-:S03]  /*8860*/  UIMAD UR4, UR6, UR4, URZ ;  /* 0x00000004060472a4 */ /* 0x000fc6000f8e023f */
[----:B------:R-:W-:Y:S01]  /*8870*/  IMAD.WIDE.U32 R2, R11, UR42, R2 ;  /* 0x0000002a0b027c25 */ /* 0x000fe2000f8e0002 */
[----:B------:R-:W-:Y:S01]  /*8880*/  UIMAD UR4, UR42, UR5, UR4 ;  /* 0x000000052a0472a4 */ /* 0x000fe2000f8e0204 */
[----:B------:R-:W-:Y:S02]  /*8890*/  ULDC.64 UR6, c[0x0][0x318] ;  /* 0x0000c60000067ab9 */ /* 0x000fe40000000a00 */
[----:B------:R-:W-:-:S03]  /*88a0*/  LEA R17, P1, R2, UR6, 0x1 ;  /* 0x0000000602117c11 */ /* 0x000fc6000f8208ff */
[----:B------:R-:W-:-:S05]  /*88b0*/  VIADD R3, R3, UR4 ;  /* 0x0000000403037c36 */ /* 0x000fca0008000000 */
[----:B------:R-:W-:Y:S01]  /*88c0*/  LEA.HI.X R18, R2, UR7, R3, 0x1, P1 ;  /* 0x0000000702127c11 */ /* 0x000fe200088f0c03 */
[----:B0-----:R-:W-:Y:S06]  /*88d0*/  @!P0 BRA `(.L_x_47) ;  /* 0x0000002c00d08947 */ /* 0x001fec0003800000 */
.L_x_86:
[----:B------:R-:W-:Y:S01]  /*88e0*/  ULDC.64 UR4, c[0x0][0x300] ;  /* 0x0000c00000047ab9 */ /* 0x000fe20000000a00 */
[----:B------:R-:W-:Y:S01]  /*88f0*/  R2UR UR6, R27 ;  /* 0x000000001b0672ca */ /* 0x000fe200000e0000 */
[----:B0-----:R-:W-:Y:S01]  /*8900*/  IMAD R2, R7, UR4, RZ ;  /* 0x0000000407027c24 */ /* 0x001fe2000f8e02ff */
[----:B------:R-:W-:Y:S02]  /*8910*/  SHF.R.U32.HI R10, RZ, 0x3, R20 ;  /* 0x00000003ff0a7819 */ /* 0x000fe40000011614 */
[----:B------:R-:W-:Y:S01]  /*8920*/  LOP3.LUT R29, R29, 0xfffffffe, RZ, 0xc0, !PT ;  /* 0xfffffffe1d1d7812 */ /* 0x000fe200078ec0ff */
[C---:B------:R-:W-:Y:S02]  /*8930*/  IMAD R7, R5.reuse, UR5, R2 ;  /* 0x0000000505077c24 */ /* 0x040fe4000f8e0202 */
[----:B------:R-:W-:Y:S01]  /*8940*/  IMAD.WIDE.U32 R2, R5, UR4, RZ ;  /* 0x0000000405027c25 */ /* 0x000fe2000f8e00ff */
[----:B------:R-:W-:-:S03]  /*8950*/  ULDC.64 UR4, c[0x0][0x310] ;  /* 0x0000c40000047ab9 */ /* 0x000fc60000000a00 */
[----:B------:R-:W-:Y:S01]  /*8960*/  IMAD R5, R4, UR4, RZ ;  /* 0x0000000404057c24 */ /* 0x000fe2000f8e02ff */
[----:B------:R-:W-:Y:S02]  /*8970*/  IADD3 R3, R3, R7, RZ ;  /* 0x0000000703037210 */ /* 0x000fe40007ffe0ff */
[----:B------:R-:W-:Y:S01]  /*8980*/  MOV R7, 0xffffff80 ;  /* 0xffffff8000077802 */ /* 0x000fe20000000f00 */
[C---:B------:R-:W-:Y:S02]  /*8990*/  IMAD R5, R6.reuse, UR5, R5 ;  /* 0x0000000506057c24 */ /* 0x040fe4000f8e0205 */
[----:B------:R-:W-:Y:S01]  /*89a0*/  IMAD.WIDE.U32 R2, R6, UR4, R2 ;  /* 0x0000000406027c25 */ /* 0x000fe2000f8e0002 */
[----:B------:R-:W-:-:S03]  /*89b0*/  ULDC.64 UR4, c[0x0][0x308] ;  /* 0x0000c20000047ab9 */ /* 0x000fc60000000a00 */
[----:B------:R-:W-:Y:S02]  /*89c0*/  IMAD.IADD R3, R3, 0x1, R5 ;  /* 0x0000000103037824 */ /* 0x000fe400078e0205 */
[----:B------:R-:W-:Y:S01]  /*89d0*/  IMAD.U32 R5, RZ, RZ, UR4 ;  /* 0x00000004ff057e24 */ /* 0x000fe2000f8e00ff */
[----:B------:R-:W-:Y:S01]  /*89e0*/  UIMAD UR4, UR6, UR4, URZ ;  /* 0x00000004060472a4 */ /* 0x000fe2000f8e023f */
[----:B------:R-:W-:Y:S02]  /*89f0*/  IMAD R6, R0, R7, UR43 ;  /* 0x0000002b00067e24 */ /* 0x000fe4000f8e0207 */
[----:B------:R-:W-:Y:S01]  /*8a00*/  IMAD.WIDE.U32 R2, R5, UR42, R2 ;  /* 0x0000002a05027c25 */ /* 0x000fe2000f8e0002 */
[----:B------:R-:W-:Y:S01]  /*8a10*/  UIMAD UR4, UR42, UR5, UR4 ;  /* 0x000000052a0472a4 */ /* 0x000fe2000f8e0204 */
[----:B------:R-:W-:Y:S01]  /*8a20*/  LOP3.LUT R5, R8, 0x1c0, RZ, 0xc0, !PT ;  /* 0x000001c008057812 */ /* 0x000fe200078ec0ff */
[----:B------:R-:W-:Y:S02]  /*8a30*/  ULDC.64 UR6, c[0x0][0x2e8] ;  /* 0x0000ba0000067ab9 */ /* 0x000fe40000000a00 */
[----:B------:R-:W-:-:S02]  /*8a40*/  LEA R0, P0, R2, UR6, 0x1 ;  /* 0x0000000602007c11 */ /* 0x000fc4000f8008ff */
[----:B------:R-:W-:Y:S01]  /*8a50*/  VIADD R3, R3, UR4 ;  /* 0x0000000403037c36 */ /* 0x000fe20008000000 */
[----:B------:R-:W-:Y:S01]  /*8a60*/  ULDC UR4, c[0x0][0x2f4] ;  /* 0x0000bd0000047ab9 */ /* 0x000fe20000000800 */
[----:B------:R-:W-:Y:S02]  /*8a70*/  LOP3.LUT R5, R5, 0x38, R8, 0xf8, !PT ;  /* 0x0000003805057812 */ /* 0x000fe400078ef808 */
[----:B------:R-:W-:Y:S01]  /*8a80*/  ISETP.GE.AND P3, PT, R16, UR4, PT ;  /* 0x0000000410007c0c */ /* 0x000fe2000bf66270 */
[----:B------:R-:W-:Y:S01]  /*8a90*/  UMOV UR4, 0xffffffff ;  /* 0xffffffff00047882 */ /* 0x000fe20000000000 */
[----:B------:R-:W-:Y:S02]  /*8aa0*/  LEA.HI.X R4, R2, UR7, R3, 0x1, P0 ;  /* 0x0000000702047c11 */ /* 0x000fe400080f0c03 */
[----:B------:R-:W-:Y:S01]  /*8ab0*/  LOP3.LUT R3, R5, 0x38, R22, 0x78, !PT ;  /* 0x0000003805037812 */ /* 0x000fe200078e7816 */
[----:B------:R-:W-:Y:S01]  /*8ac0*/  IMAD.IADD R5, R6, 0x1, -R10 ;  /* 0x0000000106057824 */ /* 0x000fe200078e0a0a */
[----:B------:R-:W-:-:S04]  /*8ad0*/  SHF.L.U32 R22, R20, 0x3, RZ ;  /* 0x0000000314167819 */ /* 0x000fc800000006ff */
[----:B------:R-:W-:Y:S02]  /*8ae0*/  ISETP.GE.AND P0, PT, R5, 0x1, PT ;  /* 0x000000010500780c */ /* 0x000fe40003f06270 */
[----:B------:R-:W-:Y:S02]  /*8af0*/  LOP3.LUT R22, R3, 0x200, R22, 0xf8, !PT ;  /* 0x0000020003167812 */ /* 0x000fe400078ef816 */
[----:B------:R-:W-:Y:S01]  /*8b00*/  @P3 LOP3.LUT R29, R29, 0x1, RZ, 0xfc, !PT ;  /* 0x000000011d1d3812 */ /* 0x000fe200078efcff */
[----:B------:R-:W-:Y:S08]  /*8b10*/  BRA.DIV UR4, `(.L_x_48) ;  /* 0x0000002e04587947 */ /* 0x000ff0000b800000 */
[----:B------:R-:W0:Y:S01]  /*8b20*/  SHFL.IDX PT, R14, R0, RZ, 0x181f ;  /* 0x00181fff000e7589 */ /* 0x000e2200000e0000 */
[----:B------:R-:W-:-:S03]  /*8b30*/  @P0 LEA R9, R22, UR45, 0x1 ;  /* 0x0000002d16090c11 */ /* 0x000fc6000f8e08ff */
[----:B------:R-:W1:Y:S04]  /*8b40*/  SHFL.IDX PT, R2, R4, RZ, 0x181f ;  /* 0x00181fff04027589 */ /* 0x000e6800000e0000 */
[----:B------:R-:W-:Y:S04]  /*8b50*/  SHFL.IDX PT, R7, R4, 0x1, 0x181f ;  /* 0x00381f0004077f89 */ /* 0x000fe800000e0000 */
[----:B------:R-:W-:Y:S04]  /*8b60*/  SHFL.IDX PT, R21, R0, 0x2, 0x181f ;  /* 0x00581f0000157f89 */ /* 0x000fe800000e0000 */
[----:B------:R-:W-:Y:S01]  /*8b70*/  SHFL.IDX PT, R6, R4, 0x2, 0x181f ;  /* 0x00581f0004067f89 */ /* 0x000fe200000e0000 */
[----:B0-----:R-:W-:-:S05]  /*8b80*/  @P0 LEA R14, P1, R16, R14, 0x1 ;  /* 0x0000000e100e0211 */ /* 0x001fca00078208ff */
[----:B-1----:R-:W-:Y:S01]  /*8b90*/  @P0 IMAD.X R3, RZ, RZ, R2, P1 ;  /* 0x000000ffff030224 */ /* 0x002fe200008e0602 */
[C---:B------:R-:W-:Y:S01]  /*8ba0*/  ISETP.GE.AND P1, PT, R5.reuse, 0x21, PT ;  /* 0x000000210500780c */ /* 0x040fe20003f26270 */
[----:B------:R-:W-:Y:S02]  /*8bb0*/  @P0 IMAD.MOV.U32 R2, RZ, RZ, R14 ;  /* 0x000000ffff020224 */ /* 0x000fe400078e000e */
[----:B------:R-:W0:Y:S04]  /*8bc0*/  SHFL.IDX PT, R14, R0, 0x1, 0x181f ;  /* 0x00381f00000e7f89 */ /* 0x000e2800000e0000 */
[----:B------:R1:W-:Y:S01]  /*8bd0*/  @P0 LDGSTS.E.BYPASS.LTC128B.128 [R9+0xe400], desc[UR38][R2.64], !P3 ;  /* 0x0e40000002090fae */ /* 0x0003e2000d901d66 */
[----:B------:R-:W-:-:S03]  /*8be0*/  ISETP.GE.AND P0, PT, R5, 0x11, PT ;  /* 0x000000110500780c */ /* 0x000fc60003f06270 */
[----:B-1----:R-:W-:Y:S10]  /*8bf0*/  SHFL.IDX PT, R9, R0, 0x4, 0x181f ;  /* 0x00981f0000097f89 */ /* 0x002ff400000e0000 */
[----:B------:R-:W-:-:S02]  /*8c00*/  @P0 LEA R25, R22, UR45, 0x1 ;  /* 0x0000002d16190c11 */ /* 0x000fc4000f8e08ff */
[C---:B0-----:R-:W-:Y:S02]  /*8c10*/  @P0 LEA R2, P2, R16.reuse, R14, 0x1 ;  /* 0x0000000e10020211 */ /* 0x041fe400078408ff */
[----:B------:R-:W0:Y:S02]  /*8c20*/  SHFL.IDX PT, R14, R0, 0x3, 0x181f ;  /* 0x00781f00000e7f89 */ /* 0x000e2400000e0000 */
[----:B------:R-:W-:Y:S02]  /*8c30*/  @P0 IADD3.X R3, RZ, R7, RZ, P2, !PT ;  /* 0x00000007ff030210 */ /* 0x000fe400017fe4ff */
[----:B------:R-:W1:Y:S04]  /*8c40*/  SHFL.IDX PT, R7, R4, 0x3, 0x181f ;  /* 0x00781f0004077f89 */ /* 0x000e6800000e0000 */
[----:B------:R2:W-:Y:S02]  /*8c50*/  @P0 LDGSTS.E.BYPASS.LTC128B.128 [R25+0xec00], desc[UR38][R2.64], !P3 ;  /* 0x0ec0000002190fae */ /* 0x0005e4000d901d66 */
[----:B--2---:R-:W-:-:S02]  /*8c60*/  @P1 LEA R2, P0, R16, R21, 0x1 ;  /* 0x0000001510021211 */ /* 0x004fc400078008ff */
[----:B------:R-:W-:-:S03]  /*8c70*/  @P1 LEA R21, R22, UR45, 0x1 ;  /* 0x0000002d16151c11 */ /* 0x000fc6000f8e08ff */
[----:B------:R-:W-:Y:S01]  /*8c80*/  @P1 IMAD.X R3, RZ, RZ, R6, P0 ;  /* 0x000000ffff031224 */ /* 0x000fe200000e0606 */
[C---:B------:R-:W-:Y:S01]  /*8c90*/  ISETP.GE.AND P0, PT, R5.reuse, 0x31, PT ;  /* 0x000000310500780c */ /* 0x040fe20003f06270 */
[----:B------:R-:W2:Y:S04]  /*8ca0*/  SHFL.IDX PT, R6, R4, 0x4, 0x181f ;  /* 0x00981f0004067f89 */ /* 0x000ea800000e0000 */
[----:B------:R0:W-:Y:S01]  /*8cb0*/  @P1 LDGSTS.E.BYPASS.LTC128B.128 [R21+0xf400], desc[UR38][R2.64], !P3 ;  /* 0x0f40000002151fae */ /* 0x0001e2000d901d66 */
[----:B------:R-:W-:-:S07]  /*8cc0*/  ISETP.GE.AND P1, PT, R5, 0x41, PT ;  /* 0x000000410500780c */ /* 0x000fce0003f26270 */
[----:B------:R-:W-:Y:S02]  /*8cd0*/  @P0 LEA R25, R22, UR45, 0x1 ;  /* 0x0000002d16190c11 */ /* 0x000fe4000f8e08ff */
[----:B0-----:R-:W-:Y:S02]  /*8ce0*/  @P0 LEA R2, P2, R16, R14, 0x1 ;  /* 0x0000000e10020211 */ /* 0x001fe400078408ff */
[----:B------:R-:W0:Y:S02]  /*8cf0*/  SHFL.IDX PT, R14, R0, 0x5, 0x181f ;  /* 0x00b81f00000e7f89 */ /* 0x000e2400000e0000 */
[----:B------:R-:W-:Y:S01]  /*8d00*/  @P1 LEA R21, R22, UR45, 0x1 ;  /* 0x0000002d16151c11 */ /* 0x000fe2000f8e08ff */
[----:B-1----:R-:W-:Y:S02]  /*8d10*/  @P0 IMAD.X R3, RZ, RZ, R7, P2 ;  /* 0x000000ffff030224 */ /* 0x002fe400010e0607 */
[----:B------:R-:W1:Y:S04]  /*8d20*/  SHFL.IDX PT, R7, R4, 0x5, 0x181f ;  /* 0x00b81f0004077f89 */ /* 0x000e6800000e0000 */
[----:B------:R3:W-:Y:S02]  /*8d30*/  @P0 LDGSTS.E.BYPASS.LTC128B.128 [R25+0xfc00], desc[UR38][R2.64], !P3 ;  /* 0x0fc0000002190fae */ /* 0x0007e4000d901d66 */
[----:B---3--:R-:W-:-:S02]  /*8d40*/  @P1 LEA R2, P0, R16, R9, 0x1 ;  /* 0x0000000910021211 */ /* 0x008fc400078008ff */
[----:B------:R-:W3:Y:S02]  /*8d50*/  SHFL.IDX PT, R9, R0, 0x6, 0x181f ;  /* 0x00d81f0000097f89 */ /* 0x000ee400000e0000 */
[----:B--2---:R-:W-:Y:S02]  /*8d60*/  @P1 IADD3.X R3, RZ, R6, RZ, P0, !PT ;  /* 0x00000006ff031210 */ /* 0x004fe400007fe4ff */
[C---:B------:R-:W-:Y:S01]  /*8d70*/  ISETP.GE.AND P0, PT, R5.reuse, 0x51, PT ;  /* 0x000000510500780c */ /* 0x040fe20003f06270 */
[----:B------:R-:W2:Y:S04]  /*8d80*/  SHFL.IDX PT, R6, R4, 0x6, 0x181f ;  /* 0x00d81f0004067f89 */ /* 0x000ea800000e0000 */
[----:B------:R0:W-:Y:S01]  /*8d90*/  @P1 LDGSTS.E.BYPASS.LTC128B.128 [R21+0x10400], desc[UR38][R2.64], !P3 ;  /* 0x1040000002151fae */ /* 0x0001e2000d901d66 */
[----:B------:R-:W-:-:S03]  /*8da0*/  ISETP.GE.AND P1, PT, R5, 0x61, PT ;  /* 0x000000610500780c */ /* 0x000fc60003f26270 */
[----:B------:R-:W4:Y:S04]  /*8db0*/  SHFL.IDX PT, R4, R4, 0x7, 0x181f ;  /* 0x00f81f0004047f89 */ /* 0x000f2800000e0000 */
[----:B0-----:R-:W-:Y:S02]  /*8dc0*/  @P0 LEA R2, P2, R16, R14, 0x1 ;  /* 0x0000000e10020211 */ /* 0x001fe400078408ff */
[----:B------:R0:W0:Y:S03]  /*8dd0*/  SHFL.IDX PT, R14, R0, 0x7, 0x181f ;  /* 0x00f81f00000e7f89 */ /* 0x00002600000e0000 */
[----:B-1----:R-:W-:Y:S01]  /*8de0*/  @P0 IMAD.X R3, RZ, RZ, R7, P2 ;  /* 0x000000ffff030224 */ /* 0x002fe200010e0607 */
[----:B------:R-:W-:-:S05]  /*8df0*/  @P0 LEA R7, R22, UR45, 0x1 ;  /* 0x0000002d16070c11 */ /* 0x000fca000f8e08ff */
[----:B------:R3:W-:Y:S02]  /*8e00*/  @P0 LDGSTS.E.BYPASS.LTC128B.128 [R7+0x10c00], desc[UR38][R2.64], !P3 ;  /* 0x10c0000002070fae */ /* 0x0007e4000d901d66 */
[----:B---3--:R-:W-:Y:S02]  /*8e10*/  @P1 LEA R2, P0, R16, R9, 0x1 ;  /* 0x0000000910021211 */ /* 0x008fe400078008ff */
[----:B------:R-:W-:-:S03]  /*8e20*/  @P1 LEA R9, R22, UR45, 0x1 ;  /* 0x0000002d16091c11 */ /* 0x000fc6000f8e08ff */
[----:B--2---:R-:W-:-:S05]  /*8e30*/  @P1 IMAD.X R3, RZ, RZ, R6, P0 ;  /* 0x000000ffff031224 */ /* 0x004fca00000e0606 */
[----:B0---4-:R1:W-:Y:S03]  /*8e40*/  @P1 LDGSTS.E.BYPASS.LTC128B.128 [R9+0x11400], desc[UR38][R2.64], !P3 ;  /* 0x1140000002091fae */ /* 0x0113e6000d901d66 */
.L_x_104:
[----:B------:R-:W-:-:S13]  /*8e50*/  ISETP.GE.AND P0, PT, R5, 0x71, PT ;  /* 0x000000710500780c */ /* 0x000fda0003f06270 */
[----:B-1----:R-:W-:Y:S02]  /*8e60*/  @P0 LEA R2, P1, R16, R14, 0x1 ;  /* 0x0000000e10020211 */ /* 0x002fe400078208ff */
[----:B------:R-:W-:Y:S02]  /*8e70*/  @P0 LEA R5, R22, UR45, 0x1 ;  /* 0x0000002d16050c11 */ /* 0x000fe4000f8e08ff */
[----:B------:R-:W-:-:S05]  /*8e80*/  @P0 IADD3.X R3, RZ, R4, RZ, P1, !PT ;  /* 0x00000004ff030210 */ /* 0x000fca0000ffe4ff */
[----:B------:R-:W-:Y:S01]  /*8e90*/  @!PT LDS RZ, [RZ] ;  /* 0x00000000fffff984 */ /* 0x000fe20000000800 */
[----:B------:R-:W-:Y:S01]  /*8ea0*/  @!PT LDS RZ, [RZ] ;  /* 0x00000000fffff984 */ /* 0x000fe20000000800 */
[----:B------:R-:W-:Y:S01]  /*8eb0*/  @!PT LDS RZ, [RZ] ;  /* 0x00000000fffff984 */ /* 0x000fe20000000800 */
[----:B------:R0:W-:Y:S01]  /*8ec0*/  @P0 LDGSTS.E.BYPASS.LTC128B.128 [R5+0x11c00], desc[UR38][R2.64], !P3 ;  /* 0x11c0000002050fae */ /* 0x0001e2000d901d66 */
[----:B------:R-:W-:Y:S01]  /*8ed0*/  NOP ;  /* 0x0000000000007918 */ /* 0x000fe20000000000 */
[----:B------:R-:W-:Y:S02]  /*8ee0*/  SYNCS.ARRIVE.TRANS64.RED.A0T1 RZ, [UR45+0x16830], RZ ;  /* 0x016830ffffff79a7 */ /* 0x000fe4000820042d */
[----:B------:R-:W-:Y:S01]  /*8ef0*/  ARRIVES.LDGSTSBAR.64.TRANSCNT [UR45+0x16830] ;  /* 0x01683000ff0079b0 */ /* 0x000fe20008000aad */
[----:B------:R-:W-:Y:S01]  /*8f00*/  NOP ;  /* 0x0000000000007918 */ /* 0x000fe20000000000 */
[----:B------:R-:W-:-:S06]  /*8f10*/  ULOP3.LUT UR4, UR41, 0x2, URZ, 0xfc, !UPT ;  /* 0x0000000229047892 */ /* 0x000fcc000f8efc3f */
[----:B------:R-:W-:-:S05]  /*8f20*/  IMAD.U32 R6, RZ, RZ, UR4 ;  /* 0x00000004ff067e24 */ /* 0x000fca000f8e00ff */
[----:B------:R-:W-:-:S13]  /*8f30*/  ISETP.NE.AND P2, PT, R6, 0x3, PT ;  /* 0x000000030600780c */ /* 0x000fda0003f45270 */
[----:B0-----:R-:W-:Y:S05]  /*8f40*/  @!P2 BRA `(.L_x_49) ;  /* 0x000000000004a947 */ /* 0x001fea0003800000 */
[----:B------:R-:W-:Y:S01]  /*8f50*/  BPT.TRAP 0x1 ;  /* 0x000000040000795c */ /* 0x000fe20000300000 */
.L_x_49:
[----:B------:R-:W-:Y:S01]  /*8f60*/  SYNCS.ARRIVE.TRANS64.A1T0 RZ, [UR45+0x16830], RZ ;  /* 0x016830ffffff79a7 */ /* 0x000fe2000810002d */
[----:B------:R-:W-:Y:S05]  /*8f70*/  WARPSYNC.ALL ;  /* 0x0000000000007948 */ /* 0x000fea0003800000 */
[----:B------:R-:W-:Y:S01]  /*8f80*/  UIADD3 UR5, UR45, 0x8400, URZ ;  /* 0x000084002d057890 */ /* 0x000fe2000fffe03f */
[----:B------:R-:W-:Y:S01]  /*8f90*/  R2UR UR4, R27 ;  /* 0x000000001b0472ca */ /* 0x000fe200000e0000 */
[----:B------:R-:W-:Y:S01]  /*8fa0*/  ULDC.64 UR6, c[0x0][0x2d8] ;  /* 0x0000b60000067ab9 */ /* 0x000fe20000000a00 */
[----:B------:R-:W-:Y:S01]  /*8fb0*/  SHF.R.S32.HI R25, RZ, 0x1f, R24 ;  /* 0x0000001fff197819 */ /* 0x000fe20000011418 */
[----:B------:R-:W-:Y:S02]  /*8fc0*/  ULOP3.LUT UP0, URZ, UR5, 0x3ff, URZ, 0xc0, !UPT ;  /* 0x000003ff053f7892 */ /* 0x000fe4000f80c03f */
[----:B------:R-:W-:Y:S01]  /*8fd0*/  UIMAD.WIDE.U32 UR36, UR42, UR6, URZ ;  /* 0x000000062a2472a5 */ /* 0x000fe2000f8e003f */
[----:B------:R-:W-:Y:S03]  /*8fe0*/  BAR.SYNC.DEFER_BLOCKING 0x8, 0x200 ;  /* 0x0208000000007b1d */ /* 0x000fe60000010000 */
[----:B------:R-:W-:-:S04]  /*8ff0*/  PLOP3.LUT P0, PT, PT, PT, UP0, 0x80, 0x0 ;  /* 0x000000000000781c */ /* 0x000fc80003f0f008 */
[----:B------:R-:W-:-:S04]  /*9000*/  UIMAD UR4, UR4, UR6, URZ ;  /* 0x00000006040472a4 */ /* 0x000fc8000f8e023f */
[----:B------:R-:W-:-:S04]  /*9010*/  UIMAD UR4, UR42, UR7, UR4 ;  /* 0x000000072a0472a4 */ /* 0x000fc8000f8e0204 */
[----:B------:R-:W-:Y:S01]  /*9020*/  UIADD3 UR46, UR37, UR4, URZ ;  /* 0x00000004252e7290 */ /* 0x000fe2000fffe03f */
[----:B------:R-:W-:Y:S11]  /*9030*/  @!P0 BRA `(.L_x_50) ;  /* 0x0000000000408947 */ /* 0x000ff60003800000 */
[----:B------:R-:W-:Y:S01]  /*9040*/  MOV R2, 0x0 ;  /* 0x0000000000027802 */ /* 0x000fe20000000f00 */
[----:B------:R-:W-:Y:S01]  /*9050*/  ULDC.64 UR6, c[0x4][0x88] ;  /* 0x0100220000067ab9 */ /* 0x000fe20000000a00 */
[----:B------:R-:W-:Y:S01]  /*9060*/  ULDC.64 UR8, c[0x4][0x90] ;  /* 0x0100240000087ab9 */ /* 0x000fe20000000a00 */
[----:B------:R-:W-:Y:S01]  /*9070*/  ULDC.64 UR4, c[0x4][0x20] ;  /* 0x0100080000047ab9 */ /* 0x000fe20000000a00 */
[----:B------:R-:W-:Y:S01]  /*9080*/  IMAD.U32 R4, RZ, RZ, UR6 ;  /* 0x00000006ff047e24 */ /* 0x000fe2000f8e00ff */
[----:B------:R-:W-:Y:S01]  /*9090*/  MOV R5, UR7 ;  /* 0x0000000700057c02 */ /* 0x000fe20008000f00 */
[----:B------:R-:W0:Y:S01]  /*90a0*/  LDC.64 R2, c[0x4][R2] ;  /* 0x0100000002027b82 */ /* 0x000e220000000a00 */
[----:B------:R-:W-:Y:S01]  /*90b0*/  IMAD.U32 R6, RZ, RZ, UR8 ;  /* 0x00000008ff067e24 */ /* 0x000fe2000f8e00ff */
[----:B------:R-:W-:Y:S01]  /*90c0*/  MOV R10, UR4 ;  /* 0x00000004000a7c02 */ /* 0x000fe20008000f00 */
[----:B------:R-:W-:Y:S01]  /*90d0*/  IMAD.U32 R7, RZ, RZ, UR9 ;  /* 0x00000009ff077e24 */ /* 0x000fe2000f8e00ff */
[----:B------:R-:W-:Y:S01]  /*90e0*/  MOV R12, 0x1 ;  /* 0x00000001000c7802 */ /* 0x000fe20000000f00 */
[----:B------:R-:W-:-:S02]  /*90f0*/  IMAD.U32 R11, RZ, RZ, UR5 ;  /* 0x00000005ff0b7e24 */ /* 0x000fc4000f8e00ff */
[----:B------:R-:W-:Y:S02]  /*9100*/  IMAD.MOV.U32 R8, RZ, RZ, 0x70 ;  /* 0x00000070ff087424 */ /* 0x000fe400078e00ff */
[----:B------:R-:W-:-:S07]  /*9110*/  IMAD.MOV.U32 R13, RZ, RZ, RZ ;  /* 0x000000ffff0d7224 */ /* 0x000fce00078e00ff */
[----:B------:R-:W-:-:S07]  /*9120*/  LEPC R20, `(.L_x_50) ;  /* 0x000000001014794e */ /* 0x000fce0000000000 */
[----:B0-----:R-:W-:Y:S05]  /*9130*/  CALL.ABS.NOINC R2 ;  /* 0x0000000002007343 */ /* 0x001fea0003c00000 */
.L_x_50:
[----:B------:R-:W0:Y:S01]  /*9140*/  LDC R9, c[0x0][0x448] ;  /* 0x00011200ff097b82 */ /* 0x000e220000000800 */
[----:B------:R-:W1:Y:S01]  /*9150*/  S2R R20, SR_TID.X ;  /* 0x0000000000147919 */ /* 0x000e620000002100 */
[----:B------:R-:W-:Y:S01]  /*9160*/  IMAD.U32 R4, RZ, RZ, UR36 ;  /* 0x00000024ff047e24 */ /* 0x000fe2000f8e00ff */
[----:B------:R-:W-:Y:S01]  /*9170*/  ULDC.64 UR4, c[0x0][0x2e0] ;  /* 0x0000b80000047ab9 */ /* 0x000fe20000000a00 */
[----:B------:R-:W-:Y:S01]  /*9180*/  ULDC.64 UR6, c[0x0][0x2c8] ;  /* 0x0000b20000067ab9 */ /* 0x000fe20000000a00 */
[----:B------:R-:W2:Y:S01]  /*9190*/  S2R R2, SR_CTAID.X ;  /* 0x0000000000027919 */ /* 0x000ea20000002500 */
[----:B------:R-:W-:Y:S01]  /*91a0*/  IMAD R25, R25, UR4, RZ ;  /* 0x0000000419197c24 */ /* 0x000fe2000f8e02ff */
[----:B------:R-:W-:-:S03]  /*91b0*/  ULDC.64 UR8, c[0x0][0x280] ;  /* 0x0000a00000087ab9 */ /* 0x000fc60000000a00 */
[----:B------:R-:W-:Y:S01]  /*91c0*/  IMAD R25, R24, UR5, R25 ;  /* 0x0000000518197c24 */ /* 0x000fe2000f8e0219 */
[----:B0-----:R-:W-:Y:S02]  /*91d0*/  ISETP.NE.AND P0, PT, R9, 0x1, PT ;  /* 0x000000010900780c */ /* 0x001fe40003f05270 */
[----:B-1----:R-:W-:-:S11]  /*91e0*/  LOP3.LUT R20, R20, 0x7f, RZ, 0xc0, !PT ;  /* 0x0000007f14147812 */ /* 0x002fd600078ec0ff */
[----:B------:R-:W0:Y:S01]  /*91f0*/  @P0 LDC R3, c[0x0][0x44c] ;  /* 0x00011300ff030b82 */ /* 0x000e220000000800 */
[----:B------:R-:W-:-:S05]  /*9200*/  SHF.R.U32.HI R20, RZ, 0x3, R20 ;  /* 0x00000003ff147819 */ /* 0x000fca0000011614 */
[----:B------:R-:W-:Y:S02]  /*9210*/  IMAD.IADD R0, R23, 0x1, R20 ;  /* 0x0000000117007824 */ /* 0x000fe400078e0214 */
[----:B------:R-:W1:Y:S02]  /*9220*/  @P0 LDC R5, c[0x0][0x450] ;  /* 0x00011400ff050b82 */ /* 0x000e640000000800 */
[----:B--2---:R-:W-:-:S05]  /*9230*/  IMAD R0, R2, 0xc0, R0 ;  /* 0x000000c002007824 */ /* 0x004fca00078e0200 */
[----:B------:R-:W-:Y:S01]  /*9240*/  MOV R7, R0 ;  /* 0x0000000000077202 */ /* 0x000fe20000000f00 */
[----:B------:R-:W2:Y:S01]  /*9250*/  @P0 LDC R6, c[0x0][0x44c] ;  /* 0x00011300ff060b82 */ /* 0x000ea20000000800 */
[----:B0-----:R-:W-:-:S04]  /*9260*/  @P0 IMAD.HI.U32 R2, R0, R3, RZ ;  /* 0x0000000300020227 */ /* 0x001fc800078e00ff */
[----:B------:R-:W-:Y:S01]  /*9270*/  IMAD.U32 R3, RZ, RZ, UR46 ;  /* 0x0000002eff037e24 */ /* 0x000fe2000f8e00ff */
[----:B-1----:R-:W-:Y:S01]  /*9280*/  @P0 SHF.R.U32.HI R7, RZ, R5, R2 ;  /* 0x00000005ff070219 */ /* 0x002fe20000011602 */
[----:B------:R-:W-:Y:S01]  /*9290*/  IMAD.MOV.U32 R2, RZ, RZ, R4 ;  /* 0x000000ffff027224 */ /* 0x000fe200078e0004 */
[----:B------:R-:W-:Y:S02]  /*92a0*/  MOV R5, UR37 ;  /* 0x0000002500057c02 */ /* 0x000fe40008000f00 */
[----:B------:R-:W-:Y:S01]  /*92b0*/  SHF.R.S32.HI R4, RZ, 0x1f, R7 ;  /* 0x0000001fff047819 */ /* 0x000fe20000011407 */
[----:B------:R-:W-:Y:S01]  /*92c0*/  IMAD.WIDE.U32 R2, R24, UR4, R2 ;  /* 0x0000000418027c25 */ /* 0x000fe2000f8e0002 */
[----:B------:R-:W-:Y:S01]  /*92d0*/  ULDC.64 UR4, c[0x0][0x2d0] ;  /* 0x0000b40000047ab9 */ /* 0x000fe20000000a00 */
[----:B------:R-:W-:Y:S01]  /*92e0*/  IADD3 R8, -R7, RZ, RZ ;  /* 0x000000ff07087210 */ /* 0x000fe20007ffe1ff */
[----:B------:R-:W0:Y:S01]  /*92f0*/  S2R R24, SR_CTAID.X ;  /* 0x0000000000187919 */ /* 0x000e220000002500 */
[----:B------:R-:W-:-:S02]  /*9300*/  IMAD R4, R4, UR4, RZ ;  /* 0x0000000404047c24 */ /* 0x000fc4000f8e02ff */
[----:B------:R-:W-:Y:S02]  /*9310*/  IMAD.IADD R3, R3, 0x1, R25 ;  /* 0x0000000103037824 */ /* 0x000fe400078e0219 */
[C---:B------:R-:W-:Y:S02]  /*9320*/  IMAD R11, R7.reuse, UR5, R4 ;  /* 0x00000005070b7c24 */ /* 0x040fe4000f8e0204 */
[----:B------:R-:W-:Y:S02]  /*9330*/  IMAD.WIDE.U32 R4, R7, UR4, R2 ;  /* 0x0000000407047c25 */ /* 0x000fe4000f8e0002 */
[----:B------:R-:W1:Y:S02]  /*9340*/  @P0 LDC R7, c[0x0][0x450] ;  /* 0x00011400ff070b82 */ /* 0x000e640000000800 */
[----:B------:R-:W-:Y:S02]  /*9350*/  IMAD.IADD R5, R5, 0x1, R11 ;  /* 0x0000000105057824 */ /* 0x000fe400078e020b */
[----:B------:R-:W-:-:S02]  /*9360*/  IMAD R11, R9, R8, R0 ;  /* 0x00000008090b7224 */ /* 0x000fc400078e0200 */
[----:B------:R-:W-:Y:S02]  /*9370*/  VIADD R0, R0, 0x80 ;  /* 0x0000008000007836 */ /* 0x000fe40000000000 */
[----:B------:R-:W-:Y:S01]  /*9380*/  IMAD.WIDE.U32 R4, R11, UR6, R4 ;  /* 0x000000060b047c25 */ /* 0x000fe2000f8e0004 */
[----:B------:R-:W-:-:S03]  /*9390*/  SHF.R.S32.HI R8, RZ, 0x1f, R11 ;  /* 0x0000001fff087819 */ /* 0x000fc6000001140b */
[----:B--2---:R-:W-:-:S04]  /*93a0*/  @P0 IMAD.HI.U32 R6, R0, R6, RZ ;  /* 0x0000000600060227 */ /* 0x004fc800078e00ff */
[----:B------:R-:W-:-:S04]  /*93b0*/  IMAD R8, R8, UR6, RZ ;  /* 0x0000000608087c24 */ /* 0x000fc8000f8e02ff */
[----:B------:R-:W-:Y:S01]  /*93c0*/  IMAD R13, R11, UR7, R8 ;  /* 0x000000070b0d7c24 */ /* 0x000fe2000f8e0208 */
[----:B------:R-:W-:Y:S02]  /*93d0*/  MOV R11, R0 ;  /* 0x00000000000b7202 */ /* 0x000fe40000000f00 */
[----:B-1----:R-:W-:Y:S01]  /*93e0*/  @P0 SHF.R.U32.HI R11, RZ, R7, R6 ;  /* 0x00000007ff0b0219 */ /* 0x002fe20000011606 */
[----:B------:R-:W-:Y:S01]  /*93f0*/  IMAD.IADD R13, R5, 0x1, R13 ;  /* 0x00000001050d7824 */ /* 0x000fe200078e020d */
[----:B------:R-:W-:-:S03]  /*9400*/  LEA R5, P0, R4, UR8, 0x1 ;  /* 0x0000000804057c11 */ /* 0x000fc6000f8008ff */
[----:B------:R-:W-:Y:S01]  /*9410*/  IMAD.MOV R7, RZ, RZ, -R11 ;  /* 0x000000ffff077224 */ /* 0x000fe200078e0a0b */
[----:B------:R-:W-:Y:S01]  /*9420*/  LEA.HI.X R8, R4, UR9, R13, 0x1, P0 ;  /* 0x0000000904087c11 */ /* 0x000fe200080f0c0d */
[----:B------:R-:W-:Y:S01]  /*9430*/  IMAD.WIDE.U32 R2, R11, UR4, R2 ;  /* 0x000000040b027c25 */ /* 0x000fe2000f8e0002 */
[----:B------:R-:W-:-:S03]  /*9440*/  SHF.R.S32.HI R4, RZ, 0x1f, R11 ;  /* 0x0000001fff047819 */ /* 0x000fc6000001140b */
[----:B------:R-:W-:Y:S02]  /*9450*/  IMAD R7, R9, R7, R0 ;  /* 0x0000000709077224 */ /* 0x000fe400078e0200 */
[----:B------:R-:W-:Y:S01]  /*9460*/  IMAD R4, R4, UR4, RZ ;  /* 0x0000000404047c24 */ /* 0x000fe2000f8e02ff */
[----:B------:R-:W-:Y:S02]  /*9470*/  ULDC UR4, c[0x0][0x2b8] ;  /* 0x0000ae0000047ab9 */ /* 0x000fe40000000800 */
[----:B------:R-:W-:Y:S01]  /*9480*/  SHF.R.S32.HI R0, RZ, 0x1f, R7 ;  /* 0x0000001fff007819 */ /* 0x000fe20000011407 */
[----:B------:R-:W-:Y:S01]  /*9490*/  IMAD R11, R11, UR5, R4 ;  /* 0x000000050b0b7c24 */ /* 0x000fe2000f8e0204 */
[----:B------:R-:W-:Y:S01]  /*94a0*/  ISETP.GE.AND P0, PT, R16, UR4, PT ;  /* 0x0000000410007c0c */ /* 0x000fe2000bf06270 */
[----:B------:R-:W-:Y:S02]  /*94b0*/  UMOV UR4, 0xffffffff ;  /* 0xffffffff00047882 */ /* 0x000fe40000000000 */
[----:B------:R-:W-:Y:S01]  /*94c0*/  IMAD R0, R0, UR6, RZ ;  /* 0x0000000600007c24 */ /* 0x000fe2000f8e02ff */
[----:B------:R-:W-:-:S03]  /*94d0*/  IADD3 R3, R3, R11, RZ ;  /* 0x0000000b03037210 */ /* 0x000fc60007ffe0ff */
[C---:B------:R-:W-:Y:S02]  /*94e0*/  IMAD R11, R7.reuse, UR7, R0 ;  /* 0x00000007070b7c24 */ /* 0x040fe4000f8e0200 */
[----:B------:R-:W-:-:S04]  /*94f0*/  IMAD.WIDE.U32 R2, R7, UR6, R2 ;  /* 0x0000000607027c25 */ /* 0x000fc8000f8e0002 */
[----:B------:R-:W-:Y:S01]  /*9500*/  IMAD.IADD R7, R3, 0x1, R11 ;  /* 0x0000000103077824 */ /* 0x000fe200078e020b */
[----:B------:R-:W-:-:S04]  /*9510*/  LEA R0, P1, R2, UR8, 0x1 ;  /* 0x0000000802007c11 */ /* 0x000fc8000f8208ff */
[----:B------:R-:W-:Y:S01]  /*9520*/  LEA.HI.X R7, R2, UR9, R7, 0x1, P1 ;  /* 0x0000000902077c11 */ /* 0x000fe200088f0c07 */
[----:B0-----:R-:W-:Y:S08]  /*9530*/  BRA.DIV UR4, `(.L_x_51) ;  /* 0x0000002e041c7947 */ /* 0x001ff0000b800000 */
[----:B------:R-:W0:Y:S01]  /*9540*/  S2R R2, SR_TID.X ;  /* 0x0000000000027919 */ /* 0x000e220000002100 */
[----:B------:R-:W-:Y:S02]  /*9550*/  ULDC UR4, c[0x0][0x288] ;  /* 0x0000a20000047ab9 */ /* 0x000fe40000000800 */
[----:B------:R-:W-:Y:S01]  /*9560*/  IMAD R4, R9, UR4, RZ ;  /* 0x0000000409047c24 */ /* 0x000fe2000f8e02ff */
[----:B------:R-:W1:Y:S04]  /*9570*/  SHFL.IDX PT, R14, R5, RZ, 0x181f ;  /* 0x00181fff050e7589 */ /* 0x000e6800000e0000 */
[----:B------:R-:W-:Y:S04]  /*9580*/  SHFL.IDX PT, R21, R5, 0x1, 0x181f ;  /* 0x00381f0005157f89 */ /* 0x000fe800000e0000 */
[----:B------:R-:W-:Y:S01]  /*9590*/  SHFL.IDX PT, R10, R8, 0x1, 0x181f ;  /* 0x00381f00080a7f89 */ /* 0x000fe200000e0000 */
[----:B0-----:R-:W-:-:S04]  /*95a0*/  LOP3.LUT R2, R2, 0x7f, RZ, 0xc0, !PT ;  /* 0x0000007f02027812 */ /* 0x001fc800078ec0ff */
[----:B------:R-:W-:-:S05]  /*95b0*/  SHF.R.U32.HI R2, RZ, 0x3, R2 ;  /* 0x00000003ff027819 */ /* 0x000fca0000011602 */
[----:B------:R-:W-:Y:S02]  /*95c0*/  IMAD R6, R24, 0xc0, R2 ;  /* 0x000000c018067824 */ /* 0x000fe400078e0202 */
[----:B------:R-:W0:Y:S02]  /*95d0*/  SHFL.IDX PT, R2, R8, RZ, 0x181f ;  /* 0x00181fff08027589 */ /* 0x000e2400000e0000 */
[C---:B------:R-:W-:Y:S01]  /*95e0*/  VIADD R9, R6.reuse, 0x10 ;  /* 0x0000001006097836 */ /* 0x040fe20000000000 */
[C---:B------:R-:W-:Y:S01]  /*95f0*/  ISETP.GE.AND P1, PT, R6.reuse, R4, PT ;  /* 0x000000040600720c */ /* 0x040fe20003f26270 */
[----:B------:R-:W-:-:S03]  /*9600*/  VIADD R11, R6, 0x20 ;  /* 0x00000020060b7836 */ /* 0x000fc60000000000 */
[----:B------:R-:W-:Y:S02]  /*9610*/  ISETP.GE.AND P3, PT, R9, R4, PT ;  /* 0x000000040900720c */ /* 0x000fe40003f66270 */
[----:B------:R-:W-:Y:S07]  /*9620*/  SHFL.IDX PT, R9, R8, 0x2, 0x181f ;  /* 0x00581f0008097f89 */ /* 0x000fee00000e0000 */
[----:B-1----:R-:W-:Y:S02]  /*9630*/  @!P1 LEA R14, P2, R16, R14, 0x1 ;  /* 0x0000000e100e9211 */ /* 0x002fe400078408ff */
[----:B------:R-:W-:-:S03]  /*9640*/  @!P1 LEA R25, R22, UR45, 0x1 ;  /* 0x0000002d16199c11 */ /* 0x000fc6000f8e08ff */
[----:B0-----:R-:W-:Y:S01]  /*9650*/  @!P1 IMAD.X R3, RZ, RZ, R2, P2 ;  /* 0x000000ffff039224 */ /* 0x001fe200010e0602 */
[----:B------:R-:W-:Y:S02]  /*9660*/  @!P1 MOV R2, R14 ;  /* 0x0000000e00029202 */ /* 0x000fe40000000f00 */
[----:B------:R-:W0:Y:S04]  /*9670*/  SHFL.IDX PT, R14, R5, 0x2, 0x181f ;  /* 0x00581f00050e7f89 */ /* 0x000e2800000e0000 */
[----:B------:R1:W-:Y:S01]  /*9680*/  @!P1 LDGSTS.E.BYPASS.LTC128B.128 [R25+0x8400], desc[UR38][R2.64], !P0 ;  /* 0x0840000002199fae */ /* 0x0003e2000c101d66 */
[----:B------:R-:W-:Y:S02]  /*9690*/  ISETP.GE.AND P1, PT, R11, R4, PT ;  /* 0x000000040b00720c */ /* 0x000fe40003f26270 */
[----:B------:R-:W-:-:S02]  /*96a0*/  IADD3 R11, R6, 0x40, RZ ;  /* 0x00000040060b7810 */ /* 0x000fc40007ffe0ff */
[----:B-1----:R-:W-:Y:S02]  /*96b0*/  @!P3 LEA R2, P2, R16, R21, 0x1 ;  /* 0x000000151002b211 */ /* 0x002fe400078408ff */
[----:B------:R-:W-:Y:S01]  /*96c0*/  @!P3 LEA R25, R22, UR45, 0x1 ;  /* 0x0000002d1619bc11 */ /* 0x000fe2000f8e08ff */
[----:B------:R-:W1:Y:S01]  /*96d0*/  SHFL.IDX PT, R21, R5, 0x3, 0x181f ;  /* 0x00781f0005157f89 */ /* 0x000e6200000e0000 */
[----:B------:R-:W-:-:S05]  /*96e0*/  @!P3 IADD3.X R3, RZ, R10, RZ, P2, !PT ;  /* 0x0000000aff03b210 */ /* 0x000fca00017fe4ff */
[----:B------:R-:W-:Y:S01]  /*96f0*/  @!P1 LEA R20, R22, UR45, 0x1 ;  /* 0x0000002d16149c11 */ /* 0x000fe2000f8e08ff */
[----:B------:R-:W2:Y:S04]  /*9700*/  SHFL.IDX PT, R10, R8, 0x3, 0x181f ;  /* 0x00781f00080a7f89 */ /* 0x000ea800000e0000 */
[----:B------:R0:W-:Y:S02]  /*9710*/  @!P3 LDGSTS.E.BYPASS.LTC128B.128 [R25+0x8c00], desc[UR38][R2.64], !P0 ;  /* 0x08c000000219bfae */ /* 0x0001e4000c101d66 */
[----:B0-----:R-:W-:Y:S02]  /*9720*/  @!P1 LEA R2, P2, R16, R14, 0x1 ;  /* 0x0000000e10029211 */ /* 0x001fe400078408ff */
[----:B------:R-:W0:Y:S03]  /*9730*/  SHFL.IDX PT, R14, R5, 0x4, 0x181f ;  /* 0x00981f00050e7f89 */ /* 0x000e2600000e0000 */
[----:B------:R-:W-:-:S02]  /*9740*/  @!P1 IMAD.X R3, RZ, RZ, R9, P2 ;  /* 0x000000ffff039224 */ /* 0x000fc400010e0609 */
[----:B------:R-:W-:-:S03]  /*9750*/  VIADD R9, R6, 0x30 ;  /* 0x0000003006097836 */ /* 0x000fc60000000000 */
[----:B------:R3:W-:Y:S01]  /*9760*/  @!P1 LDGSTS.E.BYPASS.LTC128B.128 [R20+0x9400], desc[UR38][R2.64], !P0 ;  /* 0x0940000002149fae */ /* 0x0007e2000c101d66 */
[-C--:B------:R-:W-:Y:S01]  /*9770*/  ISETP.GE.AND P1, PT, R11, R4.reuse, PT ;  /* 0x000000040b00720c */ /* 0x080fe20003f26270 */
[----:B------:R-:W-:Y:S01]  /*9780*/  VIADD R11, R6, 0x60 ;  /* 0x00000060060b7836 */ /* 0x000fe20000000000 */
[----:B------:R-:W-:Y:S02]  /*9790*/  ISETP.GE.AND P3, PT, R9, R4, PT ;  /* 0x000000040900720c */ /* 0x000fe40003f66270 */
[----:B------:R-:W4:Y:S09]  /*97a0*/  SHFL.IDX PT, R9, R8, 0x4, 0x181f ;  /* 0x00981f0008097f89 */ /* 0x000f3200000e0000 */
[----:B---3--:R-:W-:-:S02]  /*97b0*/  @!P1 LEA R20, R22, UR45, 0x1 ;  /* 0x0000002d16149c11 */ /* 0x008fc4000f8e08ff */
[----:B-1----:R-:W-:Y:S02]  /*97c0*/  @!P3 LEA R2, P2, R16, R21, 0x1 ;  /* 0x000000151002b211 */ /* 0x002fe400078408ff */
[----:B------:R-:W-:Y:S01]  /*97d0*/  @!P3 LEA R25, R22, UR45, 0x1 ;  /* 0x0000002d1619bc11 */ /* 0x000fe2000f8e08ff */
[----:B------:R-:W1:Y:S02]  /*97e0*/  SHFL.IDX PT, R21, R5, 0x5, 0x181f ;  /* 0x00b81f0005157f89 */ /* 0x000e6400000e0000 */
[----:B--2---:R-:W-:Y:S02]  /*97f0*/  @!P3 IMAD.X R3, RZ, RZ, R10, P2 ;  /* 0x000000ffff03b224 */ /* 0x004fe400010e060a */
[----:B------:R-:W2:Y:S04]  /*9800*/  SHFL.IDX PT, R10, R8, 0x5, 0x181f ;  /* 0x00b81f00080a7f89 */ /* 0x000ea800000e0000 */
[----:B------:R0:W-:Y:S02]  /*9810*/  @!P3 LDGSTS.E.BYPASS.LTC128B.128 [R25+0x9c00], desc[UR38][R2.64], !P0 ;  /* 0x09c000000219bfae */ /* 0x0001e4000c101d66 */
[----:B0-----:R-:W-:-:S02]  /*9820*/  @!P1 LEA R2, P2, R16, R14, 0x1 ;  /* 0x0000000e10029211 */ /* 0x001fc400078408ff */
[----:B------:R-:W0:Y:S03]  /*9830*/  SHFL.IDX PT, R14, R5, 0x6, 0x181f ;  /* 0x00d81f00050e7f89 */ /* 0x000e2600000e0000 */
[----:B----4-:R-:W-:Y:S01]  /*9840*/  @!P1 IMAD.X R3, RZ, RZ, R9, P2 ;  /* 0x000000ffff039224 */ /* 0x010fe200010e0609 */
[----:B------:R-:W-:-:S04]  /*9850*/  IADD3 R9, R6, 0x50, RZ ;  /* 0x0000005006097810 */ /* 0x000fc80007ffe0ff */
[-C--:B------:R-:W-:Y:S01]  /*9860*/  ISETP.GE.AND P3, PT, R9, R4.reuse, PT ;  /* 0x000000040900720c */ /* 0x080fe20003f66270 */
[----:B------:R1:W-:Y:S01]  /*9870*/  @!P1 LDGSTS.E.BYPASS.LTC128B.128 [R20+0xa400], desc[UR38][R2.64], !P0 ;  /* 0x0a40000002149fae */ /* 0x0003e2000c101d66 */
[----:B------:R-:W-:Y:S01]  /*9880*/  ISETP.GE.AND P1, PT, R11, R4, PT ;  /* 0x000000040b00720c */ /* 0x000fe20003f26270 */
[----:B------:R-:W-:Y:S02]  /*9890*/  VIADD R11, R6, 0x80 ;  /* 0x00000080060b7836 */ /* 0x000fe40000000000 */
[----:B------:R-:W3:Y:S04]  /*98a0*/  SHFL.IDX PT, R9, R8, 0x6, 0x181f ;  /* 0x00d81f0008097f89 */ /* 0x000ee800000e0000 */
[----:B------:R-:W-:Y:S04]  /*98b0*/  SHFL.IDX PT, R8, R8, 0x7, 0x181f ;  /* 0x00f81f0008087f89 */ /* 0x000fe800000e0000 */
[----:B-1----:R-:W-:-:S02]  /*98c0*/  @!P3 LEA R2, P2, R16, R21, 0x1 ;  /* 0x000000151002b211 */ /* 0x002fc400078408ff */
[C---:B------:R-:W-:Y:S01]  /*98d0*/  @!P3 LEA R25, R22.reuse, UR45, 0x1 ;  /* 0x0000002d1619bc11 */ /* 0x040fe2000f8e08ff */
[----:B------:R-:W-:Y:S02]  /*98e0*/  SHFL.IDX PT, R21, R0, RZ, 0x181f ;  /* 0x00181fff00157589 */ /* 0x000fe400000e0000 */
[----:B--2---:R-:W-:Y:S01]  /*98f0*/  @!P3 IMAD.X R3, RZ, RZ, R10, P2 ;  /* 0x000000ffff03b224 */ /* 0x004fe200010e060a */
[----:B------:R-:W-:-:S04]  /*9900*/  @!P1 LEA R10, R22, UR45, 0x1 ;  /* 0x0000002d160a9c11 */ /* 0x000fc8000f8e08ff */
[----:B------:R0:W-:Y:S02]  /*9910*/  @!P3 LDGSTS.E.BYPASS.LTC128B.128 [R25+0xac00], desc[UR38][R2.64], !P0 ;  /* 0x0ac000000219bfae */ /* 0x0001e4000c101d66 */
[----:B0-----:R-:W-:Y:S02]  /*9920*/  @!P1 LEA R2, P2, R16, R14, 0x1 ;  /* 0x0000000e10029211 */ /* 0x001fe400078408ff */
[----:B------:R0:W1:Y:S02]  /*9930*/  SHFL.IDX PT, R14, R5, 0x7, 0x181f ;  /* 0x00f81f00050e7f89 */ /* 0x00006400000e0000 */
[----:B---3--:R-:W-:Y:S01]  /*9940*/  @!P1 IADD3.X R3, RZ, R9, RZ, P2, !PT ;  /* 0x00000009ff039210 */ /* 0x008fe200017fe4ff */
[----:B------:R-:W-:-:S04]  /*9950*/  VIADD R9, R6, 0x70 ;  /* 0x0000007006097836 */ /* 0x000fc80000000000 */
[----:B------:R1:W-:Y:S01]  /*9960*/  @!P1 LDGSTS.E.BYPASS.LTC128B.128 [R10+0xb400], desc[UR38][R2.64], !P0 ;  /* 0x0b400000020a9fae */ /* 0x0003e2000c101d66 */
[-C--:B------:R-:W-:Y:S01]  /*9970*/  ISETP.GE.AND P3, PT, R9, R4.reuse, PT ;  /* 0x000000040900720c */ /* 0x080fe20003f66270 */
[C---:B0-----:R-:W-:Y:S01]  /*9980*/  VIADD R5, R6.reuse, 0x90 ;  /* 0x0000009006057836 */ /* 0x041fe20000000000 */
[----:B------:R-:W-:Y:S01]  /*9990*/  ISETP.GE.AND P1, PT, R11, R4, PT ;  /* 0x000000040b00720c */ /* 0x000fe20003f26270 */
[----:B------:R-:W0:Y:S01]  /*99a0*/  SHFL.IDX PT, R9, R7, RZ, 0x181f ;  /* 0x00181fff07097589 */ /* 0x000e2200000e0000 */
[----:B------:R-:W-:-:S09]  /*99b0*/  IADD3 R11, R6, 0xa0, RZ ;  /* 0x000000a0060b7810 */ /* 0x000fd20007ffe0ff */
[----:B------:R-:W-:Y:S02]  /*99c0*/  @!P3 LEA R25, R22, UR45, 0x1 ;  /* 0x0000002d1619bc11 */ /* 0x000fe4000f8e08ff */
[----:B-1----:R-:W-:Y:S02]  /*99d0*/  @!P3 LEA R2, P2, R16, R14, 0x1 ;  /* 0x0000000e1002b211 */ /* 0x002fe400078408ff */
[----:B------:R-:W-:Y:S02]  /*99e0*/  SHFL.IDX PT, R14, R0, 0x2, 0x181f ;  /* 0x00581f00000e7f89 */ /* 0x000fe400000e0000 */
[----:B------:R-:W-:Y:S02]  /*99f0*/  @!P3 IADD3.X R3, RZ, R8, RZ, P2, !PT ;  /* 0x00000008ff03b210 */ /* 0x000fe400017fe4ff */
[----:B------:R-:W-:Y:S04]  /*9a00*/  SHFL.IDX PT, R8, R7, 0x1, 0x181f ;  /* 0x00381f0007087f89 */ /* 0x000fe800000e0000 */
[----:B------:R1:W-:Y:S01]  /*9a10*/  @!P3 LDGSTS.E.BYPASS.LTC128B.128 [R25+0xbc00], desc[UR38][R2.64], !P0 ;  /* 0x0bc000000219bfae */ /* 0x0003e2000c101d66 */
[----:B------:R-:W-:-:S03]  /*9a20*/  ISETP.GE.AND P3, PT, R5, R4, PT ;  /* 0x000000040500720c */ /* 0x000fc60003f66270 */
[----:B------:R-:W-:Y:S04]  /*9a30*/  SHFL.IDX PT, R5, R7, 0x2, 0x181f ;  /* 0x00581f0007057f89 */ /* 0x000fe800000e0000 */
[----:B------:R-:W-:Y:S01]  /*9a40*/  SHFL.IDX PT, R7, R7, 0x3, 0x181f ;  /* 0x00781f0007077f89 */ /* 0x000fe200000e0000 */
[----:B-1----:R-:W-:Y:S02]  /*9a50*/  @!P1 LEA R2, P2, R16, R21, 0x1 ;  /* 0x0000001510029211 */ /* 0x002fe400078408ff */
[----:B------:R-:W-:-:S03]  /*9a60*/  @!P1 LEA R21, R22, UR45, 0x1 ;  /* 0x0000002d16159c11 */ /* 0x000fc6000f8e08ff */
[----:B0-----:R-:W-:Y:S02]  /*9a70*/  @!P1 IMAD.X R3, RZ, RZ, R9, P2 ;  /* 0x000000ffff039224 */ /* 0x001fe400010e0609 */
[----:B------:R-:W0:Y:S04]  /*9a80*/  SHFL.IDX PT, R9, R0, 0x1, 0x181f ;  /* 0x00381f0000097f89 */ /* 0x000e2800000e0000 */
[----:B------:R0:W-:Y:S01]  /*9a90*/  @!P1 LDGSTS.E.BYPASS.LTC128B.128 [R21+0xc400], desc[UR38][R2.64], !P0 ;  /* 0x0c40000002159fae */ /* 0x0001e2000c101d66 */
[----:B------:R-:W-:Y:S02]  /*9aa0*/  ISETP.GE.AND P1, PT, R11, R4, PT ;  /* 0x000000040b00720c */ /* 0x000fe40003f26270 */
[----:B0-----:R-:W-:Y:S02]  /*9ab0*/  @!P3 LEA R2, P2, R16, R9, 0x1 ;  /* 0x000000091002b211 */ /* 0x001fe400078408ff */
[----:B------:R-:W-:-:S03]  /*9ac0*/  @!P3 LEA R9, R22, UR45, 0x1 ;  /* 0x0000002d1609bc11 */ /* 0x000fc6000f8e08ff */
[----:B------:R-:W-:-:S05]  /*9ad0*/  @!P3 IMAD.X R3, RZ, RZ, R8, P2 ;  /* 0x000000ffff03b224 */ /* 0x000fca00010e0608 */
[----:B------:R0:W-:Y:S02]  /*9ae0*/  @!P3 LDGSTS.E.BYPASS.LTC128B.128 [R9+0xcc00], desc[UR38][R2.64], !P0 ;  /* 0x0cc000000209bfae */ /* 0x0001e4000c101d66 */
[----:B0-----:R-:W-:Y:S02]  /*9af0*/  @!P1 LEA R2, P2, R16, R14, 0x1 ;  /* 0x0000000e10029211 */ /* 0x001fe400078408ff */
[----:B------:R0:W1:Y:S03]  /*9b00*/  SHFL.IDX PT, R14, R0, 0x3, 0x181f ;  /* 0x00781f00000e7f89 */ /* 0x00006600000e0000 */
[----:B------:R-:W-:Y:S01]  /*9b10*/  @!P1 IMAD.X R3, RZ, RZ, R5, P2 ;  /* 0x000000ffff039224 */ /* 0x000fe200010e0605 */
[----:B------:R-:W-:-:S05]  /*9b20*/  @!P1 LEA R5, R22, UR45, 0x1 ;  /* 0x0000002d16059c11 */ /* 0x000fca000f8e08ff */
[----:B------:R0:W-:Y:S02]  /*9b30*/  @!P1 LDGSTS.E.BYPASS.LTC128B.128 [R5+0xd400], desc[UR38][R2.64], !P0 ;  /* 0x0d40000002059fae */ /* 0x0001e4000c101d66 */
.L_x_129:
[----:B0-----:R-:W-:Y:S01]  /*9b40*/  IADD3 R3, R6, 0xb0, RZ ;  /* 0x000000b006037810 */ /* 0x001fe20007ffe0ff */
[----:B------:R-:W-:-:S03]  /*9b50*/  IMAD.MOV.U32 R0, RZ, RZ, 0x1 ;  /* 0x00000001ff007424 */ /* 0x000fc600078e00ff */
[----:B------:R-:W-:Y:S02]  /*9b60*/  ISETP.GE.AND P1, PT, R3, R4, PT ;  /* 0x000000040300720c */ /* 0x000fe40003f26270 */
[----:B------:R-:W-:-:S11]  /*9b70*/  SHF.L.U32 R0, R0, 0x1f, RZ ;  /* 0x0000001f00007819 */ /* 0x000fd600000006ff */
[----:B-1----:R-:W-:Y:S02]  /*9b80*/  @!P1 LEA R2, P2, R16, R14, 0x1 ;  /* 0x0000000e10029211 */ /* 0x002fe400078408ff */
[----:B------:R-:W-:-:S03]  /*9b90*/  @!P1 LEA R5, R22, UR45, 0x1 ;  /* 0x0000002d16059c11 */ /* 0x000fc6000f8e08ff */
[----:B------:R-:W-:-:S05]  /*9ba0*/  @!P1 IMAD.X R3, RZ, RZ, R7, P2 ;  /* 0x000000ffff039224 */ /* 0x000fca00010e0607 */
[----:B------:R-:W-:Y:S01]  /*9bb0*/  @!PT LDS RZ, [RZ] ;  /* 0x00000000fffff984 */ /* 0x000fe20000000800 */
[----:B------:R-:W-:Y:S01]  /*9bc0*/  @!PT LDS RZ, [RZ] ;  /* 0x00000000fffff984 */ /* 0x000fe20000000800 */
[----:B------:R-:W-:Y:S01]  /*9bd0*/  @!PT LDS RZ, [RZ] ;  /* 0x00000000fffff984 */ /* 0x000fe20000000800 */
[----:B------:R0:W-:Y:S01]  /*9be0*/  @!P1 LDGSTS.E.BYPASS.LTC128B.128 [R5+0xdc00], desc[UR38][R2.64], !P0 ;  /* 0x0dc0000002059fae */ /* 0x0001e2000c101d66 */
[----:B------:R-:W-:Y:S01]  /*9bf0*/  NOP ;  /* 0x0000000000007918 */ /* 0x000fe20000000000 */
[----:B------:R-:W-:Y:S02]  /*9c00*/  SYNCS.ARRIVE.TRANS64.RED.A0T1 RZ, [UR45+0x16800], RZ ;  /* 0x016800ffffff79a7 */ /* 0x000fe4000820042d */
[----:B------:R-:W-:Y:S01]  /*9c10*/  ARRIVES.LDGSTSBAR.64.TRANSCNT [UR45+0x16800] ;  /* 0x01680000ff0079b0 */ /* 0x000fe20008000aad */
[----:B------:R-:W-:Y:S01]  /*9c20*/  NOP ;  /* 0x0000000000007918 */ /* 0x000fe20000000000 */
[----:B------:R-:W-:Y:S01]  /*9c30*/  SYNCS.ARRIVE.TRANS64.A1T0 RZ, [UR45+0x16800], RZ ;  /* 0x016800ffffff79a7 */ /* 0x000fe2000810002d */
[----:B------:R-:W1:Y:S02]  /*9c40*/  SYNCS.PHASECHK.TRANS64.TRYWAIT P0, [UR45+0x16820], R0 ;  /* 0x01682000ff0075a7 */ /* 0x000e64000800016d */
[----:B01----:R-:W-:Y:S05]  /*9c50*/  @!P0 BRA `(.L_x_52) ;  /* 0x0000003000ec8947 */ /* 0x003fea0003800000 */
.L_x_130:
[----:B------:R-:W-:Y:S01]  /*9c60*/  UIADD3 UR4, UR49, -0x2, URZ ;  /* 0xfffffffe31047890 */ /* 0x000fe2000fffe03f */
[----:B------:R-:W-:Y:S01]  /*9c70*/  MOV R24, 0x1 ;  /* 0x0000000100187802 */ /* 0x000fe20000000f00 */
[----:B------:R-:W-:Y:S02]  /*9c80*/  IMAD.MOV.U32 R20, RZ, RZ, RZ ;  /* 0x000000ffff147224 */ /* 0x000fe400078e00ff */
[----:B------:R-:W-:-:S06]  /*9c90*/  UISETP.GE.AND UP0, UPT, UR4, UR48, UPT ;  /* 0x000000300400728c */ /* 0x000fcc000bf06270 */
[----:B------:R-:W-:-:S13]  /*9ca0*/  PLOP3.LUT P0, PT, PT, PT, UP0, 0x80, 0x0 ;  /* 0x000000000000781c */ /* 0x000fda0003f0f008 */
[----:B------:R-:W-:Y:S05]  /*9cb0*/  @!P0 BRA `(.L_x_53) ;  /* 0x0000000c00f88947 */ /* 0x000fea0003800000 */
[----:B------:R-:W1:Y:S01]  /*9cc0*/  S2R R2, SR_TID.X ;  /* 0x0000000000027919 */ /* 0x000e620000002100 */
[----:B------:R-:W-:Y:S01]  /*9cd0*/  UIADD3 UR4, UR47, 0x1, URZ ;  /* 0x000000012f047890 */ /* 0x000fe2000fffe03f */
[----:B0-----:R-:W-:Y:S01]  /*9ce0*/  LOP3.LUT R3, RZ, UR44, RZ, 0x33, !PT ;  /* 0x0000002cff037c12 */ /* 0x001fe2000f8e33ff */
[----:B------:R-:W-:Y:S01]  /*9cf0*/  IMAD.SHL.U32 R4, R16, 0x2, RZ ;  /* 0x0000000210047824 */ /* 0x000fe200078e00ff */
[----:B------:R-:W-:Y:S01]  /*9d00*/  BSSY B0, `(.L_x_53) ;  /* 0x00000f9000007945 */ /* 0x000fe20003800000 */
[----:B------:R-:W-:Y:S01]  /*9d10*/  UIMAD UR4, UR4, UR40, URZ ;  /* 0x00000028040472a4 */ /* 0x000fe2000f8e023f */
[----:B------:R-:W-:Y:S01]  /*9d20*/  IMAD.MOV.U32 R21, RZ, RZ, 0x1 ;  /* 0x00000001ff157424 */ /* 0x000fe200078e00ff */
[----:B------:R-:W-:-:S04]  /*9d30*/  MOV R8, RZ ;  /* 0x000000ff00087202 */ /* 0x000fc80000000f00 */
[----:B------:R-:W-:Y:S01]  /*9d40*/  LOP3.LUT R0, RZ, UR4, RZ, 0x33, !PT ;  /* 0x00000004ff007c12 */ /* 0x000fe2000f8e33ff */
[----:B------:R-:W-:Y:S02]  /*9d50*/  ULDC UR4, c[0x0][0x2f4] ;  /* 0x0000bd0000047ab9 */ /* 0x000fe40000000800 */
[----:B------:R-:W-:Y:S02]  /*9d60*/  ISETP.GE.AND P1, PT, R16, UR4, PT ;  /* 0x0000000410007c0c */ /* 0x000fe4000bf26270 */
[----:B------:R-:W-:-:S04]  /*9d70*/  VIMNMX R3, R0, R3, !PT ;  /* 0x0000000300037248 */ /* 0x000fc80007fe0100 */
[----:B------:R-:W-:Y:S02]  /*9d80*/  IADD3 R26, -R3, -0x2, RZ ;  /* 0xfffffffe031a7810 */ /* 0x000fe40007ffe1ff */
[----:B-1----:R-:W-:-:S04]  /*9d90*/  LOP3.LUT R2, R2, 0x7f, RZ, 0xc0, !PT ;  /* 0x0000007f02027812 */ /* 0x002fc800078ec0ff */
[----:B------:R-:W-:-:S04]  /*9da0*/  SHF.R.U32.HI R2, RZ, 0x3, R2 ;  /* 0x00000003ff027819 */ /* 0x000fc80000011602 */
[----:B------:R-:W-:Y:S02]  /*9db0*/  IADD3 R19, R23, R19, R2 ;  /* 0x0000001317137210 */ /* 0x000fe40007ffe002 */
[----:B------:R-:W-:Y:S02]  /*9dc0*/  IADD3 R0, -R2, UR43, RZ ;  /* 0x0000002b02007c10 */ /* 0x000fe4000fffe1ff */
[----:B------:R-:W-:-:S03]  /*9dd0*/  IADD3 R2, R19, -0x180, RZ ;  /* 0xfffffe8013027810 */ /* 0x000fc60007ffe0ff */
[C---:B------:R-:W-:Y:S02]  /*9de0*/  IMAD R4, R3.reuse, 0x80, R0 ;  /* 0x0000008003047824 */ /* 0x040fe400078e0200 */
[----:B------:R-:W-:Y:S02]  /*9df0*/  IMAD R0, R3, -0x80, R2 ;  /* 0xffffff8003007824 */ /* 0x000fe400078e0202 */
[----:B------:R-:W-:-:S07]  /*9e00*/  VIADD R4, R4, 0x100 ;  /* 0x0000010004047836 */ /* 0x000fce0000000000 */
.L_x_66:
[----:B------:R-:W2:Y:S01]  /*9e10*/  LDL R6, [R1] ;  /* 0x0000000001067983 */ /* 0x000ea20000100800 */
[----:B------:R-:W0:Y:S01]  /*9e20*/  LDC R2, c[0x0][0x430] ;  /* 0x00010c00ff027b82 */ /* 0x000e220000000800 */
[----:B------:R-:W-:Y:S01]  /*9e30*/  IMAD.MOV.U32 R9, RZ, RZ, R0 ;  /* 0x000000ffff097224 */ /* 0x000fe200078e0000 */
[----:B------:R-:W-:Y:S01]  /*9e40*/  ULDC.64 UR4, c[0x0][0x428] ;  /* 0x00010a0000047ab9 */ /* 0x000fe20000000a00 */
[----:B0-----:R-:W-:-:S13]  /*9e50*/  ISETP.NE.AND P0, PT, R2, 0x1, PT ;  /* 0x000000010200780c */ /* 0x001fda0003f05270 */
[----:B------:R-:W0:Y:S08]  /*9e60*/  @P0 LDC R3, c[0x0][0x434] ;  /* 0x00010d00ff030b82 */ /* 0x000e300000000800 */
[----:B------:R-:W1:Y:S01]  /*9e70*/  @P0 LDC R5, c[0x0][0x438] ;  /* 0x00010e00ff050b82 */ /* 0x000e620000000800 */
[----:B0-----:R-:W-:-:S05]  /*9e80*/  @P0 IMAD.HI.U32 R2, R0, R3, RZ ;  /* 0x0000000300020227 */ /* 0x001fca00078e00ff */
[----:B-1----:R-:W-:-:S04]  /*9e90*/  @P0 SHF.R.U32.HI R9, RZ, R5, R2 ;  /* 0x00000005ff090219 */ /* 0x002fc80000011602 */
[----:B------:R-:W-:Y:S02]  /*9ea0*/  SHF.R.S32.HI R3, RZ, 0x1f, R9 ;  /* 0x0000001fff037819 */ /* 0x000fe40000011409 */
[----:B------:R-:W-:-:S05]  /*9eb0*/  MOV R2, R9 ;  /* 0x0000000900027202 */ /* 0x000fca0000000f00 */
[----:B------:R-:W-:-:S04]  /*9ec0*/  IMAD.WIDE.U32 R2, R28, UR4, R2 ;  /* 0x000000041c027c25 */ /* 0x000fc8000f8e0002 */
[----:B--2---:R-:W-:-:S04]  /*9ed0*/  IMAD R5, R6, UR4, RZ ;  /* 0x0000000406057c24 */ /* 0x004fc8000f8e02ff */
[----:B------:R-:W-:Y:S01]  /*9ee0*/  IMAD R5, R28, UR5, R5 ;  /* 0x000000051c057c24 */ /* 0x000fe2000f8e0205 */
[----:B------:R-:W-:Y:S02]  /*9ef0*/  ULDC.64 UR4, c[0x0][0x418] ;  /* 0x0001060000047ab9 */ /* 0x000fe40000000a00 */
[----:B------:R-:W-:Y:S01]  /*9f00*/  LEA R6, P0, R2, UR4, 0x2 ;  /* 0x0000000402067c11 */ /* 0x000fe2000f8010ff */
[----:B------:R-:W-:-:S05]  /*9f10*/  IMAD.IADD R3, R5, 0x1, R3 ;  /* 0x0000000105037824 */ /* 0x000fca00078e0203 */
[----:B------:R-:W-:-:S05]  /*9f20*/  LEA.HI.X R7, R2, UR5, R3, 0x2, P0 ;  /* 0x0000000502077c11 */ /* 0x000fca00080f1403 */
[----:B------:R-:W2:Y:S01]  /*9f30*/  LDG.E R5, desc[UR38][R6.64] ;  /* 0x0000002606057981 */ /* 0x000ea2000c1e1900 */
[----:B------:R-:W-:-:S06]  /*9f40*/  ULOP3.LUT UR6, UR41, 0x2, URZ, 0xfc, !UPT ;  /* 0x0000000229067892 */ /* 0x000fcc000f8efc3f */
[----:B------:R-:W-:Y:S01]  /*9f50*/  IMAD.U32 R10, RZ, RZ, UR6 ;  /* 0x00000006ff0a7e24 */ /* 0x000fe2000f8e00ff */
[----:B------:R-:W-:-:S04]  /*9f60*/  IADD3 R20, R8, 0x1, RZ ;  /* 0x0000000108147810 */ /* 0x000fc80007ffe0ff */
[----:B------:R-:W-:Y:S02]  /*9f70*/  ISETP.NE.AND P2, PT, R10, 0x3, PT ;  /* 0x000000030a00780c */ /* 0x000fe40003f45270 */
[----:B------:R-:W-:-:S04]  /*9f80*/  ISETP.NE.AND P0, PT, R20, 0x2, PT ;  /* 0x000000021400780c */ /* 0x000fc80003f05270 */
[----:B------:R-:W-:Y:S02]  /*9f90*/  SEL R24, RZ, 0x1, P0 ;  /* 0x00000001ff187807 */ /* 0x000fe40000000000 */
[----:B------:R-:W-:Y:S02]  /*9fa0*/  SEL R20, R20, RZ, P0 ;  /* 0x000000ff14147207 */ /* 0x000fe40000000000 */
[----:B------:R-:W-:Y:S02]  /*9fb0*/  LOP3.LUT R24, R21, R24, RZ, 0x3c, !PT ;  /* 0x0000001815187212 */ /* 0x000fe400078e3cff */
[----:B--2---:R-:W-:Y:S01]  /*9fc0*/  SHF.R.S32.HI R25, RZ, 0x1f, R5 ;  /* 0x0000001fff197819 */ /* 0x004fe20000011405 */
[----:B------:R-:W-:Y:S06]  /*9fd0*/  @!P2 BRA `(.L_x_54) ;  /* 0x000000000004a947 */ /* 0x000fec0003800000 */
[----:B------:R-:W-:Y:S01]  /*9fe0*/  BPT.TRAP 0x1 ;  /* 0x000000040000795c */ /* 0x000fe20000300000 */
.L_x_54:
[----:B------:R-:W-:Y:S01]  /*9ff0*/  LEA R7, R20, UR45, 0x3 ;  /* 0x0000002d14077c11 */ /* 0x000fe2000f8e18ff */
[----:B------:R-:W-:Y:S01]  /*a000*/  BSSY B1, `(.L_x_55) ;  /* 0x0000004000017945 */ /* 0x000fe20003800000 */
[----:B------:R-:W-:-:S04]  /*a010*/  SHF.L.U32 R2, R24, 0x1f, RZ ;  /* 0x0000001f18027819 */ /* 0x000fc800000006ff */
[----:B------:R-:W0:Y:S02]  /*a020*/  SYNCS.PHASECHK.TRANS64.TRYWAIT P0, [R7+URZ+0x16840], R2 ;  /* 0x01684002070075a7 */ /* 0x000e24000800017f */
[----:B0-----:R-:W-:Y:S05]  /*a030*/  @!P0 BRA `(.L_x_56) ;  /* 0x00000030000c8947 */ /* 0x001fea0003800000 */
.L_x_131:
[----:B------:R-:W-:Y:S05]  /*a040*/  BSYNC B1 ;  /* 0x0000000000017941 */ /* 0x000fea0003800000 */
.L_x_55:
[----:B------:R-:W-:Y:S01]  /*a050*/  ULDC UR4, c[0x0][0x430] ;  /* 0x00010c0000047ab9 */ /* 0x000fe20000000800 */
[----:B------:R-:W-:Y:S01]  /*a060*/  R2UR UR6, R27 ;  /* 0x000000001b0672ca */ /* 0x000fe200000e0000 */
[----:B------:R-:W-:Y:S01]  /*a070*/  UIADD3 UR4, -UR4, URZ, URZ ;  /* 0x0000003f04047290 */ /* 0x000fe2000fffe13f */
[----:B------:R-:W-:-:S05]  /*a080*/  LOP3.LUT P2, RZ, R29, 0x1, RZ, 0xc0, !PT ;  /* 0x000000011dff7812 */ /* 0x000fca000784c0ff */
[----:B------:R-:W-:Y:S01]  /*a090*/  IMAD R6, R9, UR4, R0 ;  /* 0x0000000409067c24 */ /* 0x000fe2000f8e0200 */
[----:B------:R-:W-:-:S04]  /*a0a0*/  ULDC.64 UR4, c[0x0][0x300] ;  /* 0x0000c00000047ab9 */ /* 0x000fc80000000a00 */
[----:B------:R-:W-:-:S05]  /*a0b0*/  SHF.R.S32.HI R23, RZ, 0x1f, R6 ;  /* 0x0000001fff177819 */ /* 0x000fca0000011406 */
[----:B------:R-:W-:-:S04]  /*a0c0*/  IMAD R3, R23, UR4, RZ ;  /* 0x0000000417037c24 */ /* 0x000fc8000f8e02ff */
[C---:B------:R-:W-:Y:S02]  /*a0d0*/  IMAD R9, R6.reuse, UR5, R3 ;  /* 0x0000000506097c24 */ /* 0x040fe4000f8e0203 */
[----:B0-----:R-:W-:Y:S01]  /*a0e0*/  IMAD.WIDE.U32 R2, R6, UR4, RZ ;  /* 0x0000000406027c25 */ /* 0x001fe2000f8e00ff */
[----:B------:R-:W-:-:S03]  /*a0f0*/  ULDC.64 UR4, c[0x0][0x310] ;  /* 0x0000c40000047ab9 */ /* 0x000fc60000000a00 */
[----:B------:R-:W-:Y:S02]  /*a100*/  IMAD.IADD R3, R3, 0x1, R9 ;  /* 0x0000000103037824 */ /* 0x000fe400078e0209 */
[----:B------:R-:W-:Y:S02]  /*a110*/  IMAD R10, R25, UR4, RZ ;  /* 0x00000004190a7c24 */ /* 0x000fe4000f8e02ff */
[----:B------:R-:W-:-:S04]  /*a120*/  IMAD.WIDE.U32 R2, R5, UR4, R2 ;  /* 0x0000000405027c25 */ /* 0x000fc8000f8e0002 */
[----:B------:R-:W-:Y:S01]  /*a130*/  IMAD R9, R5, UR5, R10 ;  /* 0x0000000505097c24 */ /* 0x000fe2000f8e020a */
[----:B------:R-:W-:-:S03]  /*a140*/  ULDC.64 UR4, c[0x0][0x308] ;  /* 0x0000c20000047ab9 */ /* 0x000fc60000000a00 */
[----:B------:R-:W-:Y:S01]  /*a150*/  IMAD.IADD R3, R3, 0x1, R9 ;  /* 0x0000000103037824 */ /* 0x000fe200078e0209 */
[----:B------:R-:W-:Y:S01]  /*a160*/  MOV R9, UR4 ;  /* 0x0000000400097c02 */ /* 0x000fe20008000f00 */
[----:B------:R-:W-:-:S03]  /*a170*/  UIMAD UR4, UR6, UR4, URZ ;  /* 0x00000004060472a4 */ /* 0x000fc6000f8e023f */
[----:B------:R-:W-:Y:S01]  /*a180*/  ULDC.64 UR6, c[0x0][0x2e8] ;  /* 0x0000ba0000067ab9 */ /* 0x000fe20000000a00 */
[----:B------:R-:W-:Y:S02]  /*a190*/  UIMAD UR4, UR42, UR5, UR4 ;  /* 0x000000052a0472a4 */ /* 0x000fe4000f8e0204 */
[----:B------:R-:W-:-:S04]  /*a1a0*/  IMAD.WIDE.U32 R2, R9, UR42, R2 ;  /* 0x0000002a09027c25 */ /* 0x000fc8000f8e0002 */
[----:B------:R-:W-:Y:S01]  /*a1b0*/  IMAD R9, R20, 0x2000, R22 ;  /* 0x0000200014097824 */ /* 0x000fe200078e0216 */
[----:B------:R-:W-:Y:S01]  /*a1c0*/  LEA R10, P0, R2, UR6, 0x1 ;  /* 0x00000006020a7c11 */ /* 0x000fe2000f8008ff */
[----:B------:R-:W-:Y:S01]  /*a1d0*/  VIADD R19, R3, UR4 ;  /* 0x0000000403137c36 */ /* 0x000fe20008000000 */
[----:B------:R-:W-:-:S04]  /*a1e0*/  UMOV UR4, 0xffffffff ;  /* 0xffffffff00047882 */ /* 0x000fc80000000000 */
[----:B------:R-:W-:Y:S01]  /*a1f0*/  LEA.HI.X R19, R2, UR7, R19, 0x1, P0 ;  /* 0x0000000702137c11 */ /* 0x000fe200080f0c13 */
[----:B------:R-:W-:Y:S06]  /*a200*/  BRA.DIV UR4, `(.L_x_57) ;  /* 0x0000002e04ac7947 */ /* 0x000fec000b800000 */
[----:B------:R-:W0:Y:S01]  /*a210*/  SHFL.IDX PT, R2, R10, RZ, 0x181f ;  /* 0x00181fff0a027589 */ /* 0x000e2200000e0000 */
[----:B------:R-:W-:Y:S02]  /*a220*/  SHF.L.U32 R11, R16, 0x1, RZ ;  /* 0x00000001100b7819 */ /* 0x000fe400000006ff */
[----:B------:R-:W-:Y:S01]  /*a230*/  LEA R9, R9, UR45, 0x1 ;  /* 0x0000002d09097c11 */ /* 0x000fe2000f8e08ff */
[----:B------:R-:W1:Y:S04]  /*a240*/  SHFL.IDX PT, R3, R19, RZ, 0x181f ;  /* 0x00181fff13037589 */ /* 0x000e6800000e0000 */
[----:B------:R-:W-:Y:S01]  /*a250*/  SHFL.IDX PT, R14, R10, 0x7, 0x181f ;  /* 0x00f81f000a0e7f89 */ /* 0x000fe200000e0000 */
[----:B0-----:R-:W-:-:S05]  /*a260*/  IADD3 R2, P0, R2, R11, RZ ;  /* 0x0000000b02027210 */ /* 0x001fca0007f1e0ff */
[----:B-1----:R-:W-:-:S05]  /*a270*/  IMAD.X R3, RZ, RZ, R3, P0 ;  /* 0x000000ffff037224 */ /* 0x002fca00000e0603 */
[----:B------:R0:W-:Y:S04]  /*a280*/  LDGSTS.E.BYPASS.LTC128B.128 [R9+0xe400], desc[UR38][R2.64], !P2 ;  /* 0x0e40000002097fae */ /* 0x0001e8000d101d66 */
[----:B0-----:R-:W0:Y:S04]  /*a290*/  SHFL.IDX PT, R2, R10, 0x1, 0x181f ;  /* 0x00381f000a027f89 */ /* 0x001e2800000e0000 */
[----:B------:R-:W1:Y:S01]  /*a2a0*/  SHFL.IDX PT, R3, R19, 0x1, 0x181f ;  /* 0x00381f0013037f89 */ /* 0x000e6200000e0000 */
[----:B0-----:R-:W-:-:S05]  /*a2b0*/  IADD3 R2, P0, R2, R11, RZ ;  /* 0x0000000b02027210 */ /* 0x001fca0007f1e0ff */
[----:B-1----:R-:W-:-:S05]  /*a2c0*/  IMAD.X R3, RZ, RZ, R3, P0 ;  /* 0x000000ffff037224 */ /* 0x002fca00000e0603 */
[----:B------:R0:W-:Y:S04]  /*a2d0*/  LDGSTS.E.BYPASS.LTC128B.128 [R9+0xec00], desc[UR38][R2.64], !P2 ;  /* 0x0ec0000002097fae */ /* 0x0001e8000d101d66 */
[----:B0-----:R-:W0:Y:S04]  /*a2e0*/  SHFL.IDX PT, R2, R10, 0x2, 0x181f ;  /* 0x00581f000a027f89 */ /* 0x001e2800000e0000 */
[----:B------:R-:W1:Y:S01]  /*a2f0*/  SHFL.IDX PT, R3, R19, 0x2, 0x181f ;  /* 0x00581f0013037f89 */ /* 0x000e6200000e0000 */
[----:B0-----:R-:W-:-:S04]  /*a300*/  IADD3 R2, P0, R2, R11, RZ ;  /* 0x0000000b02027210 */ /* 0x001fc80007f1e0ff */
[----:B-1----:R-:W-:-:S05]  /*a310*/  IADD3.X R3, RZ, R3, RZ, P0, !PT ;  /* 0x00000003ff037210 */ /* 0x002fca00007fe4ff */
        /* <DEDUP_REMOVED lines=17> */
[----:B------:R-:W1:Y:S04]  /*a430*/  SHFL.IDX PT, R3, R19, 0x6, 0x181f ;  /* 0x00d81f0013037f89 */ /* 0x000e6800000e0000 */
[----:B------:R-:W2:Y:S01]  /*a440*/  SHFL.IDX PT, R19, R19, 0x7, 0x181f ;  /* 0x00f81f0013137f89 */ /* 0x000ea200000e0000 */
[----:B0-----:R-:W-:-:S05]  /*a450*/  IADD3 R2, P0, R2, R11, RZ ;  /* 0x0000000b02027210 */ /* 0x001fca0007f1e0ff */
[----:B-1----:R-:W-:-:S05]  /*a460*/  IMAD.X R3, RZ, RZ, R3, P0 ;  /* 0x000000ffff037224 */ /* 0x002fca00000e0603 */
[----:B--2---:R0:W-:Y:S03]  /*a470*/  LDGSTS.E.BYPASS.LTC128B.128 [R9+0x11400], desc[UR38][R2.64], !P2 ;  /* 0x1140000002097fae */ /* 0x0041e6000d101d66 */
.L_x_149:
[----:B0-----:R-:W-:-:S05]  /*a480*/  IMAD.SHL.U32 R2, R16, 0x2, RZ ;  /* 0x0000000210027824 */ /* 0x001fca00078e00ff */
[----:B------:R-:W-:-:S04]  /*a490*/  IADD3 R2, P0, R14, R2, RZ ;  /* 0x000000020e027210 */ /* 0x000fc80007f1e0ff */
[----:B------:R-:W-:Y:S02]  /*a4a0*/  IADD3.X R3, RZ, R19, RZ, P0, !PT ;  /* 0x00000013ff037210 */ /* 0x000fe400007fe4ff */
[----:B------:R-:W-:-:S03]  /*a4b0*/  PLOP3.LUT P0, PT, PT, PT, PT, 0x80, 0x0 ;  /* 0x000000000000781c */ /* 0x000fc60003f0f070 */
[----:B------:R-:W-:Y:S01]  /*a4c0*/  @!PT LDS RZ, [RZ] ;  /* 0x00000000fffff984 */ /* 0x000fe20000000800 */
[----:B------:R-:W-:Y:S01]  /*a4d0*/  @!PT LDS RZ, [RZ] ;  /* 0x00000000fffff984 */ /* 0x000fe20000000800 */
[----:B------:R-:W-:Y:S01]  /*a4e0*/  @!PT LDS RZ, [RZ] ;  /* 0x00000000fffff984 */ /* 0x000fe20000000800 */
[----:B------:R0:W-:Y:S01]  /*a4f0*/  LDGSTS.E.BYPASS.LTC128B.128 [R9+0x11c00], desc[UR38][R2.64], !P2 ;  /* 0x11c0000002097fae */ /* 0x0001e2000d101d66 */
[----:B------:R-:W-:-:S09]  /*a500*/  NOP ;  /* 0x0000000000007918 */ /* 0x000fd20000000000 */
.L_x_58:
[----:B------:R-:W-:Y:S02]  /*a510*/  PLOP3.LUT P2, PT, P2, P0, PT, 0xa2, 0x0 ;  /* 0x000000000000781c */ /* 0x000fe40001741472 */
[----:B------:R-:W-:-:S08]  /*a520*/  @P0 R2UR P2, UR4, R7 ;  /* 0x00000000070402ca */ /* 0x000fd00000040000 */
[----:B------:R-:W-:-:S05]  /*a530*/  @P0 PLOP3.LUT P0, PT, P2, PT, PT, 0x80, 0x0 ;  /* 0x000000000000081c */ /* 0x000fca000170f070 */
[----:B------:R-:W-:Y:S01]  /*a540*/  @!P2 SYNCS.ARRIVE.TRANS64.RED.A0T1 RZ, [UR4+0x16830], RZ ;  /* 0x016830ffffffa9a7 */ /* 0x000fe20008200404 */
[----:B------:R-:W-:Y:S07]  /*a550*/  @!P2 ARRIVES.LDGSTSBAR.64.TRANSCNT [UR4+0x16830] ;  /* 0x01683000ff00a9b0 */ /* 0x000fee0008000a84 */
[----:B------:R-:W-:Y:S05]  /*a560*/  @P0 BRA.U.ANY `(.L_x_58) ;  /* 0xfffffffd00e80947 */ /* 0x000fea000393ffff */
[----:B------:R-:W-:Y:S01]  /*a570*/  NOP ;  /* 0x0000000000007918 */ /* 0x000fe20000000000 */
[----:B------:R-:W-:-:S06]  /*a580*/  ULOP3.LUT UR5, UR41, 0x2, URZ, 0xfc, !UPT ;  /* 0x0000000229057892 */ /* 0x000fcc000f8efc3f */
[----:B0-----:R-:W-:-:S05]  /*a590*/  IMAD.U32 R2, RZ, RZ, UR5 ;  /* 0x00000005ff027e24 */ /* 0x001fca000f8e00ff */
[----:B------:R-:W-:-:S13]  /*a5a0*/  ISETP.NE.AND P3, PT, R2, 0x3, PT ;  /* 0x000000030200780c */ /* 0x000fda0003f65270 */
[----:B------:R-:W-:Y:S05]  /*a5b0*/  @!P3 BRA `(.L_x_59) ;  /* 0x000000000004b947 */ /* 0x000fea0003800000 */
[----:B------:R-:W-:Y:S01]  /*a5c0*/  BPT.TRAP 0x1 ;  /* 0x000000040000795c */ /* 0x000fe20000300000 */
.L_x_59:
[----:B------:R0:W-:Y:S01]  /*a5d0*/  SYNCS.ARRIVE.TRANS64.A1T0 RZ, [R7+URZ+0x16830], RZ ;  /* 0x016830ff07ff79a7 */ /* 0x0001e2000810003f */
[----:B------:R-:W-:Y:S05]  /*a5e0*/  @!P3 BRA `(.L_x_60) ;  /* 0x000000000004b947 */ /* 0x000fea0003800000 */
[----:B------:R-:W-:Y:S01]  /*a5f0*/  BPT.TRAP 0x1 ;  /* 0x000000040000795c */ /* 0x000fe20000300000 */
.L_x_60:
[----:B------:R-:W-:Y:S01]  /*a600*/  SHF.L.U32 R2, R21, 0x1f, RZ ;  /* 0x0000001f15027819 */ /* 0x000fe200000006ff */
[----:B------:R-:W-:Y:S01]  /*a610*/  BSSY B1, `(.L_x_61) ;  /* 0x0000004000017945 */ /* 0x000fe20003800000 */
[----:B0-----:R-:W-:-:S04]  /*a620*/  LEA R7, R8, UR45, 0x3 ;  /* 0x0000002d08077c11 */ /* 0x001fc8000f8e18ff */
[----:B------:R-:W0:Y:S02]  /*a630*/  SYNCS.PHASECHK.TRANS64.TRYWAIT P0, [R7+URZ+0x16860], R2 ;  /* 0x01686002070075a7 */ /* 0x000e24000800017f */
[----:B0-----:R-:W-:Y:S05]  /*a640*/  @!P0 BRA `(.L_x_62) ;  /* 0x0000003000fc8947 */ /* 0x001fea0003800000 */
.L_x_150:
[----:B------:R-:W-:Y:S05]  /*a650*/  BSYNC B1 ;  /* 0x0000000000017941 */ /* 0x000fea0003800000 */
.L_x_61:
[----:B------:R-:W-:Y:S01]  /*a660*/  UMOV UR4, 0xffffffff ;  /* 0xffffffff00047882 */ /* 0x000fe20000000000 */
[----:B------:R-:W-:Y:S01]  /*a670*/  IMAD R8, R8, 0x2000, R22 ;  /* 0x0000200008087824 */ /* 0x000fe200078e0216 */
[----:B------:R-:W-:Y:S01]  /*a680*/  SHF.L.U32 R19, R16, 0x1, RZ ;  /* 0x0000000110137819 */ /* 0x000fe200000006ff */
[----:B------:R-:W-:Y:S06]  /*a690*/  BRA.DIV UR4, `(.L_x_63) ;  /* 0x0000003204fc7947 */ /* 0x000fec000b800000 */
[----:B------:R-:W0:Y:S01]  /*a6a0*/  SHFL.IDX PT, R14, R17, RZ, 0x181f ;  /* 0x00181fff110e7589 */ /* 0x000e2200000e0000 */
[----:B------:R-:W-:Y:S02]  /*a6b0*/  ISETP.LT.OR P0, PT, R4, 0x1, P1 ;  /* 0x000000010400780c */ /* 0x000fe40000f01670 */
[----:B------:R-:W-:Y:S01]  /*a6c0*/  LEA R8, R8, UR45, 0x1 ;  /* 0x0000002d08087c11 */ /* 0x000fe2000f8e08ff */
[----:B------:R-:W1:Y:S04]  /*a6d0*/  SHFL.IDX PT, R3, R18, RZ, 0x181f ;  /* 0x00181fff12037589 */ /* 0x000e6800000e0000 */
[----:B------:R-:W2:Y:S04]  /*a6e0*/  SHFL.IDX PT, R11, R17, 0x1, 0x181f ;  /* 0x00381f00110b7f89 */ /* 0x000ea800000e0000 */
[----:B------:R-:W3:Y:S04]  /*a6f0*/  SHFL.IDX PT, R9, R18, 0x1, 0x181f ;  /* 0x00381f0012097f89 */ /* 0x000ee800000e0000 */
[----:B------:R-:W4:Y:S04]  /*a700*/  SHFL.IDX PT, R12, R17, 0x2, 0x181f ;  /* 0x00581f00110c7f89 */ /* 0x000f2800000e0000 */
[----:B------:R-:W5:Y:S01]  /*a710*/  SHFL.IDX PT, R10, R18, 0x2, 0x181f ;  /* 0x00581f00120a7f89 */ /* 0x000f6200000e0000 */
[----:B0-----:R-:W-:-:S03]  /*a720*/  IADD3 R2, P2, R14, R19, RZ ;  /* 0x000000130e027210 */ /* 0x001fc60007f5e0ff */
[----:B------:R-:W-:Y:S02]  /*a730*/  SHFL.IDX PT, R14, R17, 0x7, 0x181f ;  /* 0x00f81f00110e7f89 */ /* 0x000fe400000e0000 */
[----:B-1----:R-:W-:-:S05]  /*a740*/  IMAD.X R3, RZ, RZ, R3, P2 ;  /* 0x000000ffff037224 */ /* 0x002fca00010e0603 */
[----:B------:R2:W-:Y:S01]  /*a750*/  LDGSTS.E.BYPASS.LTC128B.128 [R8+0x400], desc[UR38][R2.64], !P0 ;  /* 0x0040000002087fae */ /* 0x0005e2000c101d66 */
[C---:B------:R-:W-:Y:S02]  /*a760*/  ISETP.LT.OR P0, PT, R4.reuse, 0x11, P1 ;  /* 0x000000110400780c */ /* 0x040fe40000f01670 */
[----:B--2---:R-:W-:Y:S02]  /*a770*/  IADD3 R2, P2, R11, R19, RZ ;  /* 0x000000130b027210 */ /* 0x004fe40007f5e0ff */
[----:B------:R-:W0:Y:S03]  /*a780*/  SHFL.IDX PT, R11, R17, 0x3, 0x181f ;  /* 0x00781f00110b7f89 */ /* 0x000e2600000e0000 */
[----:B---3--:R-:W-:Y:S02]  /*a790*/  IMAD.X R3, RZ, RZ, R9, P2 ;  /* 0x000000ffff037224 */ /* 0x008fe400010e0609 */
[----:B------:R-:W1:Y:S04]  /*a7a0*/  SHFL.IDX PT, R9, R18, 0x3, 0x181f ;  /* 0x00781f0012097f89 */ /* 0x000e6800000e0000 */
[----:B------:R4:W-:Y:S01]  /*a7b0*/  LDGSTS.E.BYPASS.LTC128B.128 [R8+0xc00], desc[UR38][R2.64], !P0 ;  /* 0x00c0000002087fae */ /* 0x0009e2000c101d66 */
[----:B------:R-:W-:-:S02]  /*a7c0*/  ISETP.LT.OR P0, PT, R4, 0x21, P1 ;  /* 0x000000210400780c */ /* 0x000fc40000f01670 */
[----:B----4-:R-:W-:Y:S02]  /*a7d0*/  IADD3 R2, P2, R12, R19, RZ ;  /* 0x000000130c027210 */ /* 0x010fe40007f5e0ff */
[----:B------:R-:W2:Y:S02]  /*a7e0*/  SHFL.IDX PT, R12, R17, 0x4, 0x181f ;  /* 0x00981f00110c7f89 */ /* 0x000ea400000e0000 */
[----:B-----5:R-:W-:Y:S02]  /*a7f0*/  IADD3.X R3, RZ, R10, RZ, P2, !PT ;  /* 0x0000000aff037210 */ /* 0x020fe400017fe4ff */
[----:B------:R-:W3:Y:S05]  /*a800*/  SHFL.IDX PT, R10, R18, 0x4, 0x181f ;  /* 0x00981f00120a7f89 */ /* 0x000eea00000e0000 */
[----:B------:R0:W-:Y:S01]  /*a810*/  LDGSTS.E.BYPASS.LTC128B.128 [R8+0x1400], desc[UR38][R2.64], !P0 ;  /* 0x0140000002087fae */ /* 0x0001e2000c101d66 */
[----:B------:R-:W-:-:S02]  /*a820*/  ISETP.LT.OR P0, PT, R4, 0x31, P1 ;  /* 0x000000310400780c */ /* 0x000fc40000f01670 */
[----:B0-----:R-:W-:Y:S02]  /*a830*/  IADD3 R2, P2, R11, R19, RZ ;  /* 0x000000130b027210 */ /* 0x001fe40007f5e0ff */
[----:B------:R-:W0:Y:S03]  /*a840*/  SHFL.IDX PT, R11, R17, 0x5, 0x181f ;  /* 0x00b81f00110b7f89 */ /* 0x000e2600000e0000 */
[----:B-1----:R-:W-:Y:S02]  /*a850*/  IMAD.X R3, RZ, RZ, R9, P2 ;  /* 0x000000ffff037224 */ /* 0x002fe400010e0609 */
[----:B------:R-:W1:Y:S04]  /*a860*/  SHFL.IDX PT, R9, R18, 0x5, 0x181f ;  /* 0x00b81f0012097f89 */ /* 0x000e6800000e0000 */
[----:B------:R2:W-:Y:S01]  /*a870*/  LDGSTS.E.BYPASS.LTC128B.128 [R8+0x1c00], desc[UR38][R2.64], !P0 ;  /* 0x01c0000002087fae */ /* 0x0005e2000c101d66 */
[----:B------:R-:W-:-:S02]  /*a880*/  ISETP.LT.OR P0, PT, R4, 0x41, P1 ;  /* 0x000000410400780c */ /* 0x000fc40000f01670 */
[----:B--2---:R-:W-:Y:S02]  /*a890*/  IADD3 R2, P2, R12, R19, RZ ;  /* 0x000000130c027210 */ /* 0x004fe40007f5e0ff */
[----:B------:R-:W2:Y:S03]  /*a8a0*/  SHFL.IDX PT, R12, R17, 0x6, 0x181f ;  /* 0x00d81f00110c7f89 */ /* 0x000ea600000e0000 */
[----:B---3--:R-:W-:Y:S02]  /*a8b0*/  IMAD.X R3, RZ, RZ, R10, P2 ;  /* 0x000000ffff037224 */ /* 0x008fe400010e060a */
[----:B------:R-:W3:Y:S04]  /*a8c0*/  SHFL.IDX PT, R10, R18, 0x6, 0x181f ;  /* 0x00d81f00120a7f89 */ /* 0x000ee800000e0000 */
[----:B------:R0:W-:Y:S01]  /*a8d0*/  LDGSTS.E.BYPASS.LTC128B.128 [R8+0x2400], desc[UR38][R2.64], !P0 ;  /* 0x0240000002087fae */ /* 0x0001e2000c101d66 */
[----:B------:R-:W-:-:S03]  /*a8e0*/  ISETP.LT.OR P0, PT, R4, 0x51, P1 ;  /* 0x000000510400780c */ /* 0x000fc60000f01670 */
[----:B------:R-:W4:Y:S01]  /*a8f0*/  SHFL.IDX PT, R18, R18, 0x7, 0x181f ;  /* 0x00f81f0012127f89 */ /* 0x000f2200000e0000 */
[----:B0-----:R-:W-:-:S04]  /*a900*/  IADD3 R2, P2, R11, R19, RZ ;  /* 0x000000130b027210 */ /* 0x001fc80007f5e0ff */
[----:B-1----:R-:W-:-:S05]  /*a910*/  IADD3.X R3, RZ, R9, RZ, P2, !PT ;  /* 0x00000009ff037210 */ /* 0x002fca00017fe4ff */
[----:B------:R2:W-:Y:S01]  /*a920*/  LDGSTS.E.BYPASS.LTC128B.128 [R8+0x2c00], desc[UR38][R2.64], !P0 ;  /* 0x02c0000002087fae */ /* 0x0005e2000c101d66 */
[----:B------:R-:W-:Y:S02]  /*a930*/  ISETP.LT.OR P0, PT, R4, 0x61, P1 ;  /* 0x000000610400780c */ /* 0x000fe40000f01670 */
[----:B--2---:R-:W-:-:S05]  /*a940*/  IADD3 R2, P2, R12, R19, RZ ;  /* 0x000000130c027210 */ /* 0x004fca0007f5e0ff */
[----:B---3--:R-:W-:-:S06]  /*a950*/  IMAD.X R3, RZ, RZ, R10, P2 ;  /* 0x000000ffff037224 */ /* 0x008fcc00010e060a */
[----:B----4-:R0:W-:Y:S02]  /*a960*/  LDGSTS.E.BYPASS.LTC128B.128 [R8+0x3400], desc[UR38][R2.64], !P0 ;  /* 0x0340000002087fae */ /* 0x0101e4000c101d66 */
.L_x_168:
[----:B------:R-:W-:Y:S01]  /*a970*/  ISETP.LT.OR P0, PT, R4, 0x71, P1 ;  /* 0x000000710400780c */ /* 0x000fe20000f01670 */
[----:B------:R-:W-:Y:S01]  /*a980*/  ULDC.64 UR4, c[0x0][0x328] ;  /* 0x0000ca0000047ab9 */ /* 0x000fe20000000a00 */
[----:B0-----:R-:W-:Y:S01]  /*a990*/  IADD3 R2, P2, R14, R19, RZ ;  /* 0x000000130e027210 */ /* 0x001fe20007f5e0ff */
[----:B------:R-:W-:-:S04]  /*a9a0*/  IMAD R23, R23, UR4, RZ ;  /* 0x0000000417177c24 */ /* 0x000fc8000f8e02ff */
[----:B------:R-:W-:Y:S02]  /*a9b0*/  IMAD.X R3, RZ, RZ, R18, P2 ;  /* 0x000000ffff037224 */ /* 0x000fe400010e0612 */
[----:B------:R-:W-:-:S04]  /*a9c0*/  IMAD R23, R6, UR5, R23 ;  /* 0x0000000506177c24 */ /* 0x000fc8000f8e0217 */
[----:B------:R-:W-:Y:S01]  /*a9d0*/  @!PT LDS RZ, [RZ] ;  /* 0x00000000fffff984 */ /* 0x000fe20000000800 */
[----:B------:R-:W-:Y:S01]  /*a9e0*/  @!PT LDS RZ, [RZ] ;  /* 0x00000000fffff984 */ /* 0x000fe20000000800 */
[----:B------:R-:W-:Y:S01]  /*a9f0*/  @!PT LDS RZ, [RZ] ;  /* 0x00000000fffff984 */ /* 0x000fe20000000800 */
[----:B------:R0:W-:Y:S01]  /*aa00*/  LDGSTS.E.BYPASS.LTC128B.128 [R8+0x3c00], desc[UR38][R2.64], !P0 ;  /* 0x03c0000002087fae */ /* 0x0001e2000c101d66 */
[----:B------:R-:W-:Y:S01]  /*aa10*/  PLOP3.LUT P0, PT, PT, PT, PT, 0x80, 0x0 ;  /* 0x000000000000781c */ /* 0x000fe20003f0f070 */
[----:B------:R-:W-:Y:S01]  /*aa20*/  NOP ;  /* 0x0000000000007918 */ /* 0x000fe20000000000 */
[----:B0-----:R-:W-:Y:S01]  /*aa30*/  IMAD.WIDE.U32 R2, R6, UR4, RZ ;  /* 0x0000000406027c25 */ /* 0x001fe2000f8e00ff */
[----:B------:R-:W-:-:S03]  /*aa40*/  ULDC.64 UR4, c[0x0][0x338] ;  /* 0x0000ce0000047ab9 */ /* 0x000fc60000000a00 */
[----:B------:R-:W-:Y:S01]  /*aa50*/  IMAD R6, R25, UR4, RZ ;  /* 0x0000000419067c24 */ /* 0x000fe2000f8e02ff */
[----:B------:R-:W-:-:S03]  /*aa60*/  IADD3 R3, R3, R23, RZ ;  /* 0x0000001703037210 */ /* 0x000fc60007ffe0ff */
[C---:B------:R-:W-:Y:S02]  /*aa70*/  IMAD R9, R5.reuse, UR5, R6 ;  /* 0x0000000505097c24 */ /* 0x040fe4000f8e0206 */
[----:B------:R-:W-:-:S04]  /*aa80*/  IMAD.WIDE.U32 R2, R5, UR4, R2 ;  /* 0x0000000405027c25 */ /* 0x000fc8000f8e0002 */
[----:B------:R-:W-:-:S07]  /*aa90*/  IMAD.IADD R19, R3, 0x1, R9 ;  /* 0x0000000103137824 */ /* 0x000fce00078e0209 */
.L_x_64:
        /* <DEDUP_REMOVED lines=8> */
[----:B------:R-:W-:-:S05]  /*ab20*/  IMAD.U32 R5, RZ, RZ, UR5 ;  /* 0x00000005ff057e24 */ /* 0x000fca000f8e00ff */
[----:B------:R-:W-:-:S13]  /*ab30*/  ISETP.NE.AND P3, PT, R5, 0x3, PT ;  /* 0x000000030500780c */ /* 0x000fda0003f65270 */
[----:B------:R-:W-:Y:S05]  /*ab40*/  @!P3 BRA `(.L_x_65) ;  /* 0x000000000004b947 */ /* 0x000fea0003800000 */
[----:B------:R-:W-:Y:S01]  /*ab50*/  BPT.TRAP 0x1 ;  /* 0x000000040000795c */ /* 0x000fe20000300000 */
.L_x_65:
[----:B------:R-:W-:Y:S01]  /*ab60*/  R2UR UR4, R27 ;  /* 0x000000001b0472ca */ /* 0x000fe200000e0000 */
[----:B------:R-:W-:Y:S01]  /*ab70*/  VIADD R26, R26, 0xffffffff ;  /* 0xffffffff1a1a7836 */ /* 0x000fe20000000000 */
[----:B------:R-:W-:Y:S01]  /*ab80*/  ULDC.64 UR6, c[0x0][0x330] ;  /* 0x0000cc0000067ab9 */ /* 0x000fe20000000a00 */
[----:B------:R-:W-:Y:S01]  /*ab90*/  IMAD.MOV.U32 R18, RZ, RZ, R2 ;  /* 0x000000ffff127224 */ /* 0x000fe200078e0002 */
[----:B------:R-:W-:Y:S01]  /*aba0*/  MOV R3, UR6 ;  /* 0x0000000600037c02 */ /* 0x000fe20008000f00 */
[----:B------:R0:W-:Y:S01]  /*abb0*/  SYNCS.ARRIVE.TRANS64.A1T0 RZ, [R7+URZ+0x16850], RZ ;  /* 0x016850ff07ff79a7 */ /* 0x0001e2000810003f */
[----:B------:R-:W-:Y:S01]  /*abc0*/  ISETP.GT.AND P0, PT, R26, UR48, PT ;  /* 0x000000301a007c0c */ /* 0x000fe2000bf04270 */
[----:B------:R-:W-:Y:S01]  /*abd0*/  VIADD R4, R4, 0x80 ;  /* 0x0000008004047836 */ /* 0x000fe20000000000 */
[----:B------:R-:W-:Y:S01]  /*abe0*/  MOV R8, R20 ;  /* 0x0000001400087202 */ /* 0x000fe20000000f00 */
[----:B------:R-:W-:-:S04]  /*abf0*/  IMAD.WIDE.U32 R18, R3, UR42, R18 ;  /* 0x0000002a03127c25 */ /* 0x000fc8000f8e0012 */
[----:B------:R-:W-:Y:S01]  /*ac00*/  UIMAD UR4, UR4, UR6, URZ ;  /* 0x00000006040472a4 */ /* 0x000fe2000f8e023f */
[----:B------:R-:W-:Y:S02]  /*ac10*/  VIADD R0, R0, 0xffffff80 ;  /* 0xffffff8000007836 */ /* 0x000fe40000000000 */
[----:B------:R-:W-:Y:S01]  /*ac20*/  IMAD.MOV.U32 R21, RZ, RZ, R24 ;  /* 0x000000ffff157224 */ /* 0x000fe200078e0018 */
[----:B------:R-:W-:-:S03]  /*ac30*/  UIMAD UR4, UR42, UR7, UR4 ;  /* 0x000000072a0472a4 */ /* 0x000fc6000f8e0204 */
[----:B------:R-:W-:Y:S02]  /*ac40*/  ULDC.64 UR6, c[0x0][0x318] ;  /* 0x0000c60000067ab9 */ /* 0x000fe40000000a00 */
[----:B------:R-:W-:Y:S02]  /*ac50*/  LEA R17, P2, R18, UR6, 0x1 ;  /* 0x0000000612117c11 */ /* 0x000fe4000f8408ff */
[----:B------:R-:W-:-:S04]  /*ac60*/  IADD3 R3, R19, UR4, RZ ;  /* 0x0000000413037c10 */ /* 0x000fc8000fffe0ff */
[----:B------:R-:W-:Y:S01]  /*ac70*/  LEA.HI.X R18, R18, UR7, R3, 0x1, P2 ;  /* 0x0000000712127c11 */ /* 0x000fe200090f0c03 */
[----:B0-----:R-:W-:Y:S06]  /*ac80*/  @P0 BRA `(.L_x_66) ;  /* 0xfffffff000600947 */ /* 0x001fec000383ffff */
[----:B------:R-:W-:Y:S05]  /*ac90*/  BSYNC B0 ;  /* 0x0000000000007941 */ /* 0x000fea0003800000 */
.L_x_53:
[----:B------:R-:W-:-:S06]  /*aca0*/  ULOP3.LUT UR4, UR41, 0x2, URZ, 0xfc, !UPT ;  /* 0x0000000229047892 */ /* 0x000fcc000f8efc3f */
[----:B0-----:R-:W-:-:S05]  /*acb0*/  IMAD.U32 R0, RZ, RZ, UR4 ;  /* 0x00000004ff007e24 */ /* 0x001fca000f8e00ff */
[----:B------:R-:W-:-:S13]  /*acc0*/  ISETP.NE.AND P0, PT, R0, 0x3, PT ;  /* 0x000000030000780c */ /* 0x000fda0003f05270 */
[----:B------:R-:W-:Y:S05]  /*acd0*/  @!P0 BRA `(.L_x_67) ;  /* 0x0000000000048947 */ /* 0x000fea0003800000 */
[----:B------:R-:W-:Y:S01]  /*ace0*/  BPT.TRAP 0x1 ;  /* 0x000000040000795c */ /* 0x000fe20000300000 */
.L_x_67:
[----:B------:R-:W-:Y:S01]  /*acf0*/  LEA R0, R20, UR45, 0x3 ;  /* 0x0000002d14007c11 */ /* 0x000fe2000f8e18ff */
[----:B------:R-:W0:Y:S01]  /*ad00*/  S2R R2, SR_TID.X ;  /* 0x0000000000027919 */ /* 0x000e220000002100 */
[----:B------:R-:W-:Y:S01]  /*ad10*/  SHF.L.U32 R3, R24, 0x1f, RZ ;  /* 0x0000001f18037819 */ /* 0x000fe200000006ff */
[----:B------:R-:W-:Y:S01]  /*ad20*/  BSSY B0, `(.L_x_68) ;  /* 0x0000009000007945 */ /* 0x000fe20003800000 */
[----:B------:R-:W-:Y:S01]  /*ad30*/  MOV R5, 0xffffff80 ;  /* 0xffffff8000057802 */ /* 0x000fe20000000f00 */
[----:B------:R-:W-:Y:S01]  /*ad40*/  IMAD R4, R20, 0x2000, R22 ;  /* 0x0000200014047824 */ /* 0x000fe200078e0216 */
[----:B------:R-:W1:Y:S03]  /*ad50*/  SYNCS.PHASECHK.TRANS64.TRYWAIT P0, [R0+URZ+0x16860], R3 ;  /* 0x01686003000075a7 */ /* 0x000e66000800017f */
[----:B------:R-:W-:Y:S01]  /*ad60*/  IMAD R5, R26, R5, UR43 ;  /* 0x0000002b1a057e24 */ /* 0x000fe2000f8e0205 */
[----:B0-----:R-:W-:-:S04]  /*ad70*/  LOP3.LUT R2, R2, 0x7f, RZ, 0xc0, !PT ;  /* 0x0000007f02027812 */ /* 0x001fc800078ec0ff */
[----:B------:R-:W-:-:S05]  /*ad80*/  SHF.R.U32.HI R2, RZ, 0x3, R2 ;  /* 0x00000003ff027819 */ /* 0x000fca0000011602 */
[----:B------:R-:W-:Y:S01]  /*ad90*/  IMAD.IADD R5, R5, 0x1, -R2 ;  /* 0x0000000105057824 */ /* 0x000fe200078e0a02 */
[----:B-1----:R-:W-:Y:S06]  /*ada0*/  @!P0 BRA `(.L_x_69) ;  /* 0x0000003400848947 */ /* 0x002fec0003800000 */
.L_x_169:
[----:B------:R-:W-:Y:S05]  /*adb0*/  BSYNC B0 ;  /* 0x0000000000007941 */ /* 0x000fea0003800000 */
.L_x_68:
[----:B------:R-:W-:Y:S02]  /*adc0*/  ULDC UR4, c[0x0][0x2f4] ;  /* 0x0000bd0000047ab9 */ /* 0x000fe40000000800 */
[----:B------:R-:W-:Y:S01]  /*add0*/  ISETP.GE.AND P0, PT, R16, UR4, PT ;  /* 0x0000000410007c0c */ /* 0x000fe2000bf06270 */
[----:B------:R-:W-:-:S03]  /*ade0*/  UMOV UR4, 0xffffffff ;  /* 0xffffffff00047882 */ /* 0x000fc60000000000 */
[----:B------:R-:W-:Y:S09]  /*adf0*/  BRA.DIV UR4, `(.L_x_70) ;  /* 0x0000003604847947 */ /* 0x000ff2000b800000 */
[----:B------:R-:W1:Y:S01]  /*ae00*/  SHFL.IDX PT, R14, R17, RZ, 0x181f ;  /* 0x00181fff110e7589 */ /* 0x000e6200000e0000 */
[----:B------:R-:W-:Y:S02]  /*ae10*/  SHF.L.U32 R16, R16, 0x1, RZ ;  /* 0x0000000110107819 */ /* 0x000fe400000006ff */
[C---:B------:R-:W-:Y:S01]  /*ae20*/  ISETP.LT.OR P3, PT, R5.reuse, 0x1, P0 ;  /* 0x000000010500780c */ /* 0x040fe20000761670 */
[----:B------:R-:W2:Y:S01]  /*ae30*/  SHFL.IDX PT, R9, R17, 0x1, 0x181f ;  /* 0x00381f0011097f89 */ /* 0x000ea200000e0000 */
[C---:B------:R-:W-:Y:S02]  /*ae40*/  ISETP.LT.OR P2, PT, R5.reuse, 0x11, P0 ;  /* 0x000000110500780c */ /* 0x040fe40000741670 */
[----:B------:R-:W-:Y:S01]  /*ae50*/  ISETP.LT.OR P1, PT, R5, 0x21, P0 ;  /* 0x000000210500780c */ /* 0x000fe20000721670 */
[----:B0-----:R-:W0:Y:S01]  /*ae60*/  SHFL.IDX PT, R3, R18, RZ, 0x181f ;  /* 0x00181fff12037589 */ /* 0x001e2200000e0000 */
[----:B------:R-:W-:-:S03]  /*ae70*/  LEA R4, R4, UR45, 0x1 ;  /* 0x0000002d04047c11 */ /* 0x000fc6000f8e08ff */
[----:B------:R-:W3:Y:S04]  /*ae80*/  SHFL.IDX PT, R21, R17, 0x2, 0x181f ;  /* 0x00581f0011157f89 */ /* 0x000ee800000e0000 */
[----:B------:R-:W4:Y:S04]  /*ae90*/  SHFL.IDX PT, R7, R18, 0x1, 0x181f ;  /* 0x00381f0012077f89 */ /* 0x000f2800000e0000 */
[----:B------:R-:W5:Y:S01]  /*aea0*/  SHFL.IDX PT, R19, R18, 0x2, 0x181f ;  /* 0x00581f0012137f89 */ /* 0x000f6200000e0000 */
[----:B-1----:R-:W-:-:S03]  /*aeb0*/  IADD3 R8, P5, R14, R16, RZ ;  /* 0x000000100e087210 */ /* 0x002fc60007fbe0ff */
[----:B------:R-:W-:Y:S01]  /*aec0*/  SHFL.IDX PT, R10, R18, 0x3, 0x181f ;  /* 0x00781f00120a7f89 */ /* 0x000fe200000e0000 */
[----:B--2---:R-:W-:-:S03]  /*aed0*/  IADD3 R6, P4, R9, R16, RZ ;  /* 0x0000001009067210 */ /* 0x004fc60007f9e0ff */
[----:B------:R-:W-:Y:S01]  /*aee0*/  SHFL.IDX PT, R14, R17, 0x3, 0x181f ;  /* 0x00781f00110e7f89 */ /* 0x000fe200000e0000 */
[----:B0-----:R-:W-:-:S03]  /*aef0*/  IMAD.X R9, RZ, RZ, R3, P5 ;  /* 0x000000ffff097224 */ /* 0x001fc600028e0603 */
[----:B------:R-:W0:Y:S01]  /*af00*/  SHFL.IDX PT, R23, R17, 0x4, 0x181f ;  /* 0x00981f0011177f89 */ /* 0x000e2200000e0000 */
[----:B---3--:R-:W-:-:S03]  /*af10*/  IADD3 R2, P5, R21, R16, RZ ;  /* 0x0000001015027210 */ /* 0x008fc60007fbe0ff */
[----:B------:R-:W1:Y:S01]  /*af20*/  SHFL.IDX PT, R22, R18, 0x4, 0x181f ;  /* 0x00981f0012167f89 */ /* 0x000e6200000e0000 */
[----:B----4-:R-:W-:-:S03]  /*af30*/  IMAD.X R7, RZ, RZ, R7, P4 ;  /* 0x000000ffff077224 */ /* 0x010fc600020e0607 */
[----:B------:R-:W2:Y:S01]  /*af40*/  SHFL.IDX PT, R25, R17, 0x5, 0x181f ;  /* 0x00b81f0011197f89 */ /* 0x000ea200000e0000 */
[----:B-----5:R-:W-:-:S03]  /*af50*/  IADD3.X R3, RZ, R19, RZ, P5, !PT ;  /* 0x00000013ff037210 */ /* 0x020fc60002ffe4ff */
[----:B------:R-:W-:Y:S04]  /*af60*/  SHFL.IDX PT, R27, R17, 0x6, 0x181f ;  /* 0x00d81f00111b7f89 */ /* 0x000fe800000e0000 */
[----:B------:R0:W-:Y:S01]  /*af70*/  LDGSTS.E.BYPASS.LTC128B.128 [R4+0x400], desc[UR38][R8.64], !P3 ;  /* 0x0040000008047fae */ /* 0x0001e2000d901d66 */
[----:B------:R-:W-:-:S03]  /*af80*/  ISETP.LT.OR P3, PT, R5, 0x41, P0 ;  /* 0x000000410500780c */ /* 0x000fc60000761670 */
[----:B------:R-:W3:Y:S04]  /*af90*/  SHFL.IDX PT, R19, R18, 0x5, 0x181f ;  /* 0x00b81f0012137f89 */ /* 0x000ee800000e0000 */
[----:B------:R2:W-:Y:S04]  /*afa0*/  LDGSTS.E.BYPASS.LTC128B.128 [R4+0xc00], desc[UR38][R6.64], !P2 ;  /* 0x00c0000006047fae */ /* 0x0005e8000d101d66 */
[----:B------:R-:W4:Y:S01]  /*afb0*/  SHFL.IDX PT, R21, R18, 0x6, 0x181f ;  /* 0x00d81f0012157f89 */ /* 0x000f2200000e0000 */
[----:B0-----:R-:W-:-:S03]  /*afc0*/  IADD3 R8, P5, R23, R16, RZ ;  /* 0x0000001017087210 */ /* 0x001fc60007fbe0ff */
[----:B------:R0:W-:Y:S01]  /*afd0*/  LDGSTS.E.BYPASS.LTC128B.128 [R4+0x1400], desc[UR38][R2.64], !P1 ;  /* 0x0140000002047fae */ /* 0x0001e2000c901d66 */
[----:B------:R-:W-:Y:S01]  /*afe0*/  ISETP.LT.OR P1, PT, R5, 0x31, P0 ;  /* 0x000000310500780c */ /* 0x000fe20000721670 */
[----:B-1----:R-:W-:Y:S01]  /*aff0*/  IMAD.X R9, RZ, RZ, R22, P5 ;  /* 0x000000ffff097224 */ /* 0x002fe200028e0616 */
[-C--:B--2---:R-:W-:Y:S01]  /*b000*/  IADD3 R6, P4, R25, R16.reuse, RZ ;  /* 0x0000001019067210 */ /* 0x084fe20007f9e0ff */
[----:B------:R-:W1:Y:S01]  /*b010*/  SHFL.IDX PT, R18, R18, 0x7, 0x181f ;  /* 0x00f81f0012127f89 */ /* 0x000e6200000e0000 */
[----:B0-----:R-:W-:Y:S02]  /*b020*/  IADD3 R2, P2, R14, R16, RZ ;  /* 0x000000100e027210 */ /* 0x001fe40007f5e0ff */
[----:B---3--:R-:W-:Y:S01]  /*b030*/  IADD3.X R7, RZ, R19, RZ, P4, !PT ;  /* 0x00000013ff077210 */ /* 0x008fe200027fe4ff */
[----:B------:R0:W2:Y:S02]  /*b040*/  SHFL.IDX PT, R14, R17, 0x7, 0x181f ;  /* 0x00f81f00110e7f89 */ /* 0x0000a400000e0000 */
[----:B------:R-:W-:Y:S01]  /*b050*/  IMAD.X R3, RZ, RZ, R10, P2 ;  /* 0x000000ffff037224 */ /* 0x000fe200010e060a */
[----:B------:R-:W-:Y:S01]  /*b060*/  ISETP.LT.OR P2, PT, R5, 0x51, P0 ;  /* 0x000000510500780c */ /* 0x000fe20000741670 */
[----:B------:R-:W-:-:S03]  /*b070*/  IMAD.MOV.U32 R10, RZ, RZ, RZ ;  /* 0x000000ffff0a7224 */ /* 0x000fc600078e00ff */
[----:B------:R3:W-:Y:S01]  /*b080*/  LDGSTS.E.BYPASS.LTC128B.128 [R4+0x1c00], desc[UR38][R2.64], !P1 ;  /* 0x01c0000002047fae */ /* 0x0007e2000c901d66 */
[----:B------:R-:W-:-:S03]  /*b090*/  ISETP.LT.OR P1, PT, R5, 0x61, P0 ;  /* 0x000000610500780c */ /* 0x000fc60000721670 */
[----:B------:R0:W-:Y:S05]  /*b0a0*/  LDGSTS.E.BYPASS.LTC128B.128 [R4+0x2400], desc[UR38][R8.64], !P3 ;  /* 0x0240000008047fae */ /* 0x0001ea000d901d66 */
[----:B------:R0:W-:Y:S01]  /*b0b0*/  LDGSTS.E.BYPASS.LTC128B.128 [R4+0x2c00], desc[UR38][R6.64], !P2 ;  /* 0x02c0000006047fae */ /* 0x0001e2000d101d66 */
[----:B---3--:R-:W-:-:S05]  /*b0c0*/  IADD3 R2, P5, R27, R16, RZ ;  /* 0x000000101b027210 */ /* 0x008fca0007fbe0ff */
[----:B----4-:R-:W-:-:S05]  /*b0d0*/  IMAD.X R3, RZ, RZ, R21, P5 ;  /* 0x000000ffff037224 */ /* 0x010fca00028e0615 */
[----:B-12---:R0:W-:Y:S03]  /*b0e0*/  LDGSTS.E.BYPASS.LTC128B.128 [R4+0x3400], desc[UR38][R2.64], !P1 ;  /* 0x0340000002047fae */ /* 0x0061e6000c901d66 */
.L_x_187:
[----:B------:R-:W-:Y:S02]  /*b0f0*/  ISETP.LT.OR P0, PT, R5, 0x71, P0 ;  /* 0x000000710500780c */ /* 0x000fe40000701670 */
[----:B0-----:R-:W-:-:S04]  /*b100*/  IADD3 R2, P1, R14, R16, RZ ;  /* 0x000000100e027210 */ /* 0x001fc80007f3e0ff */
[----:B------:R-:W-:-:S07]  /*b110*/  IADD3.X R3, RZ, R18, RZ, P1, !PT ;  /* 0x00000012ff037210 */ /* 0x000fce0000ffe4ff */
[----:B------:R-:W-:Y:S01]  /*b120*/  @!PT LDS RZ, [RZ] ;  /* 0x00000000fffff984 */ /* 0x000fe20000000800 */
[----:B------:R-:W-:Y:S01]  /*b130*/  @!PT LDS RZ, [RZ] ;  /* 0x00000000fffff984 */ /* 0x000fe20000000800 */
[----:B------:R-:W-:Y:S01]  /*b140*/  @!PT LDS RZ, [RZ] ;  /* 0x00000000fffff984 */ /* 0x000fe20000000800 */
[----:B------:R0:W-:Y:S01]  /*b150*/  LDGSTS.E.BYPASS.LTC128B.128 [R4+0x3c00], desc[UR38][R2.64], !P0 ;  /* 0x03c0000002047fae */ /* 0x0001e2000c101d66 */
[----:B------:R-:W-:Y:S01]  /*b160*/  PLOP3.LUT P0, PT, PT, PT, PT, 0x80, 0x0 ;  /* 0x000000000000781c */ /* 0x000fe20003f0f070 */
[----:B------:R-:W-:-:S12]  /*b170*/  NOP ;  /* 0x0000000000007918 */ /* 0x000fd80000000000 */
.L_x_71:
        /* <DEDUP_REMOVED lines=12> */
.L_x_72:
[----:B------:R-:W-:Y:S01]  /*b240*/  VIADD R2, R20, 0x1 ;  /* 0x0000000114027836 */ /* 0x000fe20000000000 */
[----:B------:R0:W-:Y:S04]  /*b250*/  SYNCS.ARRIVE.TRANS64.A1T0 RZ, [R0+URZ+0x16850], RZ ;  /* 0x016850ff00ff79a7 */ /* 0x0001e8000810003f */
[----:B------:R-:W-:-:S04]  /*b260*/  ISETP.NE.AND P0, PT, R2, 0x2, PT ;  /* 0x000000020200780c */ /* 0x000fc80003f05270 */
[----:B------:R-:W-:Y:S02]  /*b270*/  SEL R3, RZ, 0x1, P0 ;  /* 0x00000001ff037807 */ /* 0x000fe40000000000 */
[----:B------:R-:W-:Y:S02]  /*b280*/  SEL R2, R2, RZ, P0 ;  /* 0x000000ff02027207 */ /* 0x000fe40000000000 */
[----:B0-----:R-:W-:-:S07]  /*b290*/  LOP3.LUT R0, R24, R3, RZ, 0x3c, !PT ;  /* 0x0000000318007212 */ /* 0x001fce00078e3cff */
.L_x_40:
[----:B------:R-:W0:Y:S01]  /*b2a0*/  S2R R4, SR_CgaCtaId ;  /* 0x0000000000047919 */ /* 0x000e220000008800 */
[----:B------:R-:W-:Y:S02]  /*b2b0*/  MOV R3, 0x400 ;  /* 0x0000040000037802 */ /* 0x000fe40000000f00 */
[----:B------:R-:W-:Y:S02]  /*b2c0*/  SHF.L.U32 R10, R10, 0x1f, RZ ;  /* 0x0000001f0a0a7819 */ /* 0x000fe400000006ff */
[----:B0-----:R-:W-:-:S04]  /*b2d0*/  LEA R7, R4, R3, 0x18 ;  /* 0x0000000304077211 */ /* 0x001fc800078ec0ff */
[----:B------:R-:W0:Y:S02]  /*b2e0*/  SYNCS.PHASECHK.TRANS64.TRYWAIT P0, [R7+URZ+0x16820], R10 ;  /* 0x0168200a070075a7 */ /* 0x000e24000800017f */
[----:B0-----:R-:W-:Y:S05]  /*b2f0*/  @!P0 BRA `(.L_x_73) ;  /* 0x0000003800888947 */ /* 0x001fea0003800000 */
.L_x_188:
[----:B------:R-:W-:-:S03]  /*b300*/  UMOV UR4, 0xffffffff ;  /* 0xffffffff00047882 */ /* 0x000fc60000000000 */
[----:B------:R-:W-:Y:S05]  /*b310*/  BRA.DIV UR4, `(.L_x_74) ;  /* 0x0000003a04947947 */ /* 0x000fea000b800000 */
[----:B------:R-:W1:Y:S02]  /*b320*/  S2R R3, SR_TID.X ;  /* 0x0000000000037919 */ /* 0x000e640000002100 */
[----:B-1----:R-:W-:-:S04]  /*b330*/  SHF.R.U32.HI R3, RZ, 0x5, R3 ;  /* 0x00000005ff037819 */ /* 0x002fc80000011603 */
[----:B------:R-:W-:-:S05]  /*b340*/  LOP3.LUT R3, R3, 0x3, RZ, 0xc0, !PT ;  /* 0x0000000303037812 */ /* 0x000fca00078ec0ff */
[----:B------:R1:W2:Y:S02]  /*b350*/  SHFL.IDX PT, R14, R3, RZ, 0x1f ;  /* 0x00001fff030e7589 */ /* 0x0002a400000e0000 */
.L_x_191:
[----:B--2---:R-:W-:-:S13]  /*b360*/  ISETP.NE.AND P0, PT, R14, RZ, PT ;  /* 0x000000ff0e00720c */ /* 0x004fda0003f05270 */
[----:B------:R-:W-:Y:S05]  /*b370*/  @P0 BRA `(.L_x_8) ;  /* 0x0000000000880947 */ /* 0x000fea0003800000 */
[----:B------:R-:W-:-:S03]  /*b380*/  UMOV UR4, 0xffffffff ;  /* 0xffffffff00047882 */ /* 0x000fc60000000000 */
[----:B------:R-:W-:Y:S05]  /*b390*/  BRA.DIV UR4, `(.L_x_75) ;  /* 0x0000003a04a87947 */ /* 0x000fea000b800000 */
[----:B------:R-:W-:-:S13]  /*b3a0*/  ELECT P6, URZ, PT ;  /* 0x00000000003f782f */ /* 0x000fda00038c0000 */
.L_x_194:
[----:B------:R-:W-:Y:S05]  /*b3b0*/  @!P6 BRA `(.L_x_8) ;  /* 0x000000000078e947 */ /* 0x000fea0003800000 */
[----:B------:R-:W-:-:S06]  /*b3c0*/  ULOP3.LUT UR4, UR41, 0x2, URZ, 0xfc, !UPT ;  /* 0x0000000229047892 */ /* 0x000fcc000f8efc3f */
[----:B-1----:R-:W-:-:S04]  /*b3d0*/  MOV R3, UR4 ;  /* 0x0000000400037c02 */ /* 0x002fc80008000f00 */
[----:B------:R-:W-:-:S13]  /*b3e0*/  ISETP.NE.AND P0, PT, R3, 0x3, PT ;  /* 0x000000030300780c */ /* 0x000fda0003f05270 */
[----:B------:R-:W-:Y:S05]  /*b3f0*/  @!P0 BRA `(.L_x_76) ;  /* 0x0000000000048947 */ /* 0x000fea0003800000 */
[----:B------:R-:W-:Y:S01]  /*b400*/  BPT.TRAP 0x1 ;  /* 0x000000040000795c */ /* 0x000fe20000300000 */
.L_x_76:
[----:B------:R-:W-:Y:S01]  /*b410*/  IMAD R5, R2, 0x8, R7 ;  /* 0x0000000802057824 */ /* 0x000fe200078e0207 */
[----:B------:R-:W-:Y:S01]  /*b420*/  SHF.L.U32 R4, R0, 0x1f, RZ ;  /* 0x0000001f00047819 */ /* 0x000fe200000006ff */
[----:B------:R-:W-:-:S03]  /*b430*/  VIADD R2, R2, 0x1 ;  /* 0x0000000102027836 */ /* 0x000fc60000000000 */
[----:B------:R-:W1:Y:S02]  /*b440*/  SYNCS.PHASECHK.TRANS64.TRYWAIT P1, [R5+URZ+0x16840], R4 ;  /* 0x01684004050075a7 */ /* 0x000e64000802017f */
[----:B------:R-:W-:-:S04]  /*b450*/  ISETP.NE.AND P2, PT, R2, 0x2, PT ;  /* 0x000000020200780c */ /* 0x000fc80003f45270 */
[----:B------:R-:W-:Y:S01]  /*b460*/  SEL R3, RZ, 0x1, P2 ;  /* 0x00000001ff037807 */ /* 0x000fe20001000000 */
[----:B-1----:R-:W-:Y:S08]  /*b470*/  @!P1 BRA `(.L_x_77) ;  /* 0x0000003800909947 */ /* 0x002ff00003800000 */
.L_x_195:
[----:B------:R-:W-:Y:S02]  /*b480*/  SEL R2, R2, RZ, P2 ;  /* 0x000000ff02027207 */ /* 0x000fe40001000000 */
[----:B------:R-:W-:Y:S01]  /*b490*/  LOP3.LUT R0, R0, R3, RZ, 0x3c, !PT ;  /* 0x0000000300007212 */ /* 0x000fe200078e3cff */
[----:B------:R-:W-:Y:S06]  /*b4a0*/  @!P0 BRA `(.L_x_78) ;  /* 0x0000000000048947 */ /* 0x000fec0003800000 */
[----:B------:R-:W-:Y:S01]  /*b4b0*/  BPT.TRAP 0x1 ;  /* 0x000000040000795c */ /* 0x000fe20000300000 */
.L_x_78:
[----:B------:R-:W-:Y:S02]  /*b4c0*/  LEA R3, R2, R7, 0x3 ;  /* 0x0000000702037211 */ /* 0x000fe400078e18ff */
[----:B------:R-:W-:-:S04]  /*b4d0*/  SHF.L.U32 R0, R0, 0x1f, RZ ;  /* 0x0000001f00007819 */ /* 0x000fc800000006ff */
[----:B------:R-:W2:Y:S02]  /*b4e0*/  SYNCS.PHASECHK.TRANS64.TRYWAIT P1, [R3+URZ+0x16840], R0 ;  /* 0x01684000030075a7 */ /* 0x000ea4000802017f */
[----:B--2---:R-:W-:Y:S05]  /*b4f0*/  @!P1 BRA `(.L_x_79) ;  /* 0x0000003800849947 */ /* 0x004fea0003800000 */
.L_x_196:
[----:B------:R-:W-:Y:S05]  /*b500*/  @!P0 BRA `(.L_x_80) ;  /* 0x0000000000048947 */ /* 0x000fea0003800000 */
[----:B------:R-:W-:Y:S01]  /*b510*/  BPT.TRAP 0x1 ;  /* 0x000000040000795c */ /* 0x000fe20000300000 */
.L_x_80:
[----:B------:R-:W3:Y:S02]  /*b520*/  SYNCS.PHASECHK.TRANS64.TRYWAIT P1, [R5+URZ+0x16860], R4 ;  /* 0x01686004050075a7 */ /* 0x000ee4000802017f */
[----:B---3--:R-:W-:Y:S05]  /*b530*/  @!P1 BRA `(.L_x_81) ;  /* 0x0000003800889947 */ /* 0x008fea0003800000 */
.L_x_197:
[----:B------:R-:W-:Y:S05]  /*b540*/  @!P0 BRA `(.L_x_82) ;  /* 0x0000000000048947 */ /* 0x000fea0003800000 */
[----:B------:R-:W-:Y:S01]  /*b550*/  BPT.TRAP 0x1 ;  /* 0x000000040000795c */ /* 0x000fe20000300000 */
.L_x_82:
[----:B----4-:R4:W0:Y:S02]  /*b560*/  SYNCS.PHASECHK.TRANS64.TRYWAIT P0, [R3+URZ+0x16860], R0 ;  /* 0x01686000030075a7 */ /* 0x010824000800017f */
[----:B0-----:R-:W-:Y:S05]  /*b570*/  @!P0 NANOSLEEP.SYNCS 0x989680 ;  /* 0x009896800000895d */ /* 0x001fea0003900000 */
[----:B------:R-:W0:Y:S02]  /*b580*/  @!P0 SYNCS.PHASECHK.TRANS64 P0, [R3+URZ+0x16860], R0 ;  /* 0x01686000030085a7 */ /* 0x000e24000800007f */
[----:B0-----:R-:W-:Y:S05]  /*b590*/  @!P0 BRA `(.L_x_82) ;  /* 0xfffffffc00f08947 */ /* 0x001fea000383ffff */
.L_x_8:
[----:B------:R-:W-:Y:S05]  /*b5a0*/  BSYNC B6 ;  /* 0x0000000000067941 */ /* 0x000fea0003800000 */
.L_x_5:
[----:B------:R-:W-:Y:S05]  /*b5b0*/  EXIT ;  /* 0x000000000000794d */ /* 0x000fea0003800000 */
.L_x_12:
[----:B0-----:R-:W-:-:S04]  /*b5c0*/  IMAD.U32 R3, RZ, RZ, UR40 ;  /* 0x00000028ff037e24 */ /* 0x001fc8000f8e00ff */
[----:B------:R0:W1:Y:S03]  /*b5d0*/  SYNCS.PHASECHK.TRANS64.TRYWAIT P0, [R3+URZ+0x16800], R2 ;  /* 0x01680002030075a7 */ /* 0x000066000800017f */
[----:B-1----:R-:W-:Y:S05]  /*b5e0*/  @!P0 NANOSLEEP.SYNCS 0x989680 ;  /* 0x009896800000895d */ /* 0x002fea0003900000 */
[----:B------:R-:W1:Y:S02]  /*b5f0*/  @!P0 SYNCS.PHASECHK.TRANS64 P0, [R3+URZ+0x16800], R2 ;  /* 0x01680002030085a7 */ /* 0x000e64000800007f */
[----:B-1----:R-:W-:Y:S05]  /*b600*/  @!P0 BRA `(.L_x_12) ;  /* 0xfffffffc00ec8947 */ /* 0x002fea000383ffff */
[----:B------:R-:W-:Y:S05]  /*b610*/  BRA `(.L_x_83) ;  /* 0xffffff5800cc7947 */ /* 0x000fea000383ffff */
.L_x_16:
[----:B0-----:R-:W-:-:S04]  /*b620*/  IMAD.U32 R3, RZ, RZ, UR40 ;  /* 0x00000028ff037e24 */ /* 0x001fc8000f8e00ff */
[----:B------:R0:W2:Y:S03]  /*b630*/  SYNCS.PHASECHK.TRANS64.TRYWAIT P1, [R3+URZ+0x16830], R2 ;  /* 0x01683002030075a7 */ /* 0x0000a6000802017f */
[----:B--2---:R-:W-:Y:S05]  /*b640*/  @!P1 NANOSLEEP.SYNCS 0x989680 ;  /* 0x009896800000995d */ /* 0x004fea0003900000 */
[----:B------:R-:W2:Y:S02]  /*b650*/  @!P1 SYNCS.PHASECHK.TRANS64 P1, [R3+URZ+0x16830], R2 ;  /* 0x01683002030095a7 */ /* 0x000ea4000802007f */
[----:B--2---:R-:W-:Y:S05]  /*b660*/  @!P1 BRA `(.L_x_16) ;  /* 0xfffffffc00ec9947 */ /* 0x004fea000383ffff */
[----:B------:R-:W-:Y:S05]  /*b670*/  BRA `(.L_x_15) ;  /* 0xffffff5800e87947 */ /* 0x000fea000383ffff */
.L_x_22:
[----:B-1----:R-:W-:-:S04]  /*b680*/  MOV R9, UR10 ;  /* 0x0000000a00097c02 */ /* 0x002fc80008000f00 */
[----:B------:R1:W2:Y:S03]  /*b690*/  SYNCS.PHASECHK.TRANS64.TRYWAIT P1, [R9+URZ+0x16830], R0 ;  /* 0x01683000090075a7 */ /* 0x0002a6000802017f */
[----:B--2---:R-:W-:Y:S05]  /*b6a0*/  @!P1 NANOSLEEP.SYNCS 0x989680 ;  /* 0x009896800000995d */ /* 0x004fea0003900000 */
[----:B------:R-:W2:Y:S02]  /*b6b0*/  @!P1 SYNCS.PHASECHK.TRANS64 P1, [R9+URZ+0x16830], R0 ;  /* 0x01683000090095a7 */ /* 0x000ea4000802007f */
[----:B--2---:R-:W-:Y:S05]  /*b6c0*/  @!P1 BRA `(.L_x_22) ;  /* 0xfffffffc00ec9947 */ /* 0x004fea000383ffff */
[----:B------:R-:W-:Y:S05]  /*b6d0*/  BRA `(.L_x_19) ;  /* 0xffffff8400147947 */ /* 0x000fea000383ffff */
.L_x_26:
[----:B-1----:R-:W-:-:S04]  /*b6e0*/  IMAD.U32 R9, RZ, RZ, UR10 ;  /* 0x0000000aff097e24 */ /* 0x002fc8000f8e00ff */
[----:B------:R1:W2:Y:S03]  /*b6f0*/  SYNCS.PHASECHK.TRANS64.TRYWAIT P1, [R9+URZ+0x16850], R8 ;  /* 0x01685008090075a7 */ /* 0x0002a6000802017f */
[----:B--2---:R-:W-:Y:S05]  /*b700*/  @!P1 NANOSLEEP.SYNCS 0x989680 ;  /* 0x009896800000995d */ /* 0x004fea0003900000 */
[----:B------:R-:W2:Y:S02]  /*b710*/  @!P1 SYNCS.PHASECHK.TRANS64 P1, [R9+URZ+0x16850], R8 ;  /* 0x01685008090095a7 */ /* 0x000ea4000802007f */
[----:B--2---:R-:W-:Y:S05]  /*b720*/  @!P1 BRA `(.L_x_26) ;  /* 0xfffffffc00ec9947 */ /* 0x004fea000383ffff */
[----:B------:R-:W-:Y:S05]  /*b730*/  BRA `(.L_x_23) ;  /* 0xffffff84009c7947 */ /* 0x000fea000383ffff */
.L_x_33:
[----:B-1----:R-:W-:-:S04]  /*b740*/  IMAD.U32 R3, RZ, RZ, UR5 ;  /* 0x00000005ff037e24 */ /* 0x002fc8000f8e00ff */
[----:B------:R1:W2:Y:S03]  /*b750*/  SYNCS.PHASECHK.TRANS64.TRYWAIT P1, [R3+URZ+0x16850], R2 ;  /* 0x01685002030075a7 */ /* 0x0002a6000802017f */
[----:B--2---:R-:W-:Y:S05]  /*b760*/  @!P1 NANOSLEEP.SYNCS 0x989680 ;  /* 0x009896800000995d */ /* 0x004fea0003900000 */
[----:B------:R-:W2:Y:S02]  /*b770*/  @!P1 SYNCS.PHASECHK.TRANS64 P1, [R3+URZ+0x16850], R2 ;  /* 0x01685002030095a7 */ /* 0x000ea4000802007f */
[----:B--2---:R-:W-:Y:S05]  /*b780*/  @!P1 BRA `(.L_x_33) ;  /* 0xfffffffc00ec9947 */ /* 0x004fea000383ffff */
[----:B------:R-:W-:Y:S05]  /*b790*/  BRA `(.L_x_32) ;  /* 0xffffffa800187947 */ /* 0x000fea000383ffff */
.L_x_45:
[----:B------:R-:W-:Y:S01]  /*b7a0*/  MOV R13, R17 ;  /* 0x00000011000d7202 */ /* 0x000fe20000000f00 */
[----:B------:R-:W-:Y:S01]  /*b7b0*/  IMAD.MOV.U32 R12, RZ, RZ, RZ ;  /* 0x000000ffff0c7224 */ /* 0x000fe200078e00ff */
[----:B------:R-:W-:Y:S01]  /*b7c0*/  MOV R15, 0xffffffff ;  /* 0xffffffff000f7802 */ /* 0x000fe20000000f00 */
[----:B------:R-:W-:-:S07]  /*b7d0*/  IMAD.MOV.U32 R11, RZ, RZ, 0x1f ;  /* 0x0000001fff0b7424 */ /* 0x000fce00078e00ff */
[----:B0----5:R-:W-:Y:S05]  /*b7e0*/  WARPSYNC.COLLECTIVE R15, `(.L_x_84) ;  /* 0x000000000f087348 */ /* 0x021fea0003c00000 */
[----:B------:R1:W2:Y:S02]  /*b7f0*/  SHFL.IDX P6, R14, R13, R12, R11 ;  /* 0x0000000c0d0e7389 */ /* 0x0002a400000c000b */
[----:B012--5:R-:W-:Y:S01]  /*b800*/  ENDCOLLECTIVE ;  /* 0x000000000000791b */ /* 0x027fe20003800000 */
.L_x_84:
[----:B------:R-:W-:Y:S05]  /*b810*/  BRA `(.L_x_85) ;  /* 0xffffffcc00907947 */ /* 0x000fea000383ffff */
.L_x_47:
[----:B0-----:R-:W-:-:S04]  /*b820*/  IMAD.U32 R2, RZ, RZ, UR45 ;  /* 0x0000002dff027e24 */ /* 0x001fc8000f8e00ff */
[----:B------:R0:W1:Y:S03]  /*b830*/  SYNCS.PHASECHK.TRANS64.TRYWAIT P0, [R2+URZ+0x16840], R9 ;  /* 0x01684009020075a7 */ /* 0x000066000800017f */
[----:B-1----:R-:W-:Y:S05]  /*b840*/  @!P0 NANOSLEEP.SYNCS 0x989680 ;  /* 0x009896800000895d */ /* 0x002fea0003900000 */
[----:B------:R-:W1:Y:S02]  /*b850*/  @!P0 SYNCS.PHASECHK.TRANS64 P0, [R2+URZ+0x16840], R9 ;  /* 0x01684009020085a7 */ /* 0x000e64000800007f */
[----:B-1----:R-:W-:Y:S05]  /*b860*/  @!P0 BRA `(.L_x_47) ;  /* 0xfffffffc00ec8947 */ /* 0x002fea000383ffff */
[----:B------:R-:W-:Y:S05]  /*b870*/  BRA `(.L_x_86) ;  /* 0xffffffd000187947 */ /* 0x000fea000383ffff */
.L_x_48:
[----:B------:R-:W-:Y:S01]  /*b880*/  BSSY B0, `(.L_x_87) ;  /* 0x0000008000007945 */ /* 0x000fe20003800000 */
[----:B------:R-:W-:Y:S01]  /*b890*/  IMAD.MOV.U32 R13, RZ, RZ, R4 ;  /* 0x000000ffff0d7224 */ /* 0x000fe200078e0004 */
[----:B------:R-:W-:Y:S01]  /*b8a0*/  MOV R12, RZ ;  /* 0x000000ff000c7202 */ /* 0x000fe20000000f00 */
[----:B------:R-:W-:Y:S02]  /*b8b0*/  IMAD.MOV.U32 R11, RZ, RZ, 0x181f ;  /* 0x0000181fff0b7424 */ /* 0x000fe400078e00ff */
[----:B------:R-:W-:-:S07]  /*b8c0*/  IMAD.MOV.U32 R15, RZ, RZ, -0x1 ;  /* 0xffffffffff0f7424 */ /* 0x000fce00078e00ff */
[----:B------:R-:W-:Y:S05]  /*b8d0*/  WARPSYNC.COLLECTIVE R15, `(.L_x_88) ;  /* 0x000000000f087348 */ /* 0x000fea0003c00000 */
[----:B------:R0:W1:Y:S02]  /*b8e0*/  SHFL.IDX P6, R14, R13, R12, R11 ;  /* 0x0000000c0d0e7389 */ /* 0x00006400000c000b */
[----:B01----:R-:W-:Y:S01]  /*b8f0*/  ENDCOLLECTIVE ;  /* 0x000000000000791b */ /* 0x003fe20003800000 */
.L_x_88:
[----:B------:R-:W-:Y:S05]  /*b900*/  BSYNC B0 ;  /* 0x0000000000007941 */ /* 0x000fea0003800000 */
.L_x_87:
[----:B------:R-:W-:Y:S01]  /*b910*/  IMAD.MOV.U32 R13, RZ, RZ, R0 ;  /* 0x000000ffff0d7224 */ /* 0x000fe200078e0000 */
[----:B------:R-:W-:Y:S01]  /*b920*/  MOV R11, 0x181f ;  /* 0x0000181f000b7802 */ /* 0x000fe20000000f00 */
[----:B------:R-:W-:Y:S01]  /*b930*/  IMAD.MOV.U32 R12, RZ, RZ, RZ ;  /* 0x000000ffff0c7224 */ /* 0x000fe200078e00ff */
[----:B------:R-:W-:Y:S01]  /*b940*/  MOV R2, R14 ;  /* 0x0000000e00027202 */ /* 0x000fe20000000f00 */
[----:B------:R-:W-:Y:S01]  /*b950*/  IMAD.MOV.U32 R15, RZ, RZ, -0x1 ;  /* 0xffffffffff0f7424 */ /* 0x000fe200078e00ff */
[----:B------:R-:W-:-:S07]  /*b960*/  @P0 LEA R9, R22, UR45, 0x1 ;  /* 0x0000002d16090c11 */ /* 0x000fce000f8e08ff */
[----:B------:R-:W-:Y:S05]  /*b970*/  WARPSYNC.COLLECTIVE R15, `(.L_x_89) ;  /* 0x000000000f087348 */ /* 0x000fea0003c00000 */
[----:B------:R0:W1:Y:S02]  /*b980*/  SHFL.IDX P6, R14, R13, R12, R11 ;  /* 0x0000000c0d0e7389 */ /* 0x00006400000c000b */
[----:B01----:R-:W-:Y:S01]  /*b990*/  ENDCOLLECTIVE ;  /* 0x000000000000791b */ /* 0x003fe20003800000 */
.L_x_89:
[----:B------:R-:W-:Y:S02]  /*b9a0*/  IMAD.MOV.U32 R13, RZ, RZ, R4 ;  /* 0x000000ffff0d7224 */ /* 0x000fe400078e0004 */
[----:B------:R-:W-:Y:S01]  /*b9b0*/  IMAD.MOV.U32 R12, RZ, RZ, 0x1 ;  /* 0x00000001ff0c7424 */ /* 0x000fe200078e00ff */
[----:B------:R-:W-:-:S05]  /*b9c0*/  @P0 LEA R14, P1, R16, R14, 0x1 ;  /* 0x0000000e100e0211 */ /* 0x000fca00078208ff */
[----:B------:R-:W-:Y:S01]  /*b9d0*/  @P0 IMAD.X R3, RZ, RZ, R2, P1 ;  /* 0x000000ffff030224 */ /* 0x000fe200008e0602 */
[----:B------:R-:W-:-:S07]  /*b9e0*/  @P0 MOV R2, R14 ;  /* 0x0000000e00020202 */ /* 0x000fce0000000f00 */
[----:B------:R-:W-:Y:S05]  /*b9f0*/  WARPSYNC.COLLECTIVE R15, `(.L_x_90) ;  /* 0x000000000f087348 */ /* 0x000fea0003c00000 */
[----:B------:R0:W1:Y:S02]  /*ba00*/  SHFL.IDX P6, R14, R13, R12, R11 ;  /* 0x0000000c0d0e7389 */ /* 0x00006400000c000b */
[----:B01----:R-:W-:Y:S01]  /*ba10*/  ENDCOLLECTIVE ;  /* 0x000000000000791b */ /* 0x003fe20003800000 */
.L_x_90:
[C---:B------:R-:W-:Y:S01]  /*ba20*/  ISETP.GE.AND P1, PT, R5.reuse, 0x21, PT ;  /* 0x000000210500780c */ /* 0x040fe20003f26270 */
[----:B------:R-:W-:Y:S01]  /*ba30*/  @!PT LDS RZ, [RZ] ;  /* 0x00000000fffff984 */ /* 0x000fe20000000800 */
[----:B------:R-:W-:Y:S01]  /*ba40*/  @!PT LDS RZ, [RZ] ;  /* 0x00000000fffff984 */ /* 0x000fe20000000800 */
[----:B------:R-:W-:Y:S01]  /*ba50*/  @!PT LDS RZ, [RZ] ;  /* 0x00000000fffff984 */ /* 0x000fe20000000800 */
[----:B------:R0:W-:Y:S01]  /*ba60*/  @P0 LDGSTS.E.BYPASS.LTC128B.128 [R9+0xe400], desc[UR38][R2.64], !P3 ;  /* 0x0e40000002090fae */ /* 0x0001e2000d901d66 */
[----:B------:R-:W-:Y:S01]  /*ba70*/  ISETP.GE.AND P0, PT, R5, 0x11, PT ;  /* 0x000000110500780c */ /* 0x000fe20003f06270 */
[----:B------:R-:W-:-:S12]  /*ba80*/  IMAD.MOV.U32 R13, RZ, RZ, R0 ;  /* 0x000000ffff0d7224 */ /* 0x000fd800078e0000 */
[----:B------:R-:W-:Y:S02]  /*ba90*/  @P0 LEA R25, R22, UR45, 0x1 ;  /* 0x0000002d16190c11 */ /* 0x000fe4000f8e08ff */
[----:B0-----:R-:W-:-:S07]  /*baa0*/  MOV R7, R14 ;  /* 0x0000000e00077202 */ /* 0x001fce0000000f00 */
[----:B------:R-:W-:Y:S05]  /*bab0*/  WARPSYNC.COLLECTIVE R15, `(.L_x_91) ;  /* 0x000000000f087348 */ /* 0x000fea0003c00000 */
[----:B------:R0:W1:Y:S02]  /*bac0*/  SHFL.IDX P6, R14, R13, R12, R11 ;  /* 0x0000000c0d0e7389 */ /* 0x00006400000c000b */
[----:B01----:R-:W-:Y:S01]  /*bad0*/  ENDCOLLECTIVE ;  /* 0x000000000000791b */ /* 0x003fe20003800000 */
.L_x_91:
[----:B------:R-:W-:Y:S01]  /*bae0*/  MOV R13, R4 ;  /* 0x00000004000d7202 */ /* 0x000fe20000000f00 */
[----:B------:R-:W-:Y:S01]  /*baf0*/  IMAD.MOV.U32 R12, RZ, RZ, 0x2 ;  /* 0x00000002ff0c7424 */ /* 0x000fe200078e00ff */
[----:B------:R-:W-:-:S13]  /*bb00*/  @P0 LEA R2, P2, R16, R14, 0x1 ;  /* 0x0000000e10020211 */ /* 0x000fda00078408ff */
[----:B------:R-:W-:Y:S05]  /*bb10*/  WARPSYNC.COLLECTIVE R15, `(.L_x_92) ;  /* 0x000000000f087348 */ /* 0x000fea0003c00000 */
[----:B------:R0:W1:Y:S02]  /*bb20*/  SHFL.IDX P6, R14, R13, R12, R11 ;  /* 0x0000000c0d0e7389 */ /* 0x00006400000c000b */
[----:B01----:R-:W-:Y:S01]  /*bb30*/  ENDCOLLECTIVE ;  /* 0x000000000000791b */ /* 0x003fe20003800000 */
.L_x_92:
[----:B------:R-:W-:-:S05]  /*bb40*/  @P0 IMAD.X R3, RZ, RZ, R7, P2 ;  /* 0x000000ffff030224 */ /* 0x000fca00010e0607 */
[----:B------:R-:W-:Y:S01]  /*bb50*/  @!PT LDS RZ, [RZ] ;  /* 0x00000000fffff984 */ /* 0x000fe20000000800 */
[----:B------:R-:W-:Y:S01]  /*bb60*/  @!PT LDS RZ, [RZ] ;  /* 0x00000000fffff984 */ /* 0x000fe20000000800 */
[----:B------:R-:W-:Y:S01]  /*bb70*/  @!PT LDS RZ, [RZ] ;  /* 0x00000000fffff984 */ /* 0x000fe20000000800 */
[----:B------:R0:W-:Y:S01]  /*bb80*/  @P0 LDGSTS.E.BYPASS.LTC128B.128 [R25+0xec00], desc[UR38][R2.64], !P3 ;  /* 0x0ec0000002190fae */ /* 0x0001e2000d901d66 */
[----:B------:R-:W-:Y:S01]  /*bb90*/  MOV R13, R0 ;  /* 0x00000000000d7202 */ /* 0x000fe20000000f00 */
[----:B------:R-:W-:-:S07]  /*bba0*/  IMAD.MOV.U32 R6, RZ, RZ, R14 ;  /* 0x000000ffff067224 */ /* 0x000fce00078e000e */
[----:B0-----:R-:W-:Y:S05]  /*bbb0*/  WARPSYNC.COLLECTIVE R15, `(.L_x_93) ;  /* 0x000000000f087348 */ /* 0x001fea0003c00000 */
[----:B------:R1:W2:Y:S02]  /*bbc0*/  SHFL.IDX P6, R14, R13, R12, R11 ;  /* 0x0000000c0d0e7389 */ /* 0x0002a400000c000b */
[----:B012---:R-:W-:Y:S01]  /*bbd0*/  ENDCOLLECTIVE ;  /* 0x000000000000791b */ /* 0x007fe20003800000 */
.L_x_93:
[----:B------:R-:W-:Y:S01]  /*bbe0*/  MOV R13, R4 ;  /* 0x00000004000d7202 */ /* 0x000fe20000000f00 */
[----:B------:R-:W-:Y:S02]  /*bbf0*/  IMAD.MOV.U32 R12, RZ, RZ, 0x3 ;  /* 0x00000003ff0c7424 */ /* 0x000fe400078e00ff */
[----:B------:R-:W-:-:S07]  /*bc00*/  IMAD.MOV.U32 R21, RZ, RZ, R14 ;  /* 0x000000ffff157224 */ /* 0x000fce00078e000e */
[----:B------:R-:W-:Y:S05]  /*bc10*/  WARPSYNC.COLLECTIVE R15, `(.L_x_94) ;  /* 0x000000000f087348 */ /* 0x000fea0003c00000 */
[----:B------:R0:W1:Y:S02]  /*bc20*/  SHFL.IDX P6, R14, R13, R12, R11 ;  /* 0x0000000c0d0e7389 */ /* 0x00006400000c000b */
[----:B01----:R-:W-:Y:S01]  /*bc30*/  ENDCOLLECTIVE ;  /* 0x000000000000791b */ /* 0x003fe20003800000 */
.L_x_94:
[----:B------:R-:W-:Y:S02]  /*bc40*/  @P1 LEA R2, P0, R16, R21, 0x1 ;  /* 0x0000001510021211 */ /* 0x000fe400078008ff */
[----:B------:R-:W-:-:S03]  /*bc50*/  @P1 LEA R21, R22, UR45, 0x1 ;  /* 0x0000002d16151c11 */ /* 0x000fc6000f8e08ff */
[----:B------:R-:W-:Y:S01]  /*bc60*/  @P1 IMAD.X R3, RZ, RZ, R6, P0 ;  /* 0x000000ffff031224 */ /* 0x000fe200000e0606 */
[----:B------:R-:W-:-:S04]  /*bc70*/  ISETP.GE.AND P0, PT, R5, 0x31, PT ;  /* 0x000000310500780c */ /* 0x000fc80003f06270 */
[----:B------:R-:W-:Y:S01]  /*bc80*/  @!PT LDS RZ, [RZ] ;  /* 0x00000000fffff984 */ /* 0x000fe20000000800 */
[----:B------:R-:W-:Y:S01]  /*bc90*/  @!PT LDS RZ, [RZ] ;  /* 0x00000000fffff984 */ /* 0x000fe20000000800 */
[----:B------:R-:W-:Y:S01]  /*bca0*/  @!PT LDS RZ, [RZ] ;  /* 0x00000000fffff984 */ /* 0x000fe20000000800 */
[----:B------:R0:W-:Y:S01]  /*bcb0*/  @P1 LDGSTS.E.BYPASS.LTC128B.128 [R21+0xf400], desc[UR38][R2.64], !P3 ;  /* 0x0f40000002151fae */ /* 0x0001e2000d901d66 */
[----:B------:R-:W-:Y:S02]  /*bcc0*/  MOV R13, R0 ;  /* 0x00000000000d7202 */ /* 0x000fe40000000f00 */
[----:B------:R-:W-:-:S06]  /*bcd0*/  ISETP.GE.AND P1, PT, R5, 0x41, PT ;  /* 0x000000410500780c */ /* 0x000fcc0003f26270 */
[----:B------:R-:W-:Y:S01]  /*bce0*/  @P0 LEA R25, R22, UR45, 0x1 ;  /* 0x0000002d16190c11 */ /* 0x000fe2000f8e08ff */
[----:B------:R-:W-:-:S07]  /*bcf0*/  IMAD.MOV.U32 R7, RZ, RZ, R14 ;  /* 0x000000ffff077224 */ /* 0x000fce00078e000e */
[----:B0-----:R-:W-:Y:S05]  /*bd00*/  WARPSYNC.COLLECTIVE R15, `(.L_x_95) ;  /* 0x000000000f087348 */ /* 0x001fea0003c00000 */
[----:B------:R1:W2:Y:S02]  /*bd10*/  SHFL.IDX P6, R14, R13, R12, R11 ;  /* 0x0000000c0d0e7389 */ /* 0x0002a400000c000b */
[----:B012---:R-:W-:Y:S01]  /*bd20*/  ENDCOLLECTIVE ;  /* 0x000000000000791b */ /* 0x007fe20003800000 */
.L_x_95:
[----:B------:R-:W-:Y:S01]  /*bd30*/  @P1 LEA R21, R22, UR45, 0x1 ;  /* 0x0000002d16151c11 */ /* 0x000fe2000f8e08ff */
[----:B------:R-:W-:Y:S01]  /*bd40*/  IMAD.MOV.U32 R13, RZ, RZ, R4 ;  /* 0x000000ffff0d7224 */ /* 0x000fe200078e0004 */
[----:B------:R-:W-:Y:S02]  /*bd50*/  MOV R12, 0x4 ;  /* 0x00000004000c7802 */ /* 0x000fe40000000f00 */
[----:B------:R-:W-:-:S13]  /*bd60*/  @P0 LEA R2, P2, R16, R14, 0x1 ;  /* 0x0000000e10020211 */ /* 0x000fda00078408ff */
[----:B------:R-:W-:Y:S05]  /*bd70*/  WARPSYNC.COLLECTIVE R15, `(.L_x_96) ;  /* 0x000000000f087348 */ /* 0x000fea0003c00000 */
[----:B------:R0:W1:Y:S02]  /*bd80*/  SHFL.IDX P6, R14, R13, R12, R11 ;  /* 0x0000000c0d0e7389 */ /* 0x00006400000c000b */
[----:B01----:R-:W-:Y:S01]  /*bd90*/  ENDCOLLECTIVE ;  /* 0x000000000000791b */ /* 0x003fe20003800000 */
.L_x_96:
[----:B------:R-:W-:-:S05]  /*bda0*/  @P0 IMAD.X R3, RZ, RZ, R7, P2 ;  /* 0x000000ffff030224 */ /* 0x000fca00010e0607 */
[----:B------:R-:W-:Y:S01]  /*bdb0*/  @!PT LDS RZ, [RZ] ;  /* 0x00000000fffff984 */ /* 0x000fe20000000800 */
[----:B------:R-:W-:Y:S01]  /*bdc0*/  @!PT LDS RZ, [RZ] ;  /* 0x00000000fffff984 */ /* 0x000fe20000000800 */
[----:B------:R-:W-:Y:S01]  /*bdd0*/  @!PT LDS RZ, [RZ] ;  /* 0x00000000fffff984 */ /* 0x000fe20000000800 */
[----:B------:R0:W-:Y:S01]  /*bde0*/  @P0 LDGSTS.E.BYPASS.LTC128B.128 [R25+0xfc00], desc[UR38][R2.64], !P3 ;  /* 0x0fc0000002190fae */ /* 0x0001e2000d901d66 */
[----:B------:R-:W-:Y:S02]  /*bdf0*/  IMAD.MOV.U32 R13, RZ, RZ, R0 ;  /* 0x000000ffff0d7224 */ /* 0x000fe400078e0000 */
[----:B------:R-:W-:-:S07]  /*be00*/  IMAD.MOV.U32 R6, RZ, RZ, R14 ;  /* 0x000000ffff067224 */ /* 0x000fce00078e000e */
[----:B0-----:R-:W-:Y:S05]  /*be10*/  WARPSYNC.COLLECTIVE R15, `(.L_x_97) ;  /* 0x000000000f087348 */ /* 0x001fea0003c00000 */
[----:B------:R1:W2:Y:S02]  /*be20*/  SHFL.IDX P6, R14, R13, R12, R11 ;  /* 0x0000000c0d0e7389 */ /* 0x0002a400000c000b */
[----:B012---:R-:W-:Y:S01]  /*be30*/  ENDCOLLECTIVE ;  /* 0x000000000000791b */ /* 0x007fe20003800000 */
.L_x_97:
[----:B------:R-:W-:Y:S01]  /*be40*/  IMAD.MOV.U32 R13, RZ, RZ, R4 ;  /* 0x000000ffff0d7224 */ /* 0x000fe200078e0004 */
[----:B------:R-:W-:Y:S02]  /*be50*/  MOV R12, 0x5 ;  /* 0x00000005000c7802 */ /* 0x000fe40000000f00 */
[----:B------:R-:W-:-:S07]  /*be60*/  MOV R9, R14 ;  /* 0x0000000e00097202 */ /* 0x000fce0000000f00 */
[----:B------:R-:W-:Y:S05]  /*be70*/  WARPSYNC.COLLECTIVE R15, `(.L_x_98) ;  /* 0x000000000f087348 */ /* 0x000fea0003c00000 */
[----:B------:R0:W1:Y:S02]  /*be80*/  SHFL.IDX P6, R14, R13, R12, R11 ;  /* 0x0000000c0d0e7389 */ /* 0x00006400000c000b */
[----:B01----:R-:W-:Y:S01]  /*be90*/  ENDCOLLECTIVE ;  /* 0x000000000000791b */ /* 0x003fe20003800000 */
.L_x_98:
[----:B------:R-:W-:-:S05]  /*bea0*/  @P1 LEA R2, P0, R16, R9, 0x1 ;  /* 0x0000000910021211 */ /* 0x000fca00078008ff */
[----:B------:R-:W-:Y:S01]  /*beb0*/  @P1 IMAD.X R3, RZ, RZ, R6, P0 ;  /* 0x000000ffff031224 */ /* 0x000fe200000e0606 */
[----:B------:R-:W-:-:S04]  /*bec0*/  ISETP.GE.AND P0, PT, R5, 0x51, PT ;  /* 0x000000510500780c */ /* 0x000fc80003f06270 */
[----:B------:R-:W-:Y:S01]  /*bed0*/  @!PT LDS RZ, [RZ] ;  /* 0x00000000fffff984 */ /* 0x000fe20000000800 */
[----:B------:R-:W-:Y:S01]  /*bee0*/  @!PT LDS RZ, [RZ] ;  /* 0x00000000fffff984 */ /* 0x000fe20000000800 */
[----:B------:R-:W-:Y:S01]  /*bef0*/  @!PT LDS RZ, [RZ] ;  /* 0x00000000fffff984 */ /* 0x000fe20000000800 */
[----:B------:R0:W-:Y:S01]  /*bf00*/  @P1 LDGSTS.E.BYPASS.LTC128B.128 [R21+0x10400], desc[UR38][R2.64], !P3 ;  /* 0x1040000002151fae */ /* 0x0001e2000d901d66 */
[----:B------:R-:W-:Y:S01]  /*bf10*/  ISETP.GE.AND P1, PT, R5, 0x61, PT ;  /* 0x000000610500780c */ /* 0x000fe20003f26270 */
[----:B------:R-:W-:Y:S02]  /*bf20*/  IMAD.MOV.U32 R13, RZ, RZ, R0 ;  /* 0x000000ffff0d7224 */ /* 0x000fe400078e0000 */
[----:B------:R-:W-:-:S10]  /*bf30*/  IMAD.MOV.U32 R7, RZ, RZ, R14 ;  /* 0x000000ffff077224 */ /* 0x000fd400078e000e */
[----:B0-----:R-:W-:Y:S05]  /*bf40*/  WARPSYNC.COLLECTIVE R15, `(.L_x_99) ;  /* 0x000000000f087348 */ /* 0x001fea0003c00000 */
[----:B------:R1:W2:Y:S02]  /*bf50*/  SHFL.IDX P6, R14, R13, R12, R11 ;  /* 0x0000000c0d0e7389 */ /* 0x0002a400000c000b */
[----:B012---:R-:W-:Y:S01]  /*bf60*/  ENDCOLLECTIVE ;  /* 0x000000000000791b */ /* 0x007fe20003800000 */
.L_x_99:
[----:B------:R-:W-:Y:S02]  /*bf70*/  IMAD.MOV.U32 R13, RZ, RZ, R4 ;  /* 0x000000ffff0d7224 */ /* 0x000fe400078e0004 */
[----:B------:R-:W-:Y:S01]  /*bf80*/  IMAD.MOV.U32 R12, RZ, RZ, 0x6 ;  /* 0x00000006ff0c7424 */ /* 0x000fe200078e00ff */
[----:B------:R-:W-:-:S13]  /*bf90*/  @P0 LEA R2, P2, R16, R14, 0x1 ;  /* 0x0000000e10020211 */ /* 0x000fda00078408ff */
[----:B------:R-:W-:Y:S05]  /*bfa0*/  WARPSYNC.COLLECTIVE R15, `(.L_x_100) ;  /* 0x000000000f087348 */ /* 0x000fea0003c00000 */
[----:B------:R0:W1:Y:S02]  /*bfb0*/  SHFL.IDX P6, R14, R13, R12, R11 ;  /* 0x0000000c0d0e7389 */ /* 0x00006400000c000b */
[----:B01----:R-:W-:Y:S01]  /*bfc0*/  ENDCOLLECTIVE ;  /* 0x000000000000791b */ /* 0x003fe20003800000 */
.L_x_100:
[----:B------:R-:W-:Y:S02]  /*bfd0*/  @P0 IADD3.X R3, RZ, R7, RZ, P2, !PT ;  /* 0x00000007ff030210 */ /* 0x000fe400017fe4ff */
[----:B------:R-:W-:-:S05]  /*bfe0*/  @P0 LEA R7, R22, UR45, 0x1 ;  /* 0x0000002d16070c11 */ /* 0x000fca000f8e08ff */
[----:B------:R-:W-:Y:S01]  /*bff0*/  @!PT LDS RZ, [RZ] ;  /* 0x00000000fffff984 */ /* 0x000fe20000000800 */
[----:B------:R-:W-:Y:S01]  /*c000*/  @!PT LDS RZ, [RZ] ;  /* 0x00000000fffff984 */ /* 0x000fe20000000800 */
[----:B------:R-:W-:Y:S01]  /*c010*/  @!PT LDS RZ, [RZ] ;  /* 0x00000000fffff984 */ /* 0x000fe20000000800 */
[----:B------:R0:W-:Y:S01]  /*c020*/  @P0 LDGSTS.E.BYPASS.LTC128B.128 [R7+0x10c00], desc[UR38][R2.64], !P3 ;  /* 0x10c0000002070fae */ /* 0x0001e2000d901d66 */
[----:B------:R-:W-:Y:S01]  /*c030*/  IMAD.MOV.U32 R13, RZ, RZ, R0 ;  /* 0x000000ffff0d7224 */ /* 0x000fe200078e0000 */
[----:B------:R-:W-:-:S07]  /*c040*/  MOV R6, R14 ;  /* 0x0000000e00067202 */ /* 0x000fce0000000f00 */
[----:B0-----:R-:W-:Y:S05]  /*c050*/  WARPSYNC.COLLECTIVE R15, `(.L_x_101) ;  /* 0x000000000f087348 */ /* 0x001fea0003c00000 */
[----:B------:R1:W2:Y:S02]  /*c060*/  SHFL.IDX P6, R14, R13, R12, R11 ;  /* 0x0000000c0d0e7389 */ /* 0x0002a400000c000b */
[----:B012---:R-:W-:Y:S01]  /*c070*/  ENDCOLLECTIVE ;  /* 0x000000000000791b */ /* 0x007fe20003800000 */
.L_x_101:
[----:B------:R-:W-:Y:S02]  /*c080*/  IMAD.MOV.U32 R13, RZ, RZ, R4 ;  /* 0x000000ffff0d7224 */ /* 0x000fe400078e0004 */
[----:B------:R-:W-:Y:S02]  /*c090*/  IMAD.MOV.U32 R12, RZ, RZ, 0x7 ;  /* 0x00000007ff0c7424 */ /* 0x000fe400078e00ff */
[----:B------:R-:W-:-:S07]  /*c0a0*/  IMAD.MOV.U32 R9, RZ, RZ, R14 ;  /* 0x000000ffff097224 */ /* 0x000fce00078e000e */
[----:B------:R-:W-:Y:S05]  /*c0b0*/  WARPSYNC.COLLECTIVE R15, `(.L_x_102) ;  /* 0x000000000f087348 */ /* 0x000fea0003c00000 */
[----:B------:R0:W1:Y:S02]  /*c0c0*/  SHFL.IDX P6, R14, R13, R12, R11 ;  /* 0x0000000c0d0e7389 */ /* 0x00006400000c000b */
[----:B01----:R-:W-:Y:S01]  /*c0d0*/  ENDCOLLECTIVE ;  /* 0x000000000000791b */ /* 0x003fe20003800000 */
.L_x_102:
[----:B------:R-:W-:Y:S02]  /*c0e0*/  @P1 LEA R2, P0, R16, R9, 0x1 ;  /* 0x0000000910021211 */ /* 0x000fe400078008ff */
[----:B------:R-:W-:Y:S02]  /*c0f0*/  @P1 LEA R9, R22, UR45, 0x1 ;  /* 0x0000002d16091c11 */ /* 0x000fe4000f8e08ff */
[----:B------:R-:W-:-:S05]  /*c100*/  @P1 IADD3.X R3, RZ, R6, RZ, P0, !PT ;  /* 0x00000006ff031210 */ /* 0x000fca00007fe4ff */
        /* <DEDUP_REMOVED lines=9> */
.L_x_103:
[----:B------:R-:W-:Y:S05]  /*c1a0*/  BRA `(.L_x_104) ;  /* 0xffffffcc00287947 */ /* 0x000fea000383ffff */
.L_x_51:
[----:B------:R-:W-:Y:S01]  /*c1b0*/  IMAD.MOV.U32 R13, RZ, RZ, R8 ;  /* 0x000000ffff0d7224 */ /* 0x000fe200078e0008 */
[----:B------:R-:W-:Y:S01]  /*c1c0*/  MOV R12, RZ ;  /* 0x000000ff000c7202 */ /* 0x000fe20000000f00 */
[----:B------:R-:W-:Y:S02]  /*c1d0*/  IMAD.MOV.U32 R11, RZ, RZ, 0x181f ;  /* 0x0000181fff0b7424 */ /* 0x000fe400078e00ff */
[----:B------:R-:W-:Y:S02]  /*c1e0*/  IMAD.MOV.U32 R15, RZ, RZ, -0x1 ;  /* 0xffffffffff0f7424 */ /* 0x000fe400078e00ff */
[----:B------:R-:W-:-:S07]  /*c1f0*/  IMAD R6, R24, 0xc0, R20 ;  /* 0x000000c018067824 */ /* 0x000fce00078e0214 */
[----:B------:R-:W-:Y:S05]  /*c200*/  WARPSYNC.COLLECTIVE R15, `(.L_x_105) ;  /* 0x000000000f087348 */ /* 0x000fea0003c00000 */
[----:B------:R0:W1:Y:S02]  /*c210*/  SHFL.IDX P6, R14, R13, R12, R11 ;  /* 0x0000000c0d0e7389 */ /* 0x00006400000c000b */
[----:B01----:R-:W-:Y:S01]  /*c220*/  ENDCOLLECTIVE ;  /* 0x000000000000791b */ /* 0x003fe20003800000 */
.L_x_105:
[----:B------:R-:W-:Y:S01]  /*c230*/  IMAD.MOV.U32 R13, RZ, RZ, R5 ;  /* 0x000000ffff0d7224 */ /* 0x000fe200078e0005 */
[----:B------:R-:W-:-:S07]  /*c240*/  MOV R2, R14 ;  /* 0x0000000e00027202 */ /* 0x000fce0000000f00 */
[----:B------:R-:W-:Y:S05]  /*c250*/  WARPSYNC.COLLECTIVE R15, `(.L_x_106) ;  /* 0x000000000f087348 */ /* 0x000fea0003c00000 */
[----:B------:R0:W1:Y:S02]  /*c260*/  SHFL.IDX P6, R14, R13, R12, R11 ;  /* 0x0000000c0d0e7389 */ /* 0x00006400000c000b */
[----:B01----:R-:W-:Y:S01]  /*c270*/  ENDCOLLECTIVE ;  /* 0x000000000000791b */ /* 0x003fe20003800000 */
.L_x_106:
[----:B------:R-:W-:Y:S02]  /*c280*/  ULDC UR4, c[0x0][0x288] ;  /* 0x0000a20000047ab9 */ /* 0x000fe40000000800 */
[----:B------:R-:W-:Y:S02]  /*c290*/  IMAD R4, R9, UR4, RZ ;  /* 0x0000000409047c24 */ /* 0x000fe4000f8e02ff */
[----:B------:R-:W-:-:S03]  /*c2a0*/  VIADD R9, R6, 0x10 ;  /* 0x0000001006097836 */ /* 0x000fc60000000000 */
[----:B------:R-:W-:Y:S01]  /*c2b0*/  ISETP.GE.AND P1, PT, R6, R4, PT ;  /* 0x000000040600720c */ /* 0x000fe20003f26270 */
[----:B------:R-:W-:Y:S01]  /*c2c0*/  IMAD.MOV.U32 R13, RZ, RZ, R8 ;  /* 0x000000ffff0d7224 */ /* 0x000fe200078e0008 */
[----:B------:R-:W-:-:S11]  /*c2d0*/  MOV R12, 0x1 ;  /* 0x00000001000c7802 */ /* 0x000fd60000000f00 */
[----:B------:R-:W-:Y:S02]  /*c2e0*/  @!P1 LEA R25, R22, UR45, 0x1 ;  /* 0x0000002d16199c11 */ /* 0x000fe4000f8e08ff */
[----:B------:R-:W-:-:S05]  /*c2f0*/  @!P1 LEA R14, P2, R16, R14, 0x1 ;  /* 0x0000000e100e9211 */ /* 0x000fca00078408ff */
[----:B------:R-:W-:Y:S01]  /*c300*/  @!P1 IMAD.X R3, RZ, RZ, R2, P2 ;  /* 0x000000ffff039224 */ /* 0x000fe200010e0602 */
[----:B------:R-:W-:-:S07]  /*c310*/  @!P1 MOV R2, R14 ;  /* 0x0000000e00029202 */ /* 0x000fce0000000f00 */
[----:B------:R-:W-:Y:S05]  /*c320*/  WARPSYNC.COLLECTIVE R15, `(.L_x_107) ;  /* 0x000000000f087348 */ /* 0x000fea0003c00000 */
[----:B------:R0:W1:Y:S02]  /*c330*/  SHFL.IDX P6, R14, R13, R12, R11 ;  /* 0x0000000c0d0e7389 */ /* 0x00006400000c000b */
[----:B01----:R-:W-:Y:S01]  /*c340*/  ENDCOLLECTIVE ;  /* 0x000000000000791b */ /* 0x003fe20003800000 */
.L_x_107:
[----:B------:R-:W-:Y:S01]  /*c350*/  @!PT LDS RZ, [RZ] ;  /* 0x00000000fffff984 */ /* 0x000fe20000000800 */
[----:B------:R-:W-:Y:S01]  /*c360*/  @!PT LDS RZ, [RZ] ;  /* 0x00000000fffff984 */ /* 0x000fe20000000800 */
[----:B------:R-:W-:Y:S01]  /*c370*/  @!PT LDS RZ, [RZ] ;  /* 0x00000000fffff984 */ /* 0x000fe20000000800 */
[----:B------:R0:W-:Y:S01]  /*c380*/  @!P1 LDGSTS.E.BYPASS.LTC128B.128 [R25+0x8400], desc[UR38][R2.64], !P0 ;  /* 0x0840000002199fae */ /* 0x0001e2000c101d66 */
[----:B------:R-:W-:Y:S01]  /*c390*/  ISETP.GE.AND P1, PT, R9, R4, PT ;  /* 0x000000040900720c */ /* 0x000fe20003f26270 */
[----:B------:R-:W-:Y:S02]  /*c3a0*/  VIADD R9, R6, 0x20 ;  /* 0x0000002006097836 */ /* 0x000fe40000000000 */
[----:B------:R-:W-:-:S10]  /*c3b0*/  IMAD.MOV.U32 R13, RZ, RZ, R5 ;  /* 0x000000ffff0d7224 */ /* 0x000fd400078e0005 */
[----:B0-----:R-:W-:Y:S01]  /*c3c0*/  @!P1 LEA R25, R22, UR45, 0x1 ;  /* 0x0000002d16199c11 */ /* 0x001fe2000f8e08ff */
[----:B------:R-:W-:-:S07]  /*c3d0*/  IMAD.MOV.U32 R10, RZ, RZ, R14 ;  /* 0x000000ffff0a7224 */ /* 0x000fce00078e000e */
[----:B------:R-:W-:Y:S05]  /*c3e0*/  WARPSYNC.COLLECTIVE R15, `(.L_x_108) ;  /* 0x000000000f087348 */ /* 0x000fea0003c00000 */
[----:B------:R0:W1:Y:S02]  /*c3f0*/  SHFL.IDX P6, R14, R13, R12, R11 ;  /* 0x0000000c0d0e7389 */ /* 0x00006400000c000b */
[----:B01----:R-:W-:Y:S01]  /*c400*/  ENDCOLLECTIVE ;  /* 0x000000000000791b */ /* 0x003fe20003800000 */
.L_x_108:
[----:B------:R-:W-:Y:S01]  /*c410*/  MOV R13, R8 ;  /* 0x00000008000d7202 */ /* 0x000fe20000000f00 */
[----:B------:R-:W-:Y:S01]  /*c420*/  IMAD.MOV.U32 R12, RZ, RZ, 0x2 ;  /* 0x00000002ff0c7424 */ /* 0x000fe200078e00ff */
[----:B------:R-:W-:-:S07]  /*c430*/  MOV R21, R14 ;  /* 0x0000000e00157202 */ /* 0x000fce0000000f00 */
[----:B------:R-:W-:Y:S05]  /*c440*/  WARPSYNC.COLLECTIVE R15, `(.L_x_109) ;  /* 0x000000000f087348 */ /* 0x000fea0003c00000 */
[----:B------:R0:W1:Y:S02]  /*c450*/  SHFL.IDX P6, R14, R13, R12, R11 ;  /* 0x0000000c0d0e7389 */ /* 0x00006400000c000b */
[----:B01----:R-:W-:Y:S01]  /*c460*/  ENDCOLLECTIVE ;  /* 0x000000000000791b */ /* 0x003fe20003800000 */
.L_x_109:
[----:B------:R-:W-:-:S05]  /*c470*/  @!P1 LEA R2, P2, R16, R21, 0x1 ;  /* 0x0000001510029211 */ /* 0x000fca00078408ff */
[----:B------:R-:W-:-:S05]  /*c480*/  @!P1 IMAD.X R3, RZ, RZ, R10, P2 ;  /* 0x000000ffff039224 */ /* 0x000fca00010e060a */
[----:B------:R-:W-:Y:S01]  /*c490*/  @!PT LDS RZ, [RZ] ;  /* 0x00000000fffff984 */ /* 0x000fe20000000800 */
[----:B------:R-:W-:Y:S01]  /*c4a0*/  @!PT LDS RZ, [RZ] ;  /* 0x00000000fffff984 */ /* 0x000fe20000000800 */
[----:B------:R-:W-:Y:S01]  /*c4b0*/  @!PT LDS RZ, [RZ] ;  /* 0x00000000fffff984 */ /* 0x000fe20000000800 */
[----:B------:R0:W-:Y:S01]  /*c4c0*/  @!P1 LDGSTS.E.BYPASS.LTC128B.128 [R25+0x8c00], desc[UR38][R2.64], !P0 ;  /* 0x08c0000002199fae */ /* 0x0001e2000c101d66 */
[----:B------:R-:W-:Y:S02]  /*c4d0*/  ISETP.GE.AND P1, PT, R9, R4, PT ;  /* 0x000000040900720c */ /* 0x000fe40003f26270 */
[----:B------:R-:W-:Y:S01]  /*c4e0*/  MOV R13, R5 ;  /* 0x00000005000d7202 */ /* 0x000fe20000000f00 */
[----:B------:R-:W-:-:S10]  /*c4f0*/  IMAD.MOV.U32 R9, RZ, RZ, R14 ;  /* 0x000000ffff097224 */ /* 0x000fd400078e000e */
[----:B0-----:R-:W-:Y:S05]  /*c500*/  WARPSYNC.COLLECTIVE R15, `(.L_x_110) ;  /* 0x000000000f087348 */ /* 0x001fea0003c00000 */
[----:B------:R1:W2:Y:S02]  /*c510*/  SHFL.IDX P6, R14, R13, R12, R11 ;  /* 0x0000000c0d0e7389 */ /* 0x0002a400000c000b */
[----:B012---:R-:W-:Y:S01]  /*c520*/  ENDCOLLECTIVE ;  /* 0x000000000000791b */ /* 0x007fe20003800000 */
.L_x_110:
[----:B------:R-:W-:Y:S02]  /*c530*/  @!P1 LEA R20, R22, UR45, 0x1 ;  /* 0x0000002d16149c11 */ /* 0x000fe4000f8e08ff */
[----:B------:R-:W-:Y:S01]  /*c540*/  MOV R13, R8 ;  /* 0x00000008000d7202 */ /* 0x000fe20000000f00 */
[----:B------:R-:W-:Y:S01]  /*c550*/  IMAD.MOV.U32 R12, RZ, RZ, 0x3 ;  /* 0x00000003ff0c7424 */ /* 0x000fe200078e00ff */
[----:B------:R-:W-:-:S13]  /*c560*/  @!P1 LEA R2, P2, R16, R14, 0x1 ;  /* 0x0000000e10029211 */ /* 0x000fda00078408ff */
[----:B------:R-:W-:Y:S05]  /*c570*/  WARPSYNC.COLLECTIVE R15, `(.L_x_111) ;  /* 0x000000000f087348 */ /* 0x000fea0003c00000 */
[----:B------:R0:W1:Y:S02]  /*c580*/  SHFL.IDX P6, R14, R13, R12, R11 ;  /* 0x0000000c0d0e7389 */ /* 0x00006400000c000b */
[----:B01----:R-:W-:Y:S01]  /*c590*/  ENDCOLLECTIVE ;  /* 0x000000000000791b */ /* 0x003fe20003800000 */
.L_x_111:
[----:B------:R-:W-:Y:S02]  /*c5a0*/  @!P1 IMAD.X R3, RZ, RZ, R9, P2 ;  /* 0x000000ffff039224 */ /* 0x000fe400010e0609 */
[----:B------:R-:W-:-:S03]  /*c5b0*/  VIADD R9, R6, 0x30 ;  /* 0x0000003006097836 */ /* 0x000fc60000000000 */
[----:B------:R-:W-:Y:S01]  /*c5c0*/  @!PT LDS RZ, [RZ] ;  /* 0x00000000fffff984 */ /* 0x000fe20000000800 */
[----:B------:R-:W-:Y:S01]  /*c5d0*/  @!PT LDS RZ, [RZ] ;  /* 0x00000000fffff984 */ /* 0x000fe20000000800 */
[----:B------:R-:W-:Y:S01]  /*c5e0*/  @!PT LDS RZ, [RZ] ;  /* 0x00000000fffff984 */ /* 0x000fe20000000800 */
[----:B------:R0:W-:Y:S02]  /*c5f0*/  @!P1 LDGSTS.E.BYPASS.LTC128B.128 [R20+0x9400], desc[UR38][R2.64], !P0 ;  /* 0x0940000002149fae */ /* 0x0001e4000c101d66 */
[----:B------:R-:W-:Y:S02]  /*c600*/  ISETP.GE.AND P1, PT, R9, R4, PT ;  /* 0x000000040900720c */ /* 0x000fe40003f26270 */
[----:B------:R-:W-:Y:S02]  /*c610*/  IADD3 R9, R6, 0x40, RZ ;  /* 0x0000004006097810 */ /* 0x000fe40007ffe0ff */
[----:B------:R-:W-:-:S09]  /*c620*/  MOV R13, R5 ;  /* 0x00000005000d7202 */ /* 0x000fd20000000f00 */
[----:B------:R-:W-:Y:S01]  /*c630*/  @!P1 LEA R25, R22, UR45, 0x1 ;  /* 0x0000002d16199c11 */ /* 0x000fe2000f8e08ff */
[----:B0-----:R-:W-:-:S07]  /*c640*/  IMAD.MOV.U32 R10, RZ, RZ, R14 ;  /* 0x000000ffff0a7224 */ /* 0x001fce00078e000e */
[----:B------:R-:W-:Y:S05]  /*c650*/  WARPSYNC.COLLECTIVE R15, `(.L_x_112) ;  /* 0x000000000f087348 */ /* 0x000fea0003c00000 */
[----:B------:R0:W1:Y:S02]  /*c660*/  SHFL.IDX P6, R14, R13, R12, R11 ;  /* 0x0000000c0d0e7389 */ /* 0x00006400000c000b */
[----:B01----:R-:W-:Y:S01]  /*c670*/  ENDCOLLECTIVE ;  /* 0x000000000000791b */ /* 0x003fe20003800000 */
.L_x_112:
[----:B------:R-:W-:Y:S02]  /*c680*/  IMAD.MOV.U32 R13, RZ, RZ, R8 ;  /* 0x000000ffff0d7224 */ /* 0x000fe400078e0008 */
[----:B------:R-:W-:Y:S02]  /*c690*/  IMAD.MOV.U32 R12, RZ, RZ, 0x4 ;  /* 0x00000004ff0c7424 */ /* 0x000fe400078e00ff */
[----:B------:R-:W-:-:S07]  /*c6a0*/  IMAD.MOV.U32 R21, RZ, RZ, R14 ;  /* 0x000000ffff157224 */ /* 0x000fce00078e000e */
[----:B------:R-:W-:Y:S05]  /*c6b0*/  WARPSYNC.COLLECTIVE R15, `(.L_x_113) ;  /* 0x000000000f087348 */ /* 0x000fea0003c00000 */
[----:B------:R0:W1:Y:S02]  /*c6c0*/  SHFL.IDX P6, R14, R13, R12, R11 ;  /* 0x0000000c0d0e7389 */ /* 0x00006400000c000b */
[----:B01----:R-:W-:Y:S01]  /*c6d0*/  ENDCOLLECTIVE ;  /* 0x000000000000791b */ /* 0x003fe20003800000 */
.L_x_113:
[----:B------:R-:W-:-:S05]  /*c6e0*/  @!P1 LEA R2, P2, R16, R21, 0x1 ;  /* 0x0000001510029211 */ /* 0x000fca00078408ff */
[----:B------:R-:W-:-:S05]  /*c6f0*/  @!P1 IMAD.X R3, RZ, RZ, R10, P2 ;  /* 0x000000ffff039224 */ /* 0x000fca00010e060a */
[----:B------:R-:W-:Y:S01]  /*c700*/  @!PT LDS RZ, [RZ] ;  /* 0x00000000fffff984 */ /* 0x000fe20000000800 */
[----:B------:R-:W-:Y:S01]  /*c710*/  @!PT LDS RZ, [RZ] ;  /* 0x00000000fffff984 */ /* 0x000fe20000000800 */
[----:B------:R-:W-:Y:S01]  /*c720*/  @!PT LDS RZ, [RZ] ;  /* 0x00000000fffff984 */ /* 0x000fe20000000800 */
[----:B------:R0:W-:Y:S01]  /*c730*/  @!P1 LDGSTS.E.BYPASS.LTC128B.128 [R25+0x9c00], desc[UR38][R2.64], !P0 ;  /* 0x09c0000002199fae */ /* 0x0001e2000c101d66 */
[----:B------:R-:W-:Y:S01]  /*c740*/  IMAD.MOV.U32 R13, RZ, RZ, R5 ;  /* 0x000000ffff0d7224 */ /* 0x000fe200078e0005 */
[----:B------:R-:W-:Y:S02]  /*c750*/  ISETP.GE.AND P1, PT, R9, R4, PT ;  /* 0x000000040900720c */ /* 0x000fe40003f26270 */
[----:B------:R-:W-:-:S11]  /*c760*/  MOV R9, R14 ;  /* 0x0000000e00097202 */ /* 0x000fd60000000f00 */
[----:B0-----:R-:W-:Y:S05]  /*c770*/  WARPSYNC.COLLECTIVE R15, `(.L_x_114) ;  /* 0x000000000f087348 */ /* 0x001fea0003c00000 */
[----:B------:R1:W2:Y:S02]  /*c780*/  SHFL.IDX P6, R14, R13, R12, R11 ;  /* 0x0000000c0d0e7389 */ /* 0x0002a400000c000b */
[----:B012---:R-:W-:Y:S01]  /*c790*/  ENDCOLLECTIVE ;  /* 0x000000000000791b */ /* 0x007fe20003800000 */
.L_x_114:
[----:B------:R-:W-:Y:S01]  /*c7a0*/  @!P1 LEA R20, R22, UR45, 0x1 ;  /* 0x0000002d16149c11 */ /* 0x000fe2000f8e08ff */
[----:B------:R-:W-:Y:S02]  /*c7b0*/  IMAD.MOV.U32 R13, RZ, RZ, R8 ;  /* 0x000000ffff0d7224 */ /* 0x000fe400078e0008 */
[----:B------:R-:W-:Y:S01]  /*c7c0*/  IMAD.MOV.U32 R12, RZ, RZ, 0x5 ;  /* 0x00000005ff0c7424 */ /* 0x000fe200078e00ff */
[----:B------:R-:W-:-:S13]  /*c7d0*/  @!P1 LEA R2, P2, R16, R14, 0x1 ;  /* 0x0000000e10029211 */ /* 0x000fda00078408ff */
[----:B------:R-:W-:Y:S05]  /*c7e0*/  WARPSYNC.COLLECTIVE R15, `(.L_x_115) ;  /* 0x000000000f087348 */ /* 0x000fea0003c00000 */
[----:B------:R0:W1:Y:S02]  /*c7f0*/  SHFL.IDX P6, R14, R13, R12, R11 ;  /* 0x0000000c0d0e7389 */ /* 0x00006400000c000b */
[----:B01----:R-:W-:Y:S01]  /*c800*/  ENDCOLLECTIVE ;  /* 0x000000000000791b */ /* 0x003fe20003800000 */
.L_x_115:
[----:B------:R-:W-:Y:S01]  /*c810*/  @!P1 IMAD.X R3, RZ, RZ, R9, P2 ;  /* 0x000000ffff039224 */ /* 0x000fe200010e0609 */
[----:B------:R-:W-:-:S04]  /*c820*/  IADD3 R9, R6, 0x50, RZ ;  /* 0x0000005006097810 */ /* 0x000fc80007ffe0ff */
[----:B------:R-:W-:Y:S01]  /*c830*/  @!PT LDS RZ, [RZ] ;  /* 0x00000000fffff984 */ /* 0x000fe20000000800 */
[----:B------:R-:W-:Y:S01]  /*c840*/  @!PT LDS RZ, [RZ] ;  /* 0x00000000fffff984 */ /* 0x000fe20000000800 */
[----:B------:R-:W-:Y:S01]  /*c850*/  @!PT LDS RZ, [RZ] ;  /* 0x00000000fffff984 */ /* 0x000fe20000000800 */
[----:B------:R0:W-:Y:S01]  /*c860*/  @!P1 LDGSTS.E.BYPASS.LTC128B.128 [R20+0xa400], desc[UR38][R2.64], !P0 ;  /* 0x0a40000002149fae */ /* 0x0001e2000c101d66 */
[----:B------:R-:W-:Y:S01]  /*c870*/  ISETP.GE.AND P1, PT, R9, R4, PT ;  /* 0x000000040900720c */ /* 0x000fe20003f26270 */
[----:B------:R-:W-:Y:S02]  /*c880*/  VIADD R9, R6, 0x60 ;  /* 0x0000006006097836 */ /* 0x000fe40000000000 */
[----:B------:R-:W-:-:S10]  /*c890*/  IMAD.MOV.U32 R13, RZ, RZ, R5 ;  /* 0x000000ffff0d7224 */ /* 0x000fd400078e0005 */
[----:B------:R-:W-:Y:S02]  /*c8a0*/  @!P1 LEA R25, R22, UR45, 0x1 ;  /* 0x0000002d16199c11 */ /* 0x000fe4000f8e08ff */
[----:B0-----:R-:W-:-:S07]  /*c8b0*/  MOV R10, R14 ;  /* 0x0000000e000a7202 */ /* 0x001fce0000000f00 */
[----:B------:R-:W-:Y:S05]  /*c8c0*/  WARPSYNC.COLLECTIVE R15, `(.L_x_116) ;  /* 0x000000000f087348 */ /* 0x000fea0003c00000 */
[----:B------:R0:W1:Y:S02]  /*c8d0*/  SHFL.IDX P6, R14, R13, R12, R11 ;  /* 0x0000000c0d0e7389 */ /* 0x00006400000c000b */
[----:B01----:R-:W-:Y:S01]  /*c8e0*/  ENDCOLLECTIVE ;  /* 0x000000000000791b */ /* 0x003fe20003800000 */
.L_x_116:
[----:B------:R-:W-:Y:S01]  /*c8f0*/  IMAD.MOV.U32 R13, RZ, RZ, R8 ;  /* 0x000000ffff0d7224 */ /* 0x000fe200078e0008 */
[----:B------:R-:W-:Y:S01]  /*c900*/  MOV R12, 0x6 ;  /* 0x00000006000c7802 */ /* 0x000fe20000000f00 */
[----:B------:R-:W-:-:S07]  /*c910*/  IMAD.MOV.U32 R21, RZ, RZ, R14 ;  /* 0x000000ffff157224 */ /* 0x000fce00078e000e */
[----:B------:R-:W-:Y:S05]  /*c920*/  WARPSYNC.COLLECTIVE R15, `(.L_x_117) ;  /* 0x000000000f087348 */ /* 0x000fea0003c00000 */
[----:B------:R0:W1:Y:S02]  /*c930*/  SHFL.IDX P6, R14, R13, R12, R11 ;  /* 0x0000000c0d0e7389 */ /* 0x00006400000c000b */
[----:B01----:R-:W-:Y:S01]  /*c940*/  ENDCOLLECTIVE ;  /* 0x000000000000791b */ /* 0x003fe20003800000 */
.L_x_117:
[----:B------:R-:W-:-:S04]  /*c950*/  @!P1 LEA R2, P2, R16, R21, 0x1 ;  /* 0x0000001510029211 */ /* 0x000fc800078408ff */
[----:B------:R-:W-:-:S05]  /*c960*/  @!P1 IADD3.X R3, RZ, R10, RZ, P2, !PT ;  /* 0x0000000aff039210 */ /* 0x000fca00017fe4ff */
[----:B------:R-:W-:Y:S01]  /*c970*/  @!PT LDS RZ, [RZ] ;  /* 0x00000000fffff984 */ /* 0x000fe20000000800 */
[----:B------:R-:W-:Y:S01]  /*c980*/  @!PT LDS RZ, [RZ] ;  /* 0x00000000fffff984 */ /* 0x000fe20000000800 */
[----:B------:R-:W-:Y:S01]  /*c990*/  @!PT LDS RZ, [RZ] ;  /* 0x00000000fffff984 */ /* 0x000fe20000000800 */
[----:B------:R0:W-:Y:S01]  /*c9a0*/  @!P1 LDGSTS.E.BYPASS.LTC128B.128 [R25+0xac00], desc[UR38][R2.64], !P0 ;  /* 0x0ac0000002199fae */ /* 0x0001e2000c101d66 */
[----:B------:R-:W-:Y:S01]  /*c9b0*/  ISETP.GE.AND P1, PT, R9, R4, PT ;  /* 0x000000040900720c */ /* 0x000fe20003f26270 */
[----:B------:R-:W-:Y:S02]  /*c9c0*/  IMAD.MOV.U32 R13, RZ, RZ, R5 ;  /* 0x000000ffff0d7224 */ /* 0x000fe400078e0005 */
[----:B------:R-:W-:-:S10]  /*c9d0*/  IMAD.MOV.U32 R9, RZ, RZ, R14 ;  /* 0x000000ffff097224 */ /* 0x000fd400078e000e */
[----:B0-----:R-:W-:Y:S05]  /*c9e0*/  WARPSYNC.COLLECTIVE R15, `(.L_x_118) ;  /* 0x000000000f087348 */ /* 0x001fea0003c00000 */
[----:B------:R1:W2:Y:S02]  /*c9f0*/  SHFL.IDX P6, R14, R13, R12, R11 ;  /* 0x0000000c0d0e7389 */ /* 0x0002a400000c000b */
[----:B012---:R-:W-:Y:S01]  /*ca00*/  ENDCOLLECTIVE ;  /* 0x000000000000791b */ /* 0x007fe20003800000 */
.L_x_118:
[----:B------:R-:W-:Y:S01]  /*ca10*/  @!P1 LEA R10, R22, UR45, 0x1 ;  /* 0x0000002d160a9c11 */ /* 0x000fe2000f8e08ff */
[----:B------:R-:W-:Y:S02]  /*ca20*/  IMAD.MOV.U32 R13, RZ, RZ, R8 ;  /* 0x000000ffff0d7224 */ /* 0x000fe400078e0008 */
[----:B------:R-:W-:Y:S01]  /*ca30*/  IMAD.MOV.U32 R12, RZ, RZ, 0x7 ;  /* 0x00000007ff0c7424 */ /* 0x000fe200078e00ff */
[----:B------:R-:W-:-:S13]  /*ca40*/  @!P1 LEA R2, P2, R16, R14, 0x1 ;  /* 0x0000000e10029211 */ /* 0x000fda00078408ff */
[----:B------:R-:W-:Y:S05]  /*ca50*/  WARPSYNC.COLLECTIVE R15, `(.L_x_119) ;  /* 0x000000000f087348 */ /* 0x000fea0003c00000 */
[----:B------:R0:W1:Y:S02]  /*ca60*/  SHFL.IDX P6, R14, R13, R12, R11 ;  /* 0x0000000c0d0e7389 */ /* 0x00006400000c000b */
[----:B01----:R-:W-:Y:S01]  /*ca70*/  ENDCOLLECTIVE ;  /* 0x000000000000791b */ /* 0x003fe20003800000 */
.L_x_119:
[----:B------:R-:W-:-:S05]  /*ca80*/  @!P1 IADD3.X R3, RZ, R9, RZ, P2, !PT ;  /* 0x00000009ff039210 */ /* 0x000fca00017fe4ff */
[----:B------:R-:W-:Y:S01]  /*ca90*/  @!PT LDS RZ, [RZ] ;  /* 0x00000000fffff984 */ /* 0x000fe20000000800 */
[----:B------:R-:W-:Y:S01]  /*caa0*/  @!PT LDS RZ, [RZ] ;  /* 0x00000000fffff984 */ /* 0x000fe20000000800 */
[----:B------:R-:W-:Y:S01]  /*cab0*/  @!PT LDS RZ, [RZ] ;  /* 0x00000000fffff984 */ /* 0x000fe20000000800 */
[----:B------:R0:W-:Y:S01]  /*cac0*/  @!P1 LDGSTS.E.BYPASS.LTC128B.128 [R10+0xb400], desc[UR38][R2.64], !P0 ;  /* 0x0b400000020a9fae */ /* 0x0001e2000c101d66 */
[----:B------:R-:W-:Y:S02]  /*cad0*/  IMAD.MOV.U32 R13, RZ, RZ, R5 ;  /* 0x000000ffff0d7224 */ /* 0x000fe400078e0005 */
[C---:B------:R-:W-:Y:S02]  /*cae0*/  VIADD R5, R6.reuse, 0x80 ;  /* 0x0000008006057836 */ /* 0x040fe40000000000 */
[----:B0-----:R-:W-:Y:S01]  /*caf0*/  VIADD R3, R6, 0x70 ;  /* 0x0000007006037836 */ /* 0x001fe20000000000 */
[----:B------:R-:W-:-:S07]  /*cb00*/  MOV R8, R14 ;  /* 0x0000000e00087202 */ /* 0x000fce0000000f00 */
[----:B------:R-:W-:Y:S05]  /*cb10*/  WARPSYNC.COLLECTIVE R15, `(.L_x_120) ;  /* 0x000000000f087348 */ /* 0x000fea0003c00000 */
[----:B------:R0:W1:Y:S02]  /*cb20*/  SHFL.IDX P6, R14, R13, R12, R11 ;  /* 0x0000000c0d0e7389 */ /* 0x00006400000c000b */
[----:B01----:R-:W-:Y:S01]  /*cb30*/  ENDCOLLECTIVE ;  /* 0x000000000000791b */ /* 0x003fe20003800000 */
.L_x_120:
[----:B------:R-:W-:Y:S01]  /*cb40*/  ISETP.GE.AND P1, PT, R3, R4, PT ;  /* 0x000000040300720c */ /* 0x000fe20003f26270 */
[----:B------:R-:W-:Y:S01]  /*cb50*/  IMAD.MOV.U32 R13, RZ, RZ, R7 ;  /* 0x000000ffff0d7224 */ /* 0x000fe200078e0007 */
[----:B------:R-:W-:-:S11]  /*cb60*/  MOV R12, RZ ;  /* 0x000000ff000c7202 */ /* 0x000fd60000000f00 */
[----:B------:R-:W-:Y:S02]  /*cb70*/  @!P1 LEA R25, R22, UR45, 0x1 ;  /* 0x0000002d16199c11 */ /* 0x000fe4000f8e08ff */
[----:B------:R-:W-:-:S13]  /*cb80*/  @!P1 LEA R2, P2, R16, R14, 0x1 ;  /* 0x0000000e10029211 */ /* 0x000fda00078408ff */
[----:B------:R-:W-:Y:S05]  /*cb90*/  WARPSYNC.COLLECTIVE R15, `(.L_x_121) ;  /* 0x000000000f087348 */ /* 0x000fea0003c00000 */
[----:B------:R0:W1:Y:S02]  /*cba0*/  SHFL.IDX P6, R14, R13, R12, R11 ;  /* 0x0000000c0d0e7389 */ /* 0x00006400000c000b */
[----:B01----:R-:W-:Y:S01]  /*cbb0*/  ENDCOLLECTIVE ;  /* 0x000000000000791b */ /* 0x003fe20003800000 */
.L_x_121:
[----:B------:R-:W-:-:S05]  /*cbc0*/  @!P1 IADD3.X R3, RZ, R8, RZ, P2, !PT ;  /* 0x00000008ff039210 */ /* 0x000fca00017fe4ff */
[----:B------:R-:W-:Y:S01]  /*cbd0*/  @!PT LDS RZ, [RZ] ;  /* 0x00000000fffff984 */ /* 0x000fe20000000800 */
[----:B------:R-:W-:Y:S01]  /*cbe0*/  @!PT LDS RZ, [RZ] ;  /* 0x00000000fffff984 */ /* 0x000fe20000000800 */
[----:B------:R-:W-:Y:S01]  /*cbf0*/  @!PT LDS RZ, [RZ] ;  /* 0x00000000fffff984 */ /* 0x000fe20000000800 */
[----:B------:R0:W-:Y:S01]  /*cc00*/  @!P1 LDGSTS.E.BYPASS.LTC128B.128 [R25+0xbc00], desc[UR38][R2.64], !P0 ;  /* 0x0bc0000002199fae */ /* 0x0001e2000c101d66 */
[----:B------:R-:W-:Y:S01]  /*cc10*/  ISETP.GE.AND P1, PT, R5, R4, PT ;  /* 0x000000040500720c */ /* 0x000fe20003f26270 */
[----:B------:R-:W-:Y:S02]  /*cc20*/  VIADD R5, R6, 0x90 ;  /* 0x0000009006057836 */ /* 0x000fe40000000000 */
[----:B------:R-:W-:Y:S02]  /*cc30*/  IMAD.MOV.U32 R13, RZ, RZ, R0 ;  /* 0x000000ffff0d7224 */ /* 0x000fe400078e0000 */
[----:B------:R-:W-:-:S08]  /*cc40*/  IMAD.MOV.U32 R9, RZ, RZ, R14 ;  /* 0x000000ffff097224 */ /* 0x000fd000078e000e */
[----:B0-----:R-:W-:Y:S05]  /*cc50*/  WARPSYNC.COLLECTIVE R15, `(.L_x_122) ;  /* 0x000000000f087348 */ /* 0x001fea0003c00000 */
[----:B------:R1:W2:Y:S02]  /*cc60*/  SHFL.IDX P6, R14, R13, R12, R11 ;  /* 0x0000000c0d0e7389 */ /* 0x0002a400000c000b */
[----:B012---:R-:W-:Y:S01]  /*cc70*/  ENDCOLLECTIVE ;  /* 0x000000000000791b */ /* 0x007fe20003800000 */
.L_x_122:
[----:B------:R-:W-:Y:S01]  /*cc80*/  MOV R13, R7 ;  /* 0x00000007000d7202 */ /* 0x000fe20000000f00 */
[----:B------:R-:W-:Y:S01]  /*cc90*/  IMAD.MOV.U32 R12, RZ, RZ, 0x1 ;  /* 0x00000001ff0c7424 */ /* 0x000fe200078e00ff */
[----:B------:R-:W-:-:S07]  /*cca0*/  MOV R21, R14 ;  /* 0x0000000e00157202 */ /* 0x000fce0000000f00 */
[----:B------:R-:W-:Y:S05]  /*ccb0*/  WARPSYNC.COLLECTIVE R15, `(.L_x_123) ;  /* 0x000000000f087348 */ /* 0x000fea0003c00000 */
[----:B------:R0:W1:Y:S02]  /*ccc0*/  SHFL.IDX P6, R14, R13, R12, R11 ;  /* 0x0000000c0d0e7389 */ /* 0x00006400000c000b */
[----:B01----:R-:W-:Y:S01]  /*ccd0*/  ENDCOLLECTIVE ;  /* 0x000000000000791b */ /* 0x003fe20003800000 */
.L_x_123:
[----:B------:R-:W-:Y:S02]  /*cce0*/  @!P1 LEA R2, P2, R16, R21, 0x1 ;  /* 0x0000001510029211 */ /* 0x000fe400078408ff */
[----:B------:R-:W-:-:S03]  /*ccf0*/  @!P1 LEA R21, R22, UR45, 0x1 ;  /* 0x0000002d16159c11 */ /* 0x000fc6000f8e08ff */
        /* <DEDUP_REMOVED lines=11> */
.L_x_124:
[----:B------:R-:W-:Y:S01]  /*cdb0*/  MOV R13, R7 ;  /* 0x00000007000d7202 */ /* 0x000fe20000000f00 */
[----:B------:R-:W-:Y:S02]  /*cdc0*/  IMAD.MOV.U32 R12, RZ, RZ, 0x2 ;  /* 0x00000002ff0c7424 */ /* 0x000fe400078e00ff */
[----:B------:R-:W-:-:S07]  /*cdd0*/  IMAD.MOV.U32 R9, RZ, RZ, R14 ;  /* 0x000000ffff097224 */ /* 0x000fce00078e000e */
[----:B------:R-:W-:Y:S05]  /*cde0*/  WARPSYNC.COLLECTIVE R15, `(.L_x_125) ;  /* 0x000000000f087348 */ /* 0x000fea0003c00000 */
[----:B------:R0:W1:Y:S02]  /*cdf0*/  SHFL.IDX P6, R14, R13, R12, R11 ;  /* 0x0000000c0d0e7389 */ /* 0x00006400000c000b */
[----:B01----:R-:W-:Y:S01]  /*ce00*/  ENDCOLLECTIVE ;  /* 0x000000000000791b */ /* 0x003fe20003800000 */
.L_x_125:
[----:B------:R-:W-:Y:S02]  /*ce10*/  @!P1 LEA R2, P2, R16, R9, 0x1 ;  /* 0x0000000910029211 */ /* 0x000fe400078408ff */
[----:B------:R-:W-:-:S03]  /*ce20*/  @!P1 LEA R9, R22, UR45, 0x1 ;  /* 0x0000002d16099c11 */ /* 0x000fc6000f8e08ff */
[----:B------:R-:W-:-:S05]  /*ce30*/  @!P1 IMAD.X R3, RZ, RZ, R8, P2 ;  /* 0x000000ffff039224 */ /* 0x000fca00010e0608 */
[----:B------:R-:W-:Y:S01]  /*ce40*/  @!PT LDS RZ, [RZ] ;  /* 0x00000000fffff984 */ /* 0x000fe20000000800 */
[----:B------:R-:W-:Y:S01]  /*ce50*/  @!PT LDS RZ, [RZ] ;  /* 0x00000000fffff984 */ /* 0x000fe20000000800 */
[----:B------:R-:W-:Y:S01]  /*ce60*/  @!PT LDS RZ, [RZ] ;  /* 0x00000000fffff984 */ /* 0x000fe20000000800 */
[----:B------:R0:W-:Y:S01]  /*ce70*/  @!P1 LDGSTS.E.BYPASS.LTC128B.128 [R9+0xcc00], desc[UR38][R2.64], !P0 ;  /* 0x0cc0000002099fae */ /* 0x0001e2000c101d66 */
[----:B------:R-:W-:Y:S01]  /*ce80*/  MOV R13, R0 ;  /* 0x00000000000d7202 */ /* 0x000fe20000000f00 */
[----:B------:R-:W-:-:S07]  /*ce90*/  IMAD.MOV.U32 R5, RZ, RZ, R14 ;  /* 0x000000ffff057224 */ /* 0x000fce00078e000e */
[----:B0-----:R-:W-:Y:S05]  /*cea0*/  WARPSYNC.COLLECTIVE R15, `(.L_x_126) ;  /* 0x000000000f087348 */ /* 0x001fea0003c00000 */
[----:B------:R1:W2:Y:S02]  /*ceb0*/  SHFL.IDX P6, R14, R13, R12, R11 ;  /* 0x0000000c0d0e7389 */ /* 0x0002a400000c000b */
[----:B012---:R-:W-:Y:S01]  /*cec0*/  ENDCOLLECTIVE ;  /* 0x000000000000791b */ /* 0x007fe20003800000 */
.L_x_126:
[----:B------:R-:W-:-:S05]  /*ced0*/  VIADD R3, R6, 0xa0 ;  /* 0x000000a006037836 */ /* 0x000fca0000000000 */
[----:B------:R-:W-:Y:S02]  /*cee0*/  ISETP.GE.AND P1, PT, R3, R4, PT ;  /* 0x000000040300720c */ /* 0x000fe40003f26270 */
[----:B------:R-:W-:Y:S01]  /*cef0*/  MOV R13, R7 ;  /* 0x00000007000d7202 */ /* 0x000fe20000000f00 */
[----:B------:R-:W-:-:S10]  /*cf00*/  IMAD.MOV.U32 R12, RZ, RZ, 0x3 ;  /* 0x00000003ff0c7424 */ /* 0x000fd400078e00ff */
[----:B------:R-:W-:-:S13]  /*cf10*/  @!P1 LEA R2, P2, R16, R14, 0x1 ;  /* 0x0000000e10029211 */ /* 0x000fda00078408ff */
[----:B------:R-:W-:Y:S05]  /*cf20*/  WARPSYNC.COLLECTIVE R15, `(.L_x_127) ;  /* 0x000000000f087348 */ /* 0x000fea0003c00000 */
[----:B------:R0:W1:Y:S02]  /*cf30*/  SHFL.IDX P6, R14, R13, R12, R11 ;  /* 0x0000000c0d0e7389 */ /* 0x00006400000c000b */
[----:B01----:R-:W-:Y:S01]  /*cf40*/  ENDCOLLECTIVE ;  /* 0x000000000000791b */ /* 0x003fe20003800000 */
.L_x_127:
[----:B------:R-:W-:Y:S01]  /*cf50*/  @!P1 IMAD.X R3, RZ, RZ, R5, P2 ;  /* 0x000000ffff039224 */ /* 0x000fe200010e0605 */
[----:B------:R-:W-:-:S05]  /*cf60*/  @!P1 LEA R5, R22, UR45, 0x1 ;  /* 0x0000002d16059c11 */ /* 0x000fca000f8e08ff */
        /* <DEDUP_REMOVED lines=9> */
.L_x_128:
[----:B------:R-:W-:Y:S05]  /*d000*/  BRA `(.L_x_129) ;  /* 0xffffffc800cc7947 */ /* 0x000fea000383ffff */
.L_x_52:
[----:B0-----:R-:W-:-:S04]  /*d010*/  IMAD.U32 R3, RZ, RZ, UR45 ;  /* 0x0000002dff037e24 */ /* 0x001fc8000f8e00ff */
[----:B------:R0:W1:Y:S03]  /*d020*/  SYNCS.PHASECHK.TRANS64.TRYWAIT P0, [R3+URZ+0x16820], R0 ;  /* 0x01682000030075a7 */ /* 0x000066000800017f */
[----:B-1----:R-:W-:Y:S05]  /*d030*/  @!P0 NANOSLEEP.SYNCS 0x989680 ;  /* 0x009896800000895d */ /* 0x002fea0003900000 */
[----:B------:R-:W1:Y:S02]  /*d040*/  @!P0 SYNCS.PHASECHK.TRANS64 P0, [R3+URZ+0x16820], R0 ;  /* 0x01682000030085a7 */ /* 0x000e64000800007f */
[----:B-1----:R-:W-:Y:S05]  /*d050*/  @!P0 BRA `(.L_x_52) ;  /* 0xfffffffc00ec8947 */ /* 0x002fea000383ffff */
[----:B------:R-:W-:Y:S05]  /*d060*/  BRA `(.L_x_130) ;  /* 0xffffffc800fc7947 */ /* 0x000fea000383ffff */
.L_x_56:
[----:B0-----:R0:W1:Y:S02]  /*d070*/  SYNCS.PHASECHK.TRANS64.TRYWAIT P0, [R7+URZ+0x16840], R2 ;  /* 0x01684002070075a7 */ /* 0x001064000800017f */
[----:B-1----:R-:W-:Y:S05]  /*d080*/  @!P0 NANOSLEEP.SYNCS 0x989680 ;  /* 0x009896800000895d */ /* 0x002fea0003900000 */
[----:B------:R-:W1:Y:S02]  /*d090*/  @!P0 SYNCS.PHASECHK.TRANS64 P0, [R7+URZ+0x16840], R2 ;  /* 0x01684002070085a7 */ /* 0x000e64000800007f */
[----:B-1----:R-:W-:Y:S05]  /*d0a0*/  @!P0 BRA `(.L_x_56) ;  /* 0xfffffffc00f08947 */ /* 0x002fea000383ffff */
[----:B------:R-:W-:Y:S05]  /*d0b0*/  BRA `(.L_x_131) ;  /* 0xffffffcc00e07947 */ /* 0x000fea000383ffff */
.L_x_57:
        /* <DEDUP_REMOVED lines=8> */
.L_x_133:
[----:B------:R-:W-:Y:S05]  /*d140*/  BSYNC B1 ;  /* 0x0000000000017941 */ /* 0x000fea0003800000 */
.L_x_132:
[----:B------:R-:W-:Y:S01]  /*d150*/  IMAD.MOV.U32 R13, RZ, RZ, R10 ;  /* 0x000000ffff0d7224 */ /* 0x000fe200078e000a */
[----:B------:R-:W-:Y:S01]  /*d160*/  MOV R11, 0x181f ;  /* 0x0000181f000b7802 */ /* 0x000fe20000000f00 */
[----:B------:R-:W-:Y:S01]  /*d170*/  IMAD.MOV.U32 R12, RZ, RZ, RZ ;  /* 0x000000ffff0c7224 */ /* 0x000fe200078e00ff */
[----:B------:R-:W-:Y:S01]  /*d180*/  MOV R3, R14 ;  /* 0x0000000e00037202 */ /* 0x000fe20000000f00 */
[----:B------:R-:W-:Y:S01]  /*d190*/  IMAD.MOV.U32 R15, RZ, RZ, -0x1 ;  /* 0xffffffffff0f7424 */ /* 0x000fe200078e00ff */
[----:B------:R-:W-:-:S07]  /*d1a0*/  LEA R9, R9, UR45, 0x1 ;  /* 0x0000002d09097c11 */ /* 0x000fce000f8e08ff */
[----:B------:R-:W-:Y:S05]  /*d1b0*/  WARPSYNC.COLLECTIVE R15, `(.L_x_134) ;  /* 0x000000000f087348 */ /* 0x000fea0003c00000 */
[----:B------:R0:W1:Y:S02]  /*d1c0*/  SHFL.IDX P6, R14, R13, R12, R11 ;  /* 0x0000000c0d0e7389 */ /* 0x00006400000c000b */
[----:B01----:R-:W-:Y:S01]  /*d1d0*/  ENDCOLLECTIVE ;  /* 0x000000000000791b */ /* 0x003fe20003800000 */
.L_x_134:
[----:B------:R-:W-:Y:S01]  /*d1e0*/  IMAD.SHL.U32 R15, R16, 0x2, RZ ;  /* 0x00000002100f7824 */ /* 0x000fe200078e00ff */
[----:B------:R-:W-:Y:S01]  /*d1f0*/  MOV R12, 0x1 ;  /* 0x00000001000c7802 */ /* 0x000fe20000000f00 */
[----:B------:R-:W-:Y:S01]  /*d200*/  IMAD.MOV.U32 R13, RZ, RZ, R19 ;  /* 0x000000ffff0d7224 */ /* 0x000fe200078e0013 */
[----:B------:R-:W-:-:S04]  /*d210*/  MOV R2, R14 ;  /* 0x0000000e00027202 */ /* 0x000fc80000000f00 */
[----:B------:R-:W-:Y:S01]  /*d220*/  IADD3 R2, P0, R2, R15, RZ ;  /* 0x0000000f02027210 */ /* 0x000fe20007f1e0ff */
[----:B------:R-:W-:-:S04]  /*d230*/  IMAD.MOV.U32 R15, RZ, RZ, -0x1 ;  /* 0xffffffffff0f7424 */ /* 0x000fc800078e00ff */
[----:B------:R-:W-:-:S08]  /*d240*/  IMAD.X R3, RZ, RZ, R3, P0 ;  /* 0x000000ffff037224 */ /* 0x000fd000000e0603 */
[----:B------:R-:W-:Y:S05]  /*d250*/  WARPSYNC.COLLECTIVE R15, `(.L_x_135) ;  /* 0x000000000f087348 */ /* 0x000fea0003c00000 */
[----:B------:R0:W1:Y:S02]  /*d260*/  SHFL.IDX P6, R14, R13, R12, R11 ;  /* 0x0000000c0d0e7389 */ /* 0x00006400000c000b */
[----:B01----:R-:W-:Y:S01]  /*d270*/  ENDCOLLECTIVE ;  /* 0x000000000000791b */ /* 0x003fe20003800000 */
.L_x_135:
[----:B------:R-:W-:Y:S01]  /*d280*/  @!PT LDS RZ, [RZ] ;  /* 0x00000000fffff984 */ /* 0x000fe20000000800 */
[----:B------:R-:W-:Y:S01]  /*d290*/  @!PT LDS RZ, [RZ] ;  /* 0x00000000fffff984 */ /* 0x000fe20000000800 */
[----:B------:R-:W-:Y:S01]  /*d2a0*/  @!PT LDS RZ, [RZ] ;  /* 0x00000000fffff984 */ /* 0x000fe20000000800 */
[----:B------:R0:W-:Y:S01]  /*d2b0*/  LDGSTS.E.BYPASS.LTC128B.128 [R9+0xe400], desc[UR38][R2.64], !P2 ;  /* 0x0e40000002097fae */ /* 0x0001e2000d101d66 */
[----:B------:R-:W-:Y:S01]  /*d2c0*/  MOV R13, R10 ;  /* 0x0000000a000d7202 */ /* 0x000fe20000000f00 */
[----:B0-----:R-:W-:-:S07]  /*d2d0*/  IMAD.MOV.U32 R3, RZ, RZ, R14 ;  /* 0x000000ffff037224 */ /* 0x001fce00078e000e */
[----:B------:R-:W-:Y:S05]  /*d2e0*/  WARPSYNC.COLLECTIVE R15, `(.L_x_136) ;  /* 0x000000000f087348 */ /* 0x000fea0003c00000 */
[----:B------:R0:W1:Y:S02]  /*d2f0*/  SHFL.IDX P6, R14, R13, R12, R11 ;  /* 0x0000000c0d0e7389 */ /* 0x00006400000c000b */
[----:B01----:R-:W-:Y:S01]  /*d300*/  ENDCOLLECTIVE ;  /* 0x000000000000791b */ /* 0x003fe20003800000 */
.L_x_136:
[----:B------:R-:W-:Y:S02]  /*d310*/  IMAD.SHL.U32 R15, R16, 0x2, RZ ;  /* 0x00000002100f7824 */ /* 0x000fe400078e00ff */
[----:B------:R-:W-:Y:S02]  /*d320*/  IMAD.MOV.U32 R13, RZ, RZ, R19 ;  /* 0x000000ffff0d7224 */ /* 0x000fe400078e0013 */
[----:B------:R-:W-:Y:S02]  /*d330*/  IMAD.MOV.U32 R12, RZ, RZ, 0x2 ;  /* 0x00000002ff0c7424 */ /* 0x000fe400078e00ff */
[----:B------:R-:W-:-:S05]  /*d340*/  IMAD.MOV.U32 R2, RZ, RZ, R14 ;  /* 0x000000ffff027224 */ /* 0x000fca00078e000e */
[----:B------:R-:W-:Y:S02]  /*d350*/  IADD3 R2, P0, R2, R15, RZ ;  /* 0x0000000f02027210 */ /* 0x000fe40007f1e0ff */
[----:B------:R-:W-:Y:S02]  /*d360*/  MOV R15, 0xffffffff ;  /* 0xffffffff000f7802 */ /* 0x000fe40000000f00 */
[----:B------:R-:W-:-:S09]  /*d370*/  IADD3.X R3, RZ, R3, RZ, P0, !PT ;  /* 0x00000003ff037210 */ /* 0x000fd200007fe4ff */
[----:B------:R-:W-:Y:S05]  /*d380*/  WARPSYNC.COLLECTIVE R15, `(.L_x_137) ;  /* 0x000000000f087348 */ /* 0x000fea0003c00000 */
[----:B------:R0:W1:Y:S02]  /*d390*/  SHFL.IDX P6, R14, R13, R12, R11 ;  /* 0x0000000c0d0e7389 */ /* 0x00006400000c000b */
[----:B01----:R-:W-:Y:S01]  /*d3a0*/  ENDCOLLECTIVE ;  /* 0x000000000000791b */ /* 0x003fe20003800000 */
.L_x_137:
[----:B------:R-:W-:Y:S01]  /*d3b0*/  @!PT LDS RZ, [RZ] ;  /* 0x00000000fffff984 */ /* 0x000fe20000000800 */
[----:B------:R-:W-:Y:S01]  /*d3c0*/  @!PT LDS RZ, [RZ] ;  /* 0x00000000fffff984 */ /* 0x000fe20000000800 */
[----:B------:R-:W-:Y:S01]  /*d3d0*/  @!PT LDS RZ, [RZ] ;  /* 0x00000000fffff984 */ /* 0x000fe20000000800 */
[----:B------:R0:W-:Y:S01]  /*d3e0*/  LDGSTS.E.BYPASS.LTC128B.128 [R9+0xec00], desc[UR38][R2.64], !P2 ;  /* 0x0ec0000002097fae */ /* 0x0001e2000d101d66 */
[----:B------:R-:W-:Y:S02]  /*d3f0*/  IMAD.MOV.U32 R13, RZ, RZ, R10 ;  /* 0x000000ffff0d7224 */ /* 0x000fe400078e000a */
[----:B0-----:R-:W-:-:S07]  /*d400*/  IMAD.MOV.U32 R3, RZ, RZ, R14 ;  /* 0x000000ffff037224 */ /* 0x001fce00078e000e */
[----:B------:R-:W-:Y:S05]  /*d410*/  WARPSYNC.COLLECTIVE R15, `(.L_x_138) ;  /* 0x000000000f087348 */ /* 0x000fea0003c00000 */
[----:B------:R0:W1:Y:S02]  /*d420*/  SHFL.IDX P6, R14, R13, R12, R11 ;  /* 0x0000000c0d0e7389 */ /* 0x00006400000c000b */
[----:B01----:R-:W-:Y:S01]  /*d430*/  ENDCOLLECTIVE ;  /* 0x000000000000791b */ /* 0x003fe20003800000 */
.L_x_138:
[----:B------:R-:W-:Y:S01]  /*d440*/  SHF.L.U32 R15, R16, 0x1, RZ ;  /* 0x00000001100f7819 */ /* 0x000fe200000006ff */
[----:B------:R-:W-:Y:S01]  /*d450*/  IMAD.MOV.U32 R12, RZ, RZ, 0x3 ;  /* 0x00000003ff0c7424 */ /* 0x000fe200078e00ff */
[----:B------:R-:W-:Y:S01]  /*d460*/  MOV R13, R19 ;  /* 0x00000013000d7202 */ /* 0x000fe20000000f00 */
[----:B------:R-:W-:-:S05]  /*d470*/  IMAD.MOV.U32 R2, RZ, RZ, R14 ;  /* 0x000000ffff027224 */ /* 0x000fca00078e000e */
[----:B------:R-:W-:Y:S01]  /*d480*/  IADD3 R2, P0, R2, R15, RZ ;  /* 0x0000000f02027210 */ /* 0x000fe20007f1e0ff */
[----:B------:R-:W-:-:S04]  /*d490*/  IMAD.MOV.U32 R15, RZ, RZ, -0x1 ;  /* 0xffffffffff0f7424 */ /* 0x000fc800078e00ff */
[----:B------:R-:W-:-:S08]  /*d4a0*/  IMAD.X R3, RZ, RZ, R3, P0 ;  /* 0x000000ffff037224 */ /* 0x000fd000000e0603 */
[----:B------:R-:W-:Y:S05]  /*d4b0*/  WARPSYNC.COLLECTIVE R15, `(.L_x_139) ;  /* 0x000000000f087348 */ /* 0x000fea0003c00000 */
[----:B------:R0:W1:Y:S02]  /*d4c0*/  SHFL.IDX P6, R14, R13, R12, R11 ;  /* 0x0000000c0d0e7389 */ /* 0x00006400000c000b */
[----:B01----:R-:W-:Y:S01]  /*d4d0*/  ENDCOLLECTIVE ;  /* 0x000000000000791b */ /* 0x003fe20003800000 */
.L_x_139:
[----:B------:R-:W-:Y:S01]  /*d4e0*/  @!PT LDS RZ, [RZ] ;  /* 0x00000000fffff984 */ /* 0x000fe20000000800 */
[----:B------:R-:W-:Y:S01]  /*d4f0*/  @!PT LDS RZ, [RZ] ;  /* 0x00000000fffff984 */ /* 0x000fe20000000800 */
[----:B------:R-:W-:Y:S01]  /*d500*/  @!PT LDS RZ, [RZ] ;  /* 0x00000000fffff984 */ /* 0x000fe20000000800 */
[----:B------:R0:W-:Y:S01]  /*d510*/  LDGSTS.E.BYPASS.LTC128B.128 [R9+0xf400], desc[UR38][R2.64], !P2 ;  /* 0x0f40000002097fae */ /* 0x0001e2000d101d66 */
[----:B------:R-:W-:Y:S01]  /*d520*/  IMAD.MOV.U32 R13, RZ, RZ, R10 ;  /* 0x000000ffff0d7224 */ /* 0x000fe200078e000a */
[----:B0-----:R-:W-:-:S07]  /*d530*/  MOV R3, R14 ;  /* 0x0000000e00037202 */ /* 0x001fce0000000f00 */
[----:B------:R-:W-:Y:S05]  /*d540*/  WARPSYNC.COLLECTIVE R15, `(.L_x_140) ;  /* 0x000000000f087348 */ /* 0x000fea0003c00000 */
[----:B------:R0:W1:Y:S02]  /*d550*/  SHFL.IDX P6, R14, R13, R12, R11 ;  /* 0x0000000c0d0e7389 */ /* 0x00006400000c000b */
[----:B01----:R-:W-:Y:S01]  /*d560*/  ENDCOLLECTIVE ;  /* 0x000000000000791b */ /* 0x003fe20003800000 */
.L_x_140:
        /* <DEDUP_REMOVED lines=10> */
.L_x_141:
        /* <DEDUP_REMOVED lines=9> */
.L_x_142:
        /* <DEDUP_REMOVED lines=10> */
.L_x_143:
        /* <DEDUP_REMOVED lines=9> */
.L_x_144:
        /* <DEDUP_REMOVED lines=10> */
.L_x_145:
        /* <DEDUP_REMOVED lines=9> */
.L_x_146:
        /* <DEDUP_REMOVED lines=10> */
.L_x_147:
[----:B------:R-:W-:Y:S01]  /*d9a0*/  @!PT LDS RZ, [RZ] ;  /* 0x00000000fffff984 */ /* 0x000fe20000000800 */
[----:B------:R-:W-:Y:S01]  /*d9b0*/  @!PT LDS RZ, [RZ] ;  /* 0x00000000fffff984 */ /* 0x000fe20000000800 */
[----:B------:R-:W-:Y:S01]  /*d9c0*/  @!PT LDS RZ, [RZ] ;  /* 0x00000000fffff984 */ /* 0x000fe20000000800 */
[----:B------:R0:W-:Y:S01]  /*d9d0*/  LDGSTS.E.BYPASS.LTC128B.128 [R9+0x11400], desc[UR38][R2.64], !P2 ;  /* 0x1140000002097fae */ /* 0x0001e2000d101d66 */
[----:B------:R-:W-:Y:S01]  /*d9e0*/  MOV R13, R10 ;  /* 0x0000000a000d7202 */ /* 0x000fe20000000f00 */
[----:B------:R-:W-:-:S07]  /*d9f0*/  IMAD.MOV.U32 R19, RZ, RZ, R14 ;  /* 0x000000ffff137224 */ /* 0x000fce00078e000e */
[----:B0-----:R-:W-:Y:S05]  /*da00*/  WARPSYNC.COLLECTIVE R15, `(.L_x_148) ;  /* 0x000000000f087348 */ /* 0x001fea0003c00000 */
[----:B------:R1:W2:Y:S02]  /*da10*/  SHFL.IDX P6, R14, R13, R12, R11 ;  /* 0x0000000c0d0e7389 */ /* 0x0002a400000c000b */
[----:B012---:R-:W-:Y:S01]  /*da20*/  ENDCOLLECTIVE ;  /* 0x000000000000791b */ /* 0x007fe20003800000 */
.L_x_148:
[----:B------:R-:W-:Y:S05]  /*da30*/  BRA `(.L_x_149) ;  /* 0xffffffc800907947 */ /* 0x000fea000383ffff */
.L_x_62:
[----:B0-----:R0:W1:Y:S02]  /*da40*/  SYNCS.PHASECHK.TRANS64.TRYWAIT P0, [R7+URZ+0x16860], R2 ;  /* 0x01686002070075a7 */ /* 0x001064000800017f */
[----:B-1----:R-:W-:Y:S05]  /*da50*/  @!P0 NANOSLEEP.SYNCS 0x989680 ;  /* 0x009896800000895d */ /* 0x002fea0003900000 */
[----:B------:R-:W1:Y:S02]  /*da60*/  @!P0 SYNCS.PHASECHK.TRANS64 P0, [R7+URZ+0x16860], R2 ;  /* 0x01686002070085a7 */ /* 0x000e64000800007f */
[----:B-1----:R-:W-:Y:S05]  /*da70*/  @!P0 BRA `(.L_x_62) ;  /* 0xfffffffc00f08947 */ /* 0x002fea000383ffff */
[----:B------:R-:W-:Y:S05]  /*da80*/  BRA `(.L_x_150) ;  /* 0xffffffc800f07947 */ /* 0x000fea000383ffff */
.L_x_63:
[----:B------:R-:W-:Y:S01]  /*da90*/  BSSY B1, `(.L_x_151) ;  /* 0x0000008000017945 */ /* 0x000fe20003800000 */
[----:B------:R-:W-:Y:S01]  /*daa0*/  IMAD.MOV.U32 R13, RZ, RZ, R18 ;  /* 0x000000ffff0d7224 */ /* 0x000fe200078e0012 */
[----:B------:R-:W-:Y:S01]  /*dab0*/  MOV R11, 0x181f ;  /* 0x0000181f000b7802 */ /* 0x000fe20000000f00 */
[----:B------:R-:W-:Y:S02]  /*dac0*/  IMAD.MOV.U32 R12, RZ, RZ, RZ ;  /* 0x000000ffff0c7224 */ /* 0x000fe400078e00ff */
[----:B------:R-:W-:-:S07]  /*dad0*/  IMAD.MOV.U32 R15, RZ, RZ, -0x1 ;  /* 0xffffffffff0f7424 */ /* 0x000fce00078e00ff */
[----:B0-----:R-:W-:Y:S05]  /*dae0*/  WARPSYNC.COLLECTIVE R15, `(.L_x_152) ;  /* 0x000000000f087348 */ /* 0x001fea0003c00000 */
[----:B------:R1:W2:Y:S02]  /*daf0*/  SHFL.IDX P6, R14, R13, R12, R11 ;  /* 0x0000000c0d0e7389 */ /* 0x0002a400000c000b */
[----:B012---:R-:W-:Y:S01]  /*db00*/  ENDCOLLECTIVE ;  /* 0x000000000000791b */ /* 0x007fe20003800000 */
.L_x_152:
[----:B------:R-:W-:Y:S05]  /*db10*/  BSYNC B1 ;  /* 0x0000000000017941 */ /* 0x000fea0003800000 */
.L_x_151:
[----:B------:R-:W-:Y:S01]  /*db20*/  MOV R13, R17 ;  /* 0x00000011000d7202 */ /* 0x000fe20000000f00 */
[----:B------:R-:W-:Y:S01]  /*db30*/  IMAD.MOV.U32 R12, RZ, RZ, RZ ;  /* 0x000000ffff0c7224 */ /* 0x000fe200078e00ff */
[----:B------:R-:W-:Y:S01]  /*db40*/  MOV R15, 0xffffffff ;  /* 0xffffffff000f7802 */ /* 0x000fe20000000f00 */
[----:B------:R-:W-:Y:S01]  /*db50*/  IMAD.MOV.U32 R11, RZ, RZ, 0x181f ;  /* 0x0000181fff0b7424 */ /* 0x000fe200078e00ff */
[----:B------:R-:W-:Y:S01]  /*db60*/  ISETP.LT.OR P2, PT, R4, 0x1, P1 ;  /* 0x000000010400780c */ /* 0x000fe20000f41670 */
[----:B------:R-:W-:Y:S01]  /*db70*/  IMAD.MOV.U32 R3, RZ, RZ, R14 ;  /* 0x000000ffff037224 */ /* 0x000fe200078e000e */
[----:B------:R-:W-:-:S11]  /*db80*/  LEA R8, R8, UR45, 0x1 ;  /* 0x0000002d08087c11 */ /* 0x000fd6000f8e08ff */
[----:B------:R-:W-:Y:S05]  /*db90*/  WARPSYNC.COLLECTIVE R15, `(.L_x_153) ;  /* 0x000000000f087348 */ /* 0x000fea0003c00000 */
[----:B------:R0:W1:Y:S02]  /*dba0*/  SHFL.IDX P6, R14, R13, R12, R11 ;  /* 0x0000000c0d0e7389 */ /* 0x00006400000c000b */
[----:B01----:R-:W-:Y:S01]  /*dbb0*/  ENDCOLLECTIVE ;  /* 0x000000000000791b */ /* 0x003fe20003800000 */
.L_x_153:
[----:B------:R-:W-:Y:S01]  /*dbc0*/  IMAD.MOV.U32 R13, RZ, RZ, R18 ;  /* 0x000000ffff0d7224 */ /* 0x000fe200078e0012 */
[----:B------:R-:W-:Y:S02]  /*dbd0*/  MOV R12, 0x1 ;  /* 0x00000001000c7802 */ /* 0x000fe40000000f00 */
[----:B------:R-:W-:-:S13]  /*dbe0*/  IADD3 R2, P0, R14, R19, RZ ;  /* 0x000000130e027210 */ /* 0x000fda0007f1e0ff */
[----:B------:R-:W-:Y:S05]  /*dbf0*/  WARPSYNC.COLLECTIVE R15, `(.L_x_154) ;  /* 0x000000000f087348 */ /* 0x000fea0003c00000 */
[----:B------:R0:W1:Y:S02]  /*dc00*/  SHFL.IDX P6, R14, R13, R12, R11 ;  /* 0x0000000c0d0e7389 */ /* 0x00006400000c000b */
[----:B01----:R-:W-:Y:S01]  /*dc10*/  ENDCOLLECTIVE ;  /* 0x000000000000791b */ /* 0x003fe20003800000 */
.L_x_154:
[----:B------:R-:W-:-:S05]  /*dc20*/  IMAD.X R3, RZ, RZ, R3, P0 ;  /* 0x000000ffff037224 */ /* 0x000fca00000e0603 */
[----:B------:R-:W-:Y:S01]  /*dc30*/  @!PT LDS RZ, [RZ] ;  /* 0x00000000fffff984 */ /* 0x000fe20000000800 */
[----:B------:R-:W-:Y:S01]  /*dc40*/  @!PT LDS RZ, [RZ] ;  /* 0x00000000fffff984 */ /* 0x000fe20000000800 */
[----:B------:R-:W-:Y:S01]  /*dc50*/  @!PT LDS RZ, [RZ] ;  /* 0x00000000fffff984 */ /* 0x000fe20000000800 */
[----:B------:R0:W-:Y:S01]  /*dc60*/  LDGSTS.E.BYPASS.LTC128B.128 [R8+0x400], desc[UR38][R2.64], !P2 ;  /* 0x0040000002087fae */ /* 0x0001e2000d101d66 */
[----:B------:R-:W-:Y:S01]  /*dc70*/  ISETP.LT.OR P2, PT, R4, 0x11, P1 ;  /* 0x000000110400780c */ /* 0x000fe20000f41670 */
[----:B------:R-:W-:Y:S02]  /*dc80*/  IMAD.MOV.U32 R13, RZ, RZ, R17 ;  /* 0x000000ffff0d7224 */ /* 0x000fe400078e0011 */
[----:B------:R-:W-:-:S10]  /*dc90*/  IMAD.MOV.U32 R9, RZ, RZ, R14 ;  /* 0x000000ffff097224 */ /* 0x000fd400078e000e */
[----:B0-----:R-:W-:Y:S05]  /*dca0*/  WARPSYNC.COLLECTIVE R15, `(.L_x_155) ;  /* 0x000000000f087348 */ /* 0x001fea0003c00000 */
[----:B------:R1:W2:Y:S02]  /*dcb0*/  SHFL.IDX P6, R14, R13, R12, R11 ;  /* 0x0000000c0d0e7389 */ /* 0x0002a400000c000b */
[----:B012---:R-:W-:Y:S01]  /*dcc0*/  ENDCOLLECTIVE ;  /* 0x000000000000791b */ /* 0x007fe20003800000 */
.L_x_155:
[----:B------:R-:W-:Y:S01]  /*dcd0*/  IMAD.MOV.U32 R13, RZ, RZ, R18 ;  /* 0x000000ffff0d7224 */ /* 0x000fe200078e0012 */
[----:B------:R-:W-:Y:S02]  /*dce0*/  MOV R12, 0x2 ;  /* 0x00000002000c7802 */ /* 0x000fe40000000f00 */
[----:B------:R-:W-:-:S04]  /*dcf0*/  MOV R11, R14 ;  /* 0x0000000e000b7202 */ /* 0x000fc80000000f00 */
[----:B------:R-:W-:Y:S01]  /*dd00*/  IADD3 R2, P0, R11, R19, RZ ;  /* 0x000000130b027210 */ /* 0x000fe20007f1e0ff */
[----:B------:R-:W-:-:S04]  /*dd10*/  IMAD.MOV.U32 R11, RZ, RZ, 0x181f ;  /* 0x0000181fff0b7424 */ /* 0x000fc800078e00ff */
[----:B------:R-:W-:-:S08]  /*dd20*/  IMAD.X R3, RZ, RZ, R9, P0 ;  /* 0x000000ffff037224 */ /* 0x000fd000000e0609 */
[----:B------:R-:W-:Y:S05]  /*dd30*/  WARPSYNC.COLLECTIVE R15, `(.L_x_156) ;  /* 0x000000000f087348 */ /* 0x000fea0003c00000 */
[----:B------:R0:W1:Y:S02]  /*dd40*/  SHFL.IDX P6, R14, R13, R12, R11 ;  /* 0x0000000c0d0e7389 */ /* 0x00006400000c000b */
[----:B01----:R-:W-:Y:S01]  /*dd50*/  ENDCOLLECTIVE ;  /* 0x000000000000791b */ /* 0x003fe20003800000 */
.L_x_156:
[----:B------:R-:W-:Y:S01]  /*dd60*/  @!PT LDS RZ, [RZ] ;  /* 0x00000000fffff984 */ /* 0x000fe20000000800 */
[----:B------:R-:W-:Y:S01]  /*dd70*/  @!PT LDS RZ, [RZ] ;  /* 0x00000000fffff984 */ /* 0x000fe20000000800 */
[----:B------:R-:W-:Y:S01]  /*dd80*/  @!PT LDS RZ, [RZ] ;  /* 0x00000000fffff984 */ /* 0x000fe20000000800 */
[----:B------:R0:W-:Y:S01]  /*dd90*/  LDGSTS.E.BYPASS.LTC128B.128 [R8+0xc00], desc[UR38][R2.64], !P2 ;  /* 0x00c0000002087fae */ /* 0x0001e2000d101d66 */
[----:B------:R-:W-:Y:S02]  /*dda0*/  ISETP.LT.OR P2, PT, R4, 0x21, P1 ;  /* 0x000000210400780c */ /* 0x000fe40000f41670 */
[----:B------:R-:W-:Y:S01]  /*ddb0*/  MOV R13, R17 ;  /* 0x00000011000d7202 */ /* 0x000fe20000000f00 */
[----:B------:R-:W-:-:S10]  /*ddc0*/  IMAD.MOV.U32 R10, RZ, RZ, R14 ;  /* 0x000000ffff0a7224 */ /* 0x000fd400078e000e */
[----:B0-----:R-:W-:Y:S05]  /*ddd0*/  WARPSYNC.COLLECTIVE R15, `(.L_x_157) ;  /* 0x000000000f087348 */ /* 0x001fea0003c00000 */
[----:B------:R1:W2:Y:S02]  /*dde0*/  SHFL.IDX P6, R14, R13, R12, R11 ;  /* 0x0000000c0d0e7389 */ /* 0x0002a400000c000b */
[----:B012---:R-:W-:Y:S01]  /*ddf0*/  ENDCOLLECTIVE ;  /* 0x000000000000791b */ /* 0x007fe20003800000 */
.L_x_157:
[----:B------:R-:W-:Y:S01]  /*de00*/  MOV R13, R18 ;  /* 0x00000012000d7202 */ /* 0x000fe20000000f00 */
[----:B------:R-:W-:-:S05]  /*de10*/  IMAD.MOV.U32 R12, RZ, RZ, R14 ;  /* 0x000000ffff0c7224 */ /* 0x000fca00078e000e */
[----:B------:R-:W-:Y:S01]  /*de20*/  IADD3 R2, P0, R12, R19, RZ ;  /* 0x000000130c027210 */ /* 0x000fe20007f1e0ff */
[----:B------:R-:W-:-:S04]  /*de30*/  IMAD.MOV.U32 R12, RZ, RZ, 0x3 ;  /* 0x00000003ff0c7424 */ /* 0x000fc800078e00ff */
[----:B------:R-:W-:-:S08]  /*de40*/  IMAD.X R3, RZ, RZ, R10, P0 ;  /* 0x000000ffff037224 */ /* 0x000fd000000e060a */
[----:B------:R-:W-:Y:S05]  /*de50*/  WARPSYNC.COLLECTIVE R15, `(.L_x_158) ;  /* 0x000000000f087348 */ /* 0x000fea0003c00000 */
[----:B------:R0:W1:Y:S02]  /*de60*/  SHFL.IDX P6, R14, R13, R12, R11 ;  /* 0x0000000c0d0e7389 */ /* 0x00006400000c000b */
[----:B01----:R-:W-:Y:S01]  /*de70*/  ENDCOLLECTIVE ;  /* 0x000000000000791b */ /* 0x003fe20003800000 */
.L_x_158:
        /* <DEDUP_REMOVED lines=10> */
.L_x_159:
[----:B------:R-:W-:Y:S01]  /*df20*/  MOV R13, R18 ;  /* 0x00000012000d7202 */ /* 0x000fe20000000f00 */
[----:B------:R-:W-:Y:S02]  /*df30*/  IMAD.MOV.U32 R12, RZ, RZ, 0x4 ;  /* 0x00000004ff0c7424 */ /* 0x000fe400078e00ff */
[----:B------:R-:W-:-:S05]  /*df40*/  IMAD.MOV.U32 R11, RZ, RZ, R14 ;  /* 0x000000ffff0b7224 */ /* 0x000fca00078e000e */
[----:B------:R-:W-:Y:S01]  /*df50*/  IADD3 R2, P0, R11, R19, RZ ;  /* 0x000000130b027210 */ /* 0x000fe20007f1e0ff */
[----:B------:R-:W-:-:S04]  /*df60*/  IMAD.MOV.U32 R11, RZ, RZ, 0x181f ;  /* 0x0000181fff0b7424 */ /* 0x000fc800078e00ff */
[----:B------:R-:W-:-:S08]  /*df70*/  IMAD.X R3, RZ, RZ, R9, P0 ;  /* 0x000000ffff037224 */ /* 0x000fd000000e0609 */
[----:B------:R-:W-:Y:S05]  /*df80*/  WARPSYNC.COLLECTIVE R15, `(.L_x_160) ;  /* 0x000000000f087348 */ /* 0x000fea0003c00000 */
[----:B------:R0:W1:Y:S02]  /*df90*/  SHFL.IDX P6, R14, R13, R12, R11 ;  /* 0x0000000c0d0e7389 */ /* 0x00006400000c000b */
[----:B01----:R-:W-:Y:S01]  /*dfa0*/  ENDCOLLECTIVE ;  /* 0x000000000000791b */ /* 0x003fe20003800000 */
.L_x_160:
[----:B------:R-:W-:Y:S01]  /*dfb0*/  @!PT LDS RZ, [RZ] ;  /* 0x00000000fffff984 */ /* 0x000fe20000000800 */
[----:B------:R-:W-:Y:S01]  /*dfc0*/  @!PT LDS RZ, [RZ] ;  /* 0x00000000fffff984 */ /* 0x000fe20000000800 */
[----:B------:R-:W-:Y:S01]  /*dfd0*/  @!PT LDS RZ, [RZ] ;  /* 0x00000000fffff984 */ /* 0x000fe20000000800 */
[----:B------:R0:W-:Y:S01]  /*dfe0*/  LDGSTS.E.BYPASS.LTC128B.128 [R8+0x1c00], desc[UR38][R2.64], !P2 ;  /* 0x01c0000002087fae */ /* 0x0001e2000d101d66 */
[----:B------:R-:W-:Y:S01]  /*dff0*/  ISETP.LT.OR P2, PT, R4, 0x41, P1 ;  /* 0x000000410400780c */ /* 0x000fe20000f41670 */
[----:B------:R-:W-:Y:S01]  /*e000*/  IMAD.MOV.U32 R13, RZ, RZ, R17 ;  /* 0x000000ffff0d7224 */ /* 0x000fe200078e0011 */
[----:B------:R-:W-:-:S11]  /*e010*/  MOV R10, R14 ;  /* 0x0000000e000a7202 */ /* 0x000fd60000000f00 */
[----:B0-----:R-:W-:Y:S05]  /*e020*/  WARPSYNC.COLLECTIVE R15, `(.L_x_161) ;  /* 0x000000000f087348 */ /* 0x001fea0003c00000 */
[----:B------:R1:W2:Y:S02]  /*e030*/  SHFL.IDX P6, R14, R13, R12, R11 ;  /* 0x0000000c0d0e7389 */ /* 0x0002a400000c000b */
[----:B012---:R-:W-:Y:S01]  /*e040*/  ENDCOLLECTIVE ;  /* 0x000000000000791b */ /* 0x007fe20003800000 */
.L_x_161:
[----:B------:R-:W-:Y:S02]  /*e050*/  IMAD.MOV.U32 R13, RZ, RZ, R18 ;  /* 0x000000ffff0d7224 */ /* 0x000fe400078e0012 */
[----:B------:R-:W-:-:S05]  /*e060*/  IMAD.MOV.U32 R12, RZ, RZ, R14 ;  /* 0x000000ffff0c7224 */ /* 0x000fca00078e000e */
[----:B------:R-:W-:Y:S01]  /*e070*/  IADD3 R2, P0, R12, R19, RZ ;  /* 0x000000130c027210 */ /* 0x000fe20007f1e0ff */
[----:B------:R-:W-:-:S03]  /*e080*/  IMAD.MOV.U32 R12, RZ, RZ, 0x5 ;  /* 0x00000005ff0c7424 */ /* 0x000fc600078e00ff */
[----:B------:R-:W-:-:S09]  /*e090*/  IADD3.X R3, RZ, R10, RZ, P0, !PT ;  /* 0x0000000aff037210 */ /* 0x000fd200007fe4ff */
[----:B------:R-:W-:Y:S05]  /*e0a0*/  WARPSYNC.COLLECTIVE R15, `(.L_x_162) ;  /* 0x000000000f087348 */ /* 0x000fea0003c00000 */
[----:B------:R0:W1:Y:S02]  /*e0b0*/  SHFL.IDX P6, R14, R13, R12, R11 ;  /* 0x0000000c0d0e7389 */ /* 0x00006400000c000b */
[----:B01----:R-:W-:Y:S01]  /*e0c0*/  ENDCOLLECTIVE ;  /* 0x000000000000791b */ /* 0x003fe20003800000 */
.L_x_162:
        /* <DEDUP_REMOVED lines=10> */
.L_x_163:
        /* <DEDUP_REMOVED lines=9> */
.L_x_164:
        /* <DEDUP_REMOVED lines=10> */
.L_x_165:
[----:B------:R-:W-:Y:S01]  /*e2a0*/  IMAD.MOV.U32 R13, RZ, RZ, R18 ;  /* 0x000000ffff0d7224 */ /* 0x000fe200078e0012 */
[----:B------:R-:W-:-:S04]  /*e2b0*/  MOV R12, R14 ;  /* 0x0000000e000c7202 */ /* 0x000fc80000000f00 */
[----:B------:R-:W-:Y:S02]  /*e2c0*/  IADD3 R2, P0, R12, R19, RZ ;  /* 0x000000130c027210 */ /* 0x000fe40007f1e0ff */
[----:B------:R-:W-:-:S03]  /*e2d0*/  MOV R12, 0x7 ;  /* 0x00000007000c7802 */ /* 0x000fc60000000f00 */
[----:B------:R-:W-:-:S08]  /*e2e0*/  IMAD.X R3, RZ, RZ, R10, P0 ;  /* 0x000000ffff037224 */ /* 0x000fd000000e060a */
[----:B------:R-:W-:Y:S05]  /*e2f0*/  WARPSYNC.COLLECTIVE R15, `(.L_x_166) ;  /* 0x000000000f087348 */ /* 0x000fea0003c00000 */
[----:B------:R0:W1:Y:S02]  /*e300*/  SHFL.IDX P6, R14, R13, R12, R11 ;  /* 0x0000000c0d0e7389 */ /* 0x00006400000c000b */
[----:B01----:R-:W-:Y:S01]  /*e310*/  ENDCOLLECTIVE ;  /* 0x000000000000791b */ /* 0x003fe20003800000 */
.L_x_166:
[----:B------:R-:W-:Y:S01]  /*e320*/  @!PT LDS RZ, [RZ] ;  /* 0x00000000fffff984 */ /* 0x000fe20000000800 */
[----:B------:R-:W-:Y:S01]  /*e330*/  @!PT LDS RZ, [RZ] ;  /* 0x00000000fffff984 */ /* 0x000fe20000000800 */
[----:B------:R-:W-:Y:S01]  /*e340*/  @!PT LDS RZ, [RZ] ;  /* 0x00000000fffff984 */ /* 0x000fe20000000800 */
[----:B------:R0:W-:Y:S01]  /*e350*/  LDGSTS.E.BYPASS.LTC128B.128 [R8+0x3400], desc[UR38][R2.64], !P2 ;  /* 0x0340000002087fae */ /* 0x0001e2000d101d66 */
[----:B------:R-:W-:Y:S02]  /*e360*/  IMAD.MOV.U32 R13, RZ, RZ, R17 ;  /* 0x000000ffff0d7224 */ /* 0x000fe400078e0011 */
[----:B------:R-:W-:-:S07]  /*e370*/  IMAD.MOV.U32 R18, RZ, RZ, R14 ;  /* 0x000000ffff127224 */ /* 0x000fce00078e000e */
[----:B0-----:R-:W-:Y:S05]  /*e380*/  WARPSYNC.COLLECTIVE R15, `(.L_x_167) ;  /* 0x000000000f087348 */ /* 0x001fea0003c00000 */
[----:B------:R1:W2:Y:S02]  /*e390*/  SHFL.IDX P6, R14, R13, R12, R11 ;  /* 0x0000000c0d0e7389 */ /* 0x0002a400000c000b */
[----:B012---:R-:W-:Y:S01]  /*e3a0*/  ENDCOLLECTIVE ;  /* 0x000000000000791b */ /* 0x007fe20003800000 */
.L_x_167:
[----:B------:R-:W-:Y:S05]  /*e3b0*/  BRA `(.L_x_168) ;  /* 0xffffffc4006c7947 */ /* 0x000fea000383ffff */
.L_x_69:
[----:B0-----:R0:W1:Y:S02]  /*e3c0*/  SYNCS.PHASECHK.TRANS64.TRYWAIT P0, [R0+URZ+0x16860], R3 ;  /* 0x01686003000075a7 */ /* 0x001064000800017f */
[----:B-1----:R-:W-:Y:S05]  /*e3d0*/  @!P0 NANOSLEEP.SYNCS 0x989680 ;  /* 0x009896800000895d */ /* 0x002fea0003900000 */
[----:B------:R-:W1:Y:S02]  /*e3e0*/  @!P0 SYNCS.PHASECHK.TRANS64 P0, [R0+URZ+0x16860], R3 ;  /* 0x01686003000085a7 */ /* 0x000e64000800007f */
[----:B-1----:R-:W-:Y:S05]  /*e3f0*/  @!P0 BRA `(.L_x_69) ;  /* 0xfffffffc00f08947 */ /* 0x002fea000383ffff */
[----:B------:R-:W-:Y:S05]  /*e400*/  BRA `(.L_x_169) ;  /* 0xffffffc800687947 */ /* 0x000fea000383ffff */
.L_x_70:
[----:B------:R-:W-:Y:S01]  /*e410*/  BSSY B0, `(.L_x_170) ;  /* 0x0000008000007945 */ /* 0x000fe20003800000 */
[----:B------:R-:W-:Y:S01]  /*e420*/  MOV R13, R18 ;  /* 0x00000012000d7202 */ /* 0x000fe20000000f00 */
[----:B------:R-:W-:Y:S01]  /*e430*/  IMAD.MOV.U32 R12, RZ, RZ, RZ ;  /* 0x000000ffff0c7224 */ /* 0x000fe200078e00ff */
[----:B------:R-:W-:Y:S01]  /*e440*/  MOV R15, 0xffffffff ;  /* 0xffffffff000f7802 */ /* 0x000fe20000000f00 */
[----:B------:R-:W-:-:S07]  /*e450*/  IMAD.MOV.U32 R11, RZ, RZ, 0x181f ;  /* 0x0000181fff0b7424 */ /* 0x000fce00078e00ff */
[----:B0-----:R-:W-:Y:S05]  /*e460*/  WARPSYNC.COLLECTIVE R15, `(.L_x_171) ;  /* 0x000000000f087348 */ /* 0x001fea0003c00000 */
[----:B------:R1:W2:Y:S02]  /*e470*/  SHFL.IDX P6, R14, R13, R12, R11 ;  /* 0x0000000c0d0e7389 */ /* 0x0002a400000c000b */
[----:B012---:R-:W-:Y:S01]  /*e480*/  ENDCOLLECTIVE ;  /* 0x000000000000791b */ /* 0x007fe20003800000 */
.L_x_171:
[----:B------:R-:W-:Y:S05]  /*e490*/  BSYNC B0 ;  /* 0x0000000000007941 */ /* 0x000fea0003800000 */
.L_x_170:
[----:B------:R-:W-:Y:S01]  /*e4a0*/  IMAD.MOV.U32 R13, RZ, RZ, R17 ;  /* 0x000000ffff0d7224 */ /* 0x000fe200078e0011 */
[----:B------:R-:W-:Y:S01]  /*e4b0*/  MOV R12, RZ ;  /* 0x000000ff000c7202 */ /* 0x000fe20000000f00 */
[----:B------:R-:W-:Y:S01]  /*e4c0*/  IMAD.MOV.U32 R11, RZ, RZ, 0x181f ;  /* 0x0000181fff0b7424 */ /* 0x000fe200078e00ff */
[----:B------:R-:W-:Y:S01]  /*e4d0*/  SHF.L.U32 R16, R16, 0x1, RZ ;  /* 0x0000000110107819 */ /* 0x000fe200000006ff */
[----:B------:R-:W-:Y:S01]  /*e4e0*/  IMAD.MOV.U32 R15, RZ, RZ, -0x1 ;  /* 0xffffffffff0f7424 */ /* 0x000fe200078e00ff */
[----:B------:R-:W-:Y:S01]  /*e4f0*/  ISETP.LT.OR P2, PT, R5, 0x1, P0 ;  /* 0x000000010500780c */ /* 0x000fe20000741670 */
[----:B------:R-:W-:Y:S01]  /*e500*/  IMAD.MOV.U32 R3, RZ, RZ, R14 ;  /* 0x000000ffff037224 */ /* 0x000fe200078e000e */
[----:B------:R-:W-:-:S11]  /*e510*/  LEA R4, R4, UR45, 0x1 ;  /* 0x0000002d04047c11 */ /* 0x000fd6000f8e08ff */
[----:B------:R-:W-:Y:S05]  /*e520*/  WARPSYNC.COLLECTIVE R15, `(.L_x_172) ;  /* 0x000000000f087348 */ /* 0x000fea0003c00000 */
[----:B------:R0:W1:Y:S02]  /*e530*/  SHFL.IDX P6, R14, R13, R12, R11 ;  /* 0x0000000c0d0e7389 */ /* 0x00006400000c000b */
[----:B01----:R-:W-:Y:S01]  /*e540*/  ENDCOLLECTIVE ;  /* 0x000000000000791b */ /* 0x003fe20003800000 */
.L_x_172:
[----:B------:R-:W-:Y:S01]  /*e550*/  IMAD.MOV.U32 R13, RZ, RZ, R18 ;  /* 0x000000ffff0d7224 */ /* 0x000fe200078e0012 */
[----:B------:R-:W-:Y:S02]  /*e560*/  MOV R12, 0x1 ;  /* 0x00000001000c7802 */ /* 0x000fe40000000f00 */
[----:B------:R-:W-:-:S13]  /*e570*/  IADD3 R2, P1, R14, R16, RZ ;  /* 0x000000100e027210 */ /* 0x000fda0007f3e0ff */
[----:B------:R-:W-:Y:S05]  /*e580*/  WARPSYNC.COLLECTIVE R15, `(.L_x_173) ;  /* 0x000000000f087348 */ /* 0x000fea0003c00000 */
[----:B------:R0:W1:Y:S02]  /*e590*/  SHFL.IDX P6, R14, R13, R12, R11 ;  /* 0x0000000c0d0e7389 */ /* 0x00006400000c000b */
[----:B01----:R-:W-:Y:S01]  /*e5a0*/  ENDCOLLECTIVE ;  /* 0x000000000000791b */ /* 0x003fe20003800000 */
.L_x_173:
        /* <DEDUP_REMOVED lines=11> */
.L_x_174:
[----:B------:R-:W-:Y:S01]  /*e660*/  IMAD.MOV.U32 R13, RZ, RZ, R18 ;  /* 0x000000ffff0d7224 */ /* 0x000fe200078e0012 */
[----:B------:R-:W-:Y:S02]  /*e670*/  MOV R12, 0x2 ;  /* 0x00000002000c7802 */ /* 0x000fe40000000f00 */
[----:B------:R-:W-:-:S07]  /*e680*/  MOV R9, R14 ;  /* 0x0000000e00097202 */ /* 0x000fce0000000f00 */
[----:B------:R-:W-:Y:S05]  /*e690*/  WARPSYNC.COLLECTIVE R15, `(.L_x_175) ;  /* 0x000000000f087348 */ /* 0x000fea0003c00000 */
[----:B------:R0:W1:Y:S02]  /*e6a0*/  SHFL.IDX P6, R14, R13, R12, R11 ;  /* 0x0000000c0d0e7389 */ /* 0x00006400000c000b */
[----:B01----:R-:W-:Y:S01]  /*e6b0*/  ENDCOLLECTIVE ;  /* 0x000000000000791b */ /* 0x003fe20003800000 */
.L_x_175:
[----:B------:R-:W-:-:S05]  /*e6c0*/  IADD3 R2, P1, R9, R16, RZ ;  /* 0x0000001009027210 */ /* 0x000fca0007f3e0ff */
        /* <DEDUP_REMOVED lines=11> */
.L_x_176:
[----:B------:R-:W-:Y:S01]  /*e780*/  IMAD.MOV.U32 R13, RZ, RZ, R18 ;  /* 0x000000ffff0d7224 */ /* 0x000fe200078e0012 */
[----:B------:R-:W-:Y:S02]  /*e790*/  MOV R12, 0x3 ;  /* 0x00000003000c7802 */ /* 0x000fe40000000f00 */
[----:B------:R-:W-:-:S07]  /*e7a0*/  MOV R21, R14 ;  /* 0x0000000e00157202 */ /* 0x000fce0000000f00 */
[----:B------:R-:W-:Y:S05]  /*e7b0*/  WARPSYNC.COLLECTIVE R15, `(.L_x_177) ;  /* 0x000000000f087348 */ /* 0x000fea0003c00000 */
[----:B------:R0:W1:Y:S02]  /*e7c0*/  SHFL.IDX P6, R14, R13, R12, R11 ;  /* 0x0000000c0d0e7389 */ /* 0x00006400000c000b */
[----:B01----:R-:W-:Y:S01]  /*e7d0*/  ENDCOLLECTIVE ;  /* 0x000000000000791b */ /* 0x003fe20003800000 */
.L_x_177:
        /* <DEDUP_REMOVED lines=12> */
.L_x_178:
[----:B------:R-:W-:Y:S02]  /*e8a0*/  IMAD.MOV.U32 R13, RZ, RZ, R18 ;  /* 0x000000ffff0d7224 */ /* 0x000fe400078e0012 */
[----:B------:R-:W-:Y:S01]  /*e8b0*/  IMAD.MOV.U32 R12, RZ, RZ, 0x4 ;  /* 0x00000004ff0c7424 */ /* 0x000fe200078e00ff */
[----:B------:R-:W-:-:S13]  /*e8c0*/  IADD3 R2, P1, R14, R16, RZ ;  /* 0x000000100e027210 */ /* 0x000fda0007f3e0ff */
[----:B------:R-:W-:Y:S05]  /*e8d0*/  WARPSYNC.COLLECTIVE R15, `(.L_x_179) ;  /* 0x000000000f087348 */ /* 0x000fea0003c00000 */
[----:B------:R0:W1:Y:S02]  /*e8e0*/  SHFL.IDX P6, R14, R13, R12, R11 ;  /* 0x0000000c0d0e7389 */ /* 0x00006400000c000b */
[----:B01----:R-:W-:Y:S01]  /*e8f0*/  ENDCOLLECTIVE ;  /* 0x000000000000791b */ /* 0x003fe20003800000 */
.L_x_179:
[----:B------:R-:W-:Y:S01]  /*e900*/  IADD3.X R3, RZ, R10, RZ, P1, !PT ;  /* 0x0000000aff037210 */ /* 0x000fe20000ffe4ff */
[----:B------:R-:W-:-:S04]  /*e910*/  IMAD.MOV.U32 R10, RZ, RZ, RZ ;  /* 0x000000ffff0a7224 */ /* 0x000fc800078e00ff */
        /* <DEDUP_REMOVED lines=10> */
.L_x_180:
[----:B------:R-:W-:Y:S02]  /*e9c0*/  IMAD.MOV.U32 R13, RZ, RZ, R18 ;  /* 0x000000ffff0d7224 */ /* 0x000fe400078e0012 */
[----:B------:R-:W-:Y:S02]  /*e9d0*/  IMAD.MOV.U32 R12, RZ, RZ, 0x5 ;  /* 0x00000005ff0c7424 */ /* 0x000fe400078e00ff */
[----:B------:R-:W-:-:S07]  /*e9e0*/  IMAD.MOV.U32 R23, RZ, RZ, R14 ;  /* 0x000000ffff177224 */ /* 0x000fce00078e000e */
[----:B------:R-:W-:Y:S05]  /*e9f0*/  WARPSYNC.COLLECTIVE R15, `(.L_x_181) ;  /* 0x000000000f087348 */ /* 0x000fea0003c00000 */
[----:B------:R0:W1:Y:S02]  /*ea00*/  SHFL.IDX P6, R14, R13, R12, R11 ;  /* 0x0000000c0d0e7389 */ /* 0x00006400000c000b */
[----:B01----:R-:W-:Y:S01]  /*ea10*/  ENDCOLLECTIVE ;  /* 0x000000000000791b */ /* 0x003fe20003800000 */
.L_x_181:
[----:B------:R-:W-:-:S04]  /*ea20*/  IADD3 R2, P1, R23, R16, RZ ;  /* 0x0000001017027210 */ /* 0x000fc80007f3e0ff */
[----:B------:R-:W-:-:S05]  /*ea30*/  IADD3.X R3, RZ, R22, RZ, P1, !PT ;  /* 0x00000016ff037210 */ /* 0x000fca0000ffe4ff */
        /* <DEDUP_REMOVED lines=10> */
.L_x_182:
[----:B------:R-:W-:Y:S02]  /*eae0*/  IMAD.MOV.U32 R13, RZ, RZ, R18 ;  /* 0x000000ffff0d7224 */ /* 0x000fe400078e0012 */
[----:B------:R-:W-:Y:S02]  /*eaf0*/  IMAD.MOV.U32 R12, RZ, RZ, 0x6 ;  /* 0x00000006ff0c7424 */ /* 0x000fe400078e00ff */
[----:B------:R-:W-:-:S07]  /*eb00*/  IMAD.MOV.U32 R25, RZ, RZ, R14 ;  /* 0x000000ffff197224 */ /* 0x000fce00078e000e */
[----:B------:R-:W-:Y:S05]  /*eb10*/  WARPSYNC.COLLECTIVE R15, `(.L_x_183) ;  /* 0x000000000f087348 */ /* 0x000fea0003c00000 */
[----:B------:R0:W1:Y:S02]  /*eb20*/  SHFL.IDX P6, R14, R13, R12, R11 ;  /* 0x0000000c0d0e7389 */ /* 0x00006400000c000b */
[----:B01----:R-:W-:Y:S01]  /*eb30*/  ENDCOLLECTIVE ;  /* 0x000000000000791b */ /* 0x003fe20003800000 */
.L_x_183:
        /* <DEDUP_REMOVED lines=12> */
.L_x_184:
[----:B------:R-:W-:Y:S02]  /*ec00*/  IMAD.MOV.U32 R13, RZ, RZ, R18 ;  /* 0x000000ffff0d7224 */ /* 0x000fe400078e0012 */
[----:B------:R-:W-:Y:S02]  /*ec10*/  IMAD.MOV.U32 R12, RZ, RZ, 0x7 ;  /* 0x00000007ff0c7424 */ /* 0x000fe400078e00ff */
[----:B------:R-:W-:-:S07]  /*ec20*/  IMAD.MOV.U32 R27, RZ, RZ, R14 ;  /* 0x000000ffff1b7224 */ /* 0x000fce00078e000e */
[----:B------:R-:W-:Y:S05]  /*ec30*/  WARPSYNC.COLLECTIVE R15, `(.L_x_185) ;  /* 0x000000000f087348 */ /* 0x000fea0003c00000 */
[----:B------:R0:W1:Y:S02]  /*ec40*/  SHFL.IDX P6, R14, R13, R12, R11 ;  /* 0x0000000c0d0e7389 */ /* 0x00006400000c000b */
[----:B01----:R-:W-:Y:S01]  /*ec50*/  ENDCOLLECTIVE ;  /* 0x000000000000791b */ /* 0x003fe20003800000 */
.L_x_185:
[----:B------:R-:W-:-:S04]  /*ec60*/  IADD3 R2, P1, R27, R16, RZ ;  /* 0x000000101b027210 */ /* 0x000fc80007f3e0ff */
[----:B------:R-:W-:-:S05]  /*ec70*/  IADD3.X R3, RZ, R21, RZ, P1, !PT ;  /* 0x00000015ff037210 */ /* 0x000fca0000ffe4ff */
[----:B------:R-:W-:Y:S01]  /*ec80*/  @!PT LDS RZ, [RZ] ;  /* 0x00000000fffff984 */ /* 0x000fe20000000800 */
[----:B------:R-:W-:Y:S01]  /*ec90*/  @!PT LDS RZ, [RZ] ;  /* 0x00000000fffff984 */ /* 0x000fe20000000800 */
[----:B------:R-:W-:Y:S01]  /*eca0*/  @!PT LDS RZ, [RZ] ;  /* 0x00000000fffff984 */ /* 0x000fe20000000800 */
[----:B------:R0:W-:Y:S01]  /*ecb0*/  LDGSTS.E.BYPASS.LTC128B.128 [R4+0x3400], desc[UR38][R2.64], !P2 ;  /* 0x0340000002047fae */ /* 0x0001e2000d101d66 */
[----:B------:R-:W-:Y:S01]  /*ecc0*/  IMAD.MOV.U32 R13, RZ, RZ, R17 ;  /* 0x000000ffff0d7224 */ /* 0x000fe200078e0011 */
[----:B------:R-:W-:-:S07]  /*ecd0*/  MOV R18, R14 ;  /* 0x0000000e00127202 */ /* 0x000fce0000000f00 */
[----:B0-----:R-:W-:Y:S05]  /*ece0*/  WARPSYNC.COLLECTIVE R15, `(.L_x_186) ;  /* 0x000000000f087348 */ /* 0x001fea0003c00000 */
[----:B------:R1:W2:Y:S02]  /*ecf0*/  SHFL.IDX P6, R14, R13, R12, R11 ;  /* 0x0000000c0d0e7389 */ /* 0x0002a400000c000b */
[----:B012---:R-:W-:Y:S01]  /*ed00*/  ENDCOLLECTIVE ;  /* 0x000000000000791b */ /* 0x007fe20003800000 */
.L_x_186:
[----:B------:R-:W-:Y:S05]  /*ed10*/  BRA `(.L_x_187) ;  /* 0xffffffc000f47947 */ /* 0x000fea000383ffff */
.L_x_73:
[----:B0-----:R0:W1:Y:S02]  /*ed20*/  SYNCS.PHASECHK.TRANS64.TRYWAIT P0, [R7+URZ+0x16820], R10 ;  /* 0x0168200a070075a7 */ /* 0x001064000800017f */
[----:B-1----:R-:W-:Y:S05]  /*ed30*/  @!P0 NANOSLEEP.SYNCS 0x989680 ;  /* 0x009896800000895d */ /* 0x002fea0003900000 */
[----:B------:R-:W1:Y:S02]  /*ed40*/  @!P0 SYNCS.PHASECHK.TRANS64 P0, [R7+URZ+0x16820], R10 ;  /* 0x0168200a070085a7 */ /* 0x000e64000800007f */
[----:B-1----:R-:W-:Y:S05]  /*ed50*/  @!P0 BRA `(.L_x_73) ;  /* 0xfffffffc00f08947 */ /* 0x002fea000383ffff */
[----:B------:R-:W-:Y:S05]  /*ed60*/  BRA `(.L_x_188) ;  /* 0xffffffc400647947 */ /* 0x000fea000383ffff */
.L_x_74:
[----:B------:R-:W1:Y:S01]  /*ed70*/  S2R R3, SR_TID.X ;  /* 0x0000000000037919 */ /* 0x000e620000002100 */
[----:B------:R-:W-:Y:S01]  /*ed80*/  BSSY B0, `(.L_x_189) ;  /* 0x000000a000007945 */ /* 0x000fe20003800000 */
[----:B------:R-:W-:Y:S01]  /*ed90*/  IMAD.MOV.U32 R12, RZ, RZ, RZ ;  /* 0x000000ffff0c7224 */ /* 0x000fe200078e00ff */
[----:B------:R-:W-:Y:S01]  /*eda0*/  MOV R15, 0xffffffff ;  /* 0xffffffff000f7802 */ /* 0x000fe20000000f00 */
[----:B------:R-:W-:Y:S01]  /*edb0*/  IMAD.MOV.U32 R11, RZ, RZ, 0x1f ;  /* 0x0000001fff0b7424 */ /* 0x000fe200078e00ff */
[----:B-1----:R-:W-:-:S04]  /*edc0*/  SHF.R.U32.HI R3, RZ, 0x5, R3 ;  /* 0x00000005ff037819 */ /* 0x002fc80000011603 */
[----:B------:R-:W-:-:S04]  /*edd0*/  LOP3.LUT R3, R3, 0x3, RZ, 0xc0, !PT ;  /* 0x0000000303037812 */ /* 0x000fc800078ec0ff */
[----:B------:R-:W-:-:S07]  /*ede0*/  MOV R13, R3 ;  /* 0x00000003000d7202 */ /* 0x000fce0000000f00 */
[----:B0----5:R-:W-:Y:S05]  /*edf0*/  WARPSYNC.COLLECTIVE R15, `(.L_x_190) ;  /* 0x000000000f087348 */ /* 0x021fea0003c00000 */
[----:B------:R1:W2:Y:S02]  /*ee00*/  SHFL.IDX P6, R14, R13, R12, R11 ;  /* 0x0000000c0d0e7389 */ /* 0x0002a400000c000b */
[----:B012--5:R-:W-:Y:S01]  /*ee10*/  ENDCOLLECTIVE ;  /* 0x000000000000791b */ /* 0x027fe20003800000 */
.L_x_190:
[----:B------:R-:W-:Y:S05]  /*ee20*/  BSYNC B0 ;  /* 0x0000000000007941 */ /* 0x000fea0003800000 */
.L_x_189:
[----:B------:R-:W-:Y:S05]  /*ee30*/  BRA `(.L_x_191) ;  /* 0xffffffc400487947 */ /* 0x000fea000383ffff */
.L_x_75:
[----:B------:R-:W-:Y:S01]  /*ee40*/  BSSY B0, `(.L_x_192) ;  /* 0x0000006000007945 */ /* 0x000fe20003800000 */
[----:B------:R-:W-:-:S07]  /*ee50*/  IMAD.MOV.U32 R15, RZ, RZ, -0x1 ;  /* 0xffffffffff0f7424 */ /* 0x000fce00078e00ff */
[----:B01---5:R-:W-:Y:S05]  /*ee60*/  WARPSYNC.COLLECTIVE R15, `(.L_x_193) ;  /* 0x000000000f0c7348 */ /* 0x023fea0003c00000 */
[----:B------:R-:W-:Y:S02]  /*ee70*/  ELECT P6, UR62, PT ;  /* 0x00000000003e782f */ /* 0x000fe400038c0000 */
[----:B------:R-:W-:Y:S01]  /*ee80*/  MOV R14, UR62 ;  /* 0x0000003e000e7c02 */ /* 0x000fe20008000f00 */
[----:B01---5:R-:W-:Y:S10]  /*ee90*/  ENDCOLLECTIVE ;  /* 0x000000000000791b */ /* 0x023ff40003800000 */
.L_x_193:
[----:B------:R-:W-:Y:S05]  /*eea0*/  BSYNC B0 ;  /* 0x0000000000007941 */ /* 0x000fea0003800000 */
.L_x_192:
[----:B------:R-:W-:Y:S05]  /*eeb0*/  BRA `(.L_x_194) ;  /* 0xffffffc4003c7947 */ /* 0x000fea000383ffff */
.L_x_77:
[----:B-1----:R1:W2:Y:S02]  /*eec0*/  SYNCS.PHASECHK.TRANS64.TRYWAIT P1, [R5+URZ+0x16840], R4 ;  /* 0x01684004050075a7 */ /* 0x0022a4000802017f */
[----:B--2---:R-:W-:Y:S05]  /*eed0*/  @!P1 NANOSLEEP.SYNCS 0x989680 ;  /* 0x009896800000995d */ /* 0x004fea0003900000 */
[----:B------:R-:W2:Y:S02]  /*eee0*/  @!P1 SYNCS.PHASECHK.TRANS64 P1, [R5+URZ+0x16840], R4 ;  /* 0x01684004050095a7 */ /* 0x000ea4000802007f */
[----:B--2---:R-:W-:Y:S05]  /*eef0*/  @!P1 BRA `(.L_x_77) ;  /* 0xfffffffc00f09947 */ /* 0x004fea000383ffff */
[----:B------:R-:W-:Y:S05]  /*ef00*/  BRA `(.L_x_195) ;  /* 0xffffffc4005c7947 */ /* 0x000fea000383ffff */
.L_x_79:
[----:B--2---:R2:W3:Y:S02]  /*ef10*/  SYNCS.PHASECHK.TRANS64.TRYWAIT P1, [R3+URZ+0x16840], R0 ;  /* 0x01684000030075a7 */ /* 0x0044e4000802017f */
[----:B---3--:R-:W-:Y:S05]  /*ef20*/  @!P1 NANOSLEEP.SYNCS 0x989680 ;  /* 0x009896800000995d */ /* 0x008fea0003900000 */
[----:B------:R-:W3:Y:S02]  /*ef30*/  @!P1 SYNCS.PHASECHK.TRANS64 P1, [R3+URZ+0x16840], R0 ;  /* 0x01684000030095a7 */ /* 0x000ee4000802007f */
[----:B---3--:R-:W-:Y:S05]  /*ef40*/  @!P1 BRA `(.L_x_79) ;  /* 0xfffffffc00f09947 */ /* 0x008fea000383ffff */
[----:B------:R-:W-:Y:S05]  /*ef50*/  BRA `(.L_x_196) ;  /* 0xffffffc400687947 */ /* 0x000fea000383ffff */
.L_x_81:
[----:B---3--:R3:W4:Y:S02]  /*ef60*/  SYNCS.PHASECHK.TRANS64.TRYWAIT P1, [R5+URZ+0x16860], R4 ;  /* 0x01686004050075a7 */ /* 0x008724000802017f */
[----:B----4-:R-:W-:Y:S05]  /*ef70*/  @!P1 NANOSLEEP.SYNCS 0x989680 ;  /* 0x009896800000995d */ /* 0x010fea0003900000 */
[----:B------:R-:W4:Y:S02]  /*ef80*/  @!P1 SYNCS.PHASECHK.TRANS64 P1, [R5+URZ+0x16860], R4 ;  /* 0x01686004050095a7 */ /* 0x000f24000802007f */
[----:B----4-:R-:W-:Y:S05]  /*ef90*/  @!P1 BRA `(.L_x_81) ;  /* 0xfffffffc00f09947 */ /* 0x010fea000383ffff */
[----:B------:R-:W-:Y:S05]  /*efa0*/  BRA `(.L_x_197) ;  /* 0xffffffc400647947 */ /* 0x000fea000383ffff */
.L_x_198:
[----:B------:R-:W-:-:S00]  /*efb0*/  BRA `(.L_x_198) ;  /* 0xfffffffc00fc7947 */ /* 0x000fc0000383ffff */
[----:B------:R-:W-:-:S00]  /*efc0*/  NOP ;  /* 0x0000000000007918 */ /* 0x000fc00000000000 */
        /* <DEDUP_REMOVED lines=11> */
.L_x_3166:


//--------------------- .text._ZN7cutlass13device_kernelIN5flash11enable_sm90INS1_16FlashAttnFwdSm90INS1_25CollectiveMainloopFwdSm90ILi2EN4cute5tupleIJNS5_1CILi1EEES8_S8_EEENS6_IJNS7_ILi192EEENS7_ILi128EEENS7_ILi64EEEEEELi64ENS_6half_tEfNS_4arch4Sm90ELb0ELb0ELb1ELb1ELb1ELb0ELb0ELb1ELb1ELb1ELb1ELb0EEENS1_21CollectiveEpilogueFwdINS6_IJSA_SC_SB_EEES9_SE_SG_Li384ELb1ELb1ELb1ELb0EEENS1_36VarlenDynamicPersistentTileSchedulerILi192ELi128ELi384ELi128ELb1ELb1ELb1ELb0ELb1ELb1EEEEEEEEEvNT_6ParamsE --------------------------
	.section	.text._ZN7cutlass13device_kernelIN5flash11enable_sm90INS1_16FlashAttnFwdSm90INS1_25CollectiveMainloopFwdSm90ILi2EN4cute5tupleIJNS5_1CILi1EEES8_S8_EEENS6_IJNS7_ILi192EEENS7_ILi128EEENS7_ILi64EEEEEELi64ENS_6half_tEfNS_4arch4Sm90ELb0ELb0ELb1ELb1ELb1ELb0ELb0ELb1ELb1ELb1ELb1ELb0EEENS1_21CollectiveEpilogueFwdINS6_IJSA_SC_SB_EEES9_SE_SG_Li384ELb1ELb1ELb1ELb0EEENS1_36VarlenDynamicPersistentTileSchedulerILi192ELi128ELi384ELi128ELb1ELb1ELb1ELb0ELb1ELb1EEEEEEEEEvNT_6ParamsE,"ax",@progbits
	.align	128
.text._ZN7cutlass13device_kernelIN5flash11enable_sm90INS1_16FlashAttnFwdSm90INS1_25CollectiveMainloopFwdSm90ILi2EN4cute5tupleIJNS5_1CILi1EEES8_S8_EEENS6_IJNS7_ILi192EEENS7_ILi128EEENS7_ILi64EEEEEELi64ENS_6half_tEfNS_4arch4Sm90ELb0ELb0ELb1ELb1ELb1ELb0ELb0ELb1ELb1ELb1ELb1ELb0EEENS1_21CollectiveEpilogueFwdINS6_IJSA_SC_SB_EEES9_SE_SG_Li384ELb1ELb1ELb1ELb0EEENS1_36VarlenDynamicPersistentTileSchedulerILi192ELi128ELi384ELi128ELb1ELb1ELb1ELb0ELb1ELb1EEEEEEEEEvNT_6ParamsE:
        .type           _ZN7cutlass13device_kernelIN5flash11enable_sm90INS1_16FlashAttnFwdSm90INS1_25CollectiveMainloopFwdSm90ILi2EN4cute5tupleIJNS5_1CILi1EEES8_S8_EEENS6_IJNS7_ILi192EEENS7_ILi128EEENS7_ILi64EEEEEELi64ENS_6half_tEfNS_4arch4Sm90ELb0ELb0ELb1ELb1ELb1ELb0ELb0ELb1ELb1ELb1ELb1ELb0EEENS1_21CollectiveEpilogueFwdINS6_IJSA_SC_SB_EEES9_SE_SG_Li384ELb1ELb1ELb1ELb0EEENS1_36VarlenDynamicPersistentTileSchedulerILi192ELi128ELi384ELi128ELb1ELb1ELb1ELb0ELb1ELb1EEEEEEEEEvNT_6ParamsE,@function
        .size           _ZN7cutlass13device_kernelIN5flash11enable_sm90INS1_16FlashAttnFwdSm90INS1_25CollectiveMainloopFwdSm90ILi2EN4cute5tupleIJNS5_1CILi1EEES8_S8_EEENS6_IJNS7_ILi192EEENS7_ILi128EEENS7_ILi64EEEEEELi64ENS_6half_tEfNS_4arch4Sm90ELb0ELb0ELb1ELb1ELb1ELb0ELb0ELb1ELb1ELb1ELb1ELb0EEENS1_21CollectiveEpilogueFwdINS6_IJSA_SC_SB_EEES9_SE_SG_Li384ELb1ELb1ELb1ELb0EEENS1_36VarlenDynamicPersistentTileSchedulerILi192ELi128ELi384ELi128ELb1ELb1ELb1ELb0ELb1ELb1EEEEEEEEEvNT_6ParamsE,(.L_x_3167 - _ZN7cutlass13device_kernelIN5flash11enable_sm90INS1_16FlashAttnFwdSm90INS1_25CollectiveMainloopFwdSm90ILi2EN4cute5tupleIJNS5_1CILi1EEES8_S8_EEENS6_IJNS7_ILi192EEENS7_ILi128EEENS7_ILi64EEEEEELi64ENS_6half_tEfNS_4arch4Sm90ELb0ELb0ELb1ELb1ELb1ELb0ELb0ELb1ELb1ELb1ELb1ELb0EEENS1_21CollectiveEpilogueFwdINS6_IJSA_SC_SB_EEES9_SE_SG_Li384ELb1ELb1ELb1ELb0EEENS1_36VarlenDynamicPersistentTileSchedulerILi192ELi128ELi384ELi128ELb1ELb1ELb1ELb0ELb1ELb1EEEEEEEEEvNT_6ParamsE)
        .other          _ZN7cutlass13device_kernelIN5flash11enable_sm90INS1_16FlashAttnFwdSm90INS1_25CollectiveMainloopFwdSm90ILi2EN4cute5tupleIJNS5_1CILi1EEES8_S8_EEENS6_IJNS7_ILi192EEENS7_ILi128EEENS7_ILi64EEEEEELi64ENS_6half_tEfNS_4arch4Sm90ELb0ELb0ELb1ELb1ELb1ELb0ELb0ELb1ELb1ELb1ELb1ELb0EEENS1_21CollectiveEpilogueFwdINS6_IJSA_SC_SB_EEES9_SE_SG_Li384ELb1ELb1ELb1ELb0EEENS1_36VarlenDynamicPersistentTileSchedulerILi192ELi128ELi384ELi128ELb1ELb1ELb1ELb0ELb1ELb1EEEEEEEEEvNT_6ParamsE,@"STO_CUDA_ENTRY STV_DEFAULT"
_ZN7cutlass13device_kernelIN5flash11enable_sm90INS1_16FlashAttnFwdSm90INS1_25CollectiveMainloopFwdSm90ILi2EN4cute5tupleIJNS5_1CILi1EEES8_S8_EEENS6_IJNS7_ILi192EEENS7_ILi128EEENS7_ILi64EEEEEELi64ENS_6half_tEfNS_4arch4Sm90ELb0ELb0ELb1ELb1ELb1ELb0ELb0ELb1ELb1ELb1ELb1ELb0EEENS1_21CollectiveEpilogueFwdINS6_IJSA_SC_SB_EEES9_SE_SG_Li384ELb1ELb1ELb1ELb0EEENS1_36VarlenDynamicPersistentTileSchedulerILi192ELi128ELi384ELi128ELb1ELb1ELb1ELb0ELb1ELb1EEEEEEEEEvNT_6ParamsE:
        /* <DEDUP_REMOVED lines=8> */
[----:B------:R-:W0:Y:S02]  /*0080*/  SHFL.IDX PT, R2, R0, RZ, 0x1f ;  /* 0x00001fff00027589 */ /* 0x000e2400000e0000 */
[C---:B0-----:R-:W-:Y:S02]  /*0090*/  ISETP.NE.OR P0, PT, R2.reuse, RZ, !P0 ;  /* 0x000000ff0200720c */ /* 0x041fe40004705670 */
[----:B------:R-:W-:Y:S02]  /*00a0*/  ISETP.NE.AND P1, PT, R2, RZ, PT ;  /* 0x000000ff0200720c */ /* 0x000fe40003f25270 */
[----:B------:R0:W1:Y:S09]  /*00b0*/  SHFL.IDX PT, R2, R3, RZ, 0x1f ;  /* 0x00001fff03027589 */ /* 0x00007200000e0000 */
[----:B------:R-:W-:Y:S01]  /*00c0*/  VOTEU.ALL UP0, P0 ;  /* 0x00000000003f7886 */ /* 0x000fe20000000000 */
[----:B------:R-:W-:-:S04]  /*00d0*/  VOTEU.ALL UP1, P0 ;  /* 0x00000000003f7886 */ /* 0x000fc80000020000 */
[----:B------:R-:W2:Y:S01]  /*00e0*/  @!UP0 S2UR UR8, SR_CgaCtaId ;  /* 0x00000000000889c3 */ /* 0x000ea20000008800 */
[----:B------:R-:W-:Y:S01]  /*00f0*/  @!UP0 UMOV UR6, 0x400 ;  /* 0x0000040000068882 */ /* 0x000fe20000000000 */
[----:B------:R-:W-:-:S04]  /*0100*/  @!UP0 UIADD3 UR4, -UR4, 0x100000, URZ ;  /* 0x0010000004048890 */ /* 0x000fc8000fffe13f */
[----:B------:R-:W-:Y:S02]  /*0110*/  @!UP0 USHF.L.U32 UR5, UR4, 0xb, URZ ;  /* 0x0000000b04058899 */ /* 0x000fe4000800063f */
[----:B------:R-:W-:Y:S02]  /*0120*/  @!UP0 USHF.L.U32 UR4, UR4, 0x1, URZ ;  /* 0x0000000104048899 */ /* 0x000fe4000800063f */
[----:B--2---:R-:W-:Y:S02]  /*0130*/  @!UP0 ULEA UR8, UR8, UR6, 0x18 ;  /* 0x0000000608088291 */ /* 0x004fe4000f8ec03f */
[----:B------:R-:W-:-:S04]  /*0140*/  @!UP0 UIADD3 UR6, -UR7, 0x100000, URZ ;  /* 0x0010000007068890 */ /* 0x000fc8000fffe13f */
[----:B------:R-:W-:Y:S02]  /*0150*/  @!UP0 USHF.L.U32 UR7, UR6, 0xb, URZ ;  /* 0x0000000b06078899 */ /* 0x000fe4000800063f */
[----:B------:R-:W-:Y:S01]  /*0160*/  @!UP0 USHF.L.U32 UR6, UR6, 0x1, URZ ;  /* 0x0000000106068899 */ /* 0x000fe2000800063f */
[----:B------:R-:W-:-:S05]  /*0170*/  VOTEU.ALL UP0, P0 ;  /* 0x00000000003f7886 */ /* 0x000fca0000000000 */
[----:B------:R0:W2:Y:S06]  /*0180*/  @!UP0 SYNCS.EXCH.64 URZ, [UR8+0x16800], UR4 ;  /* 0x01680004083f85b2 */ /* 0x0000ac0008000100 */
[----:B------:R0:W3:Y:S02]  /*0190*/  @!UP1 SYNCS.EXCH.64 URZ, [UR8+0x16820], UR6 ;  /* 0x01682006083f95b2 */ /* 0x0000e40008000100 */
[----:B01----:R-:W-:Y:S05]  /*01a0*/  @P1 BRA `(.L_x_199) ;  /* 0x0000000000481947 */ /* 0x003fea0003800000 */
[----:B------:R-:W0:Y:S01]  /*01b0*/  S2UR UR5, SR_CgaCtaId ;  /* 0x00000000000579c3 */ /* 0x000e220000008800 */
[----:B------:R-:W-:Y:S01]  /*01c0*/  UMOV UR4, 0x400 ;  /* 0x0000040000047882 */ /* 0x000fe20000000000 */
[----:B------:R-:W-:Y:S01]  /*01d0*/  UMOV UR6, 0x80 ;  /* 0x0000008000067882 */ /* 0x000fe20000000000 */
[----:B------:R-:W-:Y:S01]  /*01e0*/  UMOV UR7, 0x180 ;  /* 0x0000018000077882 */ /* 0x000fe20000000000 */
[----:B------:R-:W-:Y:S01]  /*01f0*/  ELECT P0, URZ, PT ;  /* 0x00000000003f782f */ /* 0x000fe20003800000 */
[----:B0-----:R-:W-:Y:S02]  /*0200*/  ULEA UR8, UR5, UR4, 0x18 ;  /* 0x0000000405087291 */ /* 0x001fe4000f8ec03f */
[----:B------:R-:W-:-:S04]  /*0210*/  UIADD3 UR4, -UR6, 0x100000, URZ ;  /* 0x0010000006047890 */ /* 0x000fc8000fffe13f */
[----:B------:R-:W-:Y:S02]  /*0220*/  USHF.L.U32 UR5, UR4, 0xb, URZ ;  /* 0x0000000b04057899 */ /* 0x000fe4000800063f */
[----:B------:R-:W-:Y:S02]  /*0230*/  USHF.L.U32 UR4, UR4, 0x1, URZ ;  /* 0x0000000104047899 */ /* 0x000fe4000800063f */
[----:B------:R-:W-:-:S04]  /*0240*/  UIADD3 UR6, -UR7, 0x100000, URZ ;  /* 0x0010000007067890 */ /* 0x000fc8000fffe13f */
[----:B------:R-:W-:Y:S02]  /*0250*/  USHF.L.U32 UR7, UR6, 0xb, URZ ;  /* 0x0000000b06077899 */ /* 0x000fe4000800063f */
[----:B------:R-:W-:Y:S01]  /*0260*/  USHF.L.U32 UR6, UR6, 0x1, URZ ;  /* 0x0000000106067899 */ /* 0x000fe2000800063f */
[----:B------:R-:W0:Y:S03]  /*0270*/  FENCE.VIEW.ASYNC.S ;  /* 0x00000000000073c6 */ /* 0x000e260000000000 */
[----:B0-----:R0:W1:Y:S08]  /*0280*/  SYNCS.EXCH.64 URZ, [UR8+0x16830], UR4 ;  /* 0x01683004083f75b2 */ /* 0x0010700008000100 */
[----:B------:R0:W4:Y:S01]  /*0290*/  SYNCS.EXCH.64 URZ, [UR8+0x16840], UR6 ;  /* 0x01684006083f75b2 */ /* 0x0001220008000100 */
[----:B------:R0:W0:Y:S01]  /*02a0*/  SYNCS.EXCH.64 URZ, [UR8+0x16838], UR4 ;  /* 0x01683804083f75b2 */ /* 0x0000220008000100 */
[----:B------:R0:W0:Y:S01]  /*02b0*/  SYNCS.EXCH.64 URZ, [UR8+0x16848], UR6 ;  /* 0x01684806083f75b2 */ /* 0x0000220008000100 */
[----:B------:R-:W-:Y:S01]  /*02c0*/  NOP ;  /* 0x0000000000007918 */ /* 0x000fe20000000000 */
.L_x_199:
[----:B------:R-:W5:Y:S01]  /*02d0*/  SHFL.IDX PT, R3, R0, RZ, 0x1f ;  /* 0x00001fff00037589 */ /* 0x000f6200000e0000 */
[----:B------:R-:W-:Y:S01]  /*02e0*/  NOP ;  /* 0x0000000000007918 */ /* 0x000fe20000000000 */
[----:B-----5:R-:W-:-:S13]  /*02f0*/  ISETP.NE.AND P0, PT, R3, RZ, PT ;  /* 0x000000ff0300720c */ /* 0x020fda0003f05270 */
[----:B------:R-:W-:Y:S05]  /*0300*/  @P0 BRA `(.L_x_200) ;  /* 0x0000000000480947 */ /* 0x000fea0003800000 */
[----:B0-----:R-:W0:Y:S01]  /*0310*/  S2UR UR5, SR_CgaCtaId ;  /* 0x00000000000579c3 */ /* 0x001e220000008800 */
        /* <DEDUP_REMOVED lines=12> */
[----:B0-----:R0:W0:Y:S08]  /*03e0*/  SYNCS.EXCH.64 URZ, [UR8+0x16850], UR4 ;  /* 0x01685004083f75b2 */ /* 0x0010300008000100 */
[----:B------:R0:W0:Y:S01]  /*03f0*/  SYNCS.EXCH.64 URZ, [UR8+0x16860], UR6 ;  /* 0x01686006083f75b2 */ /* 0x0000220008000100 */
[----:B------:R0:W0:Y:S01]  /*0400*/  SYNCS.EXCH.64 URZ, [UR8+0x16858], UR4 ;  /* 0x01685804083f75b2 */ /* 0x0000220008000100 */
[----:B------:R0:W0:Y:S01]  /*0410*/  SYNCS.EXCH.64 URZ, [UR8+0x16868], UR6 ;  /* 0x01686806083f75b2 */ /* 0x0000220008000100 */
[----:B------:R-:W-:Y:S01]  /*0420*/  NOP ;  /* 0x0000000000007918 */ /* 0x000fe20000000000 */
.L_x_200:
[----:B------:R-:W5:Y:S01]  /*0430*/  SHFL.IDX PT, R3, R0, RZ, 0x1f ;  /* 0x00001fff00037589 */ /* 0x000f6200000e0000 */
[----:B------:R-:W-:Y:S01]  /*0440*/  NOP ;  /* 0x0000000000007918 */ /* 0x000fe20000000000 */
[----:B-----5:R-:W-:-:S13]  /*0450*/  ISETP.NE.AND P0, PT, R3, RZ, PT ;  /* 0x000000ff0300720c */ /* 0x020fda0003f05270 */
[----:B------:R-:W-:Y:S05]  /*0460*/  @P0 BRA `(.L_x_201) ;  /* 0x0000000000380947 */ /* 0x000fea0003800000 */
[----:B0-----:R-:W0:Y:S01]  /*0470*/  S2UR UR5, SR_CgaCtaId ;  /* 0x00000000000579c3 */ /* 0x001e220000008800 */
[----:B------:R-:W-:Y:S01]  /*0480*/  UMOV UR4, 0x400 ;  /* 0x0000040000047882 */ /* 0x000fe20000000000 */
[----:B------:R-:W-:Y:S01]  /*0490*/  UMOV UR7, 0x80 ;  /* 0x0000008000077882 */ /* 0x000fe20000000000 */
[----:B------:R-:W-:Y:S01]  /*04a0*/  ELECT P0, URZ, PT ;  /* 0x00000000003f782f */ /* 0x000fe20003800000 */
[----:B0-----:R-:W-:Y:S02]  /*04b0*/  ULEA UR6, UR5, UR4, 0x18 ;  /* 0x0000000405067291 */ /* 0x001fe4000f8ec03f */
[----:B------:R-:W-:-:S04]  /*04c0*/  UIADD3 UR4, -UR7, 0x100000, URZ ;  /* 0x0010000007047890 */ /* 0x000fc8000fffe13f */
[----:B------:R-:W-:Y:S02]  /*04d0*/  USHF.L.U32 UR5, UR4, 0xb, URZ ;  /* 0x0000000b04057899 */ /* 0x000fe4000800063f */
[----:B------:R-:W-:Y:S01]  /*04e0*/  USHF.L.U32 UR4, UR4, 0x1, URZ ;  /* 0x0000000104047899 */ /* 0x000fe2000800063f */
[----:B------:R-:W0:Y:S11]  /*04f0*/  FENCE.VIEW.ASYNC.S ;  /* 0x00000000000073c6 */ /* 0x000e360000000000 */
[----:B0-----:R0:W0:Y:S01]  /*0500*/  SYNCS.EXCH.64 URZ, [UR6+0x16870], UR4 ;  /* 0x01687004063f75b2 */ /* 0x0010220008000100 */
[----:B------:R0:W0:Y:S01]  /*0510*/  SYNCS.EXCH.64 URZ, [UR6+0x16880], UR4 ;  /* 0x01688004063f75b2 */ /* 0x0000220008000100 */
[----:B------:R0:W0:Y:S01]  /*0520*/  SYNCS.EXCH.64 URZ, [UR6+0x16878], UR4 ;  /* 0x01687804063f75b2 */ /* 0x0000220008000100 */
[----:B------:R0:W0:Y:S01]  /*0530*/  SYNCS.EXCH.64 URZ, [UR6+0x16888], UR4 ;  /* 0x01688804063f75b2 */ /* 0x0000220008000100 */
[----:B------:R-:W-:Y:S01]  /*0540*/  NOP ;  /* 0x0000000000007918 */ /* 0x000fe20000000000 */
.L_x_201:
        /* <DEDUP_REMOVED lines=22> */
.L_x_202:
        /* <DEDUP_REMOVED lines=22> */
.L_x_203:
[----:B------:R-:W-:Y:S01]  /*0810*/  ISETP.NE.AND P0, PT, R2, RZ, PT ;  /* 0x000000ff0200720c */ /* 0x000fe20003f05270 */
[----:B------:R-:W-:Y:S01]  /*0820*/  IMAD.MOV.U32 R2, RZ, RZ, 0x1 ;  /* 0x00000001ff027424 */ /* 0x000fe200078e00ff */
[----:B------:R-:W-:Y:S01]  /*0830*/  NOP ;  /* 0x0000000000007918 */ /* 0x000fe20000000000 */
[----:B------:R-:W-:-:S03]  /*0840*/  ULDC.64 UR36, c[0x0][0x208] ;  /* 0x0000820000247ab9 */ /* 0x000fc60000000a00 */
[----:B------:R-:W-:-:S05]  /*0850*/  SEL R2, R2, 0x2, !P0 ;  /* 0x0000000202027807 */ /* 0x000fca0004000000 */
[----:B------:R0:W-:Y:S02]  /*0860*/  STL [R1+0x28], R2 ;  /* 0x0000280201007387 */ /* 0x0001e40000100800 */
[----:B01234-:R-:W-:Y:S06]  /*0870*/  BAR.SYNC.DEFER_BLOCKING 0x0 ;  /* 0x0000000000007b1d */ /* 0x01ffec0000010000 */
[----:B------:R-:W-:Y:S05]  /*0880*/  @!P0 BRA `(.L_x_204) ;  /* 0x0000008800148947 */ /* 0x000fea0003800000 */
.L_x_205:
[----:B------:R-:W-:-:S08]  /*0890*/  NOP ;  /* 0x0000000000007918 */ /* 0x000fd00000000000 */
[----:B------:R-:W0:Y:S02]  /*08a0*/  USETMAXREG.TRY_ALLOC.CTAPOOL UP0, 0xa0 ;  /* 0x000000a0000079c8 */ /* 0x000e240008000600 */
[----:B0-----:R-:W-:-:S13]  /*08b0*/  PLOP3.LUT P0, PT, PT, PT, UP0, 0x80, 0x0 ;  /* 0x000000000000781c */ /* 0x001fda0003f0f008 */
[----:B------:R-:W-:Y:S05]  /*08c0*/  @!P0 BRA `(.L_x_205) ;  /* 0xfffffffc00f08947 */ /* 0x000fea000383ffff */
[----:B------:R-:W0:Y:S01]  /*08d0*/  S2R R2, SR_TID.X ;  /* 0x0000000000027919 */ /* 0x000e220000002100 */
[----:B------:R-:W1:Y:S01]  /*08e0*/  S2UR UR5, SR_CgaCtaId ;  /* 0x00000000000579c3 */ /* 0x000e620000008800 */
[----:B------:R-:W-:-:S07]  /*08f0*/  UMOV UR4, 0x400 ;  /* 0x0000040000047882 */ /* 0x000fce0000000000 */
[----:B------:R-:W-:Y:S06]  /*0900*/  BAR.ARV 0x8, 0x200 ;  /* 0x0208000000007b1d */ /* 0x000fec0000002000 */
[----:B-1----:R-:W-:Y:S01]  /*0910*/  ULEA UR4, UR5, UR4, 0x18 ;  /* 0x0000000405047291 */ /* 0x002fe2000f8ec03f */
[----:B0-----:R-:W-:-:S04]  /*0920*/  LOP3.LUT R0, R2, 0xffffff80, RZ, 0xc0, !PT ;  /* 0xffffff8002007812 */ /* 0x001fc800078ec0ff */
[----:B------:R-:W-:-:S13]  /*0930*/  ISETP.NE.AND P0, PT, R0, 0x80, PT ;  /* 0x000000800000780c */ /* 0x000fda0003f05270 */
[----:B------:R-:W-:Y:S08]  /*0940*/  @!P0 BAR.ARV 0x9, 0x100 ;  /* 0x0244000000008b1d */ /* 0x000ff00000002000 */
[----:B------:R-:W-:Y:S06]  /*0950*/  BAR.SYNC.DEFER_BLOCKING 0x5, 0x200 ;  /* 0x0148000000007b1d */ /* 0x000fec0000010000 */
[----:B------:R-:W0:Y:S01]  /*0960*/  LDS.128 R12, [UR4+0x168d0] ;  /* 0x0168d004ff0c7984 */ /* 0x000e220008000c00 */
[----:B------:R-:W-:Y:S01]  /*0970*/  ULDC UR4, c[0x0][0xc3c] ;  /* 0x00030f0000047ab9 */ /* 0x000fe20000000800 */
[----:B------:R-:W-:Y:S06]  /*0980*/  BAR.ARV 0x4, 0x200 ;  /* 0x0108000000007b1d */ /* 0x000fec0000002000 */
[----:B0-----:R-:W-:-:S13]  /*0990*/  ISETP.GE.AND P0, PT, R15, UR4, PT ;  /* 0x000000040f007c0c */ /* 0x001fda000bf06270 */
[----:B------:R-:W-:Y:S05]  /*09a0*/  @P0 EXIT ;  /* 0x000000000000094d */ /* 0x000fea0003800000 */
[----:B------:R-:W2:Y:S01]  /*09b0*/  LDL R12, [R1+0x28] ;  /* 0x00002800010c7983 */ /* 0x000ea20000100800 */
[----:B------:R-:W-:-:S05]  /*09c0*/  VIADD R17, R2, 0xffffff80 ;  /* 0xffffff8002117836 */ /* 0x000fca0000000000 */
[----:B------:R-:W-:-:S04]  /*09d0*/  SHF.R.S32.HI R0, RZ, 0x1f, R17 ;  /* 0x0000001fff007819 */ /* 0x000fc80000011411 */
[----:B------:R-:W-:-:S04]  /*09e0*/  LEA.HI R2, R0, R17, RZ, 0x7 ;  /* 0x0000001100027211 */ /* 0x000fc800078f38ff */
[----:B------:R-:W-:-:S05]  /*09f0*/  LOP3.LUT R3, R2, 0xffffff80, RZ, 0xc0, !PT ;  /* 0xffffff8002037812 */ /* 0x000fca00078ec0ff */
[----:B------:R-:W-:Y:S01]  /*0a00*/  IMAD.IADD R16, R17, 0x1, -R3 ;  /* 0x0000000111107824 */ /* 0x000fe200078e0a03 */
[CC--:B------:R-:W-:Y:S02]  /*0a10*/  LEA.HI R4, R0.reuse, R17.reuse, RZ, 0x5 ;  /* 0x0000001100047211 */ /* 0x0c0fe400078f28ff */
[----:B------:R-:W-:Y:S02]  /*0a20*/  LEA.HI R3, R0, R17, RZ, 0x4 ;  /* 0x0000001100037211 */ /* 0x000fe400078f20ff */
[----:B------:R-:W-:Y:S01]  /*0a30*/  SHF.R.S32.HI R6, RZ, 0x1f, R16 ;  /* 0x0000001fff067819 */ /* 0x000fe20000011410 */
[----:B------:R-:W-:Y:S01]  /*0a40*/  IMAD.SHL.U32 R5, R4, 0x20, RZ ;  /* 0x0000002004057824 */ /* 0x000fe200078e00ff */
[----:B------:R-:W-:Y:S02]  /*0a50*/  SHF.R.S32.HI R11, RZ, 0x7, R2 ;  /* 0x00000007ff0b7819 */ /* 0x000fe40000011402 */
[----:B------:R-:W-:Y:S02]  /*0a60*/  LEA.HI R7, R6, R16, RZ, 0x2 ;  /* 0x0000001006077211 */ /* 0x000fe400078f10ff */
[----:B------:R-:W-:-:S02]  /*0a70*/  SHF.R.S32.HI R2, RZ, 0x4, R3 ;  /* 0x00000004ff027819 */ /* 0x000fc40000011403 */
[C---:B------:R-:W-:Y:S02]  /*0a80*/  LOP3.LUT R4, R3.reuse, 0x3fffff0, RZ, 0xc0, !PT ;  /* 0x03fffff003047812 */ /* 0x040fe400078ec0ff */
[--C-:B------:R-:W-:Y:S02]  /*0a90*/  SHF.R.S32.HI R8, RZ, 0x2, R7.reuse ;  /* 0x00000002ff087819 */ /* 0x100fe40000011407 */
[----:B------:R-:W-:Y:S02]  /*0aa0*/  SHF.R.S32.HI R9, RZ, 0x1f, R7 ;  /* 0x0000001fff097819 */ /* 0x000fe40000011407 */
[----:B------:R-:W-:Y:S02]  /*0ab0*/  LEA.HI R3, R3, R2, RZ, 0x1 ;  /* 0x0000000203037211 */ /* 0x000fe400078f08ff */
[----:B------:R-:W-:Y:S02]  /*0ac0*/  LOP3.LUT R5, R5, 0xfffffc00, RZ, 0xc0, !PT ;  /* 0xfffffc0005057812 */ /* 0x000fe400078ec0ff */
[----:B------:R-:W-:-:S02]  /*0ad0*/  IADD3 R4, R17, -R4, RZ ;  /* 0x8000000411047210 */ /* 0x000fc40007ffe0ff */
[-C--:B------:R-:W-:Y:S02]  /*0ae0*/  LEA.HI R10, R0, R17.reuse, RZ, 0x2 ;  /* 0x00000011000a7211 */ /* 0x080fe400078f10ff */
[----:B------:R-:W-:Y:S02]  /*0af0*/  LEA.HI R9, R9, R8, RZ, 0x3 ;  /* 0x0000000809097211 */ /* 0x000fe400078f18ff */
[----:B------:R-:W-:Y:S01]  /*0b00*/  LOP3.LUT R3, R3, 0x1ffffffe, RZ, 0xc0, !PT ;  /* 0x1ffffffe03037812 */ /* 0x000fe200078ec0ff */
[----:B------:R-:W-:Y:S01]  /*0b10*/  IMAD R4, R4, 0x40, R5 ;  /* 0x0000004004047824 */ /* 0x000fe200078e0205 */
[----:B------:R-:W-:Y:S01]  /*0b20*/  LOP3.LUT R10, R10, 0xfffffffc, RZ, 0xc0, !PT ;  /* 0xfffffffc0a0a7812 */ /* 0x000fe200078ec0ff */
[----:B------:R-:W-:Y:S01]  /*0b30*/  IMAD.HI R5, R11, 0x55555556, RZ ;  /* 0x555555560b057827 */ /* 0x000fe200078e02ff */
[----:B------:R-:W-:Y:S02]  /*0b40*/  LEA.HI R0, R0, R17, RZ, 0x3 ;  /* 0x0000001100007211 */ /* 0x000fe400078f18ff */
[----:B------:R-:W-:Y:S01]  /*0b50*/  LOP3.LUT R9, R9, 0xfffffff8, RZ, 0xc0, !PT ;  /* 0xfffffff809097812 */ /* 0x000fe200078ec0ff */
[----:B------:R-:W-:Y:S01]  /*0b60*/  IMAD.IADD R3, R2, 0x1, -R3 ;  /* 0x0000000102037824 */ /* 0x000fe200078e0a03 */
[----:B------:R-:W-:Y:S01]  /*0b70*/  LEA.HI R6, R6, R16, RZ, 0x5 ;  /* 0x0000001006067211 */ /* 0x000fe200078f28ff */
[----:B------:R-:W-:Y:S01]  /*0b80*/  IMAD.IADD R10, R17, 0x1, -R10 ;  /* 0x00000001110a7824 */ /* 0x000fe200078e0a0a */
[----:B------:R-:W-:-:S02]  /*0b90*/  LOP3.LUT R22, R0, 0xfffffff8, RZ, 0xc0, !PT ;  /* 0xfffffff800167812 */ /* 0x000fc400078ec0ff */
[----:B------:R-:W-:Y:S01]  /*0ba0*/  LOP3.LUT R7, R7, 0x7ffffffc, RZ, 0xc0, !PT ;  /* 0x7ffffffc07077812 */ /* 0x000fe200078ec0ff */
[----:B------:R-:W-:Y:S01]  /*0bb0*/  IMAD.IADD R9, R8, 0x1, -R9 ;  /* 0x0000000108097824 */ /* 0x000fe200078e0a09 */
[----:B------:R-:W-:Y:S02]  /*0bc0*/  LEA.HI R5, R5, R5, RZ, 0x1 ;  /* 0x0000000505057211 */ /* 0x000fe400078f08ff */
[----:B------:R-:W-:Y:S01]  /*0bd0*/  SHF.R.S32.HI R6, RZ, 0x5, R6 ;  /* 0x00000005ff067819 */ /* 0x000fe20000011406 */
[----:B------:R-:W-:Y:S01]  /*0be0*/  IMAD.IADD R22, R17, 0x1, -R22 ;  /* 0x0000000111167824 */ /* 0x000fe200078e0a16 */
[----:B------:R-:W-:Y:S02]  /*0bf0*/  LEA R2, R3, R4, 0x3 ;  /* 0x0000000403027211 */ /* 0x000fe400078e18ff */
[----:B------:R-:W-:Y:S01]  /*0c00*/  IADD3 R3, R16, -R7, RZ ;  /* 0x8000000710037210 */ /* 0x000fe20007ffe0ff */
[----:B------:R-:W-:Y:S01]  /*0c10*/  IMAD R5, R5, -0x3, R11 ;  /* 0xfffffffd05057824 */ /* 0x000fe200078e020b */
[----:B------:R-:W-:Y:S01]  /*0c20*/  LEA.HI R8, R10, R10, RZ, 0x1 ;  /* 0x0000000a0a087211 */ /* 0x000fe200078f08ff */
[----:B------:R-:W-:-:S02]  /*0c30*/  IMAD R6, R6, 0x10, R9 ;  /* 0x0000001006067824 */ /* 0x000fc400078e0209 */
[----:B------:R-:W-:Y:S01]  /*0c40*/  IMAD.SHL.U32 R152, R22, 0x8, RZ ;  /* 0x0000000816987824 */ /* 0x000fe200078e00ff */
[----:B------:R-:W-:Y:S01]  /*0c50*/  LOP3.LUT R11, R8, 0x1ffffffe, RZ, 0xc0, !PT ;  /* 0x1ffffffe080b7812 */ /* 0x000fe200078ec0ff */
[----:B------:R-:W-:Y:S02]  /*0c60*/  IMAD.SHL.U32 R4, R3, 0x2, RZ ;  /* 0x0000000203047824 */ /* 0x000fe400078e00ff */
[----:B------:R-:W-:Y:S01]  /*0c70*/  IMAD R8, R5, 0x40, R6 ;  /* 0x0000004005087824 */ /* 0x000fe200078e0206 */
[----:B------:R-:W-:Y:S01]  /*0c80*/  SHF.R.S32.HI R3, RZ, 0x3, R0 ;  /* 0x00000003ff037819 */ /* 0x000fe20000011400 */
[C---:B------:R-:W-:Y:S01]  /*0c90*/  VIADD R3, R4.reuse, 0x8 ;  /* 0x0000000804037836 */ /* 0x040fe20000000000 */
[----:B------:R-:W-:Y:S01]  /*0ca0*/  SHF.R.S32.HI R0, RZ, 0x1f, R152 ;  /* 0x0000001fff007819 */ /* 0x000fe20000011498 */
[----:B------:R-:W-:Y:S01]  /*0cb0*/  STL [R1+0x48], R2 ;  /* 0x0000480201007387 */ /* 0x000fe20000100800 */
[----:B------:R-:W-:-:S03]  /*0cc0*/  VIADD R0, R4, 0x10 ;  /* 0x0000001004007836 */ /* 0x000fc60000000000 */
[----:B------:R-:W-:Y:S04]  /*0cd0*/  STL [R1+0x40], R8 ;  /* 0x0000400801007387 */ /* 0x000fe80000100800 */
[----:B------:R-:W-:Y:S04]  /*0ce0*/  STL [R1+0x18], RZ ;  /* 0x000018ff01007387 */ /* 0x000fe80000100800 */
[----:B------:R-:W-:Y:S01]  /*0cf0*/  STL [R1+0x10], R4 ;  /* 0x0000100401007387 */ /* 0x000fe20000100800 */
[----:B------:R-:W-:-:S03]  /*0d00*/  VIADD R155, R4, 0x28 ;  /* 0x00000028049b7836 */ /* 0x000fc60000000000 */
[----:B------:R0:W-:Y:S04]  /*0d10*/  STL [R1+0x4], R3 ;  /* 0x0000040301007387 */ /* 0x0001e80000100800 */
[----:B------:R1:W-:Y:S01]  /*0d20*/  STL [R1], R0 ;  /* 0x0000000001007387 */ /* 0x0003e20000100800 */
[----:B------:R-:W-:Y:S01]  /*0d30*/  IMAD.IADD R11, R10, 0x1, -R11 ;  /* 0x000000010a0b7824 */ /* 0x000fe200078e0a0b */
[----:B0-----:R-:W-:Y:S02]  /*0d40*/  SHF.R.S32.HI R3, RZ, 0x1f, R3 ;  /* 0x0000001fff037819 */ /* 0x001fe40000011403 */
[----:B-1----:R-:W-:-:S03]  /*0d50*/  SHF.R.S32.HI R0, RZ, 0x1f, R0 ;  /* 0x0000001fff007819 */ /* 0x002fc60000011400 */
[----:B------:R-:W-:Y:S04]  /*0d60*/  STL [R1+0x38], R3 ;  /* 0x0000380301007387 */ /* 0x000fe80000100800 */
[----:B------:R0:W-:Y:S02]  /*0d70*/  STL [R1+0x34], R0 ;  /* 0x0000340001007387 */ /* 0x0001e40000100800 */
[----:B0-----:R-:W-:Y:S01]  /*0d80*/  SHF.R.S32.HI R0, RZ, 0x1f, R155 ;  /* 0x0000001fff007819 */ /* 0x001fe2000001149b */
[----:B------:R-:W-:-:S05]  /*0d90*/  IMAD R0, R11, 0x8, R8 ;  /* 0x000000080b007824 */ /* 0x000fca00078e0208 */
[----:B------:R0:W-:Y:S01]  /*0da0*/  STL [R1+0x44], R0 ;  /* 0x0000440001007387 */ /* 0x0001e20000100800 */
[C---:B------:R-:W-:Y:S01]  /*0db0*/  VIADD R156, R4.reuse, 0x20 ;  /* 0x00000020049c7836 */ /* 0x040fe20000000000 */
[C---:B------:R-:W-:Y:S01]  /*0dc0*/  IADD3 R157, R4.reuse, 0x18, RZ ;  /* 0x00000018049d7810 */ /* 0x040fe20007ffe0ff */
[C---:B------:R-:W-:Y:S02]  /*0dd0*/  VIADD R154, R4.reuse, 0x30 ;  /* 0x00000030049a7836 */ /* 0x040fe40000000000 */
[----:B------:R-:W-:Y:S01]  /*0de0*/  VIADD R153, R4, 0x38 ;  /* 0x0000003804997836 */ /* 0x000fe20000000000 */
[----:B------:R-:W-:Y:S01]  /*0df0*/  SHF.R.S32.HI R4, RZ, 0x1f, R157 ;  /* 0x0000001fff047819 */ /* 0x000fe2000001149d */
[----:B------:R-:W-:Y:S01]  /*0e00*/  IMAD.MOV.U32 R5, RZ, RZ, R13 ;  /* 0x000000ffff057224 */ /* 0x000fe200078e000d */
[----:B------:R-:W-:Y:S01]  /*0e10*/  SHF.R.S32.HI R3, RZ, 0x1f, R156 ;  /* 0x0000001fff037819 */ /* 0x000fe2000001149c */
[----:B------:R-:W-:Y:S01]  /*0e20*/  IMAD.MOV.U32 R6, RZ, RZ, R14 ;  /* 0x000000ffff067224 */ /* 0x000fe200078e000e */
[----:B------:R-:W-:Y:S01]  /*0e30*/  SHF.R.S32.HI R4, RZ, 0x1f, R154 ;  /* 0x0000001fff047819 */ /* 0x000fe2000001149a */
[----:B------:R-:W-:Y:S01]  /*0e40*/  IMAD.MOV.U32 R7, RZ, RZ, R15 ;  /* 0x000000ffff077224 */ /* 0x000fe200078e000f */
[----:B------:R-:W-:Y:S01]  /*0e50*/  SHF.R.S32.HI R3, RZ, 0x1f, R153 ;  /* 0x0000001fff037819 */ /* 0x000fe20000011499 */
[----:B------:R-:W-:Y:S01]  /*0e60*/  UMOV UR38, URZ ;  /* 0x0000003f00267c82 */ /* 0x000fe20008000000 */
[----:B------:R-:W-:Y:S01]  /*0e70*/  UMOV UR39, URZ ;  /* 0x0000003f00277c82 */ /* 0x000fe20008000000 */
[----:B0-2---:R-:W-:-:S07]  /*0e80*/  LOP3.LUT R2, R12, 0x1, RZ, 0xfc, !PT ;  /* 0x000000010c027812 */ /* 0x005fce00078efcff */
.L_x_243:
[----:B012345:R-:W0:Y:S01]  /*0e90*/  LDC.64 R8, c[0x0][0xc88] ;  /* 0x00032200ff087b82 */ /* 0x03fe220000000a00 */
[----:B------:R-:W-:-:S07]  /*0ea0*/  ULDC.64 UR4, c[0x0][0xa28] ;  /* 0x00028a0000047ab9 */ /* 0x000fce0000000a00 */
[----:B------:R-:W1:Y:S08]  /*0eb0*/  LDC.64 R12, c[0x0][0x418] ;  /* 0x00010600ff0c7b82 */ /* 0x000e700000000a00 */
[----:B------:R-:W2:Y:S01]  /*0ec0*/  LDC R0, c[0x0][0x424] ;  /* 0x00010900ff007b82 */ /* 0x000ea20000000800 */
[----:B0-----:R-:W-:Y:S01]  /*0ed0*/  IMAD.WIDE R8, R7, 0x4, R8 ;  /* 0x0000000407087825 */ /* 0x001fe200078e0208 */
[----:B------:R-:W-:-:S06]  /*0ee0*/  ISETP.NE.U32.AND P0, PT, RZ, UR4, PT ;  /* 0x00000004ff007c0c */ /* 0x000fcc000bf05070 */
[----:B------:R-:W0:Y:S01]  /*0ef0*/  LDC R7, c[0x0][0x2f0] ;  /* 0x0000bc00ff077b82 */ /* 0x000e220000000800 */
[----:B------:R-:W3:Y:S01]  /*0f00*/  LDG.E R17, desc[UR36][R8.64] ;  /* 0x0000002408117981 */ /* 0x000ee2000c1e1900 */
[----:B------:R-:W-:Y:S02]  /*0f10*/  ISETP.NE.AND.EX P0, PT, RZ, UR5, PT, P0 ;  /* 0x00000005ff007c0c */ /* 0x000fe4000bf05300 */
[----:B------:R-:W-:Y:S02]  /*0f20*/  MOV R3, RZ ;  /* 0x000000ff00037202 */ /* 0x000fe40000000f00 */
[----:B---3--:R-:W-:-:S09]  /*0f30*/  SHF.R.S32.HI R4, RZ, 0x1f, R17 ;  /* 0x0000001fff047819 */ /* 0x008fd20000011411 */
[C---:B------:R-:W-:Y:S01]  /*0f40*/  @P0 LEA R10, P1, R17.reuse, UR4, 0x2 ;  /* 0x00000004110a0c11 */ /* 0x040fe2000f8210ff */
[----:B------:R3:W-:Y:S03]  /*0f50*/  STL [R1+0xc], R4 ;  /* 0x00000c0401007387 */ /* 0x0007e60000100800 */
[----:B------:R-:W-:Y:S01]  /*0f60*/  @P0 LEA.HI.X R11, R17, UR5, R4, 0x2, P1 ;  /* 0x00000005110b0c11 */ /* 0x000fe200088f1404 */
[----:B------:R-:W-:Y:S02]  /*0f70*/  ULDC.64 UR4, c[0x0][0xa20] ;  /* 0x0002880000047ab9 */ /* 0x000fe40000000a00 */
[----:B------:R-:W-:Y:S02]  /*0f80*/  ISETP.NE.U32.AND P1, PT, RZ, UR4, PT ;  /* 0x00000004ff007c0c */ /* 0x000fe4000bf25070 */
[----:B------:R3:W5:Y:S01]  /*0f90*/  @P0 LDG.E R3, desc[UR36][R10.64] ;  /* 0x000000240a030981 */ /* 0x000762000c1e1900 */
[----:B-1----:R-:W-:-:S02]  /*0fa0*/  ISETP.NE.U32.AND P0, PT, R12, RZ, PT ;  /* 0x000000ff0c00720c */ /* 0x002fc40003f05070 */
[----:B------:R-:W-:Y:S02]  /*0fb0*/  ISETP.NE.AND.EX P1, PT, RZ, UR5, PT, P1 ;  /* 0x00000005ff007c0c */ /* 0x000fe4000bf25310 */
[----:B------:R-:W-:-:S04]  /*0fc0*/  ISETP.NE.AND.EX P0, PT, R13, RZ, PT, P0 ;  /* 0x000000ff0d00720c */ /* 0x000fc80003f05300 */
[----:B--2---:R-:W-:-:S05]  /*0fd0*/  SEL R0, R0, 0x1, P0 ;  /* 0x0000000100007807 */ /* 0x004fca0000000000 */
[----:B0-----:R-:W-:Y:S02]  /*0fe0*/  IMAD R88, R0, R7, RZ ;  /* 0x0000000700587224 */ /* 0x001fe400078e02ff */
[----:B------:R-:W-:-:S04]  /*0ff0*/  @P1 LEA R8, P2, R17, UR4, 0x2 ;  /* 0x0000000411081c11 */ /* 0x000fc8000f8410ff */
[----:B------:R-:W-:-:S05]  /*1000*/  @P1 LEA.HI.X R9, R17, UR5, R4, 0x2, P2 ;  /* 0x0000000511091c11 */ /* 0x000fca00090f1404 */
[----:B------:R3:W5:Y:S01]  /*1010*/  @P1 LDG.E R88, desc[UR36][R8.64] ;  /* 0x0000002408581981 */ /* 0x000762000c1e1900 */
[----:B------:R-:W-:Y:S05]  /*1020*/  @P1 BRA `(.L_x_206) ;  /* 0x0000000000241947 */ /* 0x000fea0003800000 */
[----:B------:R-:W-:Y:S02]  /*1030*/  ULDC.64 UR4, c[0x0][0xa08] ;  /* 0x0002820000047ab9 */ /* 0x000fe40000000a00 */
[----:B------:R-:W-:-:S04]  /*1040*/  ISETP.NE.U32.AND P0, PT, RZ, UR4, PT ;  /* 0x00000004ff007c0c */ /* 0x000fc8000bf05070 */
[----:B------:R-:W-:-:S13]  /*1050*/  ISETP.NE.AND.EX P0, PT, RZ, UR5, PT, P0 ;  /* 0x00000005ff007c0c */ /* 0x000fda000bf05300 */
[----:B------:R-:W-:Y:S05]  /*1060*/  @!P0 BRA `(.L_x_206) ;  /* 0x0000000000148947 */ /* 0x000fea0003800000 */
[----:B---3--:R-:W0:Y:S02]  /*1070*/  LDC.64 R8, c[0x0][0xa08] ;  /* 0x00028200ff087b82 */ /* 0x008e240000000a00 */
[----:B0-----:R-:W-:-:S05]  /*1080*/  IMAD.WIDE R8, R17, 0x4, R8 ;  /* 0x0000000411087825 */ /* 0x001fca00078e0208 */
[----:B-----5:R-:W2:Y:S04]  /*1090*/  LDG.E R88, desc[UR36][R8.64] ;  /* 0x0000002408587981 */ /* 0x020ea8000c1e1900 */
[----:B------:R-:W2:Y:S02]  /*10a0*/  LDG.E R7, desc[UR36][R8.64+0x4] ;  /* 0x0000042408077981 */ /* 0x000ea4000c1e1900 */
[----:B--2---:R-:W-:-:S07]  /*10b0*/  IMAD.IADD R88, R7, 0x1, -R88 ;  /* 0x0000000107587824 */ /* 0x004fce00078e0a58 */
.L_x_206:
[----:B-----5:R-:W-:Y:S01]  /*10c0*/  IMAD.IADD R88, R88, 0x1, -R3 ;  /* 0x0000000158587824 */ /* 0x020fe200078e0a03 */
[C---:B------:R-:W-:Y:S01]  /*10d0*/  LOP3.LUT R3, R6.reuse, 0xff000000, RZ, 0xc0, !PT ;  /* 0xff00000006037812 */ /* 0x040fe200078ec0ff */
[----:B------:R-:W-:Y:S01]  /*10e0*/  IMAD.MOV.U32 R89, RZ, RZ, RZ ;  /* 0x000000ffff597224 */ /* 0x000fe200078e00ff */
[----:B------:R-:W-:Y:S01]  /*10f0*/  LOP3.LUT R0, R6, 0xff0000, RZ, 0xc0, !PT ;  /* 0x00ff000006007812 */ /* 0x000fe200078ec0ff */
[C---:B---3--:R-:W-:Y:S01]  /*1100*/  VIADD R4, R88.reuse, 0x7f ;  /* 0x0000007f58047836 */ /* 0x048fe20000000000 */
[----:B------:R-:W-:Y:S02]  /*1110*/  SHF.R.U32.HI R3, RZ, 0x8, R3 ;  /* 0x00000008ff037819 */ /* 0x000fe40000011603 */
[----:B------:R-:W-:Y:S02]  /*1120*/  ISETP.GE.AND P0, PT, R88, 0x1, PT ;  /* 0x000000015800780c */ /* 0x000fe40003f06270 */
[----:B------:R-:W-:Y:S02]  /*1130*/  LEA.HI R0, R0, R3, RZ, 0x10 ;  /* 0x0000000300007211 */ /* 0x000fe400078f80ff */
[----:B------:R-:W-:-:S02]  /*1140*/  SHF.R.S32.HI R7, RZ, 0x1f, R4 ;  /* 0x0000001fff077819 */ /* 0x000fc40000011404 */
[----:B------:R-:W-:Y:S02]  /*1150*/  LOP3.LUT R14, R0, 0xff, RZ, 0xc0, !PT ;  /* 0x000000ff000e7812 */ /* 0x000fe400078ec0ff */
[----:B------:R-:W-:Y:S02]  /*1160*/  LEA.HI R7, R7, R4, RZ, 0x7 ;  /* 0x0000000407077211 */ /* 0x000fe400078f38ff */
[----:B------:R-:W-:Y:S01]  /*1170*/  SHF.R.U32.HI R19, RZ, 0x10, R0 ;  /* 0x00000010ff137819 */ /* 0x000fe20000011600 */
[----:B------:R0:W-:Y:S01]  /*1180*/  STL [R1+0x8], R14 ;  /* 0x0000080e01007387 */ /* 0x0001e20000100800 */
[----:B------:R-:W-:Y:S01]  /*1190*/  SHF.R.S32.HI R11, RZ, 0x7, R7 ;  /* 0x00000007ff0b7819 */ /* 0x000fe20000011407 */
[----:B------:R-:W-:Y:S06]  /*11a0*/  @!P0 BRA `(.L_x_207) ;  /* 0x0000000000748947 */ /* 0x000fec0003800000 */
[----:B------:R-:W1:Y:S01]  /*11b0*/  LDC R0, c[0x0][0x9f0] ;  /* 0x00027c00ff007b82 */ /* 0x000e620000000800 */
[----:B------:R-:W-:-:S04]  /*11c0*/  ISETP.NE.AND P0, PT, R19, RZ, PT ;  /* 0x000000ff1300720c */ /* 0x000fc80003f05270 */
[----:B-1----:R-:W-:-:S04]  /*11d0*/  SEL R12, R19, R0, P0 ;  /* 0x00000000130c7207 */ /* 0x002fc80000000000 */
[-C--:B------:R-:W-:Y:S02]  /*11e0*/  IABS R4, R12.reuse ;  /* 0x0000000c00047213 */ /* 0x080fe40000000000 */
[----:B------:R-:W-:Y:S02]  /*11f0*/  IADD3 R0, R11, -0x1, R12 ;  /* 0xffffffff0b007810 */ /* 0x000fe40007ffe00c */
[----:B------:R-:W1:Y:S01]  /*1200*/  I2F.RP R3, R4 ;  /* 0x0000000400037306 */ /* 0x000e620000209400 */
[----:B------:R-:W-:Y:S02]  /*1210*/  IABS R13, R12 ;  /* 0x0000000c000d7213 */ /* 0x000fe40000000000 */
[----:B------:R-:W-:Y:S02]  /*1220*/  IABS R10, R0 ;  /* 0x00000000000a7213 */ /* 0x000fe40000000000 */
[----:B------:R-:W-:-:S04]  /*1230*/  LOP3.LUT R0, R0, R12, RZ, 0x3c, !PT ;  /* 0x0000000c00007212 */ /* 0x000fc800078e3cff */
[----:B------:R-:W-:Y:S01]  /*1240*/  ISETP.GE.AND P2, PT, R0, RZ, PT ;  /* 0x000000ff0000720c */ /* 0x000fe20003f46270 */
[----:B-1----:R-:W1:Y:S02]  /*1250*/  MUFU.RCP R3, R3 ;  /* 0x0000000300037308 */ /* 0x002e640000001000 */
[----:B-1----:R-:W-:Y:S02]  /*1260*/  VIADD R8, R3, 0xffffffe ;  /* 0x0ffffffe03087836 */ /* 0x002fe40000000000 */
[----:B------:R-:W-:-:S04]  /*1270*/  IMAD.MOV R3, RZ, RZ, -R13 ;  /* 0x000000ffff037224 */ /* 0x000fc800078e0a0d */
[----:B------:R1:W2:Y:S02]  /*1280*/  F2I.FTZ.U32.TRUNC.NTZ R9, R8 ;  /* 0x0000000800097305 */ /* 0x0002a4000021f000 */
[----:B-1----:R-:W-:Y:S01]  /*1290*/  IMAD.MOV.U32 R8, RZ, RZ, RZ ;  /* 0x000000ffff087224 */ /* 0x002fe200078e00ff */
[----:B--2---:R-:W-:-:S05]  /*12a0*/  IADD3 R7, RZ, -R9, RZ ;  /* 0x80000009ff077210 */ /* 0x004fca0007ffe0ff */
[----:B------:R-:W-:-:S04]  /*12b0*/  IMAD R7, R7, R4, RZ ;  /* 0x0000000407077224 */ /* 0x000fc800078e02ff */
[----:B------:R-:W-:-:S06]  /*12c0*/  IMAD.HI.U32 R9, R9, R7, R8 ;  /* 0x0000000709097227 */ /* 0x000fcc00078e0008 */
[----:B------:R-:W-:-:S04]  /*12d0*/  IMAD.HI.U32 R9, R9, R10, RZ ;  /* 0x0000000a09097227 */ /* 0x000fc800078e00ff */
[----:B------:R-:W-:-:S05]  /*12e0*/  IMAD R3, R9, R3, R10 ;  /* 0x0000000309037224 */ /* 0x000fca00078e020a */
[----:B------:R-:W-:-:S13]  /*12f0*/  ISETP.GT.U32.AND P1, PT, R4, R3, PT ;  /* 0x000000030400720c */ /* 0x000fda0003f24070 */
[----:B------:R-:W-:Y:S02]  /*1300*/  @!P1 IMAD.IADD R3, R3, 0x1, -R4 ;  /* 0x0000000103039824 */ /* 0x000fe400078e0a04 */
[----:B------:R-:W-:Y:S01]  /*1310*/  @!P1 VIADD R9, R9, 0x1 ;  /* 0x0000000109099836 */ /* 0x000fe20000000000 */
[----:B------:R-:W-:Y:S02]  /*1320*/  ISETP.NE.AND P1, PT, R12, RZ, PT ;  /* 0x000000ff0c00720c */ /* 0x000fe40003f25270 */
[----:B------:R-:W-:-:S13]  /*1330*/  ISETP.GE.U32.AND P0, PT, R3, R4, PT ;  /* 0x000000040300720c */ /* 0x000fda0003f06070 */
[----:B------:R-:W-:-:S05]  /*1340*/  @P0 VIADD R9, R9, 0x1 ;  /* 0x0000000109090836 */ /* 0x000fca0000000000 */
[----:B------:R-:W-:Y:S02]  /*1350*/  @!P2 IADD3 R9, -R9, RZ, RZ ;  /* 0x000000ff0909a210 */ /* 0x000fe40007ffe1ff */
[----:B------:R-:W-:-:S05]  /*1360*/  @!P1 LOP3.LUT R9, RZ, R12, RZ, 0x33, !PT ;  /* 0x0000000cff099212 */ /* 0x000fca00078e33ff */
[----:B------:R-:W-:-:S07]  /*1370*/  IMAD.MOV.U32 R89, RZ, RZ, R9 ;  /* 0x000000ffff597224 */ /* 0x000fce00078e0009 */
.L_x_207:
[-C--:B------:R-:W-:Y:S01]  /*1380*/  IMAD R16, R14, R89.reuse, RZ ;  /* 0x000000590e107224 */ /* 0x080fe200078e02ff */
[----:B------:R-:W-:Y:S01]  /*1390*/  LOP3.LUT R18, R6, 0xffff, RZ, 0xc0, !PT ;  /* 0x0000ffff06127812 */ /* 0x000fe200078ec0ff */
[----:B------:R-:W-:Y:S01]  /*13a0*/  IMAD.MOV.U32 R23, RZ, RZ, R5 ;  /* 0x000000ffff177224 */ /* 0x000fe200078e0005 */
[----:B------:R-:W-:Y:S01]  /*13b0*/  PLOP3.LUT P0, PT, PT, PT, PT, 0x80, 0x0 ;  /* 0x000000000000781c */ /* 0x000fe20003f0f070 */
[----:B------:R-:W-:Y:S01]  /*13c0*/  IMAD.MOV.U32 R0, RZ, RZ, RZ ;  /* 0x000000ffff007224 */ /* 0x000fe200078e00ff */
[----:B------:R-:W-:Y:S01]  /*13d0*/  VIADDMNMX R89, R16, R89, R11, PT ;  /* 0x0000005910597246 */ /* 0x000fe2000380010b */
[----:B------:R-:W-:Y:S01]  /*13e0*/  IMAD.MOV.U32 R3, RZ, RZ, RZ ;  /* 0x000000ffff037224 */ /* 0x000fe200078e00ff */
[----:B------:R-:W-:Y:S02]  /*13f0*/  CS2R R118, SRZ ;  /* 0x0000000000767805 */ /* 0x000fe4000001ff00 */
[----:B------:R-:W-:Y:S02]  /*1400*/  CS2R R40, SRZ ;  /* 0x0000000000287805 */ /* 0x000fe4000001ff00 */
[----:B------:R-:W-:-:S02]  /*1410*/  ISETP.GT.AND P1, PT, R89, R16, PT ;  /* 0x000000105900720c */ /* 0x000fc40003f24270 */
        /* <DEDUP_REMOVED lines=13> */
[----:B------:R-:W-:Y:S01]  /*14f0*/  CS2R R20, SRZ ;  /* 0x0000000000147805 */ /* 0x000fe2000001ff00 */
[----:B------:R-:W-:Y:S06]  /*1500*/  @!P1 BRA `(.L_x_208) ;  /* 0x00000058004c9947 */ /* 0x000fec0003800000 */
[----:B------:R-:W1:Y:S01]  /*1510*/  S2R R4, SR_TID.X ;  /* 0x0000000000047919 */ /* 0x000e620000002100 */
[----:B------:R-:W2:Y:S01]  /*1520*/  S2UR UR40, SR_CgaCtaId ;  /* 0x00000000002879c3 */ /* 0x000ea20000008800 */
[----:B------:R-:W-:Y:S02]  /*1530*/  UMOV UR6, 0x400 ;  /* 0x0000040000067882 */ /* 0x000fe40000000000 */
[----:B--2---:R-:W-:Y:S01]  /*1540*/  ULEA UR43, UR40, UR6, 0x18 ;  /* 0x00000006282b7291 */ /* 0x004fe2000f8ec03f */
[----:B-1----:R-:W-:-:S05]  /*1550*/  VIADD R7, R4, 0xffffff80 ;  /* 0xffffff8004077836 */ /* 0x002fca0000000000 */
[----:B------:R-:W-:-:S04]  /*1560*/  SHF.R.S32.HI R4, RZ, 0x1f, R7 ;  /* 0x0000001fff047819 */ /* 0x000fc80000011407 */
[----:B------:R-:W-:-:S04]  /*1570*/  LEA.HI R4, R4, R7, RZ, 0x7 ;  /* 0x0000000704047211 */ /* 0x000fc800078f38ff */
[----:B------:R-:W-:-:S05]  /*1580*/  SHF.R.S32.HI R4, RZ, 0x7, R4 ;  /* 0x00000007ff047819 */ /* 0x000fca0000011404 */
[----:B------:R-:W1:Y:S02]  /*1590*/  SHFL.IDX PT, R0, R4, RZ, 0x1f ;  /* 0x00001fff04007589 */ /* 0x000e6400000e0000 */
        /* <DEDUP_REMOVED lines=15> */
[----:B0-----:R0:W1:Y:S01]  /*1690*/  LDC.64 R14, c[0x4][R0] ;  /* 0x01000000000e7b82 */ /* 0x0010620000000a00 */
[----:B------:R-:W-:Y:S01]  /*16a0*/  IMAD.U32 R5, RZ, RZ, UR5 ;  /* 0x00000005ff057e24 */ /* 0x000fe2000f8e00ff */
[----:B------:R-:W-:Y:S01]  /*16b0*/  ULDC.64 UR4, c[0x4][0x90] ;  /* 0x0100240000047ab9 */ /* 0x000fe20000000a00 */
[----:B------:R-:W-:Y:S01]  /*16c0*/  IMAD.U32 R10, RZ, RZ, UR6 ;  /* 0x00000006ff0a7e24 */ /* 0x000fe2000f8e00ff */
[----:B------:R-:W-:Y:S01]  /*16d0*/  MOV R8, 0x70 ;  /* 0x0000007000087802 */ /* 0x000fe20000000f00 */
[----:B------:R-:W-:Y:S02]  /*16e0*/  IMAD.U32 R6, RZ, RZ, UR4 ;  /* 0x00000004ff067e24 */ /* 0x000fe4000f8e00ff */
[----:B------:R-:W-:-:S02]  /*16f0*/  IMAD.U32 R7, RZ, RZ, UR5 ;  /* 0x00000005ff077e24 */ /* 0x000fc4000f8e00ff */
[----:B------:R-:W-:Y:S02]  /*1700*/  IMAD.U32 R11, RZ, RZ, UR7 ;  /* 0x00000007ff0b7e24 */ /* 0x000fe4000f8e00ff */
[----:B------:R-:W-:Y:S02]  /*1710*/  IMAD.MOV.U32 R12, RZ, RZ, 0x1 ;  /* 0x00000001ff0c7424 */ /* 0x000fe400078e00ff */
[----:B0-----:R-:W-:-:S07]  /*1720*/  IMAD.MOV.U32 R13, RZ, RZ, RZ ;  /* 0x000000ffff0d7224 */ /* 0x001fce00078e00ff */
[----:B------:R-:W-:-:S07]  /*1730*/  LEPC R20, `(.L_x_209) ;  /* 0x000000001014794e */ /* 0x000fce0000000000 */
[----:B-1----:R-:W-:Y:S05]  /*1740*/  CALL.ABS.NOINC R14 ;  /* 0x000000000e007343 */ /* 0x002fea0003c00000 */
.L_x_209:
[----:B------:R-:W2:Y:S01]  /*1750*/  LDL R20, [R1+0x18] ;  /* 0x0000180001147983 */ /* 0x000ea20000100800 */
[----:B------:R-:W-:Y:S02]  /*1760*/  ISETP.NE.AND P0, PT, R2, 0x3, PT ;  /* 0x000000030200780c */ /* 0x000fe40003f05270 */
[----:B--2---:R-:W-:-:S04]  /*1770*/  LEA.HI R0, R20, R20, RZ, 0x1 ;  /* 0x0000001414007211 */ /* 0x004fc800078f08ff */
[----:B------:R-:W-:-:S05]  /*1780*/  LOP3.LUT R0, R0, 0xfffffffe, RZ, 0xc0, !PT ;  /* 0xfffffffe00007812 */ /* 0x000fca00078ec0ff */
[----:B------:R-:W-:-:S05]  /*1790*/  IMAD.IADD R0, R20, 0x1, -R0 ;  /* 0x0000000114007824 */ /* 0x000fca00078e0a00 */
[----:B------:R-:W-:-:S04]  /*17a0*/  SHF.L.U32 R0, R0, 0x1f, RZ ;  /* 0x0000001f00007819 */ /* 0x000fc800000006ff */
[----:B------:R-:W1:Y:S02]  /*17b0*/  SYNCS.PHASECHK.TRANS64.TRYWAIT P1, [UR43+0x16800], R0 ;  /* 0x01680000ff0075a7 */ /* 0x000e64000802016b */
[----:B-1----:R-:W-:Y:S05]  /*17c0*/  @!P1 BRA `(.L_x_210) ;  /* 0x000000d400b89947 */ /* 0x002fea0003800000 */
.L_x_326:
[----:B------:R-:W-:Y:S05]  /*17d0*/  @!P0 BRA `(.L_x_211) ;  /* 0x0000000000048947 */ /* 0x000fea0003800000 */
[----:B------:R-:W-:Y:S01]  /*17e0*/  BPT.TRAP 0x1 ;  /* 0x000000040000795c */ /* 0x000fe20000300000 */
.L_x_211:
[----:B-1----:R-:W-:Y:S02]  /*17f0*/  IMAD.U32 R0, RZ, RZ, UR39 ;  /* 0x00000027ff007e24 */ /* 0x002fe4000f8e00ff */
[----:B------:R-:W-:-:S03]  /*1800*/  IMAD.U32 R3, RZ, RZ, UR38 ;  /* 0x00000026ff037e24 */ /* 0x000fc6000f8e00ff */
[----:B------:R-:W-:Y:S02]  /*1810*/  LEA R0, R0, UR43, 0x3 ;  /* 0x0000002b00007c11 */ /* 0x000fe4000f8e18ff */
[----:B------:R-:W-:-:S04]  /*1820*/  SHF.L.U32 R3, R3, 0x1f, RZ ;  /* 0x0000001f03037819 */ /* 0x000fc800000006ff */
[----:B------:R1:W2:Y:S01]  /*1830*/  SYNCS.PHASECHK.TRANS64.TRYWAIT P1, [R0+URZ+0x16830], R3 ;  /* 0x01683003000075a7 */ /* 0x0002a2000802017f */
[----:B------:R-:W-:Y:S05]  /*1840*/  @!P0 BRA `(.L_x_212) ;  /* 0x0000000000048947 */ /* 0x000fea0003800000 */
[----:B------:R-:W-:Y:S01]  /*1850*/  BPT.TRAP 0x1 ;  /* 0x000000040000795c */ /* 0x000fe20000300000 */
.L_x_212:
[----:B------:R-:W-:Y:S01]  /*1860*/  MOV R119, RZ ;  /* 0x000000ff00777202 */ /* 0x000fe20000000f00 */
[----:B--2---:R-:W-:Y:S06]  /*1870*/  @P1 BRA `(.L_x_213) ;  /* 0x0000000000081947 */ /* 0x004fec0003800000 */
[----:B------:R-:W2:Y:S02]  /*1880*/  SYNCS.PHASECHK.TRANS64.TRYWAIT P1, [R0+URZ+0x16830], R3 ;  /* 0x01683003000075a7 */ /* 0x000ea4000802017f */
[----:B--2---:R-:W-:Y:S05]  /*1890*/  @!P1 BRA `(.L_x_214) ;  /* 0x000000d4009c9947 */ /* 0x004fea0003800000 */
.L_x_213:
[----:B------:R-:W-:Y:S05]  /*18a0*/  WARPSYNC.ALL ;  /* 0x0000000000007948 */ /* 0x000fea0003800000 */
[----:B------:R-:W-:Y:S01]  /*18b0*/  UIADD3 UR4, UR43, 0xe400, URZ ;  /* 0x0000e4002b047890 */ /* 0x000fe2000fffe03f */
[----:B------:R-:W-:Y:S01]  /*18c0*/  WARPGROUP.ARRIVE ;  /* 0x00000000000079c5 */ /* 0x000fe20000000000 */
[----:B------:R-:W-:Y:S01]  /*18d0*/  UMOV UR5, 0x40000040 ;  /* 0x4000004000057882 */ /* 0x000fe20000000000 */
[----:B------:R-:W-:Y:S01]  /*18e0*/  UMOV UR7, 0x40000040 ;  /* 0x4000004000077882 */ /* 0x000fe20000000000 */
[----:B------:R-:W-:Y:S01]  /*18f0*/  USHF.R.U32.HI UR4, URZ, 0x4, UR4 ;  /* 0x000000043f047899 */ /* 0x000fe20008011604 */
[----:B------:R-:W-:Y:S01]  /*1900*/  UMOV UR9, 0x40000040 ;  /* 0x4000004000097882 */ /* 0x000fe20000000000 */
[----:B------:R-:W-:-:S02]  /*1910*/  UMOV UR11, 0x40000040 ;  /* 0x40000040000b7882 */ /* 0x000fc40000000000 */
[----:B------:R-:W-:Y:S01]  /*1920*/  ULOP3.LUT UR4, UR4, 0x3fff, URZ, 0xc0, !UPT ;  /* 0x00003fff04047892 */ /* 0x000fe2000f8ec03f */
[----:B------:R-:W-:Y:S01]  /*1930*/  UMOV UR13, 0x40000040 ;  /* 0x40000040000d7882 */ /* 0x000fe20000000000 */
[----:B------:R-:W-:Y:S02]  /*1940*/  UMOV UR15, 0x40000040 ;  /* 0x40000040000f7882 */ /* 0x000fe40000000000 */
[----:B------:R-:W-:Y:S02]  /*1950*/  ULOP3.LUT UR20, UR4, 0x10000, URZ, 0xfc, !UPT ;  /* 0x0001000004147892 */ /* 0x000fe4000f8efc3f */
[----:B------:R-:W-:Y:S02]  /*1960*/  ULOP3.LUT UR4, UR42, 0x10000, URZ, 0xfc, !UPT ;  /* 0x000100002a047892 */ /* 0x000fe4000f8efc3f */
[----:B------:R-:W-:Y:S02]  /*1970*/  ULEA UR6, UR39, UR20, 0xa ;  /* 0x0000001427067291 */ /* 0x000fe4000f8e503f */
[----:B------:R-:W-:-:S02]  /*1980*/  UIADD3 UR8, UR4, 0x2, URZ ;  /* 0x0000000204087890 */ /* 0x000fc4000fffe03f */
[----:B------:R-:W-:Y:S02]  /*1990*/  UIADD3 UR10, UR6, 0x2, URZ ;  /* 0x00000002060a7890 */ /* 0x000fe4000fffe03f */
[----:B------:R-:W-:Y:S02]  /*19a0*/  UIADD3 UR12, UR4, 0x4, URZ ;  /* 0x00000004040c7890 */ /* 0x000fe4000fffe03f */
[----:B------:R-:W-:Y:S02]  /*19b0*/  UIADD3 UR14, UR6, 0x4, URZ ;  /* 0x00000004060e7890 */ /* 0x000fe4000fffe03f */
[----:B------:R-:W-:Y:S01]  /*19c0*/  HGMMA.64x128x16.F32 R24, gdesc[UR4], RZ, !UPT, gsb0 ;  /* 0x01e00000041879f0 */ /* 0x000fe2000c0008ff */
[----:B------:R-:W-:Y:S02]  /*19d0*/  UIADD3 UR16, UR4, 0x6, URZ ;  /* 0x0000000604107890 */ /* 0x000fe4000fffe03f */
[----:B------:R-:W-:Y:S01]  /*19e0*/  UIADD3 UR18, UR6, 0x6, URZ ;  /* 0x0000000606127890 */ /* 0x000fe2000fffe03f */
[----:B------:R-:W-:Y:S01]  /*19f0*/  UMOV UR17, 0x40000040 ;  /* 0x4000004000117882 */ /* 0x000fe20000000000 */
[----:B------:R-:W-:Y:S01]  /*1a00*/  UMOV UR19, 0x40000040 ;  /* 0x4000004000137882 */ /* 0x000fe20000000000 */
        /* <DEDUP_REMOVED lines=10> */
[----:B------:R-:W-:Y:S05]  /*1ab0*/  @!P0 BRA `(.L_x_215) ;  /* 0x0000000000048947 */ /* 0x000fea0003800000 */
[----:B------:R-:W-:Y:S01]  /*1ac0*/  BPT.TRAP 0x1 ;  /* 0x000000040000795c */ /* 0x000fe20000300000 */
.L_x_215:
[----:B------:R-:W3:Y:S01]  /*1ad0*/  LDL R91, [R1+0x10] ;  /* 0x00001000015b7983 */ /* 0x000ee20000100800 */
[----:B------:R-:W-:Y:S01]  /*1ae0*/  ULDC UR6, c[0x0][0x9d8] ;  /* 0x0002760000067ab9 */ /* 0x000fe20000000800 */
[----:B------:R-:W-:Y:S01]  /*1af0*/  ULDC UR7, c[0x0][0x988] ;  /* 0x0002620000077ab9 */ /* 0x000fe20000000800 */
[----:B-12---:R-:W-:Y:S01]  /*1b00*/  FMUL.FTZ R3, R24, UR6 ;  /* 0x0000000618037c20 */ /* 0x006fe20008410000 */
        /* <DEDUP_REMOVED lines=9> */
[----:B0-----:R-:W-:Y:S01]  /*1ba0*/  FMUL.FTZ R14, R33, UR6 ;  /* 0x00000006210e7c20 */ /* 0x001fe20008410000 */
        /* <DEDUP_REMOVED lines=12> */
[----:B------:R-:W-:Y:S01]  /*1c70*/  FMUL.FTZ R51, R64, UR6 ;  /* 0x0000000640337c20 */ /* 0x000fe20008410000 */
[----:B------:R-:W-:Y:S01]  /*1c80*/  FMUL.FTZ R56, R71, UR6 ;  /* 0x0000000647387c20 */ /* 0x000fe20008410000 */
[----:B------:R-:W-:Y:S01]  /*1c90*/  FMUL.FTZ R9, R34, UR6 ;  /* 0x0000000622097c20 */ /* 0x000fe20008410000 */
[----:B------:R-:W-:Y:S01]  /*1ca0*/  FMUL.FTZ R28, R40, UR6 ;  /* 0x00000006281c7c20 */ /* 0x000fe20008410000 */
[----:B------:R-:W-:Y:S01]  /*1cb0*/  FMUL.FTZ R34, R49, UR6 ;  /* 0x0000000631227c20 */ /* 0x000fe20008410000 */
[----:B------:R-:W-:Y:S01]  /*1cc0*/  FMUL.FTZ R49, R66, UR6 ;  /* 0x0000000642317c20 */ /* 0x000fe20008410000 */
[----:B------:R-:W-:Y:S01]  /*1cd0*/  FMUL.FTZ R27, R41, UR6 ;  /* 0x00000006291b7c20 */ /* 0x000fe20008410000 */
[----:B------:R-:W4:Y:S01]  /*1ce0*/  MUFU.TANH R12, R12 ;  /* 0x0000000c000c7308 */ /* 0x000f220000002400 */
[----:B------:R-:W-:Y:S01]  /*1cf0*/  FMUL.FTZ R13, R38, UR6 ;  /* 0x00000006260d7c20 */ /* 0x000fe20008410000 */
[----:B------:R-:W-:Y:S01]  /*1d00*/  FMUL.FTZ R38, R55, UR6 ;  /* 0x0000000637267c20 */ /* 0x000fe20008410000 */
[----:B------:R-:W-:Y:S01]  /*1d10*/  FMUL.FTZ R55, R70, UR6 ;  /* 0x0000000646377c20 */ /* 0x000fe20008410000 */
[----:B------:R-:W-:Y:S01]  /*1d20*/  FMUL.FTZ R26, R43, UR6 ;  /* 0x000000062b1a7c20 */ /* 0x000fe20008410000 */
[----:B------:R-:W-:Y:S01]  /*1d30*/  FMUL.FTZ R43, R57, UR6 ;  /* 0x00000006392b7c20 */ /* 0x000fe20008410000 */
[----:B------:R-:W-:Y:S01]  /*1d40*/  FMUL.FTZ R57, R72, UR6 ;  /* 0x0000000648397c20 */ /* 0x000fe20008410000 */
[----:B------:R-:W-:Y:S01]  /*1d50*/  FMUL.FTZ R15, R39, UR6 ;  /* 0x00000006270f7c20 */ /* 0x000fe20008410000 */
[----:B------:R-:W5:Y:S01]  /*1d60*/  MUFU.TANH R24, R24 ;  /* 0x0000001800187308 */ /* 0x000f620000002400 */
        /* <DEDUP_REMOVED lines=27> */
[----:B------:R-:W-:Y:S01]  /*1f20*/  P2R R90, PR, RZ, 0x1 ;  /* 0x00000001ff5a7803 */ /* 0x000fe20000000000 */
[--C-:B------:R-:W-:Y:S01]  /*1f30*/  IMAD.MOV.U32 R117, RZ, RZ, R119.reuse ;  /* 0x000000ffff757224 */ /* 0x100fe200078e0077 */
[-C--:B------:R-:W-:Y:S01]  /*1f40*/  MOV R115, R119.reuse ;  /* 0x0000007700737202 */ /* 0x080fe20000000f00 */
[--C-:B------:R-:W-:Y:S01]  /*1f50*/  IMAD.MOV.U32 R113, RZ, RZ, R119.reuse ;  /* 0x000000ffff717224 */ /* 0x100fe200078e0077 */
[----:B------:R-:W5:Y:S01]  /*1f60*/  MUFU.TANH R25, R25 ;  /* 0x0000001900197308 */ /* 0x000f620000002400 */
[--C-:B------:R-:W-:Y:S01]  /*1f70*/  IMAD.MOV.U32 R111, RZ, RZ, R119.reuse ;  /* 0x000000ffff6f7224 */ /* 0x100fe200078e0077 */
[-C--:B------:R-:W-:Y:S01]  /*1f80*/  MOV R109, R119.reuse ;  /* 0x00000077006d7202 */ /* 0x080fe20000000f00 */
[--C-:B------:R-:W-:Y:S01]  /*1f90*/  IMAD.MOV.U32 R107, RZ, RZ, R119.reuse ;  /* 0x000000ffff6b7224 */ /* 0x100fe200078e0077 */
[-C--:B------:R-:W-:Y:S01]  /*1fa0*/  MOV R103, R119.reuse ;  /* 0x0000007700677202 */ /* 0x080fe20000000f00 */
[--C-:B------:R-:W-:Y:S01]  /*1fb0*/  IMAD.MOV.U32 R105, RZ, RZ, R119.reuse ;  /* 0x000000ffff697224 */ /* 0x100fe200078e0077 */
[----:B------:R-:W-:Y:S01]  /*1fc0*/  MOV R97, R119 ;  /* 0x0000007700617202 */ /* 0x000fe20000000f00 */
[--C-:B------:R-:W-:Y:S01]  /*1fd0*/  IMAD.MOV.U32 R101, RZ, RZ, R119.reuse ;  /* 0x000000ffff657224 */ /* 0x100fe200078e0077 */
[----:B------:R-:W5:Y:S01]  /*1fe0*/  MUFU.TANH R7, R7 ;  /* 0x0000000700077308 */ /* 0x000f620000002400 */
[----:B------:R-:W-:-:S02]  /*1ff0*/  IMAD.MOV.U32 R99, RZ, RZ, R119 ;  /* 0x000000ffff637224 */ /* 0x000fc400078e0077 */
[--C-:B------:R-:W-:Y:S02]  /*2000*/  IMAD.MOV.U32 R95, RZ, RZ, R119.reuse ;  /* 0x000000ffff5f7224 */ /* 0x100fe400078e0077 */
[----:B------:R-:W-:-:S03]  /*2010*/  IMAD.MOV.U32 R93, RZ, RZ, R119 ;  /* 0x000000ffff5d7224 */ /* 0x000fc600078e0077 */
[----:B------:R-:W5:Y:S08]  /*2020*/  MUFU.TANH R20, R20 ;  /* 0x0000001400147308 */ /* 0x000f700000002400 */
        /* <DEDUP_REMOVED lines=25> */
[----:B------:R-:W5:Y:S01]  /*21c0*/  MUFU.TANH R51, R51 ;  /* 0x0000003300337308 */ /* 0x000f620000002400 */
[----:B---3--:R-:W-:-:S02]  /*21d0*/  IADD3 R88, R88, 0x80, -R91 ;  /* 0x0000008058587810 */ /* 0x008fc40007ffe85b */
[----:B------:R-:W-:-:S03]  /*21e0*/  MOV R91, R119 ;  /* 0x00000077005b7202 */ /* 0x000fc60000000f00 */
[----:B------:R-:W-:Y:S02]  /*21f0*/  IMAD R61, R89, -0x80, R88 ;  /* 0xffffff80593d7824 */ /* 0x000fe400078e0258 */
[----:B------:R-:W3:Y:S03]  /*2200*/  MUFU.TANH R42, R42 ;  /* 0x0000002a002a7308 */ /* 0x000ee60000002400 */
[C---:B------:R-:W-:Y:S02]  /*2210*/  ISETP.GT.AND P2, PT, R61.reuse, RZ, PT ;  /* 0x000000ff3d00720c */ /* 0x040fe40003f44270 */
[C---:B------:R-:W-:Y:S02]  /*2220*/  ISETP.GT.AND P1, PT, R61.reuse, 0x1, PT ;  /* 0x000000013d00780c */ /* 0x040fe40003f24270 */
[----:B------:R-:W-:Y:S01]  /*2230*/  ISETP.GT.AND P6, PT, R61, 0x8, PT ;  /* 0x000000083d00780c */ /* 0x000fe20003fc4270 */
[----:B------:R-:W3:Y:S01]  /*2240*/  MUFU.TANH R50, R50 ;  /* 0x0000003200327308 */ /* 0x000ee20000002400 */
[----:B-1----:R-:W-:-:S02]  /*2250*/  FSEL R3, R3, -INF , P2 ;  /* 0xff80000003037808 */ /* 0x002fc40001000000 */
[----:B0-----:R-:W-:Y:S02]  /*2260*/  FSEL R62, R5, -INF , P1 ;  /* 0xff800000053e7808 */ /* 0x001fe40000800000 */
[----:B------:R-:W-:Y:S02]  /*2270*/  ISETP.GT.AND P5, PT, R61, 0x9, PT ;  /* 0x000000093d00780c */ /* 0x000fe40003fa4270 */
[----:B--2---:R-:W-:Y:S01]  /*2280*/  FSEL R64, R10, -INF , P6 ;  /* 0xff8000000a407808 */ /* 0x004fe20003000000 */
[----:B------:R0:W-:Y:S01]  /*2290*/  MUFU.TANH R5, R84 ;  /* 0x0000005400057308 */ /* 0x0001e20000002400 */
[----:B------:R-:W-:Y:S02]  /*22a0*/  FMNMX.FTZ R71, R3, R62, !PT ;  /* 0x0000003e03477209 */ /* 0x000fe40007810000 */
[----:B------:R-:W-:Y:S02]  /*22b0*/  ISETP.GT.AND P4, PT, R61, 0x10, PT ;  /* 0x000000103d00780c */ /* 0x000fe40003f84270 */
[----:B----4-:R-:W-:-:S02]  /*22c0*/  FSEL R66, R12, -INF , P5 ;  /* 0xff8000000c427808 */ /* 0x010fc40002800000 */
[----:B------:R-:W-:Y:S01]  /*22d0*/  FMNMX.FTZ R71, R64, R71, !PT ;  /* 0x0000004740477209 */ /* 0x000fe20007810000 */
[----:B------:R-:W1:Y:S01]  /*22e0*/  MUFU.TANH R39, R39 ;  /* 0x0000002700277308 */ /* 0x000e620000002400 */
[C---:B------:R-:W-:Y:S02]  /*22f0*/  ISETP.GT.AND P3, PT, R61.reuse, 0x11, PT ;  /* 0x000000113d00780c */ /* 0x040fe40003f64270 */
[----:B-----5:R-:W-:Y:S02]  /*2300*/  FSEL R24, R24, -INF , P4 ;  /* 0xff80000018187808 */ /* 0x020fe40002000000 */
[----:B------:R-:W-:Y:S02]  /*2310*/  FMNMX.FTZ R71, R66, R71, !PT ;  /* 0x0000004742477209 */ /* 0x000fe40007810000 */
[----:B------:R-:W-:Y:S01]  /*2320*/  FSEL R4, R4, -INF , P2 ;  /* 0xff80000004047808 */ /* 0x000fe20001000000 */
[----:B------:R-:W2:Y:S01]  /*2330*/  MUFU.TANH R53, R53 ;  /* 0x0000003500357308 */ /* 0x000ea20000002400 */
[----:B------:R-:W-:-:S02]  /*2340*/  ISETP.GT.AND P2, PT, R61, 0x18, PT ;  /* 0x000000183d00780c */ /* 0x000fc40003f44270 */
[----:B------:R-:W-:Y:S02]  /*2350*/  FSEL R70, R14, -INF , P3 ;  /* 0xff8000000e467808 */ /* 0x000fe40001800000 */
[----:B------:R-:W-:Y:S02]  /*2360*/  FMNMX.FTZ R71, R24, R71, !PT ;  /* 0x0000004718477209 */ /* 0x000fe40007810000 */
[----:B------:R-:W-:Y:S01]  /*2370*/  FSEL R6, R6, -INF , P1 ;  /* 0xff80000006067808 */ /* 0x000fe20000800000 */
[----:B------:R-:W4:Y:S01]  /*2380*/  MUFU.TANH R44, R44 ;  /* 0x0000002c002c7308 */ /* 0x000f220000002400 */
[----:B------:R-:W-:Y:S02]  /*2390*/  ISETP.GT.AND P1, PT, R61, 0x19, PT ;  /* 0x000000193d00780c */ /* 0x000fe40003f24270 */
[----:B------:R-:W-:Y:S02]  /*23a0*/  FSEL R72, R25, -INF , P2 ;  /* 0xff80000019487808 */ /* 0x000fe40001000000 */
[----:B------:R-:W-:-:S02]  /*23b0*/  FMNMX.FTZ R71, R70, R71, !PT ;  /* 0x0000004746477209 */ /* 0x000fc40007810000 */
[----:B------:R-:W-:Y:S01]  /*23c0*/  FSEL R10, R7, -INF , P6 ;  /* 0xff800000070a7808 */ /* 0x000fe20003000000 */
[----:B------:R-:W5:Y:S01]  /*23d0*/  MUFU.TANH R54, R54 ;  /* 0x0000003600367308 */ /* 0x000f620000002400 */
[C---:B------:R-:W-:Y:S02]  /*23e0*/  ISETP.GT.AND P6, PT, R61.reuse, 0x20, PT ;  /* 0x000000203d00780c */ /* 0x040fe40003fc4270 */
[----:B------:R-:W-:Y:S02]  /*23f0*/  FSEL R74, R20, -INF , P1 ;  /* 0xff800000144a7808 */ /* 0x000fe40000800000 */
[----:B------:R-:W-:Y:S02]  /*2400*/  FMNMX.FTZ R71, R72, R71, !PT ;  /* 0x0000004748477209 */ /* 0x000fe40007810000 */
[----:B------:R-:W-:Y:S01]  /*2410*/  FSEL R8, R8, -INF , P5 ;  /* 0xff80000008087808 */ /* 0x000fe20002800000 */
[----:B------:R-:W5:Y:S01]  /*2420*/  MUFU.TANH R46, R46 ;  /* 0x0000002e002e7308 */ /* 0x000f620000002400 */
[----:B------:R-:W-:-:S02]  /*2430*/  ISETP.GT.AND P5, PT, R61, 0x21, PT ;  /* 0x000000213d00780c */ /* 0x000fc40003fa4270 */
[----:B------:R-:W-:Y:S02]  /*2440*/  FSEL R76, R28, -INF , P6 ;  /* 0xff8000001c4c7808 */ /* 0x000fe40003000000 */
[----:B------:R-:W-:Y:S02]  /*2450*/  FMNMX.FTZ R71, R74, R71, !PT ;  /* 0x000000474a477209 */ /* 0x000fe40007810000 */
[----:B------:R-:W-:Y:S01]  /*2460*/  FSEL R12, R9, -INF , P4 ;  /* 0xff800000090c7808 */ /* 0x000fe20002000000 */
[----:B------:R-:W5:Y:S01]  /*2470*/  MUFU.TANH R57, R57 ;  /* 0x0000003900397308 */ /* 0x000f620000002400 */
[----:B------:R-:W-:Y:S02]  /*2480*/  ISETP.GT.AND P4, PT, R61, 0x28, PT ;  /* 0x000000283d00780c */ /* 0x000fe40003f84270 */
[----:B------:R-:W-:Y:S01]  /*2490*/  FSEL R80, R27, -INF , P5 ;  /* 0xff8000001b507808 */ /* 0x000fe20002800000 */
[----:B------:R-:W-:Y:S01]  /*24a0*/  FMUL.FTZ R27, R87, UR6 ;  /* 0x00000006571b7c20 */ /* 0x000fe20008410000 */
[----:B------:R-:W-:-:S02]  /*24b0*/  FMNMX.FTZ R71, R76, R71, !PT ;  /* 0x000000474c477209 */ /* 0x000fc40007810000 */
[----:B------:R-:W-:Y:S01]  /*24c0*/  FSEL R14, R11, -INF , P3 ;  /* 0xff8000000b0e7808 */ /* 0x000fe20001800000 */
[----:B------:R-:W5:Y:S01]  /*24d0*/  MUFU.TANH R49, R49 ;  /* 0x0000003100317308 */ /* 0x000f620000002400 */
[----:B------:R-:W-:Y:S02]  /*24e0*/  ISETP.GT.AND P3, PT, R61, 0x29, PT ;  /* 0x000000293d00780c */ /* 0x000fe40003f64270 */
[----:B0-----:R-:W-:Y:S02]  /*24f0*/  FSEL R84, R32, -INF , P4 ;  /* 0xff80000020547808 */ /* 0x001fe40002000000 */
[----:B------:R-:W-:Y:S02]  /*2500*/  FMNMX.FTZ R71, R80, R71, !PT ;  /* 0x0000004750477209 */ /* 0x000fe40007810000 */
[----:B------:R-:W-:Y:S01]  /*2510*/  FSEL R20, R13, -INF , P2 ;  /* 0xff8000000d147808 */ /* 0x000fe20001000000 */
[----:B------:R-:W0:Y:S01]  /*2520*/  MUFU.TANH R58, R58 ;  /* 0x0000003a003a7308 */ /* 0x000e220000002400 */
[----:B------:R-:W-:-:S02]  /*2530*/  ISETP.GT.AND P2, PT, R61, 0x30, PT ;  /* 0x000000303d00780c */ /* 0x000fc40003f44270 */
[----:B------:R-:W-:Y:S01]  /*2540*/  FSEL R88, R31, -INF , P3 ;  /* 0xff8000001f587808 */ /* 0x000fe20001800000 */
[----:B------:R-:W-:Y:S01]  /*2550*/  FMUL.FTZ R31, R82, UR6 ;  /* 0x00000006521f7c20 */ /* 0x000fe20008410000 */
[----:B------:R-:W-:Y:S02]  /*2560*/  FMNMX.FTZ R71, R84, R71, !PT ;  /* 0x0000004754477209 */ /* 0x000fe40007810000 */
[----:B------:R-:W-:Y:S01]  /*2570*/  FSEL R28, R15, -INF , P1 ;  /* 0xff8000000f1c7808 */ /* 0x000fe20000800000 */
[----:B------:R-:W0:Y:S01]  /*2580*/  MUFU.TANH R52, R52 ;  /* 0x0000003400347308 */ /* 0x000e220000002400 */
[----:B------:R-:W-:Y:S02]  /*2590*/  ISETP.GT.AND P1, PT, R61, 0x31, PT ;  /* 0x000000313d00780c */ /* 0x000fe40003f24270 */
[----:B------:R-:W-:Y:S01]  /*25a0*/  FSEL R94, R35, -INF , P2 ;  /* 0xff800000235e7808 */ /* 0x000fe20001000000 */
[----:B------:R-:W-:Y:S01]  /*25b0*/  FMUL.FTZ R35, R79, UR6 ;  /* 0x000000064f237c20 */ /* 0x000fe20008410000 */
[----:B------:R-:W-:-:S02]  /*25c0*/  FMNMX.FTZ R71, R88, R71, !PT ;  /* 0x0000004758477209 */ /* 0x000fc40007810000 */
[----:B------:R-:W-:Y:S01]  /*25d0*/  FSEL R32, R21, -INF , P6 ;  /* 0xff80000015207808 */ /* 0x000fe20003000000 */
[----:B------:R-:W0:Y:S01]  /*25e0*/  MUFU.TANH R63, R63 ;  /* 0x0000003f003f7308 */ /* 0x000e220000002400 */
[C---:B------:R-:W-:Y:S01]  /*25f0*/  ISETP.GT.AND P6, PT, R61.reuse, 0x38, PT ;  /* 0x000000383d00780c */ /* 0x040fe20003fc4270 */
[----:B------:R-:W-:Y:S01]  /*2600*/  FMUL.FTZ R21, R78, UR6 ;  /* 0x000000064e157c20 */ /* 0x000fe20008410000 */
[----:B------:R-:W-:Y:S02]  /*2610*/  FSEL R100, R34, -INF , P1 ;  /* 0xff80000022647808 */ /* 0x000fe40000800000 */
[----:B------:R-:W-:Y:S02]  /*2620*/  FMNMX.FTZ R71, R94, R71, !PT ;  /* 0x000000475e477209 */ /* 0x000fe40007810000 */
[----:B------:R-:W-:Y:S01]  /*2630*/  FSEL R26, R26, -INF , P5 ;  /* 0xff8000001a1a7808 */ /* 0x000fe20002800000 */
[----:B------:R-:W0:Y:S01]  /*2640*/  MUFU.TANH R55, R55 ;  /* 0x0000003700377308 */ /* 0x000e220000002400 */
[----:B------:R-:W-:-:S02]  /*2650*/  ISETP.GT.AND P5, PT, R61, 0x39, PT ;  /* 0x000000393d00780c */ /* 0x000fc40003fa4270 */
[----:B------:R-:W-:Y:S02]  /*2660*/  FSEL R106, R41, -INF , P6 ;  /* 0xff800000296a7808 */ /* 0x000fe40003000000 */
[----:B------:R-:W-:Y:S02]  /*2670*/  FMNMX.FTZ R71, R100, R71, !PT ;  /* 0x0000004764477209 */ /* 0x000fe40007810000 */
[----:B------:R-:W-:Y:S01]  /*2680*/  FSEL R34, R29, -INF , P4 ;  /* 0xff8000001d227808 */ /* 0x000fe20002000000 */
[----:B------:R-:W0:Y:S01]  /*2690*/  MUFU.TANH R65, R65 ;  /* 0x0000004100417308 */ /* 0x000e220000002400 */
[----:B------:R-:W-:Y:S01]  /*26a0*/  ISETP.GT.AND P4, PT, R61, 0x40, PT ;  /* 0x000000403d00780c */ /* 0x000fe20003f84270 */
[----:B------:R-:W-:Y:S01]  /*26b0*/  FMUL.FTZ R29, R86, UR6 ;  /* 0x00000006561d7c20 */ /* 0x000fe20008410000 */
[----:B------:R-:W-:Y:S02]  /*26c0*/  FSEL R104, R40, -INF , P5 ;  /* 0xff80000028687808 */ /* 0x000fe40002800000 */
[----:B------:R-:W-:-:S02]  /*26d0*/  FMNMX.FTZ R71, R106, R71, !PT ;  /* 0x000000476a477209 */ /* 0x000fc40007810000 */
[----:B------:R-:W-:Y:S01]  /*26e0*/  FSEL R30, R30, -INF , P3 ;  /* 0xff8000001e1e7808 */ /* 0x000fe20001800000 */
[----:B------:R-:W0:Y:S01]  /*26f0*/  MUFU.TANH R56, R56 ;  /* 0x0000003800387308 */ /* 0x000e220000002400 */
[----:B------:R-:W-:Y:S02]  /*2700*/  ISETP.GT.AND P3, PT, R61, 0x41, PT ;  /* 0x000000413d00780c */ /* 0x000fe40003f64270 */
[----:B------:R-:W-:Y:S02]  /*2710*/  FSEL R98, R48, -INF , P4 ;  /* 0xff80000030627808 */ /* 0x000fe40002000000 */
[----:B------:R-:W-:Y:S02]  /*2720*/  FMNMX.FTZ R71, R104, R71, !PT ;  /* 0x0000004768477209 */ /* 0x000fe40007810000 */
[----:B------:R-:W-:Y:S01]  /*2730*/  FSEL R40, R33, -INF , P2 ;  /* 0xff80000021287808 */ /* 0x000fe20001000000 */
[----:B------:R-:W0:Y:S01]  /*2740*/  MUFU.TANH R68, R68 ;  /* 0x0000004400447308 */ /* 0x000e220000002400 */
[----:B------:R-:W-:Y:S01]  /*2750*/  ISETP.GT.AND P2, PT, R61, 0x48, PT ;  /* 0x000000483d00780c */ /* 0x000fe20003f44270 */
[----:B------:R-:W-:Y:S01]  /*2760*/  FMUL.FTZ R33, R83, UR6 ;  /* 0x0000000653217c20 */ /* 0x000fe20008410000 */
[----:B------:R-:W-:-:S02]  /*2770*/  FSEL R96, R43, -INF , P3 ;  /* 0xff8000002b607808 */ /* 0x000fc40001800000 */
[----:B------:R-:W-:Y:S02]  /*2780*/  FMNMX.FTZ R71, R98, R71, !PT ;  /* 0x0000004762477209 */ /* 0x000fe40007810000 */
[----:B------:R-:W-:Y:S01]  /*2790*/  FSEL R36, R36, -INF , P1 ;  /* 0xff80000024247808 */ /* 0x000fe20000800000 */
[----:B------:R-:W0:Y:S01]  /*27a0*/  MUFU.TANH R59, R59 ;  /* 0x0000003b003b7308 */ /* 0x000e220000002400 */
[----:B------:R-:W-:Y:S02]  /*27b0*/  ISETP.GT.AND P1, PT, R61, 0x49, PT ;  /* 0x000000493d00780c */ /* 0x000fe40003f24270 */
        /* <DEDUP_REMOVED lines=9> */
[----:B------:R-:W-:Y:S02]  /*2850*/  ISETP.GT.AND P5, PT, R61, 0x51, PT ;  /* 0x000000513d00780c */ /* 0x000fe40003fa4270 */
[----:B------:R-:W-:Y:S02]  /*2860*/  FSEL R110, R51, -INF , P6 ;  /* 0xff800000336e7808 */ /* 0x000fe40003000000 */
[----:B------:R-:W-:-:S02]  /*2870*/  FMNMX.FTZ R71, R108, R71, !PT ;  /* 0x000000476c477209 */ /* 0x000fc40007810000 */
[----:B---3--:R-:W-:Y:S01]  /*2880*/  FSEL R42, R42, -INF , P4 ;  /* 0xff8000002a2a7808 */ /* 0x008fe20002000000 */
[----:B------:R-:W3:Y:S01]  /*2890*/  MUFU.TANH R69, R69 ;  /* 0x0000004500457308 */ /* 0x000ee20000002400 */
[----:B------:R-:W-:Y:S02]  /*28a0*/  ISETP.GT.AND P4, PT, R61, 0x58, PT ;  /* 0x000000583d00780c */ /* 0x000fe40003f84270 */
[----:B------:R-:W-:Y:S02]  /*28b0*/  FSEL R112, R50, -INF , P5 ;  /* 0xff80000032707808 */ /* 0x000fe40002800000 */
[----:B------:R-:W-:Y:S02]  /*28c0*/  FMNMX.FTZ R71, R110, R71, !PT ;  /* 0x000000476e477209 */ /* 0x000fe40007810000 */
[----:B-1----:R-:W-:Y:S01]  /*28d0*/  FSEL R50, R39, -INF , P3 ;  /* 0xff80000027327808 */ /* 0x002fe20001800000 */
[----:B------:R-:W-:Y:S01]  /*28e0*/  MUFU.TANH R21, R21 ;  /* 0x0000001500157308 */ /* 0x000fe20000002400 */
[----:B------:R-:W-:Y:S01]  /*28f0*/  ISETP.GT.AND P3, PT, R61, 0x59, PT ;  /* 0x000000593d00780c */ /* 0x000fe20003f64270 */
[----:B------:R-:W-:Y:S01]  /*2900*/  IMAD.U32 R39, RZ, RZ, UR7 ;  /* 0x00000007ff277e24 */ /* 0x000fe2000f8e00ff */
[----:B--2---:R-:W-:-:S02]  /*2910*/  FSEL R114, R53, -INF , P4 ;  /* 0xff80000035727808 */ /* 0x004fc40002000000 */
[----:B------:R-:W-:Y:S02]  /*2920*/  FMNMX.FTZ R71, R112, R71, !PT ;  /* 0x0000004770477209 */ /* 0x000fe40007810000 */
[----:B----4-:R-:W-:Y:S01]  /*2930*/  FSEL R44, R44, -INF , P2 ;  /* 0xff8000002c2c7808 */ /* 0x010fe20001000000 */
[----:B------:R-:W-:Y:S01]  /*2940*/  MUFU.TANH R35, R35 ;  /* 0x0000002300237308 */ /* 0x000fe20000002400 */
[C---:B------:R-:W-:Y:S02]  /*2950*/  ISETP.GT.AND P2, PT, R61.reuse, 0x60, PT ;  /* 0x000000603d00780c */ /* 0x040fe40003f44270 */
[----:B-----5:R-:W-:Y:S02]  /*2960*/  FSEL R116, R54, -INF , P3 ;  /* 0xff80000036747808 */ /* 0x020fe40001800000 */
[----:B------:R-:W-:Y:S02]  /*2970*/  FMNMX.FTZ R71, R114, R71, !PT ;  /* 0x0000004772477209 */ /* 0x000fe40007810000 */
[----:B------:R-:W-:Y:S01]  /*2980*/  FSEL R54, R46, -INF , P1 ;  /* 0xff8000002e367808 */ /* 0x000fe20000800000 */
[----:B------:R-:W-:Y:S01]  /*2990*/  MUFU.TANH R31, R31 ;  /* 0x0000001f001f7308 */ /* 0x000fe20000002400 */
[----:B------:R-:W-:-:S02]  /*29a0*/  ISETP.GT.AND P1, PT, R61, 0x61, PT ;  /* 0x000000613d00780c */ /* 0x000fc40003f24270 */
[----:B------:R-:W-:Y:S02]  /*29b0*/  FSEL R46, R57, -INF , P2 ;  /* 0xff800000392e7808 */ /* 0x000fe40001000000 */
[----:B------:R-:W-:Y:S02]  /*29c0*/  FMNMX.FTZ R71, R116, R71, !PT ;  /* 0x0000004774477209 */ /* 0x000fe40007810000 */
[----:B------:R-:W-:Y:S01]  /*29d0*/  FSEL R118, R49, -INF , P6 ;  /* 0xff80000031767808 */ /* 0x000fe20003000000 */
[----:B------:R-:W-:Y:S01]  /*29e0*/  MUFU.TANH R33, R33 ;  /* 0x0000002100217308 */ /* 0x000fe20000002400 */
[----:B------:R-:W-:Y:S02]  /*29f0*/  ISETP.GT.AND P6, PT, R61, 0x68, PT ;  /* 0x000000683d00780c */ /* 0x000fe40003fc4270 */
[----:B0-----:R-:W-:Y:S02]  /*2a00*/  FSEL R138, R58, -INF , P1 ;  /* 0xff8000003a8a7808 */ /* 0x001fe40000800000 */
[----:B------:R-:W-:-:S02]  /*2a10*/  FMNMX.FTZ R71, R46, R71, !PT ;  /* 0x000000472e477209 */ /* 0x000fc40007810000 */
[----:B------:R-:W-:Y:S01]  /*2a20*/  FSEL R52, R52, -INF , P5 ;  /* 0xff80000034347808 */ /* 0x000fe20002800000 */
[----:B------:R-:W-:Y:S01]  /*2a30*/  MUFU.TANH R29, R29 ;  /* 0x0000001d001d7308 */ /* 0x000fe20000002400 */
[----:B------:R-:W-:Y:S02]  /*2a40*/  ISETP.GT.AND P5, PT, R61, 0x69, PT ;  /* 0x000000693d00780c */ /* 0x000fe40003fa4270 */
[----:B------:R-:W-:Y:S02]  /*2a50*/  FSEL R140, R63, -INF , P6 ;  /* 0xff8000003f8c7808 */ /* 0x000fe40003000000 */
[----:B------:R-:W-:Y:S02]  /*2a60*/  FMNMX.FTZ R71, R138, R71, !PT ;  /* 0x000000478a477209 */ /* 0x000fe40007810000 */
[----:B------:R-:W-:Y:S01]  /*2a70*/  FMNMX.FTZ R7, R4, R6, !PT ;  /* 0x0000000604077209 */ /* 0x000fe20007810000 */
[----:B------:R-:W0:Y:S01]  /*2a80*/  MUFU.TANH R27, R27 ;  /* 0x0000001b001b7308 */ /* 0x000e220000002400 */
[----:B------:R-:W-:-:S02]  /*2a90*/  FSEL R58, R55, -INF , P4 ;  /* 0xff800000373a7808 */ /* 0x000fc40002000000 */
[----:B------:R-:W-:Y:S02]  /*2aa0*/  ISETP.GT.AND P4, PT, R61, 0x70, PT ;  /* 0x000000703d00780c */ /* 0x000fe40003f84270 */
[----:B------:R-:W-:Y:S02]  /*2ab0*/  FSEL R142, R65, -INF , P5 ;  /* 0xff800000418e7808 */ /* 0x000fe40002800000 */
[----:B------:R-:W-:Y:S02]  /*2ac0*/  FMNMX.FTZ R71, R140, R71, !PT ;  /* 0x000000478c477209 */ /* 0x000fe40007810000 */
[----:B------:R-:W-:Y:S02]  /*2ad0*/  FMNMX.FTZ R7, R10, R7, !PT ;  /* 0x000000070a077209 */ /* 0x000fe40007810000 */
[----:B------:R-:W-:Y:S02]  /*2ae0*/  FSEL R56, R56, -INF , P3 ;  /* 0xff80000038387808 */ /* 0x000fe40001800000 */
[----:B------:R-:W-:-:S02]  /*2af0*/  ISETP.GT.AND P3, PT, R61, 0x71, PT ;  /* 0x000000713d00780c */ /* 0x000fc40003f64270 */
[----:B------:R-:W-:Y:S02]  /*2b00*/  FSEL R144, R68, -INF , P4 ;  /* 0xff80000044907808 */ /* 0x000fe40002000000 */
[----:B------:R-:W-:Y:S02]  /*2b10*/  FMNMX.FTZ R71, R142, R71, !PT ;  /* 0x000000478e477209 */ /* 0x000fe40007810000 */
[----:B------:R-:W-:Y:S02]  /*2b20*/  FMNMX.FTZ R7, R8, R7, !PT ;  /* 0x0000000708077209 */ /* 0x000fe40007810000 */
[----:B------:R-:W-:Y:S02]  /*2b30*/  FSEL R68, R59, -INF , P2 ;  /* 0xff8000003b447808 */ /* 0x000fe40001000000 */
[----:B------:R-:W-:Y:S02]  /*2b40*/  ISETP.GT.AND P2, PT, R61, 0x78, PT ;  /* 0x000000783d00780c */ /* 0x000fe40003f44270 */
[----:B------:R-:W-:-:S02]  /*2b50*/  FSEL R146, R67, -INF , P3 ;  /* 0xff80000043927808 */ /* 0x000fc40001800000 */
[----:B------:R-:W-:Y:S02]  /*2b60*/  FMNMX.FTZ R71, R144, R71, !PT ;  /* 0x0000004790477209 */ /* 0x000fe40007810000 */
[----:B------:R-:W-:Y:S02]  /*2b70*/  FMNMX.FTZ R7, R12, R7, !PT ;  /* 0x000000070c077209 */ /* 0x000fe40007810000 */
[----:B------:R-:W-:Y:S02]  /*2b80*/  FSEL R60, R60, -INF , P1 ;  /* 0xff8000003c3c7808 */ /* 0x000fe40000800000 */
[----:B------:R-:W-:Y:S02]  /*2b90*/  ISETP.GT.AND P1, PT, R61, 0x79, PT ;  /* 0x000000793d00780c */ /* 0x000fe40003f24270 */
[----:B------:R-:W-:Y:S02]  /*2ba0*/  FSEL R150, R5, -INF , P2 ;  /* 0xff80000005967808 */ /* 0x000fe40001000000 */
[----:B------:R-:W-:-:S02]  /*2bb0*/  FMNMX.FTZ R71, R146, R71, !PT ;  /* 0x0000004792477209 */ /* 0x000fc40007810000 */
[----:B------:R-:W-:Y:S02]  /*2bc0*/  FMNMX.FTZ R9, R14, R7, !PT ;  /* 0x000000070e097209 */ /* 0x000fe40007810000 */
[----:B---3--:R-:W-:Y:S02]  /*2bd0*/  FSEL R148, R69, -INF , P1 ;  /* 0xff80000045947808 */ /* 0x008fe40000800000 */
[----:B------:R-:W-:Y:S02]  /*2be0*/  FMNMX.FTZ R71, R150, R71, !PT ;  /* 0x0000004796477209 */ /* 0x000fe40007810000 */
[----:B------:R-:W-:Y:S02]  /*2bf0*/  FMNMX.FTZ R9, R20, R9, !PT ;  /* 0x0000000914097209 */ /* 0x000fe40007810000 */
[----:B------:R-:W-:Y:S02]  /*2c00*/  FMNMX.FTZ R71, R148, R71, !PT ;  /* 0x0000004794477209 */ /* 0x000fe40007810000 */
[----:B------:R-:W-:-:S02]  /*2c10*/  FMNMX.FTZ R9, R28, R9, !PT ;  /* 0x000000091c097209 */ /* 0x000fc40007810000 */
[----:B0-----:R-:W-:Y:S01]  /*2c20*/  FSEL R78, R27, -INF , P1 ;  /* 0xff8000001b4e7808 */ /* 0x001fe20000800000 */
[----:B------:R-:W0:Y:S01]  /*2c30*/  SHFL.BFLY PT, R38, R71, 0x2, 0x1f ;  /* 0x0c401f0047267f89 */ /* 0x000e2200000e0000 */
[----:B------:R-:W-:Y:S02]  /*2c40*/  FMNMX.FTZ R9, R32, R9, !PT ;  /* 0x0000000920097209 */ /* 0x000fe40007810000 */
[----:B------:R-:W-:Y:S02]  /*2c50*/  R2UR UR6, R0 ;  /* 0x00000000000672ca */ /* 0x000fe400000e0000 */
[----:B------:R-:W-:-:S04]  /*2c60*/  FMNMX.FTZ R11, R26, R9, !PT ;  /* 0x000000091a0b7209 */ /* 0x000fc80007810000 */
[----:B------:R-:W-:-:S04]  /*2c70*/  FMNMX.FTZ R11, R34, R11, !PT ;  /* 0x0000000b220b7209 */ /* 0x000fc80007810000 */
[----:B------:R-:W-:-:S03]  /*2c80*/  FMNMX.FTZ R11, R30, R11, !PT ;  /* 0x0000000b1e0b7209 */ /* 0x000fc60007810000 */
[----:B------:R-:W-:Y:S01]  /*2c90*/  UIADD3 UR6, UR6, 0x16840, URZ ;  /* 0x0001684006067890 */ /* 0x000fe2000fffe03f */
[----:B------:R-:W-:-:S03]  /*2ca0*/  FMNMX.FTZ R11, R40, R11, !PT ;  /* 0x0000000b280b7209 */ /* 0x000fc60007810000 */
[----:B------:R-:W-:Y:S01]  /*2cb0*/  UPRMT UR6, UR40, 0x654, UR6 ;  /* 0x0000065428067896 */ /* 0x000fe20008000006 */
[----:B------:R-:W-:Y:S02]  /*2cc0*/  FMNMX.FTZ R13, R36, R11, !PT ;  /* 0x0000000b240d7209 */ /* 0x000fe40007810000 */
[----:B0-----:R-:W-:Y:S02]  /*2cd0*/  FMNMX.FTZ R5, R71, R38, !PT ;  /* 0x0000002647057209 */ /* 0x001fe40007810000 */
[----:B------:R-:W-:-:S03]  /*2ce0*/  FMNMX.FTZ R13, R48, R13, !PT ;  /* 0x0000000d300d7209 */ /* 0x000fc60007810000 */
[----:B------:R-:W0:Y:S01]  /*2cf0*/  SHFL.BFLY PT, R38, R5, 0x1, 0x1f ;  /* 0x0c201f0005267f89 */ /* 0x000e2200000e0000 */
[----:B------:R-:W-:Y:S01]  /*2d00*/  FMNMX.FTZ R13, R92, R13, !PT ;  /* 0x0000000d5c0d7209 */ /* 0x000fe20007810000 */
[----:B------:R-:W-:Y:S03]  /*2d10*/  SYNCS.ARRIVE.TRANS64.RED.A1T0 RZ, [UR6], RZ ;  /* 0x000000ffffff79a7 */ /* 0x000fe60008100406 */
[----:B------:R-:W-:-:S04]  /*2d20*/  FMNMX.FTZ R13, R42, R13, !PT ;  /* 0x0000000d2a0d7209 */ /* 0x000fc80007810000 */
[----:B------:R-:W-:-:S04]  /*2d30*/  FMNMX.FTZ R15, R50, R13, !PT ;  /* 0x0000000d320f7209 */ /* 0x000fc80007810000 */
[----:B------:R-:W-:-:S04]  /*2d40*/  FMNMX.FTZ R15, R44, R15, !PT ;  /* 0x0000000f2c0f7209 */ /* 0x000fc80007810000 */
[----:B------:R-:W-:-:S04]  /*2d50*/  FMNMX.FTZ R15, R54, R15, !PT ;  /* 0x0000000f360f7209 */ /* 0x000fc80007810000 */
[----:B------:R-:W-:Y:S02]  /*2d60*/  FMNMX.FTZ R15, R118, R15, !PT ;  /* 0x0000000f760f7209 */ /* 0x000fe40007810000 */
[----:B0-----:R-:W-:Y:S02]  /*2d70*/  FMNMX.FTZ R38, R5, R38, !PT ;  /* 0x0000002605267209 */ /* 0x001fe40007810000 */
[----:B------:R-:W-:Y:S02]  /*2d80*/  FMNMX.FTZ R37, R52, R15, !PT ;  /* 0x0000000f34257209 */ /* 0x000fe40007810000 */
[C---:B------:R-:W-:Y:S01]  /*2d90*/  FSETP.NEU.FTZ.AND P0, PT, R38.reuse, -INF , PT ;  /* 0xff8000002600780b */ /* 0x040fe20003f1d000 */
[----:B------:R-:W-:Y:S01]  /*2da0*/  FMUL.FTZ R25, R38, R39 ;  /* 0x0000002726197220 */ /* 0x000fe20000410000 */
[----:B------:R-:W-:-:S04]  /*2db0*/  FMNMX.FTZ R37, R58, R37, !PT ;  /* 0x000000253a257209 */ /* 0x000fc80007810000 */
[----:B------:R-:W-:Y:S02]  /*2dc0*/  FMNMX.FTZ R37, R56, R37, !PT ;  /* 0x0000002538257209 */ /* 0x000fe40007810000 */
[----:B------:R-:W-:Y:S02]  /*2dd0*/  FSEL R25, R25, RZ, P0 ;  /* 0x000000ff19197208 */ /* 0x000fe40000000000 */
[----:B------:R-:W-:Y:S02]  /*2de0*/  FMNMX.FTZ R37, R68, R37, !PT ;  /* 0x0000002544257209 */ /* 0x000fe40007810000 */
[----:B------:R-:W-:Y:S01]  /*2df0*/  ISETP.NE.AND P0, PT, R90, RZ, PT ;  /* 0x000000ff5a00720c */ /* 0x000fe20003f05270 */
[-CC-:B------:R-:W-:Y:S01]  /*2e00*/  FFMA.FTZ R124, R24, R39.reuse, -R25.reuse ;  /* 0x00000027187c7223 */ /* 0x180fe20000010819 */
[----:B------:R-:W-:Y:S01]  /*2e10*/  FSEL R24, R21, -INF , P6 ;  /* 0xff80000015187808 */ /* 0x000fe20003000000 */
[--C-:B------:R-:W-:Y:S01]  /*2e20*/  FFMA.FTZ R120, R3, R39, -R25.reuse ;  /* 0x0000002703787223 */ /* 0x100fe20000010819 */
[----:B------:R-:W-:Y:S01]  /*2e30*/  FMNMX.FTZ R37, R60, R37, !PT ;  /* 0x000000253c257209 */ /* 0x000fe20007810000 */
        /* <DEDUP_REMOVED lines=8> */
[----:B------:R0:W-:Y:S01]  /*2ec0*/  MUFU.EX2 R9, R74 ;  /* 0x0000004a00097308 */ /* 0x0001e20000000800 */
[----:B------:R-:W-:Y:S01]  /*2ed0*/  FSEL R76, R29, -INF , P2 ;  /* 0xff8000001d4c7808 */ /* 0x000fe20001000000 */
[--C-:B------:R-:W-:Y:S01]  /*2ee0*/  FFMA.FTZ R80, R80, R39, -R25.reuse ;  /* 0x0000002750507223 */ /* 0x100fe20000010819 */
[----:B------:R-:W-:Y:S01]  /*2ef0*/  FMNMX.FTZ R37, R64, R37, !PT ;  /* 0x0000002540257209 */ /* 0x000fe20007810000 */
[-CC-:B------:R-:W-:Y:S01]  /*2f00*/  FFMA.FTZ R35, R46, R39.reuse, -R25.reuse ;  /* 0x000000272e237223 */ /* 0x180fe20000010819 */
[-CC-:B------:R-:W-:Y:S01]  /*2f10*/  FFMA.FTZ R5, R66, R39.reuse, -R25.reuse ;  /* 0x0000002742057223 */ /* 0x180fe20000010819 */
[-CC-:B------:R-:W-:Y:S01]  /*2f20*/  FFMA.FTZ R70, R70, R39.reuse, -R25.reuse ;  /* 0x0000002746467223 */ /* 0x180fe20000010819 */
[-CC-:B------:R-:W-:Y:S01]  /*2f30*/  FFMA.FTZ R126, R72, R39.reuse, -R25.reuse ;  /* 0x00000027487e7223 */ /* 0x180fe20000010819 */
[----:B------:R1:W-:Y:S01]  /*2f40*/  MUFU.EX2 R11, R80 ;  /* 0x00000050000b7308 */ /* 0x0003e20000000800 */
[----:B0-----:R-:W-:Y:S01]  /*2f50*/  FSEL R74, R33, -INF , P3 ;  /* 0xff800000214a7808 */ /* 0x001fe20001800000 */
[-CC-:B------:R-:W-:Y:S01]  /*2f60*/  FFMA.FTZ R130, R84, R39.reuse, -R25.reuse ;  /* 0x0000002754827223 */ /* 0x180fe20000010819 */
[-CC-:B------:R-:W-:Y:S01]  /*2f70*/  FFMA.FTZ R88, R88, R39.reuse, -R25.reuse ;  /* 0x0000002758587223 */ /* 0x180fe20000010819 */
[--C-:B------:R-:W-:Y:S01]  /*2f80*/  FFMA.FTZ R132, R94, R39, -R25.reuse ;  /* 0x000000275e847223 */ /* 0x100fe20000010819 */
[----:B------:R-:W-:Y:S01]  /*2f90*/  FMNMX.FTZ R37, R74, R37, !PT ;  /* 0x000000254a257209 */ /* 0x000fe20007810000 */
[-CC-:B------:R-:W-:Y:S01]  /*2fa0*/  FFMA.FTZ R100, R100, R39.reuse, -R25.reuse ;  /* 0x0000002764647223 */ /* 0x180fe20000010819 */
[--C-:B------:R-:W-:Y:S01]  /*2fb0*/  FFMA.FTZ R134, R106, R39, -R25.reuse ;  /* 0x000000276a867223 */ /* 0x100fe20000010819 */
[----:B------:R-:W-:Y:S01]  /*2fc0*/  MUFU.EX2 R120, R120 ;  /* 0x0000007800787308 */ /* 0x000fe20000000800 */
[----:B------:R-:W-:Y:S01]  /*2fd0*/  FMNMX.FTZ R37, R76, R37, !PT ;  /* 0x000000254c257209 */ /* 0x000fe20007810000 */
[-CC-:B------:R-:W-:Y:S01]  /*2fe0*/  FFMA.FTZ R21, R104, R39.reuse, -R25.reuse ;  /* 0x0000002768157223 */ /* 0x180fe20000010819 */
[-CC-:B------:R-:W-:Y:S01]  /*2ff0*/  FFMA.FTZ R136, R98, R39.reuse, -R25.reuse ;  /* 0x0000002762887223 */ /* 0x180fe20000010819 */
[--C-:B------:R-:W-:Y:S01]  /*3000*/  FFMA.FTZ R96, R96, R39, -R25.reuse ;  /* 0x0000002760607223 */ /* 0x100fe20000010819 */
[----:B------:R-:W-:Y:S01]  /*3010*/  FMNMX.FTZ R37, R78, R37, !PT ;  /* 0x000000254e257209 */ /* 0x000fe20007810000 */
[-CC-:B------:R-:W-:Y:S01]  /*3020*/  FFMA.FTZ R29, R102, R39.reuse, -R25.reuse ;  /* 0x00000027661d7223 */ /* 0x180fe20000010819 */
[-CC-:B------:R-:W-:Y:S01]  /*3030*/  FFMA.FTZ R66, R108, R39.reuse, -R25.reuse ;  /* 0x000000276c427223 */ /* 0x180fe20000010819 */
[----:B------:R-:W0:Y:S01]  /*3040*/  MUFU.EX2 R3, R3 ;  /* 0x0000000300037308 */ /* 0x000e220000000800 */
[-CC-:B------:R-:W-:Y:S01]  /*3050*/  FFMA.FTZ R31, R110, R39.reuse, -R25.reuse ;  /* 0x000000276e1f7223 */ /* 0x180fe20000010819 */
[----:B-1----:R-:W1:Y:S01]  /*3060*/  SHFL.BFLY PT, R80, R37, 0x2, 0x1f ;  /* 0x0c401f0025507f89 */ /* 0x002e6200000e0000 */
[-CC-:B------:R-:W-:Y:S01]  /*3070*/  FFMA.FTZ R33, R114, R39.reuse, -R25.reuse ;  /* 0x0000002772217223 */ /* 0x180fe20000010819 */
[-CC-:B------:R-:W-:Y:S01]  /*3080*/  FFMA.FTZ R72, R116, R39.reuse, -R25.reuse ;  /* 0x0000002774487223 */ /* 0x180fe20000010819 */
[-CC-:B------:R-:W-:Y:S01]  /*3090*/  FFMA.FTZ R82, R142, R39.reuse, -R25.reuse ;  /* 0x000000278e527223 */ /* 0x180fe20000010819 */
[-CC-:B------:R-:W-:Y:S01]  /*30a0*/  FFMA.FTZ R41, R144, R39.reuse, -R25.reuse ;  /* 0x0000002790297223 */ /* 0x180fe20000010819 */
[-CC-:B------:R-:W-:Y:S01]  /*30b0*/  FFMA.FTZ R84, R146, R39.reuse, -R25.reuse ;  /* 0x0000002792547223 */ /* 0x180fe20000010819 */
[----:B------:R-:W2:Y:S01]  /*30c0*/  MUFU.EX2 R122, R122 ;  /* 0x0000007a007a7308 */ /* 0x000ea20000000800 */
[----:B------:R-:W-:Y:S01]  /*30d0*/  FFMA.FTZ R150, R150, R39, -R25 ;  /* 0x0000002796967223 */ /* 0x000fe20000010819 */
[----:B------:R-:W-:-:S02]  /*30e0*/  IMAD.MOV.U32 R116, RZ, RZ, R119 ;  /* 0x000000ffff747224 */ /* 0x000fc400078e0077 */
[--C-:B------:R-:W-:Y:S02]  /*30f0*/  IMAD.MOV.U32 R114, RZ, RZ, R119.reuse ;  /* 0x000000ffff727224 */ /* 0x100fe400078e0077 */
[----:B------:R-:W-:Y:S02]  /*3100*/  IMAD.MOV.U32 R110, RZ, RZ, R119 ;  /* 0x000000ffff6e7224 */ /* 0x000fe400078e0077 */
[----:B------:R-:W3:Y:S01]  /*3110*/  MUFU.EX2 R5, R5 ;  /* 0x0000000500057308 */ /* 0x000ee20000000800 */
[----:B0-----:R-:W-:Y:S01]  /*3120*/  FADD.FTZ R45, R120, R3 ;  /* 0x00000003782d7221 */ /* 0x001fe20000010000 */
[----:B------:R-:W-:Y:S01]  /*3130*/  F2FP.F16.F32.PACK_AB R120, R3, R120 ;  /* 0x000000780378723e */ /* 0x000fe200000000ff */
[--C-:B------:R-:W-:Y:S02]  /*3140*/  IMAD.MOV.U32 R108, RZ, RZ, R119.reuse ;  /* 0x000000ffff6c7224 */ /* 0x100fe400078e0077 */
[--C-:B------:R-:W-:Y:S02]  /*3150*/  IMAD.MOV.U32 R106, RZ, RZ, R119.reuse ;  /* 0x000000ffff6a7224 */ /* 0x100fe400078e0077 */
[--C-:B------:R-:W-:Y:S01]  /*3160*/  IMAD.MOV.U32 R104, RZ, RZ, R119.reuse ;  /* 0x000000ffff687224 */ /* 0x100fe200078e0077 */
[----:B------:R-:W0:Y:S01]  /*3170*/  MUFU.EX2 R124, R124 ;  /* 0x0000007c007c7308 */ /* 0x000e220000000800 */
[----:B------:R-:W-:Y:S01]  /*3180*/  IMAD.MOV.U32 R102, RZ, RZ, R119 ;  /* 0x000000ffff667224 */ /* 0x000fe200078e0077 */
[----:B-1----:R-:W-:Y:S01]  /*3190*/  FMNMX.FTZ R43, R37, R80, !PT ;  /* 0x00000050252b7209 */ /* 0x002fe20007810000 */
[-CC-:B------:R-:W-:Y:S01]  /*31a0*/  FFMA.FTZ R80, R138, R39.reuse, -R25.reuse ;  /* 0x000000278a507223 */ /* 0x180fe20000010819 */
[----:B------:R-:W-:Y:S01]  /*31b0*/  FFMA.FTZ R37, R140, R39, -R25 ;  /* 0x000000278c257223 */ /* 0x000fe20000010819 */
[----:B------:R-:W-:-:S02]  /*31c0*/  IMAD.MOV.U32 R98, RZ, RZ, R119 ;  /* 0x000000ffff627224 */ /* 0x000fc400078e0077 */
[----:B------:R-:W1:Y:S01]  /*31d0*/  SHFL.BFLY PT, R46, R43, 0x1, 0x1f ;  /* 0x0c201f002b2e7f89 */ /* 0x000e6200000e0000 */
[----:B------:R4:W5:Y:S01]  /*31e0*/  MUFU.EX2 R7, R70 ;  /* 0x0000004600077308 */ /* 0x0009620000000800 */
[--C-:B------:R-:W-:Y:S02]  /*31f0*/  IMAD.MOV.U32 R94, RZ, RZ, R119.reuse ;  /* 0x000000ffff5e7224 */ /* 0x100fe400078e0077 */
[----:B------:R-:W-:-:S05]  /*3200*/  IMAD.MOV.U32 R90, RZ, RZ, R119 ;  /* 0x000000ffff5a7224 */ /* 0x000fca00078e0077 */
[----:B------:R-:W5:Y:S01]  /*3210*/  MUFU.EX2 R126, R126 ;  /* 0x0000007e007e7308 */ /* 0x000f620000000800 */
[-CC-:B----4-:R-:W-:Y:S01]  /*3220*/  FFMA.FTZ R70, R112, R39.reuse, -R25.reuse ;  /* 0x0000002770467223 */ /* 0x190fe20000010819 */
[----:B------:R-:W-:Y:S01]  /*3230*/  FFMA.FTZ R25, R148, R39, -R25 ;  /* 0x0000002794197223 */ /* 0x000fe20000010819 */
[----:B------:R-:W-:-:S05]  /*3240*/  IMAD.MOV.U32 R112, RZ, RZ, R119 ;  /* 0x000000ffff707224 */ /* 0x000fca00078e0077 */
[----:B------:R-:W4:Y:S01]  /*3250*/  MUFU.EX2 R128, R128 ;  /* 0x0000008000807308 */ /* 0x000f220000000800 */
[----:B-1----:R-:W-:-:S07]  /*3260*/  FMNMX.FTZ R46, R43, R46, !PT ;  /* 0x0000002e2b2e7209 */ /* 0x002fce0007810000 */
[----:B------:R-:W-:Y:S01]  /*3270*/  MUFU.EX2 R130, R130 ;  /* 0x0000008200827308 */ /* 0x000fe20000000800 */
[C---:B------:R-:W-:Y:S01]  /*3280*/  FSETP.NEU.FTZ.AND P1, PT, R46.reuse, -INF , PT ;  /* 0xff8000002e00780b */ /* 0x040fe20003f3d000 */
[----:B------:R-:W-:-:S06]  /*3290*/  FMUL.FTZ R43, R46, R39 ;  /* 0x000000272e2b7220 */ /* 0x000fcc0000410000 */
[----:B------:R-:W-:Y:S01]  /*32a0*/  MUFU.EX2 R13, R88 ;  /* 0x00000058000d7308 */ /* 0x000fe20000000800 */
[----:B------:R-:W-:-:S05]  /*32b0*/  FSEL R43, R43, RZ, P1 ;  /* 0x000000ff2b2b7208 */ /* 0x000fca0000800000 */
[-CC-:B------:R-:W-:Y:S01]  /*32c0*/  FFMA.FTZ R121, R4, R39.reuse, -R43.reuse ;  /* 0x0000002704797223 */ /* 0x180fe2000001082b */
[-CC-:B------:R-:W-:Y:S01]  /*32d0*/  FFMA.FTZ R4, R6, R39.reuse, -R43.reuse ;  /* 0x0000002706047223 */ /* 0x180fe2000001082b */
[-CC-:B------:R-:W-:Y:S01]  /*32e0*/  FFMA.FTZ R123, R10, R39.reuse, -R43.reuse ;  /* 0x000000270a7b7223 */ /* 0x180fe2000001082b */
[-C--:B------:R-:W-:Y:S01]  /*32f0*/  FFMA.FTZ R10, R28, R39.reuse, -R43 ;  /* 0x000000271c0a7223 */ /* 0x080fe2000001082b */
[----:B--2---:R-:W-:Y:S01]  /*3300*/  FADD.FTZ R28, R122, R45 ;  /* 0x0000002d7a1c7221 */ /* 0x004fe20000010000 */
[-CC-:B------:R-:W-:Y:S01]  /*3310*/  FFMA.FTZ R6, R8, R39.reuse, -R43.reuse ;  /* 0x0000002708067223 */ /* 0x180fe2000001082b */
[----:B------:R-:W-:Y:S01]  /*3320*/  MUFU.EX2 R121, R121 ;  /* 0x0000007900797308 */ /* 0x000fe20000000800 */
[-CC-:B------:R-:W-:Y:S01]  /*3330*/  FFMA.FTZ R125, R12, R39.reuse, -R43.reuse ;  /* 0x000000270c7d7223 */ /* 0x180fe2000001082b */
[----:B---3--:R-:W-:Y:S01]  /*3340*/  FADD.FTZ R45, R5, R28 ;  /* 0x0000001c052d7221 */ /* 0x008fe20000010000 */
[-CC-:B------:R-:W-:Y:S01]  /*3350*/  FFMA.FTZ R8, R14, R39.reuse, -R43.reuse ;  /* 0x000000270e087223 */ /* 0x180fe2000001082b */
[-CC-:B------:R-:W-:Y:S01]  /*3360*/  FFMA.FTZ R14, R30, R39.reuse, -R43.reuse ;  /* 0x000000271e0e7223 */ /* 0x180fe2000001082b */
[-C--:B------:R-:W-:Y:S01]  /*3370*/  FFMA.FTZ R127, R20, R39.reuse, -R43 ;  /* 0x00000027147f7223 */ /* 0x080fe2000001082b */
[----:B0-----:R-:W-:Y:S01]  /*3380*/  FADD.FTZ R30, R124, R45 ;  /* 0x0000002d7c1e7221 */ /* 0x001fe20000010000 */
[-CC-:B------:R-:W-:Y:S01]  /*3390*/  FFMA.FTZ R129, R32, R39.reuse, -R43.reuse ;  /* 0x0000002720817223 */ /* 0x180fe2000001082b */
[----:B------:R-:W0:Y:S01]  /*33a0*/  MUFU.EX2 R4, R4 ;  /* 0x0000000400047308 */ /* 0x000e220000000800 */
[-CC-:B------:R-:W-:Y:S01]  /*33b0*/  FFMA.FTZ R131, R34, R39.reuse, -R43.reuse ;  /* 0x0000002722837223 */ /* 0x180fe2000001082b */
[----:B-----5:R-:W-:Y:S01]  /*33c0*/  FADD.FTZ R45, R7, R30 ;  /* 0x0000001e072d7221 */ /* 0x020fe20000010000 */
[-CC-:B------:R-:W-:Y:S01]  /*33d0*/  FFMA.FTZ R12, R26, R39.reuse, -R43.reuse ;  /* 0x000000271a0c7223 */ /* 0x180fe2000001082b */
[-CC-:B------:R-:W-:Y:S01]  /*33e0*/  FFMA.FTZ R133, R40, R39.reuse, -R43.reuse ;  /* 0x0000002728857223 */ /* 0x180fe2000001082b */
[-C--:B------:R-:W-:Y:S01]  /*33f0*/  FFMA.FTZ R20, R36, R39.reuse, -R43 ;  /* 0x0000002724147223 */ /* 0x080fe2000001082b */
[----:B------:R-:W-:Y:S01]  /*3400*/  FADD.FTZ R30, R126, R45 ;  /* 0x0000002d7e1e7221 */ /* 0x000fe20000010000 */
[-CC-:B------:R-:W-:Y:S01]  /*3410*/  FFMA.FTZ R135, R48, R39.reuse, -R43.reuse ;  /* 0x0000002730877223 */ /* 0x180fe2000001082b */
[----:B------:R-:W1:Y:S01]  /*3420*/  MUFU.EX2 R123, R123 ;  /* 0x0000007b007b7308 */ /* 0x000e620000000800 */
[-CC-:B------:R-:W-:Y:S01]  /*3430*/  FFMA.FTZ R26, R92, R39.reuse, -R43.reuse ;  /* 0x000000275c1a7223 */ /* 0x180fe2000001082b */
[----:B------:R-:W-:Y:S01]  /*3440*/  FADD.FTZ R47, R9, R30 ;  /* 0x0000001e092f7221 */ /* 0x000fe20000010000 */
[-CC-:B------:R-:W-:Y:S01]  /*3450*/  FFMA.FTZ R137, R42, R39.reuse, -R43.reuse ;  /* 0x000000272a897223 */ /* 0x180fe2000001082b */
[-CC-:B------:R-:W-:Y:S01]  /*3460*/  FFMA.FTZ R28, R50, R39.reuse, -R43.reuse ;  /* 0x00000027321c7223 */ /* 0x180fe2000001082b */
[-C--:B------:R-:W-:Y:S01]  /*3470*/  FFMA.FTZ R139, R44, R39.reuse, -R43 ;  /* 0x000000272c8b7223 */ /* 0x080fe2000001082b */
[----:B----4-:R-:W-:Y:S01]  /*3480*/  FADD.FTZ R34, R128, R47 ;  /* 0x0000002f80227221 */ /* 0x010fe20000010000 */
[-CC-:B------:R-:W-:Y:S01]  /*3490*/  FFMA.FTZ R147, R24, R39.reuse, -R43.reuse ;  /* 0x0000002718937223 */ /* 0x180fe2000001082b */
[----:B------:R-:W2:Y:S01]  /*34a0*/  MUFU.EX2 R6, R6 ;  /* 0x0000000600067308 */ /* 0x000ea20000000800 */
[----:B0-----:R-:W-:Y:S01]  /*34b0*/  FADD.FTZ R32, R121, R4 ;  /* 0x0000000479207221 */ /* 0x001fe20000010000 */
[----:B------:R-:W-:Y:S01]  /*34c0*/  FADD.FTZ R47, R11, R34 ;  /* 0x000000220b2f7221 */ /* 0x000fe20000010000 */
[-CC-:B------:R-:W-:Y:S01]  /*34d0*/  FFMA.FTZ R30, R54, R39.reuse, -R43.reuse ;  /* 0x00000027361e7223 */ /* 0x180fe2000001082b */
[-CC-:B------:R-:W-:Y:S01]  /*34e0*/  FFMA.FTZ R141, R118, R39.reuse, -R43.reuse ;  /* 0x00000027768d7223 */ /* 0x180fe2000001082b */
[-CC-:B------:R-:W-:Y:S01]  /*34f0*/  FFMA.FTZ R143, R58, R39.reuse, -R43.reuse ;  /* 0x000000273a8f7223 */ /* 0x180fe2000001082b */
[-CC-:B------:R-:W-:Y:S01]  /*3500*/  FFMA.FTZ R0, R56, R39.reuse, -R43.reuse ;  /* 0x0000002738007223 */ /* 0x180fe2000001082b */
[----:B------:R-:W-:Y:S01]  /*3510*/  F2FP.F16.F32.PACK_AB R122, R5, R122 ;  /* 0x0000007a057a723e */ /* 0x000fe200000000ff */
[----:B------:R-:W0:Y:S01]  /*3520*/  MUFU.EX2 R125, R125 ;  /* 0x0000007d007d7308 */ /* 0x000e220000000800 */
[----:B-1----:R-:W-:Y:S01]  /*3530*/  FADD.FTZ R45, R123, R32 ;  /* 0x000000207b2d7221 */ /* 0x002fe20000010000 */
[-CC-:B------:R-:W-:Y:S01]  /*3540*/  FFMA.FTZ R145, R68, R39.reuse, -R43.reuse ;  /* 0x0000002744917223 */ /* 0x180fe2000001082b */
[-CC-:B------:R-:W-:Y:S01]  /*3550*/  FFMA.FTZ R60, R60, R39.reuse, -R43.reuse ;  /* 0x000000273c3c7223 */ /* 0x180fe2000001082b */
[-CC-:B------:R-:W-:Y:S01]  /*3560*/  FFMA.FTZ R62, R62, R39.reuse, -R43.reuse ;  /* 0x000000273e3e7223 */ /* 0x180fe2000001082b */
[-CC-:B------:R-:W-:Y:S01]  /*3570*/  FFMA.FTZ R64, R64, R39.reuse, -R43.reuse ;  /* 0x0000002740407223 */ /* 0x180fe2000001082b */
[-CC-:B------:R-:W-:Y:S01]  /*3580*/  FFMA.FTZ R74, R74, R39.reuse, -R43.reuse ;  /* 0x000000274a4a7223 */ /* 0x180fe2000001082b */
[----:B------:R-:W-:Y:S01]  /*3590*/  FFMA.FTZ R76, R76, R39, -R43 ;  /* 0x000000274c4c7223 */ /* 0x000fe2000001082b */
[----:B------:R-:W1:Y:S01]  /*35a0*/  MUFU.EX2 R8, R8 ;  /* 0x0000000800087308 */ /* 0x000e620000000800 */
[----:B--2---:R-:W-:Y:S01]  /*35b0*/  FADD.FTZ R32, R6, R45 ;  /* 0x0000002d06207221 */ /* 0x004fe20000010000 */
[----:B------:R-:W-:Y:S01]  /*35c0*/  F2FP.F16.F32.PACK_AB R121, R4, R121 ;  /* 0x000000790479723e */ /* 0x000fe200000000ff */
[--C-:B------:R-:W-:Y:S01]  /*35d0*/  IMAD.MOV.U32 R118, RZ, RZ, R119.reuse ;  /* 0x000000ffff767224 */ /* 0x100fe200078e0077 */
[----:B------:R-:W-:Y:S01]  /*35e0*/  F2FP.F16.F32.PACK_AB R123, R6, R123 ;  /* 0x0000007b067b723e */ /* 0x000fe200000000ff */
[--C-:B------:R-:W-:Y:S01]  /*35f0*/  IMAD.MOV.U32 R92, RZ, RZ, R119.reuse ;  /* 0x000000ffff5c7224 */ /* 0x100fe200078e0077 */
[----:B------:R-:W-:Y:S01]  /*3600*/  F2FP.F16.F32.PACK_AB R124, R7, R124 ;  /* 0x0000007c077c723e */ /* 0x000fe200000000ff */
[----:B------:R-:W-:Y:S01]  /*3610*/  IMAD.MOV.U32 R88, RZ, RZ, R119 ;  /* 0x000000ffff587224 */ /* 0x000fe200078e0077 */
[----:B------:R-:W2:Y:S01]  /*3620*/  MUFU.EX2 R127, R127 ;  /* 0x0000007f007f7308 */ /* 0x000ea20000000800 */
[----:B0-----:R-:W-:Y:S01]  /*3630*/  FADD.FTZ R45, R125, R32 ;  /* 0x000000207d2d7221 */ /* 0x001fe20000010000 */
[----:B------:R-:W-:Y:S01]  /*3640*/  FADD.FTZ R32, R130, R47 ;  /* 0x0000002f82207221 */ /* 0x000fe20000010000 */
[----:B------:R-:W-:-:S02]  /*3650*/  F2FP.F16.F32.PACK_AB R126, R9, R126 ;  /* 0x0000007e097e723e */ /* 0x000fc400000000ff */
[----:B------:R-:W-:Y:S01]  /*3660*/  F2FP.F16.F32.PACK_AB R128, R11, R128 ;  /* 0x000000800b80723e */ /* 0x000fe200000000ff */
[C---:B------:R-:W-:Y:S01]  /*3670*/  FADD.FTZ R47, R13.reuse, R32 ;  /* 0x000000200d2f7221 */ /* 0x040fe20000010000 */
[-C--:B------:R-:W-:Y:S01]  /*3680*/  FFMA.FTZ R32, R52, R39.reuse, -R43 ;  /* 0x0000002734207223 */ /* 0x080fe2000001082b */
[----:B------:R-:W0:Y:S01]  /*3690*/  MUFU.EX2 R132, R132 ;  /* 0x0000008400847308 */ /* 0x000e220000000800 */
[----:B-1----:R-:W-:Y:S01]  /*36a0*/  FADD.FTZ R34, R8, R45 ;  /* 0x0000002d08227221 */ /* 0x002fe20000010000 */
[----:B------:R-:W-:Y:S01]  /*36b0*/  FFMA.FTZ R43, R78, R39, -R43 ;  /* 0x000000274e2b7223 */ /* 0x000fe2000001082b */
[----:B------:R-:W-:Y:S02]  /*36c0*/  F2FP.F16.F32.PACK_AB R130, R13, R130 ;  /* 0x000000820d82723e */ /* 0x000fe400000000ff */
[----:B------:R-:W-:-:S03]  /*36d0*/  F2FP.F16.F32.PACK_AB R125, R8, R125 ;  /* 0x0000007d087d723e */ /* 0x000fc600000000ff */
[----:B------:R-:W1:Y:S01]  /*36e0*/  MUFU.EX2 R10, R10 ;  /* 0x0000000a000a7308 */ /* 0x000e620000000800 */
[----:B--2---:R-:W-:-:S07]  /*36f0*/  FADD.FTZ R45, R127, R34 ;  /* 0x000000227f2d7221 */ /* 0x004fce0000010000 */
[----:B------:R2:W3:Y:S01]  /*3700*/  MUFU.EX2 R15, R100 ;  /* 0x00000064000f7308 */ /* 0x0004e20000000800 */
[----:B0-----:R-:W-:-:S07]  /*3710*/  FADD.FTZ R36, R132, R47 ;  /* 0x0000002f84247221 */ /* 0x001fce0000010000 */
[----:B------:R-:W0:Y:S01]  /*3720*/  MUFU.EX2 R129, R129 ;  /* 0x0000008100817308 */ /* 0x000e220000000800 */
[C---:B-1----:R-:W-:Y:S01]  /*3730*/  FADD.FTZ R34, R10.reuse, R45 ;  /* 0x0000002d0a227221 */ /* 0x042fe20000010000 */
[----:B------:R-:W-:Y:S01]  /*3740*/  F2FP.F16.F32.PACK_AB R127, R10, R127 ;  /* 0x0000007f0a7f723e */ /* 0x000fe200000000ff */
[----:B--2---:R-:W-:-:S05]  /*3750*/  IMAD.MOV.U32 R100, RZ, RZ, R119 ;  /* 0x000000ffff647224 */ /* 0x004fca00078e0077 */
[----:B------:R-:W1:Y:S01]  /*3760*/  MUFU.EX2 R134, R134 ;  /* 0x0000008600867308 */ /* 0x000e620000000800 */
[C---:B---3--:R-:W-:Y:S01]  /*3770*/  FADD.FTZ R47, R15.reuse, R36 ;  /* 0x000000240f2f7221 */ /* 0x048fe20000010000 */
        /* <DEDUP_REMOVED lines=13> */
[----:B------:R1:W3:Y:S01]  /*3850*/  MUFU.EX2 R27, R96 ;  /* 0x00000060001b7308 */ /* 0x0002e20000000800 */
[----:B--2---:R-:W-:-:S07]  /*3860*/  FADD.FTZ R36, R136, R47 ;  /* 0x0000002f88247221 */ /* 0x004fce0000010000 */
[----:B------:R-:W2:Y:S01]  /*3870*/  MUFU.EX2 R133, R133 ;  /* 0x0000008500857308 */ /* 0x000ea20000000800 */
[C---:B0-----:R-:W-:Y:S01]  /*3880*/  FADD.FTZ R34, R14.reuse, R45 ;  /* 0x0000002d0e227221 */ /* 0x041fe20000010000 */
[----:B------:R-:W-:Y:S01]  /*3890*/  F2FP.F16.F32.PACK_AB R131, R14, R131 ;  /* 0x000000830e83723e */ /* 0x000fe200000000ff */
[----:B-1----:R-:W-:-:S05]  /*38a0*/  IMAD.MOV.U32 R96, RZ, RZ, R119 ;  /* 0x000000ffff607224 */ /* 0x002fca00078e0077 */
[----:B------:R-:W0:Y:S01]  /*38b0*/  MUFU.EX2 R29, R29 ;  /* 0x0000001d001d7308 */ /* 0x000e220000000800 */
[C---:B---3--:R-:W-:Y:S01]  /*38c0*/  FADD.FTZ R36, R27.reuse, R36 ;  /* 0x000000241b247221 */ /* 0x048fe20000010000 */
[----:B------:R-:W-:-:S06]  /*38d0*/  F2FP.F16.F32.PACK_AB R136, R27, R136 ;  /* 0x000000881b88723e */ /* 0x000fcc00000000ff */
[----:B------:R-:W1:Y:S01]  /*38e0*/  MUFU.EX2 R20, R20 ;  /* 0x0000001400147308 */ /* 0x000e620000000800 */
[----:B--2---:R-:W-:-:S07]  /*38f0*/  FADD.FTZ R45, R133, R34 ;  /* 0x00000022852d7221 */ /* 0x004fce0000010000 */
        /* <DEDUP_REMOVED lines=39> */
[----:B------:R-:W-:-:S06]  /*3b70*/  F2FP.F16.F32.PACK_AB R144, R80, R35 ;  /* 0x000000235090723e */ /* 0x000fcc00000000ff */
        /* <DEDUP_REMOVED lines=33> */
[----:B--2---:R-:W-:Y:S01]  /*3d90*/  FADD.FTZ R5, R149, R4 ;  /* 0x0000000495057221 */ /* 0x004fe20000010000 */
[----:B------:R-:W-:Y:S01]  /*3da0*/  VIADD R4, R89, 0xfffffffe ;  /* 0xfffffffe59047836 */ /* 0x000fe20000000000 */
[----:B------:R-:W-:Y:S01]  /*3db0*/  F2FP.F16.F32.PACK_AB R149, R149, R64 ;  /* 0x000000409595723e */ /* 0x000fe200000000ff */
[----:B------:R-:W-:-:S03]  /*3dc0*/  IMAD.MOV.U32 R89, RZ, RZ, R119 ;  /* 0x000000ffff597224 */ /* 0x000fc600078e0077 */
[----:B------:R-:W-:Y:S01]  /*3dd0*/  ISETP.GE.AND P1, PT, R4, R16, PT ;  /* 0x000000100400720c */ /* 0x000fe20003f26270 */
[----:B------:R-:W2:Y:S01]  /*3de0*/  MUFU.EX2 R43, R43 ;  /* 0x0000002b002b7308 */ /* 0x000ea20000000800 */
[----:B0-----:R-:W-:Y:S01]  /*3df0*/  FADD.FTZ R6, R76, R5 ;  /* 0x000000054c067221 */ /* 0x001fe20000010000 */
[C---:B-1----:R-:W-:Y:S01]  /*3e00*/  FADD.FTZ R3, R25.reuse, R36 ;  /* 0x0000002419037221 */ /* 0x042fe20000010000 */
[----:B------:R-:W-:Y:S02]  /*3e10*/  F2FP.F16.F32.PACK_AB R150, R25, R150 ;  /* 0x000000961996723e */ /* 0x000fe400000000ff */
[C---:B--2---:R-:W-:Y:S01]  /*3e20*/  FADD.FTZ R6, R43.reuse, R6 ;  /* 0x000000062b067221 */ /* 0x044fe20000010000 */
[----:B------:R-:W-:-:S06]  /*3e30*/  F2FP.F16.F32.PACK_AB R151, R43, R76 ;  /* 0x0000004c2b97723e */ /* 0x000fcc00000000ff */
[----:B------:R-:W-:Y:S05]  /*3e40*/  @!P1 BRA `(.L_x_216) ;  /* 0x0000002400dc9947 */ /* 0x000fea0003800000 */
[----:B------:R-:W-:Y:S01]  /*3e50*/  IMAD.MOV.U32 R5, RZ, RZ, R46 ;  /* 0x000000ffff057224 */ /* 0x000fe200078e002e */
[----:B------:R-:W-:Y:S01]  /*3e60*/  CS2R R118, SRZ ;  /* 0x0000000000767805 */ /* 0x000fe2000001ff00 */
[----:B------:R-:W-:Y:S01]  /*3e70*/  IMAD.MOV.U32 R0, RZ, RZ, R38 ;  /* 0x000000ffff007224 */ /* 0x000fe200078e0026 */
        /* <DEDUP_REMOVED lines=14> */
[----:B------:R-:W-:Y:S01]  /*3f60*/  CS2R R88, SRZ ;  /* 0x0000000000587805 */ /* 0x000fe2000001ff00 */
[----:B------:R-:W-:Y:S01]  /*3f70*/  UMOV UR7, UR38 ;  /* 0x0000002600077c82 */ /* 0x000fe20008000000 */
[----:B------:R-:W-:Y:S01]  /*3f80*/  UMOV UR6, UR39 ;  /* 0x0000002700067c82 */ /* 0x000fe20008000000 */
[----:B------:R-:W-:-:S05]  /*3f90*/  ULDC UR21, c[0x0][0x9d8] ;  /* 0x0002760000157ab9 */ /* 0x000fca0000000800 */
.L_x_227:
[----:B------:R-:W-:Y:S01]  /*3fa0*/  ISETP.NE.AND P2, PT, RZ, UR41, PT ;  /* 0x00000029ff007c0c */ /* 0x000fe2000bf45270 */
[----:B------:R-:W-:-:S04]  /*3fb0*/  UISETP.NE.AND UP0, UPT, UR6, 0x1, UPT ;  /* 0x000000010600788c */ /* 0x000fc8000bf05270 */
[----:B------:R-:W-:-:S04]  /*3fc0*/  USEL UR38, URZ, 0x1, UP0 ;  /* 0x000000013f267887 */ /* 0x000fc80008000000 */
[----:B------:R-:W-:-:S04]  /*3fd0*/  ULOP3.LUT UR38, UR7, UR38, URZ, 0x3c, !UPT ;  /* 0x0000002607267292 */ /* 0x000fc8000f8e3c3f */
[----:B------:R-:W-:Y:S08]  /*3fe0*/  @P2 BRA `(.L_x_217) ;  /* 0x0000000000442947 */ /* 0x000ff00003800000 */
[----:B------:R-:W-:Y:S05]  /*3ff0*/  @!P0 BRA `(.L_x_218) ;  /* 0x0000000000048947 */ /* 0x000fea0003800000 */
[----:B------:R-:W-:Y:S01]  /*4000*/  BPT.TRAP 0x1 ;  /* 0x000000040000795c */ /* 0x000fe20000300000 */
.L_x_218:
[----:B------:R-:W0:Y:S01]  /*4010*/  S2UR UR14, SR_CgaCtaId ;  /* 0x00000000000e79c3 */ /* 0x000e220000008800 */
[----:B------:R-:W-:Y:S01]  /*4020*/  UIADD3 UR10, UR6, 0x1, URZ ;  /* 0x00000001060a7890 */ /* 0x000fe2000fffe03f */
[----:B------:R-:W-:Y:S01]  /*4030*/  MOV R7, UR38 ;  /* 0x0000002600077c02 */ /* 0x000fe20008000f00 */
[----:B------:R-:W-:Y:S02]  /*4040*/  UMOV UR11, 0x400 ;  /* 0x00000400000b7882 */ /* 0x000fe40000000000 */
[----:B------:R-:W-:Y:S01]  /*4050*/  UISETP.NE.AND UP0, UPT, UR10, 0x2, UPT ;  /* 0x000000020a00788c */ /* 0x000fe2000bf05270 */
[----:B------:R-:W-:-:S03]  /*4060*/  SHF.L.U32 R7, R7, 0x1f, RZ ;  /* 0x0000001f07077819 */ /* 0x000fc600000006ff */
[----:B------:R-:W-:Y:S02]  /*4070*/  USEL UR10, UR10, URZ, UP0 ;  /* 0x0000003f0a0a7287 */ /* 0x000fe40008000000 */
[----:B0-----:R-:W-:-:S04]  /*4080*/  ULEA UR11, UR14, UR11, 0x18 ;  /* 0x0000000b0e0b7291 */ /* 0x001fc8000f8ec03f */
[----:B------:R-:W-:-:S09]  /*4090*/  ULEA UR10, UR10, UR11, 0x3 ;  /* 0x0000000b0a0a7291 */ /* 0x000fd2000f8e183f */
[----:B------:R0:W1:Y:S01]  /*40a0*/  SYNCS.PHASECHK.TRANS64.TRYWAIT P1, [UR10+0x16830], R7 ;  /* 0x01683007ff0075a7 */ /* 0x000062000802014a */
[----:B------:R-:W-:Y:S05]  /*40b0*/  @!P0 BRA `(.L_x_219) ;  /* 0x0000000000048947 */ /* 0x000fea0003800000 */
[----:B------:R-:W-:Y:S01]  /*40c0*/  BPT.TRAP 0x1 ;  /* 0x000000040000795c */ /* 0x000fe20000300000 */
.L_x_219:
[----:B-1----:R-:W-:Y:S05]  /*40d0*/  @P1 BRA `(.L_x_217) ;  /* 0x0000000000081947 */ /* 0x002fea0003800000 */
[----:B------:R-:W1:Y:S02]  /*40e0*/  SYNCS.PHASECHK.TRANS64.TRYWAIT P1, [UR10+0x16830], R7 ;  /* 0x01683007ff0075a7 */ /* 0x000e64000802014a */
[----:B-1----:R-:W-:Y:S05]  /*40f0*/  @!P1 BRA `(.L_x_220) ;  /* 0x000000ac00989947 */ /* 0x002fea0003800000 */
.L_x_217:
[----:B-1----:R-:W1:Y:S01]  /*4100*/  S2R R8, SR_TID.X ;  /* 0x0000000000087919 */ /* 0x002e620000002100 */
[----:B------:R-:W-:Y:S01]  /*4110*/  UIADD3 UR39, UR6, 0x1, URZ ;  /* 0x0000000106277890 */ /* 0x000fe2000fffe03f */
[----:B------:R-:W-:Y:S01]  /*4120*/  UMOV UR24, UR4 ;  /* 0x0000000400187c82 */ /* 0x000fe20008000000 */
[----:B------:R-:W-:Y:S02]  /*4130*/  UMOV UR25, UR5 ;  /* 0x0000000500197c82 */ /* 0x000fe40008000000 */
[----:B------:R-:W-:Y:S01]  /*4140*/  UISETP.NE.AND UP0, UPT, UR39, 0x2, UPT ;  /* 0x000000022700788c */ /* 0x000fe2000bf05270 */
[----:B------:R-:W-:Y:S01]  /*4150*/  UMOV UR27, 0x40000040 ;  /* 0x40000040001b7882 */ /* 0x000fe20000000000 */
[----:B------:R-:W-:Y:S02]  /*4160*/  UMOV UR11, 0x40000040 ;  /* 0x40000040000b7882 */ /* 0x000fe40000000000 */
[----:B------:R-:W-:Y:S01]  /*4170*/  USEL UR39, UR39, URZ, UP0 ;  /* 0x0000003f27277287 */ /* 0x000fe20008000000 */
[----:B------:R-:W-:Y:S01]  /*4180*/  UMOV UR15, 0x40000040 ;  /* 0x40000040000f7882 */ /* 0x000fe20000000000 */
[----:B------:R-:W-:-:S02]  /*4190*/  UMOV UR19, 0x40000040 ;  /* 0x4000004000137882 */ /* 0x000fc40000000000 */
[----:B------:R-:W-:-:S04]  /*41a0*/  ULEA UR26, UR39, UR20, 0xa ;  /* 0x00000014271a7291 */ /* 0x000fc8000f8e503f */
[----:B------:R-:W-:Y:S02]  /*41b0*/  UIADD3 UR10, UR26, 0x2, URZ ;  /* 0x000000021a0a7890 */ /* 0x000fe4000fffe03f */
[----:B------:R-:W-:Y:S02]  /*41c0*/  UIADD3 UR14, UR26, 0x4, URZ ;  /* 0x000000041a0e7890 */ /* 0x000fe4000fffe03f */
[----:B------:R-:W-:Y:S01]  /*41d0*/  UIADD3 UR18, UR26, 0x6, URZ ;  /* 0x000000061a127890 */ /* 0x000fe2000fffe03f */
[----:B-1----:R-:W-:-:S05]  /*41e0*/  SHF.R.U32.HI R8, RZ, 0x7, R8 ;  /* 0x00000007ff087819 */ /* 0x002fca0000011608 */
[----:B0-----:R-:W-:-:S05]  /*41f0*/  VIADD R7, R8, 0x8 ;  /* 0x0000000808077836 */ /* 0x001fca0000000000 */
[----:B------:R0:W-:Y:S06]  /*4200*/  BAR.SYNC.DEFER_BLOCKING R7, 0x100 ;  /* 0x000400070000751d */ /* 0x0001ec0000010000 */
        /* <DEDUP_REMOVED lines=12> */
[----:B0-----:R-:W-:Y:S05]  /*42d0*/  @P2 BRA `(.L_x_221) ;  /* 0x0000000000382947 */ /* 0x001fea0003800000 */
[----:B------:R-:W-:Y:S05]  /*42e0*/  @!P0 BRA `(.L_x_222) ;  /* 0x0000000000048947 */ /* 0x000fea0003800000 */
[----:B------:R-:W-:Y:S01]  /*42f0*/  BPT.TRAP 0x1 ;  /* 0x000000040000795c */ /* 0x000fe20000300000 */
.L_x_222:
[----:B------:R-:W0:Y:S01]  /*4300*/  S2UR UR11, SR_CgaCtaId ;  /* 0x00000000000b79c3 */ /* 0x000e220000008800 */
[----:B------:R-:W-:Y:S01]  /*4310*/  UMOV UR10, 0x400 ;  /* 0x00000400000a7882 */ /* 0x000fe20000000000 */
[----:B------:R-:W-:-:S05]  /*4320*/  IMAD.U32 R7, RZ, RZ, UR7 ;  /* 0x00000007ff077e24 */ /* 0x000fca000f8e00ff */
[----:B------:R-:W-:Y:S01]  /*4330*/  SHF.L.U32 R7, R7, 0x1f, RZ ;  /* 0x0000001f07077819 */ /* 0x000fe200000006ff */
[----:B0-----:R-:W-:-:S04]  /*4340*/  ULEA UR10, UR11, UR10, 0x18 ;  /* 0x0000000a0b0a7291 */ /* 0x001fc8000f8ec03f */
[----:B------:R-:W-:-:S09]  /*4350*/  ULEA UR10, UR6, UR10, 0x3 ;  /* 0x0000000a060a7291 */ /* 0x000fd2000f8e183f */
[----:B------:R0:W1:Y:S01]  /*4360*/  SYNCS.PHASECHK.TRANS64.TRYWAIT P1, [UR10+0x16850], R7 ;  /* 0x01685007ff0075a7 */ /* 0x000062000802014a */
[----:B------:R-:W-:Y:S05]  /*4370*/  @!P0 BRA `(.L_x_223) ;  /* 0x0000000000048947 */ /* 0x000fea0003800000 */
[----:B------:R-:W-:Y:S01]  /*4380*/  BPT.TRAP 0x1 ;  /* 0x000000040000795c */ /* 0x000fe20000300000 */
.L_x_223:
[----:B-1----:R-:W-:Y:S05]  /*4390*/  @P1 BRA `(.L_x_221) ;  /* 0x0000000000081947 */ /* 0x002fea0003800000 */
[----:B------:R-:W1:Y:S02]  /*43a0*/  SYNCS.PHASECHK.TRANS64.TRYWAIT P1, [UR10+0x16850], R7 ;  /* 0x01685007ff0075a7 */ /* 0x000e64000802014a */
[----:B-1----:R-:W-:Y:S05]  /*43b0*/  @!P1 BRA `(.L_x_224) ;  /* 0x000000ac00009947 */ /* 0x002fea0003800000 */
.L_x_221:
[----:B------:R-:W2:Y:S01]  /*43c0*/  S2UR UR11, SR_CgaCtaId ;  /* 0x00000000000b79c3 */ /* 0x000ea20000008800 */
[----:B------:R-:W-:Y:S01]  /*43d0*/  UMOV UR7, 0x400 ;  /* 0x0000040000077882 */ /* 0x000fe20000000000 */
[----:B------:R-:W-:Y:S01]  /*43e0*/  WARPGROUP.ARRIVE ;  /* 0x00000000000079c5 */ /* 0x000fe20000000000 */
[----:B------:R-:W-:-:S05]  /*43f0*/  UMOV UR19, 0x40000040 ;  /* 0x4000004000137882 */ /* 0x000fca0000000000 */
[----:B------:R-:W1:Y:S01]  /*4400*/  S2R R9, SR_TID.X ;  /* 0x0000000000097919 */ /* 0x000e620000002100 */
[----:B--2---:R-:W-:-:S04]  /*4410*/  ULEA UR15, UR11, UR7, 0x18 ;  /* 0x000000070b0f7291 */ /* 0x004fc8000f8ec03f */
[----:B------:R-:W-:-:S04]  /*4420*/  UIADD3 UR7, UR15, 0x400, URZ ;  /* 0x000004000f077890 */ /* 0x000fc8000fffe03f */
[----:B------:R-:W-:-:S04]  /*4430*/  USHF.R.U32.HI UR7, URZ, 0x4, UR7 ;  /* 0x000000043f077899 */ /* 0x000fc80008011607 */
[----:B------:R-:W-:Y:S01]  /*4440*/  ULOP3.LUT UR7, UR7, 0x3fff, URZ, 0xc0, !UPT ;  /* 0x00003fff07077892 */ /* 0x000fe2000f8ec03f */
[----:B-1----:R-:W-:Y:S02]  /*4450*/  SHF.R.U32.HI R8, RZ, 0x7, R9 ;  /* 0x00000007ff087819 */ /* 0x002fe40000011609 */
[----:B------:R-:W-:Y:S01]  /*4460*/  ISETP.GE.U32.AND P1, PT, R9, 0x180, PT ;  /* 0x000001800900780c */ /* 0x000fe20003f26070 */
[----:B------:R-:W-:Y:S02]  /*4470*/  ULEA UR10, UR6, UR7, 0xa ;  /* 0x00000007060a7291 */ /* 0x000fe4000f8e503f */
[----:B0-----:R-:W-:Y:S02]  /*4480*/  VIADD R7, R8, 0x9 ;  /* 0x0000000908077836 */ /* 0x001fe40000000000 */
[----:B------:R-:W-:-:S03]  /*4490*/  UIADD3 UR14, UR10, 0x80, URZ ;  /* 0x000000800a0e7890 */ /* 0x000fc6000fffe03f */
[----:B------:R-:W-:Y:S01]  /*44a0*/  UMOV UR18, UR10 ;  /* 0x0000000a00127c82 */ /* 0x000fe20008000000 */
[----:B------:R-:W-:Y:S01]  /*44b0*/  SEL R7, R7, 0x9, !P1 ;  /* 0x0000000907077807 */ /* 0x000fe20004800000 */
[----:B------:R-:W-:Y:S01]  /*44c0*/  HGMMA.64x64x16.F32 R88, R120, gdesc[UR16].tnspB, R88, gsb0 ;  /* 0x40e0001078587df0 */ /* 0x000fe20008000858 */
[----:B------:R-:W-:Y:S01]  /*44d0*/  UMOV UR19, 0x40000040 ;  /* 0x4000004000137882 */ /* 0x000fe20000000000 */
[----:B------:R-:W-:Y:S01]  /*44e0*/  UMOV UR18, UR14 ;  /* 0x0000000e00127c82 */ /* 0x000fe20008000000 */
        /* <DEDUP_REMOVED lines=43> */
.L_x_225:
[----:B0-----:R-:W-:Y:S01]  /*47a0*/  FMUL.FTZ R7, R24, UR21 ;  /* 0x0000001518077c20 */ /* 0x001fe20008410000 */
[----:B------:R-:W-:Y:S01]  /*47b0*/  FMUL.FTZ R8, R25, UR21 ;  /* 0x0000001519087c20 */ /* 0x000fe20008410000 */
        /* <DEDUP_REMOVED lines=72> */
[----:B------:R-:W-:-:S04]  /*4c40*/  ULEA UR7, UR39, UR15, 0x3 ;  /* 0x0000000f27077291 */ /* 0x000fc8000f8e183f */
[----:B------:R-:W0:Y:S01]  /*4c50*/  MUFU.TANH R20, R20 ;  /* 0x0000001400147308 */ /* 0x000e220000002400 */
[----:B-1----:R-:W-:Y:S01]  /*4c60*/  FMNMX.FTZ R39, R15, R38, !PT ;  /* 0x000000260f277209 */ /* 0x002fe20007810000 */
[----:B------:R-:W-:-:S04]  /*4c70*/  UIADD3 UR7, UR7, 0x16840, URZ ;  /* 0x0001684007077890 */ /* 0x000fc8000fffe03f */
[----:B------:R-:W-:Y:S02]  /*4c80*/  UPRMT UR7, UR11, 0x654, UR7 ;  /* 0x000006540b077896 */ /* 0x000fe40008000007 */
[----:B------:R-:W1:Y:S01]  /*4c90*/  MUFU.TANH R21, R21 ;  /* 0x0000001500157308 */ /* 0x000e620000002400 */
[----:B--2---:R-:W-:-:S06]  /*4ca0*/  FMNMX.FTZ R46, R14, R69, !PT ;  /* 0x000000450e2e7209 */ /* 0x004fcc0007810000 */
[----:B------:R-:W-:Y:S01]  /*4cb0*/  SYNCS.ARRIVE.TRANS64.RED.A1T0 RZ, [UR7], RZ ;  /* 0x000000ffffff79a7 */ /* 0x000fe20008100407 */
[----:B------:R-:W2:Y:S01]  /*4cc0*/  MUFU.TANH R25, R25 ;  /* 0x0000001900197308 */ /* 0x000ea20000002400 */
[----:B0-----:R-:W-:-:S07]  /*4cd0*/  FMNMX.FTZ R38, R20, R39, !PT ;  /* 0x0000002714267209 */ /* 0x001fce0007810000 */
[----:B------:R-:W0:Y:S01]  /*4ce0*/  MUFU.TANH R24, R24 ;  /* 0x0000001800187308 */ /* 0x000e220000002400 */
[----:B-1----:R-:W-:-:S07]  /*4cf0*/  FMNMX.FTZ R69, R21, R46, !PT ;  /* 0x0000002e15457209 */ /* 0x002fce0007810000 */
[----:B------:R-:W1:Y:S01]  /*4d00*/  MUFU.TANH R26, R26 ;  /* 0x0000001a001a7308 */ /* 0x000e620000002400 */
[----:B--2---:R-:W-:-:S07]  /*4d10*/  FMNMX.FTZ R39, R25, R38, !PT ;  /* 0x0000002619277209 */ /* 0x004fce0007810000 */
[----:B------:R-:W2:Y:S01]  /*4d20*/  MUFU.TANH R27, R27 ;  /* 0x0000001b001b7308 */ /* 0x000ea20000002400 */
[----:B0-----:R-:W-:Y:S01]  /*4d30*/  FMNMX.FTZ R46, R24, R69, !PT ;  /* 0x00000045182e7209 */ /* 0x001fe20007810000 */
[----:B------:R-:W-:-:S06]  /*4d40*/  FMUL.FTZ R69, R77, UR21 ;  /* 0x000000154d457c20 */ /* 0x000fcc0008410000 */
        /* <DEDUP_REMOVED lines=15> */
[----:B--2---:R-:W-:Y:S01]  /*4e40*/  FMNMX.FTZ R46, R32, R71, !PT ;  /* 0x00000047202e7209 */ /* 0x004fe20007810000 */
[----:B------:R-:W-:-:S06]  /*4e50*/  FMUL.FTZ R71, R79, UR21 ;  /* 0x000000154f477c20 */ /* 0x000fcc0008410000 */
        /* <DEDUP_REMOVED lines=15> */
[----:B-1----:R-:W-:Y:S01]  /*4f50*/  FMNMX.FTZ R46, R42, R73, !PT ;  /* 0x000000492a2e7209 */ /* 0x002fe20007810000 */
[----:B------:R-:W-:-:S06]  /*4f60*/  FMUL.FTZ R73, R81, UR21 ;  /* 0x0000001551497c20 */ /* 0x000fcc0008410000 */
        /* <DEDUP_REMOVED lines=68> */
[----:B-1----:R-:W-:-:S05]  /*53b0*/  FMNMX.FTZ R80, R77, R38, !PT ;  /* 0x000000264d507209 */ /* 0x002fca0007810000 */
[----:B------:R-:W1:Y:S01]  /*53c0*/  SHFL.BFLY PT, R39, R80, 0x2, 0x1f ;  /* 0x0c401f0050277f89 */ /* 0x000e6200000e0000 */
[----:B--2---:R-:W-:-:S04]  /*53d0*/  FMNMX.FTZ R46, R78, R81, !PT ;  /* 0x000000514e2e7209 */ /* 0x004fc80007810000 */
[----:B0-----:R-:W-:-:S05]  /*53e0*/  FMNMX.FTZ R81, R79, R46, !PT ;  /* 0x0000002e4f517209 */ /* 0x001fca0007810000 */
[----:B------:R-:W0:Y:S01]  /*53f0*/  SHFL.BFLY PT, R38, R81, 0x2, 0x1f ;  /* 0x0c401f0051267f89 */ /* 0x000e2200000e0000 */
[----:B-1----:R-:W-:Y:S02]  /*5400*/  FMNMX.FTZ R82, R80, R39, !PT ;  /* 0x0000002750527209 */ /* 0x002fe40007810000 */
[----:B------:R-:W1:Y:S03]  /*5410*/  LDC R39, c[0x0][0x988] ;  /* 0x00026200ff277b82 */ /* 0x000e660000000800 */
[----:B------:R-:W2:Y:S01]  /*5420*/  SHFL.BFLY PT, R83, R82, 0x1, 0x1f ;  /* 0x0c201f0052537f89 */ /* 0x000ea200000e0000 */
[----:B0-----:R-:W-:-:S05]  /*5430*/  FMNMX.FTZ R84, R81, R38, !PT ;  /* 0x0000002651547209 */ /* 0x001fca0007810000 */
[----:B------:R-:W0:Y:S01]  /*5440*/  SHFL.BFLY PT, R85, R84, 0x1, 0x1f ;  /* 0x0c201f0054557f89 */ /* 0x000e2200000e0000 */
[----:B--2---:R-:W-:-:S05]  /*5450*/  FMNMX.FTZ R38, R82, R83, !PT ;  /* 0x0000005352267209 */ /* 0x004fca0007810000 */
[C---:B-1----:R-:W-:Y:S01]  /*5460*/  FMUL.FTZ R80, R38.reuse, R39 ;  /* 0x0000002726507220 */ /* 0x042fe20000410000 */
[----:B------:R-:W-:-:S03]  /*5470*/  FADD.FTZ R0, -R38, R0 ;  /* 0x0000000026007221 */ /* 0x000fc60000010100 */
[-CC-:B------:R-:W-:Y:S01]  /*5480*/  FFMA.FTZ R81, R30, R39.reuse, -R80.reuse ;  /* 0x000000271e517223 */ /* 0x180fe20000010850 */
[-C--:B------:R-:W-:Y:S01]  /*5490*/  FMUL.FTZ R83, R0, R39.reuse ;  /* 0x0000002700537220 */ /* 0x080fe20000410000 */
[-CC-:B------:R-:W-:Y:S01]  /*54a0*/  FFMA.FTZ R30, R34, R39.reuse, -R80.reuse ;  /* 0x00000027221e7223 */ /* 0x180fe20000010850 */
[-CC-:B------:R-:W-:Y:S01]  /*54b0*/  FFMA.FTZ R120, R7, R39.reuse, -R80.reuse ;  /* 0x0000002707787223 */ /* 0x180fe20000010850 */
[-CC-:B------:R-:W-:Y:S01]  /*54c0*/  FFMA.FTZ R136, R48, R39.reuse, -R80.reuse ;  /* 0x0000002730887223 */ /* 0x180fe20000010850 */
[-CC-:B------:R-:W-:Y:S01]  /*54d0*/  FFMA.FTZ R122, R11, R39.reuse, -R80.reuse ;  /* 0x000000270b7a7223 */ /* 0x180fe20000010850 */
[--C-:B------:R-:W-:Y:S01]  /*54e0*/  FFMA.FTZ R82, R26, R39, -R80.reuse ;  /* 0x000000271a527223 */ /* 0x100fe20000010850 */
[----:B0-----:R-:W-:Y:S01]  /*54f0*/  FMNMX.FTZ R46, R84, R85, !PT ;  /* 0x00000055542e7209 */ /* 0x001fe20007810000 */
[-CC-:B------:R-:W-:Y:S01]  /*5500*/  FFMA.FTZ R85, R8, R39.reuse, -R80.reuse ;  /* 0x0000002708557223 */ /* 0x180fe20000010850 */
[----:B------:R-:W-:Y:S01]  /*5510*/  MUFU.EX2 R120, R120 ;  /* 0x0000007800787308 */ /* 0x000fe20000000800 */
[-CC-:B------:R-:W-:Y:S01]  /*5520*/  FFMA.FTZ R26, R44, R39.reuse, -R80.reuse ;  /* 0x000000272c1a7223 */ /* 0x180fe20000010850 */
[-CC-:B------:R-:W-:Y:S01]  /*5530*/  FFMA.FTZ R84, R12, R39.reuse, -R80.reuse ;  /* 0x000000270c547223 */ /* 0x180fe20000010850 */
[C---:B------:R-:W-:Y:S01]  /*5540*/  FADD.FTZ R0, -R46.reuse, R5 ;  /* 0x000000052e007221 */ /* 0x040fe20000010100 */
[-C--:B------:R-:W-:Y:S01]  /*5550*/  FMUL.FTZ R34, R46, R39.reuse ;  /* 0x000000272e227220 */ /* 0x080fe20000410000 */
[-CC-:B------:R-:W-:Y:S01]  /*5560*/  FFMA.FTZ R124, R15, R39.reuse, -R80.reuse ;  /* 0x000000270f7c7223 */ /* 0x180fe20000010850 */
[-C--:B------:R-:W-:Y:S01]  /*5570*/  FFMA.FTZ R134, R43, R39.reuse, -R80 ;  /* 0x000000272b867223 */ /* 0x080fe20000010850 */
[-C--:B------:R-:W-:Y:S01]  /*5580*/  FMUL.FTZ R0, R0, R39.reuse ;  /* 0x0000002700007220 */ /* 0x080fe20000410000 */
[-CC-:B------:R-:W-:Y:S01]  /*5590*/  FFMA.FTZ R121, R9, R39.reuse, -R34.reuse ;  /* 0x0000002709797223 */ /* 0x180fe20000010822 */
[-CC-:B------:R-:W-:Y:S01]  /*55a0*/  FFMA.FTZ R48, R10, R39.reuse, -R34.reuse ;  /* 0x000000270a307223 */ /* 0x180fe20000010822 */
[----:B------:R0:W1:Y:S01]  /*55b0*/  MUFU.EX2 R5, R83 ;  /* 0x0000005300057308 */ /* 0x0000620000000800 */
[-CC-:B------:R-:W-:Y:S01]  /*55c0*/  FFMA.FTZ R123, R13, R39.reuse, -R34.reuse ;  /* 0x000000270d7b7223 */ /* 0x180fe20000010822 */
[-CC-:B------:R-:W-:Y:S01]  /*55d0*/  FFMA.FTZ R44, R14, R39.reuse, -R34.reuse ;  /* 0x000000270e2c7223 */ /* 0x180fe20000010822 */
[-CC-:B------:R-:W-:Y:S01]  /*55e0*/  FFMA.FTZ R125, R21, R39.reuse, -R34.reuse ;  /* 0x00000027157d7223 */ /* 0x180fe20000010822 */
[-C--:B------:R-:W-:Y:S01]  /*55f0*/  FFMA.FTZ R43, R24, R39.reuse, -R34 ;  /* 0x00000027182b7223 */ /* 0x080fe20000010822 */
[-C--:B------:R-:W-:Y:S01]  /*5600*/  FFMA.FTZ R126, R25, R39.reuse, -R80 ;  /* 0x00000027197e7223 */ /* 0x080fe20000010850 */
[-C--:B------:R-:W-:Y:S01]  /*5610*/  FFMA.FTZ R127, R27, R39.reuse, -R34 ;  /* 0x000000271b7f7223 */ /* 0x080fe20000010822 */
[-CC-:B------:R-:W-:Y:S01]  /*5620*/  FFMA.FTZ R128, R29, R39.reuse, -R80.reuse ;  /* 0x000000271d807223 */ /* 0x180fe20000010850 */
[----:B------:R-:W-:Y:S01]  /*5630*/  MUFU.EX2 R0, R0 ;  /* 0x0000000000007308 */ /* 0x000fe20000000800 */
[-CC-:B0-----:R-:W-:Y:S01]  /*5640*/  FFMA.FTZ R83, R20, R39.reuse, -R80.reuse ;  /* 0x0000002714537223 */ /* 0x181fe20000010850 */
[-C--:B------:R-:W-:Y:S01]  /*5650*/  FFMA.FTZ R29, R40, R39.reuse, -R80 ;  /* 0x00000027281d7223 */ /* 0x080fe20000010850 */
[-CC-:B------:R-:W-:Y:S01]  /*5660*/  FFMA.FTZ R40, R28, R39.reuse, -R34.reuse ;  /* 0x000000271c287223 */ /* 0x180fe20000010822 */
[-C--:B------:R-:W-:Y:S01]  /*5670*/  FFMA.FTZ R129, R31, R39.reuse, -R34 ;  /* 0x000000271f817223 */ /* 0x080fe20000010822 */
[-C--:B------:R-:W-:Y:S01]  /*5680*/  FFMA.FTZ R132, R37, R39.reuse, -R80 ;  /* 0x0000002725847223 */ /* 0x080fe20000010850 */
[-C--:B------:R-:W-:Y:S01]  /*5690*/  FFMA.FTZ R37, R32, R39.reuse, -R34 ;  /* 0x0000002720257223 */ /* 0x080fe20000010822 */
[----:B------:R-:W-:Y:S01]  /*56a0*/  FFMA.FTZ R130, R33, R39, -R80 ;  /* 0x0000002721827223 */ /* 0x000fe20000010850 */
[----:B------:R-:W0:Y:S01]  /*56b0*/  MUFU.EX2 R121, R121 ;  /* 0x0000007900797308 */ /* 0x000e220000000800 */
[----:B-1----:R-:W-:Y:S01]  /*56c0*/  FFMA.FTZ R10, R5, R3, R120 ;  /* 0x00000003050a7223 */ /* 0x002fe20000010078 */
[-CC-:B------:R-:W-:Y:S01]  /*56d0*/  FFMA.FTZ R131, R35, R39.reuse, -R34.reuse ;  /* 0x0000002723837223 */ /* 0x180fe20000010822 */
[-CC-:B------:R-:W-:Y:S01]  /*56e0*/  FFMA.FTZ R32, R36, R39.reuse, -R34.reuse ;  /* 0x0000002724207223 */ /* 0x180fe20000010822 */
[-CC-:B------:R-:W-:Y:S01]  /*56f0*/  FFMA.FTZ R133, R41, R39.reuse, -R34.reuse ;  /* 0x0000002729857223 */ /* 0x180fe20000010822 */
[-CC-:B------:R-:W-:Y:S01]  /*5700*/  FFMA.FTZ R31, R42, R39.reuse, -R34.reuse ;  /* 0x000000272a1f7223 */ /* 0x180fe20000010822 */
[-CC-:B------:R-:W-:Y:S01]  /*5710*/  FFMA.FTZ R135, R45, R39.reuse, -R34.reuse ;  /* 0x000000272d877223 */ /* 0x180fe20000010822 */
[-CC-:B------:R-:W-:Y:S01]  /*5720*/  FFMA.FTZ R28, R47, R39.reuse, -R34.reuse ;  /* 0x000000272f1c7223 */ /* 0x180fe20000010822 */
[----:B------:R-:W1:Y:S01]  /*5730*/  MUFU.EX2 R85, R85 ;  /* 0x0000005500557308 */ /* 0x000e620000000800 */
[-C--:B------:R-:W-:Y:S01]  /*5740*/  FFMA.FTZ R137, R50, R39.reuse, -R34 ;  /* 0x0000002732897223 */ /* 0x080fe20000010822 */
[-C--:B------:R-:W-:Y:S01]  /*5750*/  FFMA.FTZ R25, R49, R39.reuse, -R80 ;  /* 0x0000002731197223 */ /* 0x080fe20000010850 */
[-C--:B------:R-:W-:Y:S01]  /*5760*/  FFMA.FTZ R27, R51, R39.reuse, -R34 ;  /* 0x00000027331b7223 */ /* 0x080fe20000010822 */
[-C--:B------:R-:W-:Y:S01]  /*5770*/  FFMA.FTZ R138, R52, R39.reuse, -R80 ;  /* 0x00000027348a7223 */ /* 0x080fe20000010850 */
[-C--:B------:R-:W-:Y:S01]  /*5780*/  FFMA.FTZ R139, R54, R39.reuse, -R34 ;  /* 0x00000027368b7223 */ /* 0x080fe20000010822 */
[-C--:B------:R-:W-:Y:S01]  /*5790*/  FFMA.FTZ R20, R53, R39.reuse, -R80 ;  /* 0x0000002735147223 */ /* 0x080fe20000010850 */
[-C--:B------:R-:W-:Y:S01]  /*57a0*/  FFMA.FTZ R24, R55, R39.reuse, -R34 ;  /* 0x0000002737187223 */ /* 0x080fe20000010822 */
[----:B------:R-:W2:Y:S01]  /*57b0*/  MUFU.EX2 R48, R48 ;  /* 0x0000003000307308 */ /* 0x000ea20000000800 */
[----:B0-----:R-:W-:Y:S01]  /*57c0*/  FFMA.FTZ R3, R0, R6, R121 ;  /* 0x0000000600037223 */ /* 0x001fe20000010079 */
[-C--:B------:R-:W-:Y:S01]  /*57d0*/  FFMA.FTZ R140, R56, R39.reuse, -R80 ;  /* 0x00000027388c7223 */ /* 0x080fe20000010850 */
[-C--:B------:R-:W-:Y:S01]  /*57e0*/  FFMA.FTZ R141, R58, R39.reuse, -R34 ;  /* 0x000000273a8d7223 */ /* 0x080fe20000010822 */
[-C--:B------:R-:W-:Y:S01]  /*57f0*/  FFMA.FTZ R15, R57, R39.reuse, -R80 ;  /* 0x00000027390f7223 */ /* 0x080fe20000010850 */
[-C--:B------:R-:W-:Y:S01]  /*5800*/  FFMA.FTZ R21, R59, R39.reuse, -R34 ;  /* 0x000000273b157223 */ /* 0x080fe20000010822 */
[-C--:B------:R-:W-:Y:S01]  /*5810*/  FFMA.FTZ R142, R60, R39.reuse, -R80 ;  /* 0x000000273c8e7223 */ /* 0x080fe20000010850 */
[-C--:B------:R-:W-:Y:S01]  /*5820*/  FFMA.FTZ R143, R62, R39.reuse, -R34 ;  /* 0x000000273e8f7223 */ /* 0x080fe20000010822 */
[----:B------:R-:W0:Y:S01]  /*5830*/  MUFU.EX2 R122, R122 ;  /* 0x0000007a007a7308 */ /* 0x000e220000000800 */
[----:B-1----:R-:W-:Y:S01]  /*5840*/  FADD.FTZ R9, R85, R10 ;  /* 0x0000000a55097221 */ /* 0x002fe20000010000 */
[-C--:B------:R-:W-:Y:S01]  /*5850*/  FFMA.FTZ R12, R61, R39.reuse, -R80 ;  /* 0x000000273d0c7223 */ /* 0x080fe20000010850 */
[-C--:B------:R-:W-:Y:S01]  /*5860*/  FFMA.FTZ R14, R63, R39.reuse, -R34 ;  /* 0x000000273f0e7223 */ /* 0x080fe20000010822 */
[-C--:B------:R-:W-:Y:S01]  /*5870*/  FFMA.FTZ R144, R64, R39.reuse, -R80 ;  /* 0x0000002740907223 */ /* 0x080fe20000010850 */
[-C--:B------:R-:W-:Y:S01]  /*5880*/  FFMA.FTZ R145, R66, R39.reuse, -R34 ;  /* 0x0000002742917223 */ /* 0x080fe20000010822 */
[-C--:B------:R-:W-:Y:S01]  /*5890*/  FFMA.FTZ R11, R65, R39.reuse, -R80 ;  /* 0x00000027410b7223 */ /* 0x080fe20000010850 */
[-C--:B------:R-:W-:Y:S01]  /*58a0*/  FFMA.FTZ R13, R67, R39.reuse, -R34 ;  /* 0x00000027430d7223 */ /* 0x080fe20000010822 */
[----:B------:R-:W1:Y:S01]  /*58b0*/  MUFU.EX2 R123, R123 ;  /* 0x0000007b007b7308 */ /* 0x000e620000000800 */
[----:B--2---:R-:W-:Y:S01]  /*58c0*/  FADD.FTZ R6, R48, R3 ;  /* 0x0000000330067221 */ /* 0x004fe20000010000 */
[-C--:B------:R-:W-:Y:S01]  /*58d0*/  FFMA.FTZ R146, R68, R39.reuse, -R80 ;  /* 0x0000002744927223 */ /* 0x080fe20000010850 */
[-C--:B------:R-:W-:Y:S01]  /*58e0*/  FFMA.FTZ R147, R70, R39.reuse, -R34 ;  /* 0x0000002746937223 */ /* 0x080fe20000010822 */
[-CC-:B------:R-:W-:Y:S01]  /*58f0*/  FFMA.FTZ R8, R69, R39.reuse, -R80.reuse ;  /* 0x0000002745087223 */ /* 0x180fe20000010850 */
[-C--:B------:R-:W-:Y:S01]  /*5900*/  FFMA.FTZ R148, R72, R39.reuse, -R80 ;  /* 0x0000002748947223 */ /* 0x080fe20000010850 */
[-C--:B------:R-:W-:Y:S01]  /*5910*/  FFMA.FTZ R149, R74, R39.reuse, -R34 ;  /* 0x000000274a957223 */ /* 0x080fe20000010822 */
[-CC-:B------:R-:W-:Y:S01]  /*5920*/  FFMA.FTZ R7, R73, R39.reuse, -R80.reuse ;  /* 0x0000002749077223 */ /* 0x180fe20000010850 */
[----:B------:R-:W2:Y:S01]  /*5930*/  MUFU.EX2 R84, R84 ;  /* 0x0000005400547308 */ /* 0x000ea20000000800 */
[----:B0-----:R-:W-:Y:S01]  /*5940*/  FADD.FTZ R9, R122, R9 ;  /* 0x000000097a097221 */ /* 0x001fe20000010000 */
[-C--:B------:R-:W-:Y:S01]  /*5950*/  FFMA.FTZ R150, R76, R39.reuse, -R80 ;  /* 0x000000274c967223 */ /* 0x080fe20000010850 */
[-C--:B------:R-:W-:Y:S01]  /*5960*/  FFMA.FTZ R151, R78, R39.reuse, -R34 ;  /* 0x000000274e977223 */ /* 0x080fe20000010822 */
[----:B------:R-:W-:-:S04]  /*5970*/  FFMA.FTZ R33, R77, R39, -R80 ;  /* 0x000000274d217223 */ /* 0x000fc80000010850 */
[----:B------:R-:W0:Y:S01]  /*5980*/  MUFU.EX2 R44, R44 ;  /* 0x0000002c002c7308 */ /* 0x000e220000000800 */
[----:B-1----:R-:W-:-:S07]  /*5990*/  FADD.FTZ R3, R123, R6 ;  /* 0x000000067b037221 */ /* 0x002fce0000010000 */
[----:B------:R-:W1:Y:S01]  /*59a0*/  MUFU.EX2 R124, R124 ;  /* 0x0000007c007c7308 */ /* 0x000e620000000800 */
[----:B--2---:R-:W-:-:S07]  /*59b0*/  FADD.FTZ R9, R84, R9 ;  /* 0x0000000954097221 */ /* 0x004fce0000010000 */
[----:B------:R-:W2:Y:S01]  /*59c0*/  MUFU.EX2 R125, R125 ;  /* 0x0000007d007d7308 */ /* 0x000ea20000000800 */
[----:B0-----:R-:W-:-:S07]  /*59d0*/  FADD.FTZ R6, R44, R3 ;  /* 0x000000032c067221 */ /* 0x001fce0000010000 */
        /* <DEDUP_REMOVED lines=53> */
[----:B0-----:R-:W-:Y:S01]  /*5d30*/  FADD.FTZ R3, R25, R10 ;  /* 0x0000000a19037221 */ /* 0x001fe20000010000 */
[----:B------:R-:W-:-:S06]  /*5d40*/  FFMA.FTZ R10, R71, R39, -R34 ;  /* 0x00000027470a7223 */ /* 0x000fcc0000010822 */
        /* <DEDUP_REMOVED lines=9> */
[----:B--2---:R-:W-:Y:S01]  /*5de0*/  FADD.FTZ R6, R24, R9 ;  /* 0x0000000918067221 */ /* 0x004fe20000010000 */
[-CC-:B------:R-:W-:Y:S01]  /*5df0*/  FFMA.FTZ R9, R75, R39.reuse, -R34.reuse ;  /* 0x000000274b097223 */ /* 0x180fe20000010822 */
[----:B------:R-:W-:-:S05]  /*5e00*/  FFMA.FTZ R34, R79, R39, -R34 ;  /* 0x000000274f227223 */ /* 0x000fca0000010822 */
        /* <DEDUP_REMOVED lines=44> */
[----:B-1----:R-:W-:-:S03]  /*60d0*/  FADD.FTZ R3, R33, R36 ;  /* 0x0000002421037221 */ /* 0x002fc60000010000 */
[----:B--2---:R-:W-:Y:S01]  /*60e0*/  FADD.FTZ R6, R34, R35 ;  /* 0x0000002322067221 */ /* 0x004fe20000010000 */
[----:B------:R-:W-:Y:S06]  /*60f0*/  @!P0 BRA `(.L_x_226) ;  /* 0x0000000000048947 */ /* 0x000fec0003800000 */
[----:B------:R-:W-:Y:S01]  /*6100*/  BPT.TRAP 0x1 ;  /* 0x000000040000795c */ /* 0x000fe20000300000 */
.L_x_226:
[----:B------:R-:W-:Y:S01]  /*6110*/  ULEA UR6, UR6, UR15, 0x3 ;  /* 0x0000000f06067291 */ /* 0x000fe2000f8e183f */
[----:B------:R-:W-:Y:S01]  /*6120*/  ISETP.GT.AND P1, PT, R4, R16, PT ;  /* 0x000000100400720c */ /* 0x000fe20003f24270 */
[----:B------:R-:W-:Y:S01]  /*6130*/  UMOV UR7, UR38 ;  /* 0x0000002600077c82 */ /* 0x000fe20008000000 */
[-C--:B------:R-:W-:Y:S01]  /*6140*/  FMUL.FTZ R88, R88, R5.reuse ;  /* 0x0000000558587220 */ /* 0x080fe20000410000 */
        /* <DEDUP_REMOVED lines=14> */
[----:B------:R-:W-:Y:S01]  /*6230*/  UMOV UR6, UR39 ;  /* 0x0000002700067c82 */ /* 0x000fe20008000000 */
        /* <DEDUP_REMOVED lines=21> */
[----:B------:R-:W-:Y:S01]  /*6390*/  VIADD R4, R4, 0xffffffff ;  /* 0xffffffff04047836 */ /* 0x000fe20000000000 */
        /* <DEDUP_REMOVED lines=32> */
[----:B------:R-:W-:Y:S01]  /*65a0*/  MOV R0, R38 ;  /* 0x0000002600007202 */ /* 0x000fe20000000f00 */
[----:B------:R-:W-:Y:S06]  /*65b0*/  @P1 BRA `(.L_x_227) ;  /* 0xffffffd800781947 */ /* 0x000fec000383ffff */
.L_x_216:
[----:B------:R-:W-:Y:S06]  /*65c0*/  BAR.ARV 0x8, 0x200 ;  /* 0x0208000000007b1d */ /* 0x000fec0000002000 */
[----:B------:R-:W-:Y:S05]  /*65d0*/  @!P0 BRA `(.L_x_228) ;  /* 0x0000000000048947 */ /* 0x000fea0003800000 */
[----:B------:R-:W-:Y:S01]  /*65e0*/  BPT.TRAP 0x1 ;  /* 0x000000040000795c */ /* 0x000fe20000300000 */
.L_x_228:
        /* <DEDUP_REMOVED lines=9> */
.L_x_229:
[----:B-1----:R-:W-:Y:S05]  /*6680*/  @P1 BRA `(.L_x_230) ;  /* 0x0000000000081947 */ /* 0x002fea0003800000 */
[----:B------:R-:W1:Y:S02]  /*6690*/  SYNCS.PHASECHK.TRANS64.TRYWAIT P1, [UR5+0x16850], R0 ;  /* 0x01685000ff0075a7 */ /* 0x000e640008020145 */
[----:B-1----:R-:W-:Y:S05]  /*66a0*/  @!P1 BRA `(.L_x_231) ;  /* 0x00000088005c9947 */ /* 0x002fea0003800000 */
.L_x_230:
[----:B------:R-:W-:Y:S01]  /*66b0*/  UIADD3 UR4, UR4, 0x400, URZ ;  /* 0x0000040004047890 */ /* 0x000fe2000fffe03f */
[----:B------:R-:W-:Y:S01]  /*66c0*/  WARPGROUP.ARRIVE ;  /* 0x00000000000079c5 */ /* 0x000fe20000000000 */
[----:B------:R-:W-:Y:S01]  /*66d0*/  UMOV UR11, 0x40000040 ;  /* 0x40000040000b7882 */ /* 0x000fe20000000000 */
[----:B01----:R-:W0:Y:S01]  /*66e0*/  SHFL.BFLY PT, R0, R3, 0x2, 0x1f ;  /* 0x0c401f0003007f89 */ /* 0x003e2200000e0000 */
[----:B------:R-:W-:Y:S01]  /*66f0*/  USHF.R.U32.HI UR4, URZ, 0x4, UR4 ;  /* 0x000000043f047899 */ /* 0x000fe20008011604 */
[----:B------:R-:W-:Y:S02]  /*6700*/  IMAD.MOV.U32 R41, RZ, RZ, RZ ;  /* 0x000000ffff297224 */ /* 0x000fe400078e00ff */
[----:B------:R-:W1:Y:S01]  /*6710*/  SHFL.BFLY PT, R5, R6, 0x2, 0x1f ;  /* 0x0c401f0006057f89 */ /* 0x000e6200000e0000 */
[----:B------:R-:W-:-:S04]  /*6720*/  ULOP3.LUT UR4, UR4, 0x3fff, URZ, 0xc0, !UPT ;  /* 0x00003fff04047892 */ /* 0x000fc8000f8ec03f */
[----:B------:R-:W-:-:S04]  /*6730*/  ULEA UR4, UR39, UR4, 0xa ;  /* 0x0000000427047291 */ /* 0x000fc8000f8e503f */
[----:B------:R-:W-:-:S03]  /*6740*/  UIADD3 UR6, UR4, 0x80, URZ ;  /* 0x0000008004067890 */ /* 0x000fc6000fffe03f */
[----:B------:R-:W-:Y:S02]  /*6750*/  UMOV UR10, UR4 ;  /* 0x00000004000a7c82 */ /* 0x000fe40008000000 */
[----:B------:R-:W-:Y:S01]  /*6760*/  HGMMA.64x64x16.F32 R88, R120, gdesc[UR8].tnspB, R88, gsb0 ;  /* 0x40e0000878587df0 */ /* 0x000fe20008000858 */
[----:B------:R-:W-:Y:S01]  /*6770*/  UMOV UR11, 0x40000040 ;  /* 0x40000040000b7882 */ /* 0x000fe20000000000 */
[----:B------:R-:W-:Y:S01]  /*6780*/  UMOV UR10, UR6 ;  /* 0x00000006000a7c82 */ /* 0x000fe20008000000 */
[----:B------:R-:W-:Y:S01]  /*6790*/  UIADD3 UR6, UR4, 0x100, URZ ;  /* 0x0000010004067890 */ /* 0x000fe2000fffe03f */
[----:B0-----:R-:W-:Y:S01]  /*67a0*/  FADD.FTZ R0, R0, R3 ;  /* 0x0000000300007221 */ /* 0x001fe20000010000 */
[----:B------:R-:W-:Y:S02]  /*67b0*/  IMAD.MOV.U32 R3, RZ, RZ, -0x800000 ;  /* 0xff800000ff037424 */ /* 0x000fe400078e00ff */
[----:B-1----:R-:W-:Y:S02]  /*67c0*/  FADD.FTZ R4, R5, R6 ;  /* 0x0000000605047221 */ /* 0x002fe40000010000 */
[----:B------:R-:W0:Y:S04]  /*67d0*/  SHFL.BFLY PT, R5, R0, 0x1, 0x1f ;  /* 0x0c201f0000057f89 */ /* 0x000e2800000e0000 */
[----:B------:R-:W1:Y:S01]  /*67e0*/  SHFL.BFLY PT, R7, R4, 0x1, 0x1f ;  /* 0x0c201f0004077f89 */ /* 0x000e6200000e0000 */
[----:B0-----:R-:W-:Y:S01]  /*67f0*/  FADD.FTZ R8, R0, R5 ;  /* 0x0000000500087221 */ /* 0x001fe20000010000 */
[----:B------:R-:W-:-:S02]  /*6800*/  IMAD.MOV.U32 R0, RZ, RZ, -0x800000 ;  /* 0xff800000ff007424 */ /* 0x000fc400078e00ff */
[----:B-1----:R-:W-:Y:S02]  /*6810*/  FADD.FTZ R9, R4, R7 ;  /* 0x0000000704097221 */ /* 0x002fe40000010000 */
[----:B------:R-:W-:Y:S01]  /*6820*/  FSETP.NE.FTZ.AND P1, PT, R8, RZ, PT ;  /* 0x000000ff0800720b */ /* 0x000fe20003f35000 */
[----:B------:R-:W-:Y:S02]  /*6830*/  IMAD.MOV.U32 R4, RZ, RZ, RZ ;  /* 0x000000ffff047224 */ /* 0x000fe400078e00ff */
[----:B------:R-:W-:-:S10]  /*6840*/  FSETP.NE.FTZ.AND P2, PT, R9, RZ, PT ;  /* 0x000000ff0900720b */ /* 0x000fd40003f55000 */
[----:B------:R-:W0:Y:S01]  /*6850*/  @P1 MUFU.LG2 R6, R8 ;  /* 0x0000000800061308 */ /* 0x000e220000000c00 */
[C---:B------:R-:W-:Y:S02]  /*6860*/  @P1 FMUL.FTZ R5, R39.reuse, 0.69314718246459960938 ;  /* 0x3f31721827051820 */ /* 0x040fe40000410000 */
[----:B------:R-:W-:-:S05]  /*6870*/  @P2 FMUL.FTZ R10, R39, 0.69314718246459960938 ;  /* 0x3f317218270a2820 */ /* 0x000fca0000410000 */
[----:B------:R-:W1:Y:S08]  /*6880*/  @P2 MUFU.LG2 R7, R9 ;  /* 0x0000000900072308 */ /* 0x000e700000000c00 */
[----:B------:R2:W3:Y:S01]  /*6890*/  @P1 MUFU.RCP R41, R8 ;  /* 0x0000000800291308 */ /* 0x0004e20000001000 */
[----:B0-----:R-:W-:-:S04]  /*68a0*/  @P1 FMUL.FTZ R6, R6, 0.69314718246459960938 ;  /* 0x3f31721806061820 */ /* 0x001fc80000410000 */
[----:B------:R-:W-:Y:S01]  /*68b0*/  @P1 FFMA.FTZ R3, R5, R38, R6 ;  /* 0x0000002605031223 */ /* 0x000fe20000010006 */
[----:B------:R-:W-:Y:S02]  /*68c0*/  WARPGROUP.DEPBAR.LE gsb0, 0x0 ;  /* 0x00008000000079c5 */ /* 0x000fe40000010000 */
[----:B------:R-:W-:Y:S01]  /*68d0*/  WARPGROUP.ARRIVE ;  /* 0x00000000000079c5 */ /* 0x000fe20000000000 */
[----:B------:R2:W0:Y:S01]  /*68e0*/  @P2 MUFU.RCP R4, R9 ;  /* 0x0000000900042308 */ /* 0x0004220000001000 */
[----:B-1----:R-:W-:-:S04]  /*68f0*/  @P2 FMUL.FTZ R7, R7, 0.69314718246459960938 ;  /* 0x3f31721807072820 */ /* 0x002fc80000410000 */
[----:B------:R-:W-:Y:S01]  /*6900*/  HGMMA.64x64x16.F32 R88, R124, gdesc[UR8].tnspB, R88, gsb0 ;  /* 0x40e000087c587df0 */ /* 0x000fe20008000858 */
[----:B------:R-:W-:Y:S01]  /*6910*/  UMOV UR10, UR6 ;  /* 0x00000006000a7c82 */ /* 0x000fe20008000000 */
[----:B------:R-:W-:Y:S01]  /*6920*/  UMOV UR11, 0x40000040 ;  /* 0x40000040000b7882 */ /* 0x000fe20000000000 */
[----:B------:R-:W-:Y:S01]  /*6930*/  UIADD3 UR6, UR4, 0x180, URZ ;  /* 0x0000018004067890 */ /* 0x000fe2000fffe03f */
[----:B------:R-:W-:Y:S01]  /*6940*/  @P2 FFMA.FTZ R0, R10, R46, R7 ;  /* 0x0000002e0a002223 */ /* 0x000fe20000010007 */
        /* <DEDUP_REMOVED lines=35> */
.L_x_232:
[----:B------:R-:W2:Y:S01]  /*6b80*/  LDL.LU R5, [R1+0x18] ;  /* 0x0000180001057983 */ /* 0x000ea20000300800 */
[----:B------:R-:W-:Y:S01]  /*6b90*/  UIADD3 UR4, UR5, 0x16860, URZ ;  /* 0x0001686005047890 */ /* 0x000fe2000fffe03f */
[-C--:B------:R-:W-:Y:S01]  /*6ba0*/  FMUL.FTZ R20, R88, R41.reuse ;  /* 0x0000002958147220 */ /* 0x080fe20000410000 */
[----:B------:R-:W-:Y:S01]  /*6bb0*/  UIADD3 UR39, UR39, 0x1, URZ ;  /* 0x0000000127277890 */ /* 0x000fe2000fffe03f */
[-C--:B------:R-:W-:Y:S01]  /*6bc0*/  FMUL.FTZ R21, R89, R41.reuse ;  /* 0x0000002959157220 */ /* 0x080fe20000410000 */
[----:B------:R-:W-:Y:S01]  /*6bd0*/  UPRMT UR4, UR7, 0x654, UR4 ;  /* 0x0000065407047896 */ /* 0x000fe20008000004 */
[-C--:B------:R-:W-:Y:S01]  /*6be0*/  FMUL.FTZ R28, R92, R41.reuse ;  /* 0x000000295c1c7220 */ /* 0x080fe20000410000 */
[----:B------:R-:W-:Y:S01]  /*6bf0*/  UISETP.NE.AND UP0, UPT, UR39, 0x2, UPT ;  /* 0x000000022700788c */ /* 0x000fe2000bf05270 */
        /* <DEDUP_REMOVED lines=11> */
[-C--:B------:R-:W-:Y:S01]  /*6cb0*/  FMUL.FTZ R39, R113, R41.reuse ;  /* 0x0000002971277220 */ /* 0x080fe20000410000 */
[-C--:B------:R-:W-:Y:S01]  /*6cc0*/  FMUL.FTZ R40, R116, R41.reuse ;  /* 0x0000002974287220 */ /* 0x080fe20000410000 */
[----:B------:R-:W-:Y:S01]  /*6cd0*/  USEL UR4, URZ, 0x1, UP0 ;  /* 0x000000013f047887 */ /* 0x000fe20008000000 */
        /* <DEDUP_REMOVED lines=18> */
[----:B------:R-:W-:-:S02]  /*6e00*/  USEL UR39, UR39, URZ, UP0 ;  /* 0x0000003f27277287 */ /* 0x000fc40008000000 */
[----:B------:R-:W-:Y:S01]  /*6e10*/  ULOP3.LUT UR38, UR38, UR4, URZ, 0x3c, !UPT ;  /* 0x0000000426267292 */ /* 0x000fe2000f8e3c3f */
[----:B--2---:R-:W-:-:S05]  /*6e20*/  IADD3 R5, R5, 0x1, RZ ;  /* 0x0000000105057810 */ /* 0x004fca0007ffe0ff */
[----:B------:R1:W-:Y:S06]  /*6e30*/  STL [R1+0x18], R5 ;  /* 0x0000180501007387 */ /* 0x0003ec0000100800 */
.L_x_208:
[----:B-1----:R-:W1:Y:S01]  /*6e40*/  S2R R5, SR_CgaCtaId ;  /* 0x0000000000057919 */ /* 0x002e620000008800 */
[----:B------:R-:W-:Y:S01]  /*6e50*/  MOV R16, 0x400 ;  /* 0x0000040000107802 */ /* 0x000fe20000000f00 */
[----:B------:R-:W-:Y:S01]  /*6e60*/  BSSY B0, `(.L_x_233) ;  /* 0x0000223000007945 */ /* 0x000fe20003800000 */
[----:B------:R-:W-:Y:S02]  /*6e70*/  BAR.SYNC.DEFER_BLOCKING 0x5, 0x200 ;  /* 0x0148000000007b1d */ /* 0x000fe40000010000 */
[----:B-1----:R-:W-:-:S05]  /*6e80*/  LEA R16, R5, R16, 0x18 ;  /* 0x0000001005107211 */ /* 0x002fca00078ec0ff */
[----:B------:R1:W2:Y:S01]  /*6e90*/  LDS.128 R4, [R16+0x168d0] ;  /* 0x0168d00010047984 */ /* 0x0002a20000000c00 */
[----:B------:R-:W-:Y:S06]  /*6ea0*/  BAR.ARV 0x4, 0x200 ;  /* 0x0108000000007b1d */ /* 0x000fec0000002000 */
[----:B------:R-:W-:Y:S05]  /*6eb0*/  @P0 BRA `(.L_x_234) ;  /* 0x0000001400fc0947 */ /* 0x000fea0003800000 */
[----:B------:R-:W3:Y:S01]  /*6ec0*/  LDL R8, [R1+0x48] ;  /* 0x0000480001087983 */ /* 0x000ee20000100800 */
[----:B------:R-:W4:Y:S01]  /*6ed0*/  LDC.64 R60, c[0x0][0xc00] ;  /* 0x00030000ff3c7b82 */ /* 0x000f220000000a00 */
[----:B------:R-:W0:Y:S01]  /*6ee0*/  S2R R9, SR_SWINHI ;  /* 0x0000000000097919 */ /* 0x000e220000002f00 */
[----:B------:R-:W-:Y:S02]  /*6ef0*/  F2FP.F16.F32.PACK_AB R24, R21, R20 ;  /* 0x000000141518723e */ /* 0x000fe400000000ff */
[----:B------:R-:W-:Y:S01]  /*6f00*/  F2FP.F16.F32.PACK_AB R25, R43, R42 ;  /* 0x0000002a2b19723e */ /* 0x000fe200000000ff */
[----:B------:R-:W4:Y:S01]  /*6f10*/  LDL.LU R70, [R1+0xc] ;  /* 0x00000c0001467983 */ /* 0x000f220000300800 */
[----:B------:R-:W-:Y:S02]  /*6f20*/  F2FP.F16.F32.PACK_AB R26, R29, R28 ;  /* 0x0000001c1d1a723e */ /* 0x000fe400000000ff */
[----:B------:R-:W-:Y:S01]  /*6f30*/  F2FP.F16.F32.PACK_AB R27, R45, R44 ;  /* 0x0000002c2d1b723e */ /* 0x000fe200000000ff */
[----:B------:R-:W-:Y:S01]  /*6f40*/  IMAD.SHL.U32 R65, R17, 0x4, RZ ;  /* 0x0000000411417824 */ /* 0x000fe200078e00ff */
[----:B------:R-:W-:Y:S01]  /*6f50*/  MOV R62, RZ ;  /* 0x000000ff003e7202 */ /* 0x000fe20000000f00 */
[----:B------:R-:W4:Y:S01]  /*6f60*/  LDL R67, [R1+0x44] ;  /* 0x0000440001437983 */ /* 0x000f220000100800 */
[----:B------:R-:W-:-:S03]  /*6f70*/  ULDC.64 UR4, c[0x0][0xc08] ;  /* 0x0003020000047ab9 */ /* 0x000fc60000000a00 */
[----:B------:R-:W4:Y:S01]  /*6f80*/  LDL R69, [R1+0x8] ;  /* 0x0000080001457983 */ /* 0x000f220000100800 */
[----:B------:R-:W-:Y:S02]  /*6f90*/  MOV R56, R16 ;  /* 0x0000001000387202 */ /* 0x000fe40000000f00 */
[----:B0-----:R-:W-:Y:S01]  /*6fa0*/  MOV R57, R9 ;  /* 0x0000000900397202 */ /* 0x001fe20000000f00 */
[----:B------:R-:W-:Y:S02]  /*6fb0*/  BAR.SYNC.DEFER_BLOCKING 0x1, 0x180 ;  /* 0x0046000000007b1d */ /* 0x000fe40000010000 */
[----:B---3--:R-:W-:-:S03]  /*6fc0*/  IMAD.WIDE R8, R8, 0x2, R56 ;  /* 0x0000000208087825 */ /* 0x008fc600078e0238 */
[----:B------:R-:W-:-:S04]  /*6fd0*/  LOP3.LUT R11, R8, 0x380, RZ, 0xc0, !PT ;  /* 0x00000380080b7812 */ /* 0x000fc800078ec0ff */
[----:B------:R-:W-:Y:S02]  /*6fe0*/  SHF.R.U64 R11, R11, 0x3, RZ ;  /* 0x000000030b0b7819 */ /* 0x000fe400000012ff */
[C---:B------:R-:W-:Y:S02]  /*6ff0*/  IADD3 R10, P0, R8.reuse, 0x60, RZ ;  /* 0x00000060080a7810 */ /* 0x040fe40007f1e0ff */
[C---:B------:R-:W-:Y:S02]  /*7000*/  IADD3 R63, P1, R8.reuse, 0x40, RZ ;  /* 0x00000040083f7810 */ /* 0x040fe40007f3e0ff */
[----:B------:R-:W-:Y:S02]  /*7010*/  IADD3 R59, P2, R8, 0x20, RZ ;  /* 0x00000020083b7810 */ /* 0x000fe40007f5e0ff */
[----:B------:R-:W-:Y:S01]  /*7020*/  LOP3.LUT R8, R11, R8, RZ, 0x3c, !PT ;  /* 0x000000080b087212 */ /* 0x000fe200078e3cff */
[--C-:B------:R-:W-:Y:S02]  /*7030*/  IMAD.X R11, RZ, RZ, R9.reuse, P0 ;  /* 0x000000ffff0b7224 */ /* 0x100fe400000e0609 */
[--C-:B------:R-:W-:Y:S01]  /*7040*/  IMAD.X R13, RZ, RZ, R9.reuse, P1 ;  /* 0x000000ffff0d7224 */ /* 0x100fe200008e0609 */
[----:B------:R-:W-:Y:S01]  /*7050*/  MOV R58, R8 ;  /* 0x00000008003a7202 */ /* 0x000fe20000000f00 */
[----:B------:R-:W-:Y:S01]  /*7060*/  IMAD.X R15, RZ, RZ, R9, P2 ;  /* 0x000000ffff0f7224 */ /* 0x000fe200010e0609 */
[----:B------:R-:W-:-:S02]  /*7070*/  LOP3.LUT R9, R10, 0x380, RZ, 0xc0, !PT ;  /* 0x000003800a097812 */ /* 0x000fc400078ec0ff */
[----:B------:R-:W-:Y:S02]  /*7080*/  LOP3.LUT R8, R63, 0x380, RZ, 0xc0, !PT ;  /* 0x000003803f087812 */ /* 0x000fe400078ec0ff */
[----:B--2---:R-:W-:Y:S02]  /*7090*/  LOP3.LUT R4, R59, 0x380, RZ, 0xc0, !PT ;  /* 0x000003803b047812 */ /* 0x004fe400078ec0ff */
[----:B------:R-:W-:Y:S02]  /*70a0*/  SHF.R.U64 R9, R9, 0x3, RZ ;  /* 0x0000000309097819 */ /* 0x000fe400000012ff */
[----:B------:R-:W-:Y:S02]  /*70b0*/  SHF.R.U64 R8, R8, 0x3, RZ ;  /* 0x0000000308087819 */ /* 0x000fe400000012ff */
[----:B------:R-:W-:Y:S02]  /*70c0*/  SHF.R.U64 R4, R4, 0x3, RZ ;  /* 0x0000000304047819 */ /* 0x000fe400000012ff */
[----:B------:R-:W-:-:S02]  /*70d0*/  LOP3.LUT R10, R9, R10, RZ, 0x3c, !PT ;  /* 0x0000000a090a7212 */ /* 0x000fc400078e3cff */
[----:B------:R-:W-:Y:S02]  /*70e0*/  LOP3.LUT R12, R8, R63, RZ, 0x3c, !PT ;  /* 0x0000003f080c7212 */ /* 0x000fe400078e3cff */
[----:B------:R-:W-:Y:S02]  /*70f0*/  LOP3.LUT R14, R4, R59, RZ, 0x3c, !PT ;  /* 0x0000003b040e7212 */ /* 0x000fe400078e3cff */
[----:B------:R-:W-:Y:S01]  /*7100*/  MOV R4, R10 ;  /* 0x0000000a00047202 */ /* 0x000fe20000000f00 */
[----:B------:R0:W-:Y:S01]  /*7110*/  STSM.16.M88.4 [R58], R24 ;  /* 0x000000183a007844 */ /* 0x0001e20000000200 */
[----:B------:R-:W-:Y:S02]  /*7120*/  MOV R66, R12 ;  /* 0x0000000c00427202 */ /* 0x000fe40000000f00 */
[----:B------:R-:W-:Y:S02]  /*7130*/  MOV R63, R14 ;  /* 0x0000000e003f7202 */ /* 0x000fe40000000f00 */
        /* <DEDUP_REMOVED lines=8> */
[----:B0-----:R-:W-:Y:S02]  /*71c0*/  F2FP.F16.F32.PACK_AB R24, R39, R38 ;  /* 0x000000262718723e */ /* 0x001fe400000000ff */
[----:B------:R-:W-:Y:S02]  /*71d0*/  F2FP.F16.F32.PACK_AB R25, R55, R54 ;  /* 0x000000363719723e */ /* 0x000fe400000000ff */
[----:B------:R-:W-:Y:S02]  /*71e0*/  F2FP.F16.F32.PACK_AB R26, R41, R40 ;  /* 0x00000028291a723e */ /* 0x000fe400000000ff */
[----:B------:R-:W-:Y:S01]  /*71f0*/  F2FP.F16.F32.PACK_AB R27, R119, R118 ;  /* 0x00000076771b723e */ /* 0x000fe200000000ff */
[----:B------:R0:W-:Y:S04]  /*7200*/  STSM.16.M88.4 [R63], R8 ;  /* 0x000000083f007844 */ /* 0x0001e80000000200 */
[----:B------:R-:W-:Y:S04]  /*7210*/  STSM.16.M88.4 [R66], R12 ;  /* 0x0000000c42007844 */ /* 0x000fe80000000200 */
[----:B------:R2:W-:Y:S01]  /*7220*/  STSM.16.M88.4 [R4], R24 ;  /* 0x0000001804007844 */ /* 0x0005e20000000200 */
[----:B------:R-:W-:Y:S01]  /*7230*/  BAR.SYNC.DEFER_BLOCKING 0x1, 0x180 ;  /* 0x0046000000007b1d */ /* 0x000fe20000010000 */
[----:B----4-:R-:W-:-:S04]  /*7240*/  ISETP.NE.U32.AND P0, PT, R60, RZ, PT ;  /* 0x000000ff3c00720c */ /* 0x010fc80003f05070 */
[----:B------:R-:W-:-:S03]  /*7250*/  ISETP.NE.AND.EX P0, PT, R61, RZ, PT, P0 ;  /* 0x000000ff3d00720c */ /* 0x000fc60003f05300 */
[----:B0-----:R-:W0:Y:S01]  /*7260*/  LDC R8, c[0x0][0xad4] ;  /* 0x0002b500ff087b82 */ /* 0x001e220000000800 */
[----:B------:R-:W-:Y:S02]  /*7270*/  SHF.L.U64.HI R68, R17, 0x2, R70 ;  /* 0x0000000211447819 */ /* 0x000fe40000010246 */
[----:B------:R-:W-:-:S05]  /*7280*/  IADD3 R58, P1, R65, R60, RZ ;  /* 0x0000003c413a7210 */ /* 0x000fca0007f3e0ff */
[----:B------:R-:W-:Y:S01]  /*7290*/  IMAD.X R59, R68, 0x1, R61, P1 ;  /* 0x00000001443b7824 */ /* 0x000fe200008e063d */
[----:B--2---:R-:W2:Y:S04]  /*72a0*/  LDC R4, c[0x0][0xbe8] ;  /* 0x0002fa00ff047b82 */ /* 0x004ea80000000800 */
[----:B------:R-:W3:Y:S01]  /*72b0*/  @P0 LDG.E R62, desc[UR36][R58.64] ;  /* 0x000000243a3e0981 */ /* 0x000ee2000c1e1900 */
[----:B------:R-:W-:-:S04]  /*72c0*/  ISETP.NE.U32.AND P1, PT, RZ, UR4, PT ;  /* 0x00000004ff007c0c */ /* 0x000fc8000bf25070 */
[----:B------:R-:W-:Y:S01]  /*72d0*/  ISETP.NE.AND.EX P1, PT, RZ, UR5, PT, P1 ;  /* 0x00000005ff007c0c */ /* 0x000fe2000bf25310 */
[----:B------:R-:W-:-:S12]  /*72e0*/  IMAD.MOV.U32 R26, RZ, RZ, 0x9b8 ;  /* 0x000009b8ff1a7424 */ /* 0x000fd800078e00ff */
[----:B------:R-:W-:-:S04]  /*72f0*/  @P1 IADD3 R64, P2, R65, UR4, RZ ;  /* 0x0000000441401c10 */ /* 0x000fc8000ff5e0ff */
[----:B------:R-:W-:Y:S02]  /*7300*/  @P1 IADD3.X R65, R68, UR5, RZ, P2, !PT ;  /* 0x0000000544411c10 */ /* 0x000fe400097fe4ff */
[----:B------:R-:W-:-:S04]  /*7310*/  ISETP.NE.AND P2, PT, R19, RZ, PT ;  /* 0x000000ff1300720c */ /* 0x000fc80003f45270 */
[----:B0-----:R-:W-:-:S04]  /*7320*/  SEL R8, R19, R8, P2 ;  /* 0x0000000813087207 */ /* 0x001fc80001000000 */
[----:B------:R-:W-:Y:S02]  /*7330*/  ISETP.GT.AND P3, PT, R8, 0x1, PT ;  /* 0x000000010800780c */ /* 0x000fe40003f64270 */
[----:B--2---:R-:W-:Y:S01]  /*7340*/  ISETP.NE.AND P4, PT, R4, 0x1, PT ;  /* 0x000000010400780c */ /* 0x004fe20003f85270 */
[----:B------:R-:W-:Y:S01]  /*7350*/  ULDC UR4, c[0x0][0xa88] ;  /* 0x0002a20000047ab9 */ /* 0x000fe20000000800 */
[----:B------:R-:W-:Y:S01]  /*7360*/  SEL R26, R26, 0x978, P3 ;  /* 0x000009781a1a7807 */ /* 0x000fe20001800000 */
[----:B------:R-:W0:Y:S08]  /*7370*/  LDC.64 R8, c[0x0][0xba8] ;  /* 0x0002ea00ff087b82 */ /* 0x000e300000000a00 */
[----:B------:R-:W2:Y:S01]  /*7380*/  LDC.64 R14, c[0x0][R26+0x220] ;  /* 0x000088001a0e7b82 */ /* 0x000ea20000000a00 */
[----:B------:R-:W-:Y:S01]  /*7390*/  IMAD.U32 R63, RZ, RZ, UR4 ;  /* 0x00000004ff3f7e24 */ /* 0x000fe2000f8e00ff */
[----:B------:R-:W-:-:S05]  /*73a0*/  ISETP.NE.U32.AND P2, PT, R60, RZ, PT ;  /* 0x000000ff3c00720c */ /* 0x000fca0003f45070 */
[----:B------:R4:W5:Y:S01]  /*73b0*/  @P1 LDG.E R63, desc[UR36][R64.64] ;  /* 0x00000024403f1981 */ /* 0x000962000c1e1900 */
[----:B------:R-:W1:Y:S01]  /*73c0*/  LDC.64 R12, c[0x0][R26+0x218] ;  /* 0x000086001a0c7b82 */ /* 0x000e620000000a00 */
[----:B------:R-:W-:-:S07]  /*73d0*/  ISETP.NE.AND.EX P2, PT, R61, RZ, PT, P2 ;  /* 0x000000ff3d00720c */ /* 0x000fce0003f45320 */
[----:B------:R-:W3:Y:S01]  /*73e0*/  @P4 LDC R60, c[0x0][0xbec] ;  /* 0x0002fb00ff3c4b82 */ /* 0x000ee20000000800 */
[----:B------:R-:W-:-:S07]  /*73f0*/  SEL R17, R17, RZ, !P2 ;  /* 0x000000ff11117207 */ /* 0x000fce0005000000 */
[----:B----4-:R-:W4:Y:S01]  /*7400*/  @P4 LDC R65, c[0x0][0xbf0] ;  /* 0x0002fc00ff414b82 */ /* 0x010f220000000800 */
[----:B------:R-:W-:Y:S01]  /*7410*/  SEL R19, R70, RZ, !P2 ;  /* 0x000000ff46137207 */ /* 0x000fe20005000000 */
[----:B--2---:R-:W-:-:S06]  /*7420*/  IMAD R15, R15, R17, RZ ;  /* 0x000000110f0f7224 */ /* 0x004fcc00078e02ff */
[----:B------:R-:W2:Y:S01]  /*7430*/  LDC.64 R10, c[0x0][R26+0x228] ;  /* 0x00008a001a0a7b82 */ /* 0x000ea20000000a00 */
[----:B------:R-:W-:Y:S02]  /*7440*/  IMAD R61, R14, R19, R15 ;  /* 0x000000130e3d7224 */ /* 0x000fe400078e020f */
[----:B-1----:R-:W-:-:S04]  /*7450*/  IMAD.WIDE.U32 R24, R12, R18, RZ ;  /* 0x000000120c187225 */ /* 0x002fc800078e00ff */
[----:B------:R-:W-:Y:S01]  /*7460*/  IMAD.WIDE.U32 R14, R14, R17, RZ ;  /* 0x000000110e0e7225 */ /* 0x000fe200078e00ff */
[----:B0-----:R-:W0:Y:S03]  /*7470*/  @!P3 LDC R8, c[0x0][0xb50] ;  /* 0x0002d400ff08bb82 */ /* 0x001e260000000800 */
[----:B------:R-:W-:Y:S02]  /*7480*/  IMAD R27, R13, R18, RZ ;  /* 0x000000120d1b7224 */ /* 0x000fe400078e02ff */
[----:B------:R-:W-:-:S03]  /*7490*/  IMAD R67, R23, 0xc0, R67 ;  /* 0x000000c017437824 */ /* 0x000fc600078e0243 */
[----:B------:R-:W1:Y:S01]  /*74a0*/  LDC.64 R12, c[0x0][R26+0x210] ;  /* 0x000084001a0c7b82 */ /* 0x000e620000000a00 */
[----:B------:R-:W-:Y:S01]  /*74b0*/  SEL R19, R69, RZ, P3 ;  /* 0x000000ff45137207 */ /* 0x000fe20001800000 */
[----:B------:R-:W-:Y:S02]  /*74c0*/  IMAD.IADD R61, R15, 0x1, R61 ;  /* 0x000000010f3d7824 */ /* 0x000fe400078e023d */
[----:B------:R-:W-:Y:S02]  /*74d0*/  IMAD.MOV.U32 R15, RZ, RZ, R67 ;  /* 0x000000ffff0f7224 */ /* 0x000fe400078e0043 */
[----:B------:R-:W-:Y:S02]  /*74e0*/  IMAD.IADD R27, R25, 0x1, R27 ;  /* 0x00000001191b7824 */ /* 0x000fe400078e021b */
[-C--:B--2---:R-:W-:Y:S01]  /*74f0*/  IMAD R25, R11, R19.reuse, RZ ;  /* 0x000000130b197224 */ /* 0x084fe200078e02ff */
[----:B------:R-:W2:Y:S01]  /*7500*/  @!P3 LDC R9, c[0x0][0xb54] ;  /* 0x0002d500ff09bb82 */ /* 0x000ea20000000800 */
[----:B------:R-:W-:-:S04]  /*7510*/  IMAD.WIDE.U32 R10, R10, R19, RZ ;  /* 0x000000130a0a7225 */ /* 0x000fc800078e00ff */
[----:B------:R-:W-:Y:S01]  /*7520*/  IMAD.IADD R25, R11, 0x1, R25 ;  /* 0x000000010b197824 */ /* 0x000fe200078e0219 */
[--C-:B---3--:R-:W-:Y:S01]  /*7530*/  IADD3 R24, P2, P5, R14, R24, R62.reuse ;  /* 0x000000180e187210 */ /* 0x108fe20007d5e03e */
[----:B------:R-:W-:Y:S01]  /*7540*/  @P4 IMAD.HI.U32 R14, R67, R60, RZ ;  /* 0x0000003c430e4227 */ /* 0x000fe200078e00ff */
[----:B------:R-:W-:-:S04]  /*7550*/  SHF.R.S32.HI R60, RZ, 0x1f, R62 ;  /* 0x0000001fff3c7819 */ /* 0x000fc8000001143e */
[----:B----4-:R-:W-:-:S04]  /*7560*/  @P4 SHF.R.U32.HI R15, RZ, R65, R14 ;  /* 0x00000041ff0f4219 */ /* 0x010fc8000001160e */
[----:B------:R-:W-:Y:S02]  /*7570*/  IADD3 R19, -R15, RZ, RZ ;  /* 0x000000ff0f137210 */ /* 0x000fe40007ffe1ff */
[----:B------:R-:W-:Y:S02]  /*7580*/  IADD3.X R14, R61, R27, R60, P2, P5 ;  /* 0x0000001b3d0e7210 */ /* 0x000fe400017ea43c */
[----:B------:R-:W-:Y:S02]  /*7590*/  IADD3 R10, P2, P5, R15, R24, R10 ;  /* 0x000000180f0a7210 */ /* 0x000fe40007d5e00a */
[----:B------:R-:W-:Y:S01]  /*75a0*/  SHF.R.S32.HI R11, RZ, 0x1f, R15 ;  /* 0x0000001fff0b7819 */ /* 0x000fe2000001140f */
[----:B------:R-:W-:-:S03]  /*75b0*/  IMAD R15, R4, R19, R67 ;  /* 0x00000013040f7224 */ /* 0x000fc600078e0243 */
[----:B------:R-:W-:Y:S01]  /*75c0*/  IADD3.X R11, R11, R14, R25, P2, P5 ;  /* 0x0000000e0b0b7210 */ /* 0x000fe200017ea419 */
[----:B-1----:R-:W-:Y:S01]  /*75d0*/  IMAD R13, R13, R15, RZ ;  /* 0x0000000f0d0d7224 */ /* 0x002fe200078e02ff */
[----:B------:R-:W-:-:S05]  /*75e0*/  SHF.R.S32.HI R19, RZ, 0x1f, R15 ;  /* 0x0000001fff137819 */ /* 0x000fca000001140f */
[C---:B------:R-:W-:Y:S02]  /*75f0*/  IMAD R19, R12.reuse, R19, R13 ;  /* 0x000000130c137224 */ /* 0x040fe400078e020d */
[----:B------:R-:W-:-:S04]  /*7600*/  IMAD.WIDE.U32 R12, R12, R15, R10 ;  /* 0x0000000f0c0c7225 */ /* 0x000fc800078e000a */
[----:B------:R-:W-:Y:S01]  /*7610*/  IMAD.IADD R10, R13, 0x1, R19 ;  /* 0x000000010d0a7824 */ /* 0x000fe200078e0213 */
[----:B0-----:R-:W-:-:S04]  /*7620*/  LEA R13, P2, R12, R8, 0x2 ;  /* 0x000000080c0d7211 */ /* 0x001fc800078410ff */
[----:B--2---:R-:W-:Y:S01]  /*7630*/  LEA.HI.X R14, R12, R9, R10, 0x2, P2 ;  /* 0x000000090c0e7211 */ /* 0x004fe200010f140a */
[----:B------:R-:W-:Y:S08]  /*7640*/  @P1 BRA `(.L_x_235) ;  /* 0x0000000000101947 */ /* 0x000ff00003800000 */
[----:B------:R-:W-:Y:S05]  /*7650*/  @!P0 BRA `(.L_x_235) ;  /* 0x00000000000c8947 */ /* 0x000fea0003800000 */
[----:B------:R-:W2:Y:S04]  /*7660*/  LDG.E R8, desc[UR36][R58.64] ;  /* 0x000000243a087981 */ /* 0x000ea8000c1e1900 */
[----:B-----5:R-:W2:Y:S02]  /*7670*/  LDG.E R63, desc[UR36][R58.64+0x4] ;  /* 0x000004243a3f7981 */ /* 0x020ea4000c1e1900 */
[----:B--2---:R-:W-:-:S07]  /*7680*/  IMAD.IADD R63, R63, 0x1, -R8 ;  /* 0x000000013f3f7824 */ /* 0x004fce00078e0a08 */
.L_x_235:
[----:B------:R-:W2:Y:S01]  /*7690*/  LDL R15, [R1+0x40] ;  /* 0x00004000010f7983 */ /* 0x000ea20000100800 */
[----:B------:R-:W0:Y:S03]  /*76a0*/  S2R R8, SR_TID.X ;  /* 0x0000000000087919 */ /* 0x000e260000002100 */
[----:B------:R-:W-:Y:S04]  /*76b0*/  SHFL.IDX PT, R9, R14, RZ, 0x1c1f ;  /* 0x001c1fff0e097589 */ /* 0x000fe800000e0000 */
[----:B------:R-:W-:Y:S04]  /*76c0*/  SHFL.IDX PT, R10, R13, 0x1, 0x1c1f ;  /* 0x003c1f000d0a7f89 */ /* 0x000fe800000e0000 */
[----:B------:R-:W-:Y:S01]  /*76d0*/  SHFL.IDX PT, R11, R14, 0x1, 0x1c1f ;  /* 0x003c1f000e0b7f89 */ /* 0x000fe200000e0000 */
[----:B0-----:R-:W-:-:S05]  /*76e0*/  VIADD R19, R8, 0xffffff80 ;  /* 0xffffff8008137836 */ /* 0x001fca0000000000 */
[----:B------:R-:W-:-:S04]  /*76f0*/  SHF.R.S32.HI R12, RZ, 0x1f, R19 ;  /* 0x0000001fff0c7819 */ /* 0x000fc80000011413 */
[----:B------:R-:W-:Y:S01]  /*7700*/  LEA.HI R12, R12, R19, RZ, 0x7 ;  /* 0x000000130c0c7211 */ /* 0x000fe200078f38ff */
[----:B------:R-:W0:Y:S03]  /*7710*/  SHFL.IDX PT, R8, R13, RZ, 0x1c1f ;  /* 0x001c1fff0d087589 */ /* 0x000e2600000e0000 */
[----:B------:R-:W-:-:S05]  /*7720*/  LOP3.LUT R12, R12, 0xffffff80, RZ, 0xc0, !PT ;  /* 0xffffff800c0c7812 */ /* 0x000fca00078ec0ff */
[----:B------:R-:W-:Y:S02]  /*7730*/  IMAD.IADD R12, R19, 0x1, -R12 ;  /* 0x00000001130c7824 */ /* 0x000fe400078e0a0c */
[----:B-----5:R-:W-:-:S03]  /*7740*/  IMAD R19, R63, R4, RZ ;  /* 0x000000043f137224 */ /* 0x020fc600078e02ff */
[----:B------:R-:W-:Y:S01]  /*7750*/  LOP3.LUT P0, RZ, R12, 0x3, RZ, 0xc0, !PT ;  /* 0x000000030cff7812 */ /* 0x000fe2000780c0ff */
[----:B--2---:R-:W-:-:S05]  /*7760*/  IMAD R24, R23, 0xc0, R15 ;  /* 0x000000c017187824 */ /* 0x004fca00078e020f */
[C---:B------:R-:W-:Y:S02]  /*7770*/  IADD3 R12, R24.reuse, 0x8, RZ ;  /* 0x00000008180c7810 */ /* 0x040fe40007ffe0ff */
[-C--:B------:R-:W-:Y:S02]  /*7780*/  ISETP.GE.OR P1, PT, R24, R19.reuse, P0 ;  /* 0x000000131800720c */ /* 0x080fe40000726670 */
[-C--:B------:R-:W-:Y:S02]  /*7790*/  ISETP.GE.OR P0, PT, R12, R19.reuse, P0 ;  /* 0x000000130c00720c */ /* 0x080fe40000706670 */
[----:B------:R-:W-:-:S09]  /*77a0*/  ISETP.GE.AND P2, PT, R24, R19, PT ;  /* 0x000000131800720c */ /* 0x000fd20003f46270 */
[----:B0-----:R0:W-:Y:S04]  /*77b0*/  @!P1 ST.E desc[UR36][R8.64], R3 ;  /* 0x0000000308009985 */ /* 0x0011e8000c101924 */
[----:B------:R0:W-:Y:S01]  /*77c0*/  @!P0 ST.E desc[UR36][R10.64], R0 ;  /* 0x000000000a008985 */ /* 0x0001e2000c101924 */
[----:B------:R-:W-:Y:S01]  /*77d0*/  ISETP.GE.AND P0, PT, R12, R19, PT ;  /* 0x000000130c00720c */ /* 0x000fe20003f06270 */
[----:B------:R-:W-:-:S12]  /*77e0*/  @P3 BRA `(.L_x_236) ;  /* 0x0000000400b83947 */ /* 0x000fd80003800000 */
[----:B------:R-:W1:Y:S01]  /*77f0*/  S2R R15, SR_TID.X ;  /* 0x00000000000f7919 */ /* 0x000e620000002100 */
[----:B------:R-:W2:Y:S01]  /*7800*/  @P4 LDC R33, c[0x0][0xbec] ;  /* 0x0002fb00ff214b82 */ /* 0x000ea20000000800 */
[----:B------:R-:W-:-:S07]  /*7810*/  ULDC.64 UR4, c[0x0][0xaa0] ;  /* 0x0002a80000047ab9 */ /* 0x000fce0000000a00 */
[----:B------:R-:W3:Y:S01]  /*7820*/  @P4 LDC R35, c[0x0][0xbf0] ;  /* 0x0002fc00ff234b82 */ /* 0x000ee20000000800 */
[----:B-1----:R-:W-:-:S05]  /*7830*/  VIADD R15, R15, 0xffffff80 ;  /* 0xffffff800f0f7836 */ /* 0x002fca0000000000 */
[----:B------:R-:W-:-:S04]  /*7840*/  SHF.R.S32.HI R58, RZ, 0x1f, R15 ;  /* 0x0000001fff3a7819 */ /* 0x000fc8000001140f */
[----:B------:R-:W-:-:S04]  /*7850*/  LEA.HI R58, R58, R15, RZ, 0x3 ;  /* 0x0000000f3a3a7211 */ /* 0x000fc800078f18ff */
[----:B------:R-:W-:-:S05]  /*7860*/  SHF.R.S32.HI R58, RZ, 0x3, R58 ;  /* 0x00000003ff3a7819 */ /* 0x000fca000001143a */
[----:B0-----:R-:W-:-:S04]  /*7870*/  IMAD R3, R58, 0x40, R152 ;  /* 0x000000403a037824 */ /* 0x001fc800078e0298 */
[----:B------:R-:W-:-:S03]  /*7880*/  IMAD.WIDE R56, R3, 0x2, R56 ;  /* 0x0000000203387825 */ /* 0x000fc600078e0238 */
[C---:B------:R-:W-:Y:S02]  /*7890*/  IADD3 R25, P0, R56.reuse, 0x1800, RZ ;  /* 0x0000180038197810 */ /* 0x040fe40007f1e0ff */
[C---:B------:R-:W-:Y:S02]  /*78a0*/  IADD3 R29, P1, R56.reuse, 0x3000, RZ ;  /* 0x00003000381d7810 */ /* 0x040fe40007f3e0ff */
[----:B------:R-:W-:Y:S02]  /*78b0*/  LOP3.LUT R13, R56, 0x380, RZ, 0xc0, !PT ;  /* 0x00000380380d7812 */ /* 0x000fe400078ec0ff */
[----:B------:R-:W-:Y:S02]  /*78c0*/  LOP3.LUT R24, R25, 0x380, RZ, 0xc0, !PT ;  /* 0x0000038019187812 */ /* 0x000fe400078ec0ff */
[----:B------:R-:W-:Y:S02]  /*78d0*/  LOP3.LUT R28, R29, 0x380, RZ, 0xc0, !PT ;  /* 0x000003801d1c7812 */ /* 0x000fe400078ec0ff */
[----:B------:R-:W-:-:S02]  /*78e0*/  SHF.R.U64 R13, R13, 0x3, RZ ;  /* 0x000000030d0d7819 */ /* 0x000fc400000012ff */
[----:B------:R-:W-:Y:S02]  /*78f0*/  SHF.R.U64 R24, R24, 0x3, RZ ;  /* 0x0000000318187819 */ /* 0x000fe400000012ff */
[----:B------:R-:W-:Y:S02]  /*7900*/  SHF.R.U64 R28, R28, 0x3, RZ ;  /* 0x000000031c1c7819 */ /* 0x000fe400000012ff */
[----:B------:R-:W-:Y:S01]  /*7910*/  LOP3.LUT R12, R13, R56, RZ, 0x3c, !PT ;  /* 0x000000380d0c7212 */ /* 0x000fe200078e3cff */
[--C-:B------:R-:W-:Y:S01]  /*7920*/  IMAD.MOV.U32 R13, RZ, RZ, R57.reuse ;  /* 0x000000ffff0d7224 */ /* 0x100fe200078e0039 */
[----:B------:R-:W-:Y:S01]  /*7930*/  LOP3.LUT R24, R24, R25, RZ, 0x3c, !PT ;  /* 0x0000001918187212 */ /* 0x000fe200078e3cff */
[--C-:B------:R-:W-:Y:S01]  /*7940*/  IMAD.X R25, RZ, RZ, R57.reuse, P0 ;  /* 0x000000ffff197224 */ /* 0x100fe200000e0639 */
[----:B------:R-:W-:Y:S01]  /*7950*/  LOP3.LUT R28, R28, R29, RZ, 0x3c, !PT ;  /* 0x0000001d1c1c7212 */ /* 0x000fe200078e3cff */
[----:B------:R-:W-:Y:S02]  /*7960*/  IMAD.X R29, RZ, RZ, R57, P1 ;  /* 0x000000ffff1d7224 */ /* 0x000fe400008e0639 */
[----:B------:R-:W4:Y:S04]  /*7970*/  LD.E.128 R12, desc[UR36][R12.64] ;  /* 0x000000240c0c7980 */ /* 0x000f28000c101d00 */
[----:B------:R-:W4:Y:S04]  /*7980*/  LD.E.128 R24, desc[UR36][R24.64] ;  /* 0x0000002418187980 */ /* 0x000f28000c101d00 */
[----:B------:R-:W4:Y:S01]  /*7990*/  LD.E.128 R28, desc[UR36][R28.64] ;  /* 0x000000241c1c7980 */ /* 0x000f22000c101d00 */
[----:B------:R-:W-:-:S04]  /*79a0*/  IADD3 R3, P0, R56, 0x4800, RZ ;  /* 0x0000480038037810 */ /* 0x000fc80007f1e0ff */
[----:B------:R-:W-:Y:S01]  /*79b0*/  LOP3.LUT R0, R3, 0x380, RZ, 0xc0, !PT ;  /* 0x0000038003007812 */ /* 0x000fe200078ec0ff */
[----:B------:R-:W-:Y:S01]  /*79c0*/  IMAD.WIDE.U32 R20, R62, UR4, RZ ;  /* 0x000000043e147c25 */ /* 0x000fe2000f8e00ff */
[----:B------:R-:W-:Y:S02]  /*79d0*/  SHF.R.S32.HI R32, RZ, 0x1f, R17 ;  /* 0x0000001fff207819 */ /* 0x000fe40000011411 */
[----:B------:R-:W-:Y:S02]  /*79e0*/  SHF.R.U64 R0, R0, 0x3, RZ ;  /* 0x0000000300007819 */ /* 0x000fe400000012ff */
[----:B------:R-:W-:Y:S02]  /*79f0*/  IADD3.X R9, RZ, R57, RZ, P0, !PT ;  /* 0x00000039ff097210 */ /* 0x000fe400007fe4ff */
[----:B------:R-:W-:Y:S01]  /*7a00*/  LOP3.LUT R8, R0, R3, RZ, 0x3c, !PT ;  /* 0x0000000300087212 */ /* 0x000fe200078e3cff */
[----:B------:R-:W-:Y:S02]  /*7a10*/  IMAD R3, R60, UR4, RZ ;  /* 0x000000043c037c24 */ /* 0x000fe4000f8e02ff */
[----:B------:R-:W-:-:S02]  /*7a20*/  IMAD R0, R22, 0x30, R58 ;  /* 0x0000003016007824 */ /* 0x000fc400078e023a */
[----:B------:R-:W-:Y:S01]  /*7a30*/  IMAD R3, R62, UR5, R3 ;  /* 0x000000053e037c24 */ /* 0x000fe2000f8e0203 */
[----:B------:R-:W-:Y:S01]  /*7a40*/  ULDC.64 UR4, c[0x0][0xae8] ;  /* 0x0002ba0000047ab9 */ /* 0x000fe20000000a00 */
[----:B------:R-:W-:Y:S01]  /*7a50*/  IMAD R34, R23, 0xc0, R0 ;  /* 0x000000c017227824 */ /* 0x000fe200078e0200 */
[----:B------:R-:W5:Y:S01]  /*7a60*/  LD.E.128 R8, desc[UR36][R8.64] ;  /* 0x0000002408087980 */ /* 0x000f62000c101d00 */
[----:B------:R-:W-:Y:S02]  /*7a70*/  IMAD.IADD R21, R21, 0x1, R3 ;  /* 0x0000000115157824 */ /* 0x000fe400078e0203 */
[----:B--2---:R-:W-:Y:S01]  /*7a80*/  @P4 IMAD.HI.U32 R0, R34, R33, RZ ;  /* 0x0000002122004227 */ /* 0x004fe200078e00ff */
[----:B------:R-:W-:Y:S01]  /*7a90*/  @!PT LDS RZ, [RZ] ;  /* 0x00000000fffff984 */ /* 0x000fe20000000800 */
[----:B------:R-:W-:Y:S01]  /*7aa0*/  @!PT LDS RZ, [RZ] ;  /* 0x00000000fffff984 */ /* 0x000fe20000000800 */
[----:B------:R-:W-:Y:S01]  /*7ab0*/  @!PT LDS RZ, [RZ] ;  /* 0x00000000fffff984 */ /* 0x000fe20000000800 */
[----:B------:R-:W-:Y:S01]  /*7ac0*/  @!PT LDS RZ, [RZ] ;  /* 0x00000000fffff984 */ /* 0x000fe20000000800 */
[----:B------:R0:W-:Y:S06]  /*7ad0*/  MEMBAR.ALL.CTA ;  /* 0x0000000000007992 */ /* 0x0001ec0000008000 */
[----:B0-----:R-:W0:Y:S01]  /*7ae0*/  FENCE.VIEW.ASYNC.S ;  /* 0x00000000000073c6 */ /* 0x001e220000000000 */
[----:B------:R-:W-:-:S04]  /*7af0*/  IMAD.WIDE.U32 R20, R18, UR4, R20 ;  /* 0x0000000412147c25 */ /* 0x000fc8000f8e0014 */
[----:B------:R-:W-:Y:S01]  /*7b00*/  IMAD R21, R18, UR5, R21 ;  /* 0x0000000512157c24 */ /* 0x000fe2000f8e0215 */
[----:B------:R-:W-:Y:S01]  /*7b10*/  ULDC.64 UR4, c[0x0][0xaf0] ;  /* 0x0002bc0000047ab9 */ /* 0x000fe20000000a00 */
[----:B------:R-:W-:Y:S01]  /*7b20*/  IMAD.MOV.U32 R3, RZ, RZ, R34 ;  /* 0x000000ffff037224 */ /* 0x000fe200078e0022 */
[----:B---3--:R-:W-:Y:S01]  /*7b30*/  @P4 SHF.R.U32.HI R3, RZ, R35, R0 ;  /* 0x00000023ff034219 */ /* 0x008fe20000011600 */
[----:B------:R-:W-:Y:S02]  /*7b40*/  IMAD R18, R32, UR4, RZ ;  /* 0x0000000420127c24 */ /* 0x000fe4000f8e02ff */
[----:B------:R-:W-:Y:S01]  /*7b50*/  IMAD.WIDE.U32 R20, R17, UR4, R20 ;  /* 0x0000000411147c25 */ /* 0x000fe2000f8e0014 */
[----:B------:R-:W-:-:S03]  /*7b60*/  SHF.R.S32.HI R0, RZ, 0x1f, R3 ;  /* 0x0000001fff007819 */ /* 0x000fc60000011403 */
[----:B------:R-:W-:Y:S01]  /*7b70*/  IMAD R33, R17, UR5, R18 ;  /* 0x0000000511217c24 */ /* 0x000fe2000f8e0212 */
[----:B------:R-:W-:Y:S01]  /*7b80*/  ULDC.64 UR4, c[0x0][0xae0] ;  /* 0x0002b80000047ab9 */ /* 0x000fe20000000a00 */
[----:B------:R-:W-:Y:S02]  /*7b90*/  IMAD.MOV R17, RZ, RZ, -R3 ;  /* 0x000000ffff117224 */ /* 0x000fe400078e0a03 */
[----:B------:R-:W-:Y:S02]  /*7ba0*/  IMAD R0, R0, UR4, RZ ;  /* 0x0000000400007c24 */ /* 0x000fe4000f8e02ff */
[----:B------:R-:W-:Y:S02]  /*7bb0*/  IMAD R17, R4, R17, R34 ;  /* 0x0000001104117224 */ /* 0x000fe400078e0222 */
[----:B------:R-:W-:Y:S02]  /*7bc0*/  IMAD.IADD R21, R21, 0x1, R33 ;  /* 0x0000000115157824 */ /* 0x000fe400078e0221 */
[C---:B------:R-:W-:Y:S01]  /*7bd0*/  IMAD R33, R3.reuse, UR5, R0 ;  /* 0x0000000503217c24 */ /* 0x040fe2000f8e0200 */
[----:B------:R-:W-:Y:S01]  /*7be0*/  SHF.R.S32.HI R0, RZ, 0x1f, R17 ;  /* 0x0000001fff007819 */ /* 0x000fe20000011411 */
[----:B------:R-:W-:Y:S01]  /*7bf0*/  IMAD.WIDE.U32 R20, R3, UR4, R20 ;  /* 0x0000000403147c25 */ /* 0x000fe2000f8e0014 */
[----:B------:R-:W-:-:S03]  /*7c00*/  ULDC.64 UR4, c[0x0][0xad8] ;  /* 0x0002b60000047ab9 */ /* 0x000fc60000000a00 */
[----:B------:R-:W-:Y:S02]  /*7c10*/  IMAD.IADD R21, R21, 0x1, R33 ;  /* 0x0000000115157824 */ /* 0x000fe400078e0221 */
[----:B------:R-:W-:Y:S02]  /*7c20*/  IMAD R0, R0, UR4, RZ ;  /* 0x0000000400007c24 */ /* 0x000fe4000f8e02ff */
[----:B------:R-:W-:-:S04]  /*7c30*/  IMAD.WIDE.U32 R20, R17, UR4, R20 ;  /* 0x0000000411147c25 */ /* 0x000fc8000f8e0014 */
[----:B------:R-:W-:Y:S01]  /*7c40*/  IMAD R3, R17, UR5, R0 ;  /* 0x0000000511037c24 */ /* 0x000fe2000f8e0200 */
[----:B------:R-:W-:Y:S01]  /*7c50*/  ULDC.64 UR4, c[0x0][0xa80] ;  /* 0x0002a00000047ab9 */ /* 0x000fe20000000a00 */
[----:B------:R-:W-:Y:S01]  /*7c60*/  IMAD R34, R23, 0xc0, R58 ;  /* 0x000000c017227824 */ /* 0x000fe200078e023a */
[----:B------:R-:W-:Y:S01]  /*7c70*/  LEA R18, P0, R20, UR4, 0x1 ;  /* 0x0000000414127c11 */ /* 0x000fe2000f8008ff */
[----:B------:R-:W-:Y:S01]  /*7c80*/  ULDC UR4, c[0x0][0xac8] ;  /* 0x0002b20000047ab9 */ /* 0x000fe20000000800 */
[----:B------:R-:W-:Y:S01]  /*7c90*/  IADD3 R3, R21, R3, RZ ;  /* 0x0000000315037210 */ /* 0x000fe20007ffe0ff */
[----:B------:R-:W-:Y:S01]  /*7ca0*/  VIADD R0, R34, 0x30 ;  /* 0x0000003022007836 */ /* 0x000fe20000000000 */
[----:B------:R-:W-:Y:S01]  /*7cb0*/  SHF.R.S32.HI R58, RZ, 0x1f, R152 ;  /* 0x0000001fff3a7819 */ /* 0x000fe20000011498 */
[----:B0-----:R-:W0:Y:S01]  /*7cc0*/  SHFL.IDX PT, R21, R18, RZ, 0x181f ;  /* 0x00181fff12157589 */ /* 0x001e2200000e0000 */
[----:B------:R-:W-:Y:S01]  /*7cd0*/  LEA.HI.X R3, R20, UR5, R3, 0x1, P0 ;  /* 0x0000000514037c11 */ /* 0x000fe200080f0c03 */
[----:B------:R-:W-:Y:S01]  /*7ce0*/  VIADD R4, R34, 0x60 ;  /* 0x0000006022047836 */ /* 0x000fe20000000000 */
[----:B------:R-:W-:Y:S01]  /*7cf0*/  ISETP.GE.AND P0, PT, R152, UR4, PT ;  /* 0x0000000498007c0c */ /* 0x000fe2000bf06270 */
[----:B------:R-:W1:Y:S03]  /*7d00*/  SHFL.IDX PT, R33, R18, 0x1, 0x181f ;  /* 0x00381f0012217f89 */ /* 0x000e6600000e0000 */
[-C--:B------:R-:W-:Y:S01]  /*7d10*/  ISETP.GE.OR P1, PT, R34, R19.reuse, P0 ;  /* 0x000000132200720c */ /* 0x080fe20000726670 */
[----:B------:R-:W2:Y:S01]  /*7d20*/  SHFL.IDX PT, R37, R18, 0x2, 0x181f ;  /* 0x00581f0012257f89 */ /* 0x000ea200000e0000 */
[-C--:B------:R-:W-:Y:S01]  /*7d30*/  ISETP.GE.OR P2, PT, R0, R19.reuse, P0 ;  /* 0x000000130000720c */ /* 0x080fe20000746670 */
[----:B------:R-:W-:Y:S01]  /*7d40*/  VIADD R0, R16, 0x16820 ;  /* 0x0001682010007836 */ /* 0x000fe20000000000 */
[----:B------:R-:W-:Y:S01]  /*7d50*/  ISETP.GE.OR P3, PT, R4, R19, P0 ;  /* 0x000000130400720c */ /* 0x000fe20000766670 */
[----:B------:R-:W3:Y:S03]  /*7d60*/  SHFL.IDX PT, R17, R3, RZ, 0x181f ;  /* 0x00181fff03117589 */ /* 0x000ee600000e0000 */
[----:B------:R-:W-:Y:S01]  /*7d70*/  PRMT R0, RZ, 0x654, R0 ;  /* 0x00000654ff007816 */ /* 0x000fe20000000000 */
[----:B------:R-:W3:Y:S03]  /*7d80*/  SHFL.IDX PT, R23, R3, 0x1, 0x181f ;  /* 0x00381f0003177f89 */ /* 0x000ee600000e0000 */
[----:B------:R1:W-:Y:S01]  /*7d90*/  SYNCS.ARRIVE.TRANS64.RED.A1T0 RZ, [R0+URZ], RZ ;  /* 0x000000ff00ff79a7 */ /* 0x0003e2000810043f */
[----:B------:R-:W3:Y:S01]  /*7da0*/  SHFL.IDX PT, R35, R3, 0x2, 0x181f ;  /* 0x00581f0003237f89 */ /* 0x000ee200000e0000 */
[----:B0-----:R-:W-:-:S03]  /*7db0*/  @!P1 LEA R16, P4, R152, R21, 0x1 ;  /* 0x0000001598109211 */ /* 0x001fc600078808ff */
[----:B------:R-:W0:Y:S01]  /*7dc0*/  SHFL.IDX PT, R3, R3, 0x3, 0x181f ;  /* 0x00781f0003037f89 */ /* 0x000e2200000e0000 */
[----:B-1----:R-:W-:Y:S01]  /*7dd0*/  VIADD R0, R34, 0x90 ;  /* 0x0000009022007836 */ /* 0x002fe20000000000 */
[C---:B------:R-:W-:Y:S02]  /*7de0*/  @!P2 LEA R20, P5, R152.reuse, R33, 0x1 ;  /* 0x000000219814a211 */ /* 0x040fe400078a08ff */
[----:B--2---:R-:W-:Y:S02]  /*7df0*/  @!P3 LEA R32, P6, R152, R37, 0x1 ;  /* 0x000000259820b211 */ /* 0x004fe400078c08ff */
[----:B------:R-:W-:Y:S02]  /*7e00*/  ISETP.GE.OR P0, PT, R0, R19, P0 ;  /* 0x000000130000720c */ /* 0x000fe40000706670 */
[C-C-:B---3--:R-:W-:Y:S02]  /*7e10*/  @!P1 LEA.HI.X R17, R152.reuse, R17, R58.reuse, 0x1, P4 ;  /* 0x0000001198119211 */ /* 0x148fe400020f0c3a */
[----:B------:R-:W-:-:S02]  /*7e20*/  @!P2 LEA.HI.X R21, R152, R23, R58, 0x1, P5 ;  /* 0x000000179815a211 */ /* 0x000fc400028f0c3a */
[----:B------:R1:W2:Y:S01]  /*7e30*/  SHFL.IDX PT, R23, R18, 0x3, 0x181f ;  /* 0x00781f0012177f89 */ /* 0x0002a200000e0000 */
[----:B------:R-:W-:-:S03]  /*7e40*/  @!P3 LEA.HI.X R33, R152, R35, R58, 0x1, P6 ;  /* 0x000000239821b211 */ /* 0x000fc600030f0c3a */
[----:B----4-:R1:W-:Y:S04]  /*7e50*/  @!P1 ST.E.128 desc[UR36][R16.64], R12 ;  /* 0x0000000c10009985 */ /* 0x0103e8000c101d24 */
[----:B------:R1:W-:Y:S04]  /*7e60*/  @!P2 ST.E.128 desc[UR36][R20.64], R24 ;  /* 0x000000181400a985 */ /* 0x0003e8000c101d24 */
[----:B------:R1:W-:Y:S01]  /*7e70*/  @!P3 ST.E.128 desc[UR36][R32.64], R28 ;  /* 0x0000001c2000b985 */ /* 0x0003e2000c101d24 */
[----:B0-2---:R-:W-:Y:S05]  /*7e80*/  @P0 BRA `(.L_x_237) ;  /* 0x0000001000800947 */ /* 0x005fea0003800000 */
[----:B-1----:R-:W-:-:S04]  /*7e90*/  LEA R12, P0, R152, R23, 0x1 ;  /* 0x00000017980c7211 */ /* 0x002fc800078008ff */
[----:B------:R-:W-:-:S05]  /*7ea0*/  LEA.HI.X R13, R152, R3, R58, 0x1, P0 ;  /* 0x00000003980d7211 */ /* 0x000fca00000f0c3a */
[----:B-----5:R0:W-:Y:S01]  /*7eb0*/  ST.E.128 desc[UR36][R12.64], R8 ;  /* 0x000000080c007985 */ /* 0x0201e2000c101d24 */
[----:B------:R-:W-:Y:S05]  /*7ec0*/  BRA `(.L_x_237) ;  /* 0x0000001000707947 */ /* 0x000fea0003800000 */
.L_x_236:
[----:B------:R1:W5:Y:S01]  /*7ed0*/  LDL R59, [R1+0x10] ;  /* 0x00001000013b7983 */ /* 0x0003620000100800 */
[----:B0-----:R-:W0:Y:S01]  /*7ee0*/  @P4 LDC R10, c[0x0][0xbec] ;  /* 0x0002fb00ff0a4b82 */ /* 0x001e220000000800 */
[----:B------:R-:W-:Y:S01]  /*7ef0*/  ULDC.64 UR4, c[0x0][0xb08] ;  /* 0x0002c20000047ab9 */ /* 0x000fe20000000a00 */
[----:B------:R-:W-:Y:S01]  /*7f00*/  SHF.R.S32.HI R0, RZ, 0x1f, R17 ;  /* 0x0000001fff007819 */ /* 0x000fe20000011411 */
[----:B------:R1:W5:Y:S01]  /*7f10*/  LDL R58, [R1+0x38] ;  /* 0x00003800013a7983 */ /* 0x0003620000100800 */
[----:B------:R-:W-:Y:S01]  /*7f20*/  IMAD R3, R60, UR4, RZ ;  /* 0x000000043c037c24 */ /* 0x000fe2000f8e02ff */
[----:B------:R-:W-:Y:S01]  /*7f30*/  ULDC.64 UR6, c[0x0][0xb30] ;  /* 0x0002cc0000067ab9 */ /* 0x000fe20000000a00 */
[C---:B------:R-:W-:Y:S01]  /*7f40*/  IMAD.WIDE.U32 R8, R62.reuse, UR4, RZ ;  /* 0x000000043e087c25 */ /* 0x040fe2000f8e00ff */
[----:B------:R1:W5:Y:S01]  /*7f50*/  LDL R57, [R1+0x4] ;  /* 0x0000040001397983 */ /* 0x0003620000100800 */
[----:B------:R-:W2:Y:S02]  /*7f60*/  @P4 LDC R13, c[0x0][0xbf0] ;  /* 0x0002fc00ff0d4b82 */ /* 0x000ea40000000800 */
[----:B------:R-:W-:Y:S01]  /*7f70*/  IMAD R3, R62, UR5, R3 ;  /* 0x000000053e037c24 */ /* 0x000fe2000f8e0203 */
[----:B------:R1:W5:Y:S01]  /*7f80*/  LDL R56, [R1+0x34] ;  /* 0x0000340001387983 */ /* 0x0003620000100800 */
[----:B------:R-:W-:-:S02]  /*7f90*/  ULDC.64 UR4, c[0x0][0xb38] ;  /* 0x0002ce0000047ab9 */ /* 0x000fc40000000a00 */
[----:B------:R-:W-:Y:S01]  /*7fa0*/  IMAD.IADD R9, R9, 0x1, R3 ;  /* 0x0000000109097824 */ /* 0x000fe200078e0203 */
[----:B------:R1:W5:Y:S01]  /*7fb0*/  LDL R27, [R1] ;  /* 0x00000000011b7983 */ /* 0x0003620000100800 */
[----:B------:R-:W-:Y:S01]  /*7fc0*/  MOV R3, R67 ;  /* 0x0000004300037202 */ /* 0x000fe20000000f00 */
[----:B------:R-:W-:-:S04]  /*7fd0*/  IMAD.WIDE.U32 R8, R18, UR4, R8 ;  /* 0x0000000412087c25 */ /* 0x000fc8000f8e0008 */
[----:B------:R-:W-:Y:S01]  /*7fe0*/  IMAD R9, R18, UR5, R9 ;  /* 0x0000000512097c24 */ /* 0x000fe2000f8e0209 */
[----:B------:R-:W-:Y:S01]  /*7ff0*/  ULDC.64 UR4, c[0x0][0xb40] ;  /* 0x0002d00000047ab9 */ /* 0x000fe20000000a00 */
[----:B0-----:R-:W-:-:S04]  /*8000*/  @P4 IMAD.HI.U32 R10, R67, R10, RZ ;  /* 0x0000000a430a4227 */ /* 0x001fc800078e00ff */
[----:B------:R-:W-:Y:S02]  /*8010*/  IMAD R0, R0, UR4, RZ ;  /* 0x0000000400007c24 */ /* 0x000fe4000f8e02ff */
[----:B------:R-:W-:Y:S01]  /*8020*/  IMAD.WIDE.U32 R8, R17, UR4, R8 ;  /* 0x0000000411087c25 */ /* 0x000fe2000f8e0008 */
[----:B--2---:R-:W-:-:S03]  /*8030*/  @P4 SHF.R.U32.HI R3, RZ, R13, R10 ;  /* 0x0000000dff034219 */ /* 0x004fc6000001160a */
[----:B------:R-:W-:Y:S01]  /*8040*/  IMAD R11, R17, UR5, R0 ;  /* 0x00000005110b7c24 */ /* 0x000fe2000f8e0200 */
[----:B------:R-:W-:Y:S01]  /*8050*/  ULDC.64 UR4, c[0x0][0xb48] ;  /* 0x0002d20000047ab9 */ /* 0x000fe20000000a00 */
[----:B------:R-:W-:Y:S02]  /*8060*/  SHF.R.S32.HI R0, RZ, 0x1f, R3 ;  /* 0x0000001fff007819 */ /* 0x000fe40000011403 */
[----:B------:R-:W-:Y:S02]  /*8070*/  IMAD.IADD R9, R9, 0x1, R11 ;  /* 0x0000000109097824 */ /* 0x000fe400078e020b */
[----:B------:R-:W-:Y:S02]  /*8080*/  IMAD.MOV R11, RZ, RZ, -R3 ;  /* 0x000000ffff0b7224 */ /* 0x000fe400078e0a03 */
[----:B------:R-:W-:-:S04]  /*8090*/  IMAD.WIDE.U32 R8, R69, UR4, R8 ;  /* 0x0000000445087c25 */ /* 0x000fc8000f8e0008 */
[----:B------:R-:W-:Y:S02]  /*80a0*/  IMAD R11, R4, R11, R67 ;  /* 0x0000000b040b7224 */ /* 0x000fe400078e0243 */
[----:B------:R-:W-:Y:S02]  /*80b0*/  IMAD R0, R0, UR6, RZ ;  /* 0x0000000600007c24 */ /* 0x000fe4000f8e02ff */
[----:B------:R-:W-:Y:S01]  /*80c0*/  IMAD R9, R69, UR5, R9 ;  /* 0x0000000545097c24 */ /* 0x000fe2000f8e0209 */
[----:B------:R-:W-:Y:S01]  /*80d0*/  ULDC.64 UR4, c[0x0][0xb28] ;  /* 0x0002ca0000047ab9 */ /* 0x000fe20000000a00 */
[C---:B------:R-:W-:Y:S01]  /*80e0*/  IMAD R13, R3.reuse, UR7, R0 ;  /* 0x00000007030d7c24 */ /* 0x040fe2000f8e0200 */
[----:B------:R-:W-:Y:S01]  /*80f0*/  SHF.R.S32.HI R0, RZ, 0x1f, R11 ;  /* 0x0000001fff007819 */ /* 0x000fe2000001140b */
[----:B------:R-:W-:-:S04]  /*8100*/  IMAD.WIDE.U32 R8, R3, UR6, R8 ;  /* 0x0000000603087c25 */ /* 0x000fc8000f8e0008 */
[----:B------:R-:W-:Y:S02]  /*8110*/  IMAD R0, R0, UR4, RZ ;  /* 0x0000000400007c24 */ /* 0x000fe4000f8e02ff */
[----:B------:R-:W-:Y:S02]  /*8120*/  IMAD.IADD R9, R9, 0x1, R13 ;  /* 0x0000000109097824 */ /* 0x000fe400078e020d */
[C---:B------:R-:W-:Y:S02]  /*8130*/  IMAD R3, R11.reuse, UR5, R0 ;  /* 0x000000050b037c24 */ /* 0x040fe4000f8e0200 */
[----:B------:R-:W-:Y:S01]  /*8140*/  IMAD.WIDE.U32 R8, R11, UR4, R8 ;  /* 0x000000040b087c25 */ /* 0x000fe2000f8e0008 */
[----:B------:R-:W-:-:S03]  /*8150*/  ULDC.64 UR4, c[0x0][0xb00] ;  /* 0x0002c00000047ab9 */ /* 0x000fc60000000a00 */
[----:B------:R-:W-:Y:S01]  /*8160*/  IMAD.IADD R3, R9, 0x1, R3 ;  /* 0x0000000109037824 */ /* 0x000fe200078e0203 */
[----:B------:R-:W-:Y:S01]  /*8170*/  LEA R0, P1, R8, UR4, 0x2 ;  /* 0x0000000408007c11 */ /* 0x000fe2000f8210ff */
[----:B------:R-:W-:-:S03]  /*8180*/  VIADD R16, R16, 0x16820 ;  /* 0x0001682010107836 */ /* 0x000fc60000000000 */
[----:B------:R-:W-:Y:S02]  /*8190*/  LEA.HI.X R3, R8, UR5, R3, 0x2, P1 ;  /* 0x0000000508037c11 */ /* 0x000fe400088f1403 */
[----:B------:R-:W-:Y:S01]  /*81a0*/  PRMT R16, RZ, 0x654, R16 ;  /* 0x00000654ff107816 */ /* 0x000fe20000000010 */
[----:B------:R1:W0:Y:S01]  /*81b0*/  SHFL.IDX PT, R10, R0, RZ, 0x1c1f ;  /* 0x001c1fff000a7589 */ /* 0x00022200000e0000 */
[----:B------:R-:W-:Y:S02]  /*81c0*/  BSSY B1, `(.L_x_238) ;  /* 0x0000029000017945 */ /* 0x000fe40003800000 */
[----:B------:R1:W-:Y:S01]  /*81d0*/  SYNCS.ARRIVE.TRANS64.RED.A1T0 RZ, [R16+URZ], RZ ;  /* 0x000000ff10ff79a7 */ /* 0x0003e2000810043f */
[----:B------:R1:W2:Y:S01]  /*81e0*/  SHFL.IDX PT, R11, R3, RZ, 0x1c1f ;  /* 0x001c1fff030b7589 */ /* 0x0002a200000e0000 */
[----:B------:R-:W-:Y:S02]  /*81f0*/  SHF.R.S32.HI R4, RZ, 0x1f, R153 ;  /* 0x0000001fff047819 */ /* 0x000fe40000011499 */
[----:B------:R-:W-:-:S02]  /*8200*/  SHF.R.S32.HI R23, RZ, 0x1f, R154 ;  /* 0x0000001fff177819 */ /* 0x000fc4000001149a */
[----:B------:R-:W-:Y:S02]  /*8210*/  SHF.R.S32.HI R24, RZ, 0x1f, R155 ;  /* 0x0000001fff187819 */ /* 0x000fe4000001149b */
[----:B------:R-:W-:Y:S02]  /*8220*/  SHF.R.S32.HI R25, RZ, 0x1f, R156 ;  /* 0x0000001fff197819 */ /* 0x000fe4000001149c */
[----:B------:R-:W-:Y:S01]  /*8230*/  SHF.R.S32.HI R26, RZ, 0x1f, R157 ;  /* 0x0000001fff1a7819 */ /* 0x000fe2000001149d */
[----:B-1----:R-:W-:Y:S06]  /*8240*/  @P2 BRA `(.L_x_239) ;  /* 0x0000000000802947 */ /* 0x002fec0003800000 */
[----:B------:R-:W-:Y:S02]  /*8250*/  ULDC UR4, c[0x0][0xac8] ;  /* 0x0002b20000047ab9 */ /* 0x000fe40000000800 */
[----:B-----5:R-:W-:Y:S02]  /*8260*/  ISETP.GE.AND P4, PT, R59, UR4, PT ;  /* 0x000000043b007c0c */ /* 0x020fe4000bf86270 */
[----:B------:R-:W-:Y:S02]  /*8270*/  ISETP.GE.AND P2, PT, R57, UR4, PT ;  /* 0x0000000439007c0c */ /* 0x000fe4000bf46270 */
[----:B------:R-:W-:Y:S02]  /*8280*/  ISETP.GE.AND P1, PT, R27, UR4, PT ;  /* 0x000000041b007c0c */ /* 0x000fe4000bf26270 */
[----:B------:R-:W-:-:S07]  /*8290*/  ISETP.GE.AND P5, PT, R157, UR4, PT ;  /* 0x000000049d007c0c */ /* 0x000fce000bfa6270 */
[----:B0-2---:R-:W-:Y:S02]  /*82a0*/  @!P4 IMAD.WIDE R8, R59, 0x4, R10 ;  /* 0x000000043b08c825 */ /* 0x005fe400078e020a */
[-C--:B------:R-:W-:Y:S02]  /*82b0*/  @!P2 LEA R12, P6, R57, R10.reuse, 0x2 ;  /* 0x0000000a390ca211 */ /* 0x080fe400078c10ff */
[----:B------:R-:W-:Y:S01]  /*82c0*/  @!P1 LEA R14, P3, R27, R10, 0x2 ;  /* 0x0000000a1b0e9211 */ /* 0x000fe200078610ff */
[----:B------:R0:W-:Y:S01]  /*82d0*/  @!P4 ST.E.64 desc[UR36][R8.64], R20 ;  /* 0x000000140800c985 */ /* 0x0001e2000c101b24 */
[-C--:B------:R-:W-:Y:S02]  /*82e0*/  @!P2 LEA.HI.X R13, R57, R11.reuse, R58, 0x2, P6 ;  /* 0x0000000b390da211 */ /* 0x080fe400030f143a */
[----:B------:R-:W-:Y:S02]  /*82f0*/  ISETP.GE.AND P4, PT, R156, UR4, PT ;  /* 0x000000049c007c0c */ /* 0x000fe4000bf86270 */
[----:B------:R-:W-:Y:S01]  /*8300*/  @!P1 LEA.HI.X R15, R27, R11, R56, 0x2, P3 ;  /* 0x0000000b1b0f9211 */ /* 0x000fe200018f1438 */
[----:B------:R1:W-:Y:S01]  /*8310*/  @!P2 ST.E.64 desc[UR36][R12.64], R28 ;  /* 0x0000001c0c00a985 */ /* 0x0003e2000c101b24 */
[----:B------:R-:W-:-:S02]  /*8320*/  ISETP.GE.AND P3, PT, R155, UR4, PT ;  /* 0x000000049b007c0c */ /* 0x000fc4000bf66270 */
[-C--:B------:R-:W-:Y:S01]  /*8330*/  @!P5 LEA R16, P6, R157, R10.reuse, 0x2 ;  /* 0x0000000a9d10d211 */ /* 0x080fe200078c10ff */
[----:B------:R3:W-:Y:S01]  /*8340*/  @!P1 ST.E.64 desc[UR36][R14.64], R30 ;  /* 0x0000001e0e009985 */ /* 0x0007e2000c101b24 */
[----:B------:R-:W-:Y:S02]  /*8350*/  ISETP.GE.AND P2, PT, R154, UR4, PT ;  /* 0x000000049a007c0c */ /* 0x000fe4000bf46270 */
[----:B------:R-:W-:Y:S02]  /*8360*/  ISETP.GE.AND P1, PT, R153, UR4, PT ;  /* 0x0000000499007c0c */ /* 0x000fe4000bf26270 */
[----:B------:R-:W-:Y:S02]  /*8370*/  @!P5 LEA.HI.X R17, R157, R11, R26, 0x2, P6 ;  /* 0x0000000b9d11d211 */ /* 0x000fe400030f141a */
[----:B------:R-:W-:-:S03]  /*8380*/  @!P4 LEA R18, P6, R156, R10, 0x2 ;  /* 0x0000000a9c12c211 */ /* 0x000fc600078c10ff */
[----:B------:R3:W-:Y:S01]  /*8390*/  @!P5 ST.E.64 desc[UR36][R16.64], R32 ;  /* 0x000000201000d985 */ /* 0x0007e2000c101b24 */
[CC--:B0-----:R-:W-:Y:S02]  /*83a0*/  @!P3 LEA R8, P5, R155.reuse, R10.reuse, 0x2 ;  /* 0x0000000a9b08b211 */ /* 0x0c1fe400078a10ff */
[-C--:B------:R-:W-:Y:S02]  /*83b0*/  @!P4 LEA.HI.X R19, R156, R11.reuse, R25, 0x2, P6 ;  /* 0x0000000b9c13c211 */ /* 0x080fe400030f1419 */
[CC--:B-1----:R-:W-:Y:S02]  /*83c0*/  @!P2 LEA R12, P6, R154.reuse, R10.reuse, 0x2 ;  /* 0x0000000a9a0ca211 */ /* 0x0c2fe400078c10ff */
[-C--:B------:R-:W-:Y:S01]  /*83d0*/  @!P3 LEA.HI.X R9, R155, R11.reuse, R24, 0x2, P5 ;  /* 0x0000000b9b09b211 */ /* 0x080fe200028f1418 */
[----:B------:R3:W-:Y:S01]  /*83e0*/  @!P4 ST.E.64 desc[UR36][R18.64], R34 ;  /* 0x000000221200c985 */ /* 0x0007e2000c101b24 */
[C---:B------:R-:W-:Y:S02]  /*83f0*/  @!P1 LEA R10, P5, R153.reuse, R10, 0x2 ;  /* 0x0000000a990a9211 */ /* 0x040fe400078a10ff */
[-C--:B------:R-:W-:Y:S01]  /*8400*/  @!P2 LEA.HI.X R13, R154, R11.reuse, R23, 0x2, P6 ;  /* 0x0000000b9a0da211 */ /* 0x080fe200030f1417 */
[----:B------:R3:W-:Y:S01]  /*8410*/  @!P3 ST.E.64 desc[UR36][R8.64], R36 ;  /* 0x000000240800b985 */ /* 0x0007e2000c101b24 */
[----:B------:R-:W-:-:S03]  /*8420*/  @!P1 LEA.HI.X R11, R153, R11, R4, 0x2, P5 ;  /* 0x0000000b990b9211 */ /* 0x000fc600028f1404 */
[----:B------:R3:W-:Y:S04]  /*8430*/  @!P2 ST.E.64 desc[UR36][R12.64], R38 ;  /* 0x000000260c00a985 */ /* 0x0007e8000c101b24 */
[----:B------:R3:W-:Y:S02]  /*8440*/  @!P1 ST.E.64 desc[UR36][R10.64], R40 ;  /* 0x000000280a009985 */ /* 0x0007e4000c101b24 */
.L_x_239:
[----:B------:R-:W-:Y:S05]  /*8450*/  BSYNC B1 ;  /* 0x0000000000017941 */ /* 0x000fea0003800000 */
.L_x_238:
[----:B--23--:R1:W2:Y:S04]  /*8460*/  SHFL.IDX PT, R11, R3, 0x1, 0x1c1f ;  /* 0x003c1f00030b7f89 */ /* 0x00c2a800000e0000 */
[----:B0-----:R1:W0:Y:S01]  /*8470*/  SHFL.IDX PT, R10, R0, 0x1, 0x1c1f ;  /* 0x003c1f00000a7f89 */ /* 0x00122200000e0000 */
[----:B------:R-:W-:Y:S05]  /*8480*/  @P0 BRA `(.L_x_237) ;  /* 0x0000000c00000947 */ /* 0x000fea0003800000 */
[----:B------:R-:W-:Y:S02]  /*8490*/  ULDC UR4, c[0x0][0xac8] ;  /* 0x0002b20000047ab9 */ /* 0x000fe40000000800 */
[----:B-----5:R-:W-:Y:S02]  /*84a0*/  ISETP.GE.AND P0, PT, R59, UR4, PT ;  /* 0x000000043b007c0c */ /* 0x020fe4000bf06270 */
[----:B------:R-:W-:Y:S02]  /*84b0*/  ISETP.GE.AND P5, PT, R57, UR4, PT ;  /* 0x0000000439007c0c */ /* 0x000fe4000bfa6270 */
[----:B------:R-:W-:Y:S02]  /*84c0*/  ISETP.GE.AND P3, PT, R27, UR4, PT ;  /* 0x000000041b007c0c */ /* 0x000fe4000bf66270 */
[----:B------:R-:W-:Y:S02]  /*84d0*/  ISETP.GE.AND P2, PT, R157, UR4, PT ;  /* 0x000000049d007c0c */ /* 0x000fe4000bf46270 */
[----:B------:R-:W-:-:S05]  /*84e0*/  ISETP.GE.AND P1, PT, R156, UR4, PT ;  /* 0x000000049c007c0c */ /* 0x000fca000bf26270 */
[----:B0-2---:R-:W-:Y:S02]  /*84f0*/  @!P0 IMAD.WIDE R8, R59, 0x4, R10 ;  /* 0x000000043b088825 */ /* 0x005fe400078e020a */
[-C--:B------:R-:W-:Y:S02]  /*8500*/  @!P5 LEA R12, P4, R57, R10.reuse, 0x2 ;  /* 0x0000000a390cd211 */ /* 0x080fe400078810ff */
[----:B------:R-:W-:Y:S01]  /*8510*/  @!P3 LEA R14, P6, R27, R10, 0x2 ;  /* 0x0000000a1b0eb211 */ /* 0x000fe200078c10ff */
[----:B------:R0:W-:Y:S01]  /*8520*/  @!P0 ST.E.64 desc[UR36][R8.64], R42 ;  /* 0x0000002a08008985 */ /* 0x0001e2000c101b24 */
[----:B------:R-:W-:Y:S02]  /*8530*/  ISETP.GE.AND P0, PT, R155, UR4, PT ;  /* 0x000000049b007c0c */ /* 0x000fe4000bf06270 */
[----:B------:R-:W-:Y:S02]  /*8540*/  @!P5 LEA.HI.X R13, R57, R11, R58, 0x2, P4 ;  /* 0x0000000b390dd211 */ /* 0x000fe400020f143a */
[----:B------:R-:W-:-:S02]  /*8550*/  ISETP.GE.AND P4, PT, R154, UR4, PT ;  /* 0x000000049a007c0c */ /* 0x000fc4000bf86270 */
[----:B------:R-:W-:Y:S01]  /*8560*/  @!P3 LEA.HI.X R15, R27, R11, R56, 0x2, P6 ;  /* 0x0000000b1b0fb211 */ /* 0x000fe200030f1438 */
[----:B------:R3:W-:Y:S01]  /*8570*/  @!P5 ST.E.64 desc[UR36][R12.64], R44 ;  /* 0x0000002c0c00d985 */ /* 0x0007e2000c101b24 */
[----:B------:R-:W-:-:S03]  /*8580*/  @!P2 LEA R16, P5, R157, R10, 0x2 ;  /* 0x0000000a9d10a211 */ /* 0x000fc600078a10ff */
[----:B------:R3:W-:Y:S01]  /*8590*/  @!P3 ST.E.64 desc[UR36][R14.64], R46 ;  /* 0x0000002e0e00b985 */ /* 0x0007e2000c101b24 */
[-C--:B------:R-:W-:Y:S02]  /*85a0*/  @!P2 LEA.HI.X R17, R157, R11.reuse, R26, 0x2, P5 ;  /* 0x0000000b9d11a211 */ /* 0x080fe400028f141a */
[-C--:B0-----:R-:W-:Y:S02]  /*85b0*/  @!P1 LEA R8, P6, R156, R10.reuse, 0x2 ;  /* 0x0000000a9c089211 */ /* 0x081fe400078c10ff */
[CC--:B------:R-:W-:Y:S01]  /*85c0*/  @!P0 LEA R18, P3, R155.reuse, R10.reuse, 0x2 ;  /* 0x0000000a9b128211 */ /* 0x0c0fe200078610ff */
[----:B------:R3:W-:Y:S01]  /*85d0*/  @!P2 ST.E.64 desc[UR36][R16.64], R48 ;  /* 0x000000301000a985 */ /* 0x0007e2000c101b24 */
[----:B------:R-:W-:Y:S02]  /*85e0*/  @!P4 LEA R20, P5, R154, R10, 0x2 ;  /* 0x0000000a9a14c211 */ /* 0x000fe400078a10ff */
[-C--:B------:R-:W-:Y:S02]  /*85f0*/  @!P1 LEA.HI.X R9, R156, R11.reuse, R25, 0x2, P6 ;  /* 0x0000000b9c099211 */ /* 0x080fe400030f1419 */
[----:B------:R-:W-:-:S02]  /*8600*/  @!P0 LEA.HI.X R19, R155, R11, R24, 0x2, P3 ;  /* 0x0000000b9b138211 */ /* 0x000fc400018f1418 */
[----:B------:R-:W-:Y:S01]  /*8610*/  @!P4 LEA.HI.X R21, R154, R11, R23, 0x2, P5 ;  /* 0x0000000b9a15c211 */ /* 0x000fe200028f1417 */
[----:B------:R3:W-:Y:S04]  /*8620*/  @!P1 ST.E.64 desc[UR36][R8.64], R50 ;  /* 0x0000003208009985 */ /* 0x0007e8000c101b24 */
[----:B------:R3:W-:Y:S01]  /*8630*/  @!P0 ST.E.64 desc[UR36][R18.64], R52 ;  /* 0x0000003412008985 */ /* 0x0007e2000c101b24 */
[----:B------:R-:W-:-:S03]  /*8640*/  ISETP.GE.AND P0, PT, R153, UR4, PT ;  /* 0x0000000499007c0c */ /* 0x000fc6000bf06270 */
[----:B------:R3:W-:Y:S10]  /*8650*/  @!P4 ST.E.64 desc[UR36][R20.64], R54 ;  /* 0x000000361400c985 */ /* 0x0007f4000c101b24 */
[----:B------:R-:W-:Y:S05]  /*8660*/  @P0 BRA `(.L_x_237) ;  /* 0x0000000800880947 */ /* 0x000fea0003800000 */
[----:B---3--:R-:W-:-:S04]  /*8670*/  LEA R8, P0, R153, R10, 0x2 ;  /* 0x0000000a99087211 */ /* 0x008fc800078010ff */
[----:B------:R-:W-:-:S05]  /*8680*/  LEA.HI.X R9, R153, R11, R4, 0x2, P0 ;  /* 0x0000000b99097211 */ /* 0x000fca00000f1404 */
[----:B------:R4:W-:Y:S01]  /*8690*/  ST.E.64 desc[UR36][R8.64], R118 ;  /* 0x0000007608007985 */ /* 0x0009e2000c101b24 */
[----:B------:R-:W-:Y:S05]  /*86a0*/  BRA `(.L_x_237) ;  /* 0x0000000800787947 */ /* 0x000fea0003800000 */
.L_x_234:
[----:B------:R-:W3:Y:S01]  /*86b0*/  LDC.64 R10, c[0x0][0xc00] ;  /* 0x00030000ff0a7b82 */ /* 0x000ee20000000a00 */
[----:B------:R-:W-:Y:S01]  /*86c0*/  ULDC.64 UR4, c[0x0][0xc08] ;  /* 0x0003020000047ab9 */ /* 0x000fe20000000a00 */
[----:B------:R-:W-:Y:S02]  /*86d0*/  MOV R3, RZ ;  /* 0x000000ff00037202 */ /* 0x000fe40000000f00 */
[----:B------:R-:W-:-:S04]  /*86e0*/  ISETP.NE.U32.AND P0, PT, RZ, UR4, PT ;  /* 0x00000004ff007c0c */ /* 0x000fc8000bf05070 */
[----:B------:R-:W-:Y:S01]  /*86f0*/  ISETP.NE.AND.EX P1, PT, RZ, UR5, PT, P0 ;  /* 0x00000005ff007c0c */ /* 0x000fe2000bf25300 */
[----:B------:R-:W4:Y:S01]  /*8700*/  LDC.64 R8, c[0x0][0xc00] ;  /* 0x00030000ff087b82 */ /* 0x000f220000000a00 */
[----:B---3--:R-:W-:-:S04]  /*8710*/  ISETP.NE.U32.AND P0, PT, R10, RZ, PT ;  /* 0x000000ff0a00720c */ /* 0x008fc80003f05070 */
[----:B------:R-:W-:-:S07]  /*8720*/  ISETP.NE.AND.EX P0, PT, R11, RZ, PT, P0 ;  /* 0x000000ff0b00720c */ /* 0x000fce0003f05300 */
[----:B------:R-:W3:Y:S01]  /*8730*/  @P1 LDC.64 R10, c[0x0][0xc08] ;  /* 0x00030200ff0a1b82 */ /* 0x000ee20000000a00 */
[----:B------:R-:W-:Y:S01]  /*8740*/  ULDC UR4, c[0x0][0xa88] ;  /* 0x0002a20000047ab9 */ /* 0x000fe20000000800 */
[----:B----4-:R-:W-:-:S04]  /*8750*/  IMAD.WIDE R12, R17, 0x4, R8 ;  /* 0x00000004110c7825 */ /* 0x010fc800078e0208 */
[----:B------:R-:W-:Y:S01]  /*8760*/  IMAD.U32 R0, RZ, RZ, UR4 ;  /* 0x00000004ff007e24 */ /* 0x000fe2000f8e00ff */
[----:B------:R4:W5:Y:S01]  /*8770*/  @P0 LDG.E R3, desc[UR36][R12.64] ;  /* 0x000000240c030981 */ /* 0x000962000c1e1900 */
[----:B--2---:R-:W2:Y:S01]  /*8780*/  S2R R4, SR_TID.X ;  /* 0x0000000000047919 */ /* 0x004ea20000002100 */
[----:B---3--:R-:W-:-:S05]  /*8790*/  @P1 IMAD.WIDE R8, R17, 0x4, R10 ;  /* 0x0000000411081825 */ /* 0x008fca00078e020a */
[----:B------:R4:W5:Y:S01]  /*87a0*/  @P1 LDG.E R0, desc[UR36][R8.64] ;  /* 0x0000002408001981 */ /* 0x000962000c1e1900 */
[----:B------:R-:W-:-:S13]  /*87b0*/  ISETP.NE.AND P2, PT, R19, RZ, PT ;  /* 0x000000ff1300720c */ /* 0x000fda0003f45270 */
[----:B------:R-:W3:Y:S01]  /*87c0*/  @!P2 LDC R19, c[0x0][0xad4] ;  /* 0x0002b500ff13ab82 */ /* 0x000ee20000000800 */
[----:B--2---:R-:W-:-:S05]  /*87d0*/  VIADD R28, R4, 0xffffff80 ;  /* 0xffffff80041c7836 */ /* 0x004fca0000000000 */
[----:B------:R-:W-:Y:S02]  /*87e0*/  ISETP.GT.AND P3, PT, R28, 0xbf, PT ;  /* 0x000000bf1c00780c */ /* 0x000fe40003f64270 */
[----:B---3--:R-:W-:Y:S01]  /*87f0*/  ISETP.GT.AND P2, PT, R19, 0x1, PT ;  /* 0x000000011300780c */ /* 0x008fe20003f44270 */
[----:B----4-:R-:W-:-:S12]  /*8800*/  @P1 BRA `(.L_x_240) ;  /* 0x0000000000101947 */ /* 0x010fd80003800000 */
[----:B------:R-:W-:Y:S05]  /*8810*/  @!P0 BRA `(.L_x_240) ;  /* 0x00000000000c8947 */ /* 0x000fea0003800000 */
[----:B------:R-:W2:Y:S04]  /*8820*/  LDG.E R9, desc[UR36][R12.64] ;  /* 0x000000240c097981 */ /* 0x000ea8000c1e1900 */
[----:B-----5:R-:W2:Y:S02]  /*8830*/  LDG.E R0, desc[UR36][R12.64+0x4] ;  /* 0x000004240c007981 */ /* 0x020ea4000c1e1900 */
[----:B--2---:R-:W-:-:S07]  /*8840*/  IMAD.IADD R0, R0, 0x1, -R9 ;  /* 0x0000000100007824 */ /* 0x004fce00078e0a09 */
.L_x_240:
[----:B------:R-:W2:Y:S01]  /*8850*/  LDL.LU R8, [R1+0xc] ;  /* 0x00000c0001087983 */ /* 0x000ea20000300800 */
[----:B------:R-:W-:Y:S01]  /*8860*/  BSSY B1, `(.L_x_241) ;  /* 0x0000037000017945 */ /* 0x000fe20003800000 */
[----:B------:R-:W-:Y:S02]  /*8870*/  SEL R27, R17, RZ, !P0 ;  /* 0x000000ff111b7207 */ /* 0x000fe40004000000 */
[----:B-----5:R-:W-:Y:S02]  /*8880*/  SHF.R.S32.HI R24, RZ, 0x1f, R3 ;  /* 0x0000001fff187819 */ /* 0x020fe40000011403 */
[----:B--2---:R-:W-:Y:S01]  /*8890*/  SEL R26, R8, RZ, !P0 ;  /* 0x000000ff081a7207 */ /* 0x004fe20004000000 */
[----:B------:R-:W-:Y:S06]  /*88a0*/  @P3 BRA `(.L_x_242) ;  /* 0x0000000000c83947 */ /* 0x000fec0003800000 */
[----:B------:R-:W2:Y:S01]  /*88b0*/  LDC R33, c[0x0][0xbe8] ;  /* 0x0002fa00ff217b82 */ /* 0x000ea20000000800 */
[----:B------:R-:W-:-:S04]  /*88c0*/  IMAD R4, R23, 0xc0, R4 ;  /* 0x000000c017047824 */ /* 0x000fc800078e0204 */
[----:B------:R-:W-:Y:S02]  /*88d0*/  VIADD R29, R4, 0xffffff80 ;  /* 0xffffff80041d7836 */ /* 0x000fe40000000000 */
[----:B--2---:R-:W-:-:S05]  /*88e0*/  IMAD R8, R0, R33, RZ ;  /* 0x0000002100087224 */ /* 0x004fca00078e02ff */
[----:B------:R-:W-:-:S13]  /*88f0*/  ISETP.GE.AND P0, PT, R29, R8, PT ;  /* 0x000000081d00720c */ /* 0x000fda0003f06270 */
[----:B------:R-:W-:Y:S05]  /*8900*/  @P0 BRA `(.L_x_242) ;  /* 0x0000000000b00947 */ /* 0x000fea0003800000 */
[----:B------:R-:W2:Y:S01]  /*8910*/  LDL.LU R32, [R1+0x8] ;  /* 0x0000080001207983 */ /* 0x000ea20000300800 */
[----:B------:R-:W-:Y:S01]  /*8920*/  ISETP.NE.AND P1, PT, R33, 0x1, PT ;  /* 0x000000012100780c */ /* 0x000fe20003f25270 */
[----:B------:R-:W-:Y:S01]  /*8930*/  IMAD.MOV.U32 R20, RZ, RZ, 0x9b8 ;  /* 0x000009b8ff147424 */ /* 0x000fe200078e00ff */
[----:B------:R-:W-:Y:S01]  /*8940*/  ISETP.GT.AND P0, PT, R19, 0x1, PT ;  /* 0x000000011300780c */ /* 0x000fe20003f04270 */
[----:B------:R-:W3:Y:S01]  /*8950*/  LDC.64 R30, c[0x0][0xba8] ;  /* 0x0002ea00ff1e7b82 */ /* 0x000ee20000000a00 */
[----:B------:R-:W-:Y:S02]  /*8960*/  MOV R19, R29 ;  /* 0x0000001d00137202 */ /* 0x000fe40000000f00 */
[----:B------:R-:W-:-:S05]  /*8970*/  SEL R20, R20, 0x978, P0 ;  /* 0x0000097814147807 */ /* 0x000fca0000000000 */
[----:B------:R-:W4:Y:S08]  /*8980*/  LDC.64 R10, c[0x0][R20+0x220] ;  /* 0x00008800140a7b82 */ /* 0x000f300000000a00 */
[----:B------:R-:W5:Y:S08]  /*8990*/  @P1 LDC R4, c[0x0][0xbec] ;  /* 0x0002fb00ff041b82 */ /* 0x000f700000000800 */
[----:B------:R-:W3:Y:S08]  /*89a0*/  LDC.64 R8, c[0x0][R20+0x218] ;  /* 0x0000860014087b82 */ /* 0x000ef00000000a00 */
[----:B------:R-:W3:Y:S01]  /*89b0*/  @P1 LDC R25, c[0x0][0xbf0] ;  /* 0x0002fc00ff191b82 */ /* 0x000ee20000000800 */
[----:B----4-:R-:W-:-:S02]  /*89c0*/  IMAD R11, R11, R27, RZ ;  /* 0x0000001b0b0b7224 */ /* 0x010fc400078e02ff */
[----:B-1----:R-:W-:-:S05]  /*89d0*/  IMAD.WIDE.U32 R16, R10, R27, RZ ;  /* 0x0000001b0a107225 */ /* 0x002fca00078e00ff */
[----:B------:R-:W1:Y:S01]  /*89e0*/  LDC.64 R12, c[0x0][R20+0x228] ;  /* 0x00008a00140c7b82 */ /* 0x000e620000000a00 */
[----:B-----5:R-:W-:-:S07]  /*89f0*/  @P1 IMAD.HI.U32 R4, R29, R4, RZ ;  /* 0x000000041d041227 */ /* 0x020fce00078e00ff */
[----:B0-----:R-:W0:Y:S01]  /*8a00*/  LDC.64 R14, c[0x0][R20+0x210] ;  /* 0x00008400140e7b82 */ /* 0x001e220000000a00 */
[-C--:B---3--:R-:W-:Y:S02]  /*8a10*/  IMAD R21, R9, R18.reuse, RZ ;  /* 0x0000001209157224 */ /* 0x088fe400078e02ff */
[----:B------:R-:W-:-:S04]  /*8a20*/  IMAD.WIDE.U32 R8, R8, R18, RZ ;  /* 0x0000001208087225 */ /* 0x000fc800078e00ff */
[----:B------:R-:W-:Y:S01]  /*8a30*/  IMAD.IADD R21, R9, 0x1, R21 ;  /* 0x0000000109157824 */ /* 0x000fe200078e0215 */
[----:B------:R-:W-:Y:S01]  /*8a40*/  @P1 SHF.R.U32.HI R19, RZ, R25, R4 ;  /* 0x00000019ff131219 */ /* 0x000fe20000011604 */
[----:B------:R-:W-:Y:S01]  /*8a50*/  IMAD R25, R10, R26, R11 ;  /* 0x0000001a0a197224 */ /* 0x000fe200078e020b */
[----:B------:R-:W3:Y:S01]  /*8a60*/  @!P0 LDC R30, c[0x0][0xb50] ;  /* 0x0002d400ff1e8b82 */ /* 0x000ee20000000800 */
[----:B------:R-:W-:Y:S02]  /*8a70*/  IADD3 R4, P1, P3, R16, R8, R3 ;  /* 0x0000000810047210 */ /* 0x000fe40007b3e003 */
[----:B------:R-:W-:Y:S02]  /*8a80*/  IMAD.MOV R10, RZ, RZ, -R19 ;  /* 0x000000ffff0a7224 */ /* 0x000fe400078e0a13 */
[----:B------:R-:W-:-:S03]  /*8a90*/  IMAD.IADD R25, R17, 0x1, R25 ;  /* 0x0000000111197824 */ /* 0x000fc600078e0219 */
[----:B------:R-:W4:Y:S01]  /*8aa0*/  @!P0 LDC R31, c[0x0][0xb54] ;  /* 0x0002d500ff1f8b82 */ /* 0x000f220000000800 */
[----:B--2---:R-:W-:-:S05]  /*8ab0*/  SEL R11, R32, RZ, P0 ;  /* 0x000000ff200b7207 */ /* 0x004fca0000000000 */
[----:B-1----:R-:W-:-:S04]  /*8ac0*/  IMAD.WIDE.U32 R8, R12, R11, RZ ;  /* 0x0000000b0c087225 */ /* 0x002fc800078e00ff */
[----:B------:R-:W-:Y:S02]  /*8ad0*/  IMAD R13, R13, R11, RZ ;  /* 0x0000000b0d0d7224 */ /* 0x000fe400078e02ff */
[----:B------:R-:W-:Y:S01]  /*8ae0*/  IMAD R11, R33, R10, R29 ;  /* 0x0000000a210b7224 */ /* 0x000fe200078e021d */
[----:B------:R-:W-:Y:S01]  /*8af0*/  IADD3.X R10, R25, R21, R24, P1, P3 ;  /* 0x00000015190a7210 */ /* 0x000fe20000fe6418 */
[----:B------:R-:W-:Y:S01]  /*8b00*/  IMAD.IADD R13, R9, 0x1, R13 ;  /* 0x00000001090d7824 */ /* 0x000fe200078e020d */
[----:B------:R-:W-:Y:S01]  /*8b10*/  IADD3 R8, P0, P1, R19, R4, R8 ;  /* 0x0000000413087210 */ /* 0x000fe2000791e008 */
[----:B0-----:R-:W-:Y:S01]  /*8b20*/  IMAD R4, R15, R11, RZ ;  /* 0x0000000b0f047224 */ /* 0x001fe200078e02ff */
[----:B------:R-:W-:-:S04]  /*8b30*/  SHF.R.S32.HI R19, RZ, 0x1f, R19 ;  /* 0x0000001fff137819 */ /* 0x000fc80000011413 */
[----:B------:R-:W-:Y:S02]  /*8b40*/  IADD3.X R9, R19, R10, R13, P0, P1 ;  /* 0x0000000a13097210 */ /* 0x000fe400007e240d */
[----:B------:R-:W-:Y:S01]  /*8b50*/  SHF.R.S32.HI R13, RZ, 0x1f, R11 ;  /* 0x0000001fff0d7819 */ /* 0x000fe2000001140b */
[----:B------:R-:W-:-:S04]  /*8b60*/  IMAD.WIDE.U32 R8, R14, R11, R8 ;  /* 0x0000000b0e087225 */ /* 0x000fc800078e0008 */
[----:B------:R-:W-:Y:S01]  /*8b70*/  IMAD R13, R14, R13, R4 ;  /* 0x0000000d0e0d7224 */ /* 0x000fe200078e0204 */
[----:B---3--:R-:W-:-:S03]  /*8b80*/  LEA R10, P0, R8, R30, 0x2 ;  /* 0x0000001e080a7211 */ /* 0x008fc600078010ff */
[----:B------:R-:W-:Y:S01]  /*8b90*/  IMAD.IADD R4, R9, 0x1, R13 ;  /* 0x0000000109047824 */ /* 0x000fe200078e020d */
[----:B------:R-:W-:-:S04]  /*8ba0*/  MOV R9, 0xff800000 ;  /* 0xff80000000097802 */ /* 0x000fc80000000f00 */
[----:B----4-:R-:W-:-:S05]  /*8bb0*/  LEA.HI.X R11, R8, R31, R4, 0x2, P0 ;  /* 0x0000001f080b7211 */ /* 0x010fca00000f1404 */
[----:B------:R2:W-:Y:S02]  /*8bc0*/  STG.E desc[UR36][R10.64], R9 ;  /* 0x000000090a007986 */ /* 0x0005e4000c101924 */
.L_x_242:
[----:B------:R-:W-:Y:S05]  /*8bd0*/  BSYNC B1 ;  /* 0x0000000000017941 */ /* 0x000fea0003800000 */
.L_x_241:
[----:B------:R-:W-:Y:S05]  /*8be0*/  @P2 BRA `(.L_x_237) ;  /* 0x0000000400282947 */ /* 0x000fea0003800000 */
[----:B------:R-:W3:Y:S01]  /*8bf0*/  LDC R15, c[0x0][0xbe8] ;  /* 0x0002fa00ff0f7b82 */ /* 0x000ee20000000800 */
[----:B-1----:R-:W-:Y:S01]  /*8c00*/  SHF.R.S32.HI R16, RZ, 0x1f, R28 ;  /* 0x0000001fff107819 */ /* 0x002fe2000001141c */
[----:B------:R-:W-:Y:S01]  /*8c10*/  ULDC.64 UR4, c[0x0][0xaa0] ;  /* 0x0002a80000047ab9 */ /* 0x000fe20000000a00 */
[----:B------:R-:W-:Y:S01]  /*8c20*/  ULDC.64 UR6, c[0x0][0xaf0] ;  /* 0x0002bc0000067ab9 */ /* 0x000fe20000000a00 */
[----:B------:R-:W-:Y:S01]  /*8c30*/  IMAD R4, R24, UR4, RZ ;  /* 0x0000000418047c24 */ /* 0x000fe2000f8e02ff */
[----:B------:R-:W-:Y:S01]  /*8c40*/  LEA.HI R16, R16, R28, RZ, 0x3 ;  /* 0x0000001c10107211 */ /* 0x000fe200078f18ff */
[----:B--2---:R-:W-:-:S03]  /*8c50*/  IMAD.WIDE.U32 R8, R3, UR4, RZ ;  /* 0x0000000403087c25 */ /* 0x004fc6000f8e00ff */
[----:B------:R-:W-:Y:S01]  /*8c60*/  SHF.R.S32.HI R16, RZ, 0x3, R16 ;  /* 0x00000003ff107819 */ /* 0x000fe20000011410 */
[----:B------:R-:W-:Y:S01]  /*8c70*/  IMAD R11, R3, UR5, R4 ;  /* 0x00000005030b7c24 */ /* 0x000fe2000f8e0204 */
[----:B------:R-:W-:Y:S01]  /*8c80*/  ULDC.64 UR4, c[0x0][0xae8] ;  /* 0x0002ba0000047ab9 */ /* 0x000fe20000000a00 */
[----:B------:R-:W-:Y:S02]  /*8c90*/  IMAD R10, R26, UR6, RZ ;  /* 0x000000061a0a7c24 */ /* 0x000fe4000f8e02ff */
[----:B------:R-:W-:Y:S02]  /*8ca0*/  IMAD R4, R22, 0x30, R16 ;  /* 0x0000003016047824 */ /* 0x000fe400078e0210 */
[----:B------:R-:W-:Y:S02]  /*8cb0*/  IMAD.IADD R9, R9, 0x1, R11 ;  /* 0x0000000109097824 */ /* 0x000fe400078e020b */
[----:B------:R-:W-:Y:S02]  /*8cc0*/  IMAD R12, R23, 0xc0, R4 ;  /* 0x000000c0170c7824 */ /* 0x000fe400078e0204 */
[----:B------:R-:W-:Y:S01]  /*8cd0*/  IMAD.WIDE.U32 R8, R18, UR4, R8 ;  /* 0x0000000412087c25 */ /* 0x000fe2000f8e0008 */
[----:B---3--:R-:W-:-:S03]  /*8ce0*/  ISETP.NE.AND P0, PT, R15, 0x1, PT ;  /* 0x000000010f00780c */ /* 0x008fc60003f05270 */
[----:B------:R-:W-:Y:S02]  /*8cf0*/  IMAD.MOV.U32 R3, RZ, RZ, R12 ;  /* 0x000000ffff037224 */ /* 0x000fe400078e000c */
[----:B------:R-:W-:Y:S01]  /*8d00*/  IMAD R9, R18, UR5, R9 ;  /* 0x0000000512097c24 */ /* 0x000fe2000f8e0209 */
[----:B------:R-:W-:Y:S01]  /*8d10*/  ULDC.64 UR4, c[0x0][0xae0] ;  /* 0x0002b80000047ab9 */ /* 0x000fe20000000a00 */
[----:B------:R-:W-:-:S06]  /*8d20*/  IMAD.WIDE.U32 R8, R27, UR6, R8 ;  /* 0x000000061b087c25 */ /* 0x000fcc000f8e0008 */
[----:B------:R-:W1:Y:S08]  /*8d30*/  @P0 LDC R13, c[0x0][0xbec] ;  /* 0x0002fb00ff0d0b82 */ /* 0x000e700000000800 */
[----:B------:R-:W2:Y:S01]  /*8d40*/  @P0 LDC R17, c[0x0][0xbf0] ;  /* 0x0002fc00ff110b82 */ /* 0x000ea20000000800 */
[----:B-1----:R-:W-:-:S04]  /*8d50*/  @P0 IMAD.HI.U32 R4, R12, R13, RZ ;  /* 0x0000000d0c040227 */ /* 0x002fc800078e00ff */
[----:B------:R-:W-:Y:S02]  /*8d60*/  IMAD R13, R27, UR7, R10 ;  /* 0x000000071b0d7c24 */ /* 0x000fe4000f8e020a */
[----:B------:R-:W-:Y:S01]  /*8d70*/  IMAD R27, R0, R15, RZ ;  /* 0x0000000f001b7224 */ /* 0x000fe200078e02ff */
[----:B--2---:R-:W-:Y:S01]  /*8d80*/  @P0 SHF.R.U32.HI R3, RZ, R17, R4 ;  /* 0x00000011ff030219 */ /* 0x004fe20000011604 */
[----:B------:R-:W-:-:S03]  /*8d90*/  IMAD.IADD R9, R9, 0x1, R13 ;  /* 0x0000000109097824 */ /* 0x000fc600078e020d */
[--C-:B------:R-:W-:Y:S01]  /*8da0*/  SHF.R.S32.HI R4, RZ, 0x1f, R3.reuse ;  /* 0x0000001fff047819 */ /* 0x100fe20000011403 */
[----:B------:R-:W-:Y:S02]  /*8db0*/  IMAD.MOV R11, RZ, RZ, -R3 ;  /* 0x000000ffff0b7224 */ /* 0x000fe400078e0a03 */
[----:B------:R-:W-:-:S04]  /*8dc0*/  IMAD.WIDE.U32 R8, R3, UR4, R8 ;  /* 0x0000000403087c25 */ /* 0x000fc8000f8e0008 */
[----:B------:R-:W-:Y:S02]  /*8dd0*/  IMAD R11, R15, R11, R12 ;  /* 0x0000000b0f0b7224 */ /* 0x000fe400078e020c */
[----:B------:R-:W-:-:S04]  /*8de0*/  IMAD R4, R4, UR4, RZ ;  /* 0x0000000404047c24 */ /* 0x000fc8000f8e02ff */
[----:B------:R-:W-:Y:S01]  /*8df0*/  IMAD R13, R3, UR5, R4 ;  /* 0x00000005030d7c24 */ /* 0x000fe2000f8e0204 */
[----:B------:R-:W-:Y:S01]  /*8e00*/  SHF.R.S32.HI R4, RZ, 0x1f, R11 ;  /* 0x0000001fff047819 */ /* 0x000fe2000001140b */
[----:B------:R-:W-:Y:S02]  /*8e10*/  ULDC.64 UR4, c[0x0][0xad8] ;  /* 0x0002b60000047ab9 */ /* 0x000fe40000000a00 */
[----:B------:R-:W-:Y:S02]  /*8e20*/  IMAD.IADD R9, R9, 0x1, R13 ;  /* 0x0000000109097824 */ /* 0x000fe400078e020d */
[----:B------:R-:W-:Y:S02]  /*8e30*/  IMAD R4, R4, UR4, RZ ;  /* 0x0000000404047c24 */ /* 0x000fe4000f8e02ff */
[----:B------:R-:W-:-:S04]  /*8e40*/  IMAD.WIDE.U32 R8, R11, UR4, R8 ;  /* 0x000000040b087c25 */ /* 0x000fc8000f8e0008 */
[----:B------:R-:W-:Y:S01]  /*8e50*/  IMAD R3, R11, UR5, R4 ;  /* 0x000000050b037c24 */ /* 0x000fe2000f8e0204 */
[----:B------:R-:W-:Y:S01]  /*8e60*/  ULDC.64 UR4, c[0x0][0xa80] ;  /* 0x0002a00000047ab9 */ /* 0x000fe20000000a00 */
[----:B------:R-:W-:Y:S01]  /*8e70*/  IMAD R4, R23, 0xc0, R16 ;  /* 0x000000c017047824 */ /* 0x000fe200078e0210 */
[----:B------:R-:W-:Y:S02]  /*8e80*/  SHF.R.S32.HI R16, RZ, 0x1f, R152 ;  /* 0x0000001fff107819 */ /* 0x000fe40000011498 */
[----:B------:R-:W-:Y:S01]  /*8e90*/  IADD3 R3, R9, R3, RZ ;  /* 0x0000000309037210 */ /* 0x000fe20007ffe0ff */
[----:B------:R-:W-:Y:S01]  /*8ea0*/  VIADD R0, R4, 0x30 ;  /* 0x0000003004007836 */ /* 0x000fe20000000000 */
[----:B------:R-:W-:Y:S01]  /*8eb0*/  LEA R9, P0, R8, UR4, 0x1 ;  /* 0x0000000408097c11 */ /* 0x000fe2000f8008ff */
[----:B------:R-:W-:-:S03]  /*8ec0*/  ULDC UR4, c[0x0][0xac8] ;  /* 0x0002b20000047ab9 */ /* 0x000fc60000000800 */
[----:B0-----:R-:W-:Y:S01]  /*8ed0*/  LEA.HI.X R14, R8, UR5, R3, 0x1, P0 ;  /* 0x00000005080e7c11 */ /* 0x001fe200080f0c03 */
[----:B------:R-:W0:Y:S01]  /*8ee0*/  SHFL.IDX PT, R13, R9, RZ, 0x181f ;  /* 0x00181fff090d7589 */ /* 0x000e2200000e0000 */
[----:B------:R-:W-:Y:S01]  /*8ef0*/  ISETP.GE.AND P0, PT, R152, UR4, PT ;  /* 0x0000000498007c0c */ /* 0x000fe2000bf06270 */
[C---:B------:R-:W-:Y:S02]  /*8f00*/  VIADD R3, R4.reuse, 0x60 ;  /* 0x0000006004037836 */ /* 0x040fe40000000000 */
[----:B------:R-:W1:Y:S01]  /*8f10*/  SHFL.IDX PT, R17, R9, 0x1, 0x181f ;  /* 0x00381f0009117f89 */ /* 0x000e6200000e0000 */
[CC--:B------:R-:W-:Y:S01]  /*8f20*/  ISETP.GE.OR P3, PT, R4.reuse, R27.reuse, P0 ;  /* 0x0000001b0400720c */ /* 0x0c0fe20000766670 */
[----:B------:R-:W-:Y:S01]  /*8f30*/  VIADD R4, R4, 0x90 ;  /* 0x0000009004047836 */ /* 0x000fe20000000000 */
[-C--:B------:R-:W-:Y:S01]  /*8f40*/  ISETP.GE.OR P2, PT, R0, R27.reuse, P0 ;  /* 0x0000001b0000720c */ /* 0x080fe20000746670 */
[----:B------:R-:W2:Y:S01]  /*8f50*/  SHFL.IDX PT, R21, R9, 0x2, 0x181f ;  /* 0x00581f0009157f89 */ /* 0x000ea200000e0000 */
[----:B------:R-:W-:-:S02]  /*8f60*/  ISETP.GE.OR P1, PT, R3, R27, P0 ;  /* 0x0000001b0300720c */ /* 0x000fc40000726670 */
[----:B------:R-:W-:Y:S01]  /*8f70*/  ISETP.GE.OR P0, PT, R4, R27, P0 ;  /* 0x0000001b0400720c */ /* 0x000fe20000706670 */
[----:B------:R-:W3:Y:S04]  /*8f80*/  SHFL.IDX PT, R11, R14, RZ, 0x181f ;  /* 0x00181fff0e0b7589 */ /* 0x000ee800000e0000 */
[----:B------:R3:W4:Y:S04]  /*8f90*/  SHFL.IDX PT, R25, R9, 0x3, 0x181f ;  /* 0x00781f0009197f89 */ /* 0x00072800000e0000 */
[----:B------:R-:W5:Y:S04]  /*8fa0*/  SHFL.IDX PT, R15, R14, 0x1, 0x181f ;  /* 0x00381f000e0f7f89 */ /* 0x000f6800000e0000 */
[----:B------:R-:W5:Y:S01]  /*8fb0*/  SHFL.IDX PT, R19, R14, 0x2, 0x181f ;  /* 0x00581f000e137f89 */ /* 0x000f6200000e0000 */
[----:B0-----:R-:W-:-:S03]  /*8fc0*/  @!P3 LEA R8, P6, R152, R13, 0x1 ;  /* 0x0000000d9808b211 */ /* 0x001fc600078c08ff */
[----:B------:R4:W0:Y:S01]  /*8fd0*/  SHFL.IDX PT, R23, R14, 0x3, 0x181f ;  /* 0x00781f000e177f89 */ /* 0x00082200000e0000 */
[C---:B-1----:R-:W-:Y:S02]  /*8fe0*/  @!P2 LEA R10, P5, R152.reuse, R17, 0x1 ;  /* 0x00000011980aa211 */ /* 0x042fe400078a08ff */
[C---:B--2---:R-:W-:Y:S02]  /*8ff0*/  @!P1 LEA R12, P4, R152.reuse, R21, 0x1 ;  /* 0x00000015980c9211 */ /* 0x044fe400078808ff */
[C---:B---3--:R-:W-:Y:S02]  /*9000*/  @!P3 LEA.HI.X R9, R152.reuse, R11, R16, 0x1, P6 ;  /* 0x0000000b9809b211 */ /* 0x048fe400030f0c10 */
[----:B----4-:R-:W-:-:S03]  /*9010*/  @!P0 LEA R14, P6, R152, R25, 0x1 ;  /* 0x00000019980e8211 */ /* 0x010fc600078c08ff */
[----:B------:R1:W-:Y:S01]  /*9020*/  @!P3 ST.E.128 desc[UR36][R8.64], RZ ;  /* 0x000000ff0800b985 */ /* 0x0003e2000c101d24 */
[C-C-:B-----5:R-:W-:Y:S02]  /*9030*/  @!P2 LEA.HI.X R11, R152.reuse, R15, R16.reuse, 0x1, P5 ;  /* 0x0000000f980ba211 */ /* 0x160fe400028f0c10 */
[----:B------:R-:W-:-:S03]  /*9040*/  @!P1 LEA.HI.X R13, R152, R19, R16, 0x1, P4 ;  /* 0x00000013980d9211 */ /* 0x000fc600020f0c10 */
[----:B------:R1:W-:Y:S01]  /*9050*/  @!P2 ST.E.128 desc[UR36][R10.64], RZ ;  /* 0x000000ff0a00a985 */ /* 0x0003e2000c101d24 */
[----:B0-----:R-:W-:-:S03]  /*9060*/  @!P0 LEA.HI.X R15, R152, R23, R16, 0x1, P6 ;  /* 0x00000017980f8211 */ /* 0x001fc600030f0c10 */
[----:B------:R1:W-:Y:S04]  /*9070*/  @!P1 ST.E.128 desc[UR36][R12.64], RZ ;  /* 0x000000ff0c009985 */ /* 0x0003e8000c101d24 */
[----:B------:R1:W-:Y:S02]  /*9080*/  @!P0 ST.E.128 desc[UR36][R14.64], RZ ;  /* 0x000000ff0e008985 */ /* 0x0003e4000c101d24 */
.L_x_237:
[----:B------:R-:W-:Y:S05]  /*9090*/  BSYNC B0 ;  /* 0x0000000000007941 */ /* 0x000fea0003800000 */
.L_x_233:
[----:B------:R-:W-:Y:S02]  /*90a0*/  ULDC UR4, c[0x0][0xc3c] ;  /* 0x00030f0000047ab9 */ /* 0x000fe40000000800 */
[----:B------:R-:W-:-:S13]  /*90b0*/  ISETP.GE.AND P0, PT, R7, UR4, PT ;  /* 0x0000000407007c0c */ /* 0x000fda000bf06270 */
[----:B------:R-:W-:Y:S05]  /*90c0*/  @!P0 BRA `(.L_x_243) ;  /* 0xffffff7c00708947 */ /* 0x000fea000383ffff */
[----:B------:R-:W-:Y:S05]  /*90d0*/  EXIT ;  /* 0x000000000000794d */ /* 0x000fea0003800000 */
.L_x_204:
[----:B------:R-:W-:-:S08]  /*90e0*/  NOP ;  /* 0x0000000000007918 */ /* 0x000fd00000000000 */
[----:B------:R-:W0:-:S00]  /*90f0*/  USETMAXREG.DEALLOC.CTAPOOL 0x20 ;  /* 0x00000020000079c8 */ /* 0x000e0000080e0500 */
[----:B0-----:R-:W2:Y:S01]  /*9100*/  LDL.LU R2, [R1+0x4] ;  /* 0x0000040001027983 */ /* 0x001ea20000300800 */
[----:B------:R-:W-:-:S06]  /*9110*/  LOP3.LUT R0, R0, 0x3, RZ, 0xc0, !PT ;  /* 0x0000000300007812 */ /* 0x000fcc00078ec0ff */
[----:B------:R-:W0:Y:S02]  /*9120*/  SHFL.IDX PT, R0, R0, RZ, 0x1f ;  /* 0x00001fff00007589 */ /* 0x000e2400000e0000 */
[----:B0-----:R-:W-:Y:S01]  /*9130*/  ISETP.NE.AND P0, PT, R0, RZ, PT ;  /* 0x000000ff0000720c */ /* 0x001fe20003f05270 */
[----:B------:R-:W-:Y:S01]  /*9140*/  IMAD.MOV.U32 R0, RZ, RZ, RZ ;  /* 0x000000ffff007224 */ /* 0x000fe200078e00ff */
[----:B--2---:R-:W-:-:S11]  /*9150*/  LOP3.LUT R2, R2, 0xffffffef, RZ, 0xc0, !PT ;  /* 0xffffffef02027812 */ /* 0x004fd600078ec0ff */
[----:B------:R-:W-:-:S05]  /*9160*/  @P0 LOP3.LUT R2, R2, 0x10, RZ, 0xfc, !PT ;  /* 0x0000001002020812 */ /* 0x000fca00078efcff */
[----:B------:R0:W-:Y:S01]  /*9170*/  STL [R1+0x4], R2 ;  /* 0x0000040201007387 */ /* 0x0001e20000100800 */
[----:B------:R-:W-:Y:S05]  /*9180*/  @!P0 BRA `(.L_x_244) ;  /* 0x00000000001c8947 */ /* 0x000fea0003800000 */
[----:B------:R-:W1:Y:S08]  /*9190*/  S2UR UR5, SR_CgaCtaId ;  /* 0x00000000000579c3 */ /* 0x000e700000008800 */
[----:B------:R-:W-:Y:S06]  /*91a0*/  BAR.SYNC.DEFER_BLOCKING 0x5, 0x200 ;  /* 0x0148000000007b1d */ /* 0x000fec0000010000 */
[----:B------:R-:W-:-:S02]  /*91b0*/  UMOV UR4, 0x400 ;  /* 0x0000040000047882 */ /* 0x000fc40000000000 */
[----:B-1----:R-:W-:-:S09]  /*91c0*/  ULEA UR4, UR5, UR4, 0x18 ;  /* 0x0000000405047291 */ /* 0x002fd2000f8ec03f */
[----:B------:R-:W1:Y:S01]  /*91d0*/  LDS.128 R16, [UR4+0x168d0] ;  /* 0x0168d004ff107984 */ /* 0x000e620008000c00 */
[----:B------:R-:W-:Y:S06]  /*91e0*/  BAR.ARV 0x4, 0x200 ;  /* 0x0108000000007b1d */ /* 0x000fec0000002000 */
[----:B------:R-:W-:Y:S05]  /*91f0*/  BRA `(.L_x_245) ;  /* 0x0000000800907947 */ /* 0x000fea0003800000 */
.L_x_244:
[----:B0-----:R-:W0:Y:S01]  /*9200*/  S2R R2, SR_TID.X ;  /* 0x0000000000027919 */ /* 0x001e220000002100 */
[----:B------:R-:W-:Y:S01]  /*9210*/  ULDC UR4, c[0x0][0xc3c] ;  /* 0x00030f0000047ab9 */ /* 0x000fe20000000800 */
[----:B------:R-:W-:Y:S01]  /*9220*/  IMAD.MOV.U32 R9, RZ, RZ, RZ ;  /* 0x000000ffff097224 */ /* 0x000fe200078e00ff */
[----:B------:R-:W1:Y:S01]  /*9230*/  S2UR UR6, SR_CTAID.X ;  /* 0x00000000000679c3 */ /* 0x000e620000002500 */
[----:B------:R-:W-:Y:S01]  /*9240*/  ULDC UR5, c[0x0][0xc38] ;  /* 0x00030e0000057ab9 */ /* 0x000fe20000000800 */
[----:B0-----:R-:W-:-:S04]  /*9250*/  LOP3.LUT R7, R2, 0x1f, RZ, 0xc0, !PT ;  /* 0x0000001f02077812 */ /* 0x001fc800078ec0ff */
[----:B------:R-:W-:-:S04]  /*9260*/  ISETP.NE.AND P0, PT, R7, 0x1f, PT ;  /* 0x0000001f0700780c */ /* 0x000fc80003f05270 */
[----:B------:R-:W-:-:S13]  /*9270*/  ISETP.GE.OR P1, PT, R7, UR4, !P0 ;  /* 0x0000000407007c0c */ /* 0x000fda000c726670 */
[----:B------:R-:W0:Y:S08]  /*9280*/  @!P1 LDC.64 R4, c[0x0][0xc80] ;  /* 0x00032000ff049b82 */ /* 0x000e300000000a00 */
[----:B------:R-:W2:Y:S01]  /*9290*/  @!P1 LDC.64 R2, c[0x0][0xc78] ;  /* 0x00031e00ff029b82 */ /* 0x000ea20000000a00 */
[----:B0-----:R-:W-:-:S05]  /*92a0*/  @!P1 IMAD.WIDE.U32 R4, R7, 0x4, R4 ;  /* 0x0000000407049825 */ /* 0x001fca00078e0004 */
[----:B------:R-:W3:Y:S01]  /*92b0*/  @!P1 LDG.E R0, desc[UR36][R4.64] ;  /* 0x0000002404009981 */ /* 0x000ee2000c1e1900 */
[----:B--2---:R-:W-:-:S05]  /*92c0*/  @!P1 IMAD.WIDE.U32 R2, R7, 0x4, R2 ;  /* 0x0000000407029825 */ /* 0x004fca00078e0002 */
[----:B------:R-:W3:Y:S01]  /*92d0*/  @!P1 LDG.E R9, desc[UR36][R2.64] ;  /* 0x0000002402099981 */ /* 0x000ee2000c1e1900 */
[C---:B------:R-:W-:Y:S02]  /*92e0*/  ISETP.NE.AND P1, PT, R7.reuse, RZ, PT ;  /* 0x000000ff0700720c */ /* 0x040fe40003f25270 */
[C---:B------:R-:W-:Y:S02]  /*92f0*/  ISETP.GE.U32.AND P2, PT, R7.reuse, 0x2, PT ;  /* 0x000000020700780c */ /* 0x040fe40003f46070 */
[C---:B------:R-:W-:Y:S02]  /*9300*/  ISETP.GE.U32.AND P3, PT, R7.reuse, 0x4, PT ;  /* 0x000000040700780c */ /* 0x040fe40003f66070 */
[C---:B------:R-:W-:Y:S02]  /*9310*/  ISETP.GE.U32.AND P4, PT, R7.reuse, 0x8, PT ;  /* 0x000000080700780c */ /* 0x040fe40003f86070 */
[----:B------:R-:W-:Y:S01]  /*9320*/  ISETP.GE.U32.AND P5, PT, R7, 0x10, PT ;  /* 0x000000100700780c */ /* 0x000fe20003fa6070 */
[----:B------:R-:W-:Y:S01]  /*9330*/  UMOV UR4, URZ ;  /* 0x0000003f00047c82 */ /* 0x000fe20008000000 */
[----:B---3--:R-:W-:-:S05]  /*9340*/  IMAD R6, R0, R9, RZ ;  /* 0x0000000900067224 */ /* 0x008fca00078e02ff */
[----:B------:R-:W0:Y:S02]  /*9350*/  SHFL.UP PT, R8, R6, 0x1, RZ ;  /* 0x0420000006087989 */ /* 0x000e2400000e00ff */
[----:B0-----:R-:W-:-:S04]  /*9360*/  SEL R11, R8, RZ, P1 ;  /* 0x000000ff080b7207 */ /* 0x001fc80000800000 */
[----:B------:R-:W-:-:S05]  /*9370*/  IADD3 R11, R6, R11, RZ ;  /* 0x0000000b060b7210 */ /* 0x000fca0007ffe0ff */
[----:B------:R-:W0:Y:S02]  /*9380*/  SHFL.UP PT, R8, R11, 0x2, RZ ;  /* 0x044000000b087989 */ /* 0x000e2400000e00ff */
[----:B0-----:R-:W-:-:S05]  /*9390*/  SEL R8, R8, RZ, P2 ;  /* 0x000000ff08087207 */ /* 0x001fca0001000000 */
[----:B------:R-:W-:-:S05]  /*93a0*/  IMAD.IADD R8, R11, 0x1, R8 ;  /* 0x000000010b087824 */ /* 0x000fca00078e0208 */
        /* <DEDUP_REMOVED lines=9> */
[----:B------:R-:W0:Y:S02]  /*9440*/  SHFL.IDX PT, R6, R2, 0x1f, 0x1f ;  /* 0x03e01f0002067f89 */ /* 0x000e2400000e0000 */
[----:B0-----:R-:W-:-:S05]  /*9450*/  IMAD R6, R6, UR5, RZ ;  /* 0x0000000506067c24 */ /* 0x001fca000f8e02ff */
[----:B-1----:R-:W-:Y:S01]  /*9460*/  ISETP.GT.AND P6, PT, R6, UR6, PT ;  /* 0x0000000606007c0c */ /* 0x002fe2000bfc4270 */
[----:B------:R-:W-:-:S12]  /*9470*/  IMAD.MOV.U32 R3, RZ, RZ, R6 ;  /* 0x000000ffff037224 */ /* 0x000fd800078e0006 */
[----:B------:R-:W-:Y:S05]  /*9480*/  @P6 BRA `(.L_x_246) ;  /* 0x0000000000986947 */ /* 0x000fea0003800000 */
[----:B------:R-:W-:Y:S01]  /*9490*/  MOV R6, R3 ;  /* 0x0000000300067202 */ /* 0x000fe20000000f00 */
[----:B------:R-:W-:Y:S01]  /*94a0*/  UMOV UR4, URZ ;  /* 0x0000003f00047c82 */ /* 0x000fe20008000000 */
[----:B------:R-:W-:-:S05]  /*94b0*/  ULDC UR5, c[0x0][0xc38] ;  /* 0x00030e0000057ab9 */ /* 0x000fca0000000800 */
.L_x_248:
[----:B------:R-:W0:Y:S01]  /*94c0*/  LDC R0, c[0x0][0xc3c] ;  /* 0x00030f00ff007b82 */ /* 0x000e220000000800 */
[----:B------:R-:W-:-:S06]  /*94d0*/  UIADD3 UR4, UR4, 0x1f, URZ ;  /* 0x0000001f04047890 */ /* 0x000fcc000fffe03f */
[----:B0-----:R-:W-:-:S13]  /*94e0*/  ISETP.LE.AND P6, PT, R0, UR4, PT ;  /* 0x0000000400007c0c */ /* 0x001fda000bfc3270 */
[----:B------:R-:W-:Y:S05]  /*94f0*/  @P6 BRA `(.L_x_247) ;  /* 0x0000000400a46947 */ /* 0x000fea0003800000 */
[----:B------:R-:W-:-:S05]  /*9500*/  VIADD R9, R7, UR4 ;  /* 0x0000000407097c36 */ /* 0x000fca0008000000 */
[----:B------:R-:W-:Y:S01]  /*9510*/  ISETP.GE.OR P6, PT, R9, R0, !P0 ;  /* 0x000000000900720c */ /* 0x000fe200047c6670 */
[----:B------:R-:W-:-:S12]  /*9520*/  IMAD.MOV.U32 R0, RZ, RZ, RZ ;  /* 0x000000ffff007224 */ /* 0x000fd800078e00ff */
[----:B------:R-:W0:Y:S08]  /*9530*/  @!P6 LDC.64 R4, c[0x0][0xc80] ;  /* 0x00032000ff04eb82 */ /* 0x000e300000000a00 */
[----:B------:R-:W1:Y:S01]  /*9540*/  @!P6 LDC.64 R2, c[0x0][0xc78] ;  /* 0x00031e00ff02eb82 */ /* 0x000e620000000a00 */
[----:B0-----:R-:W-:-:S05]  /*9550*/  @!P6 IMAD.WIDE R4, R9, 0x4, R4 ;  /* 0x000000040904e825 */ /* 0x001fca00078e0204 */
[----:B------:R-:W2:Y:S01]  /*9560*/  @!P6 LDG.E R0, desc[UR36][R4.64] ;  /* 0x000000240400e981 */ /* 0x000ea2000c1e1900 */
[----:B-1----:R-:W-:-:S04]  /*9570*/  @!P6 IMAD.WIDE R2, R9, 0x4, R2 ;  /* 0x000000040902e825 */ /* 0x002fc800078e0202 */
[----:B------:R-:W-:-:S06]  /*9580*/  IMAD.MOV.U32 R9, RZ, RZ, RZ ;  /* 0x000000ffff097224 */ /* 0x000fcc00078e00ff */
[----:B------:R-:W2:Y:S02]  /*9590*/  @!P6 LDG.E R9, desc[UR36][R2.64] ;  /* 0x000000240209e981 */ /* 0x000ea4000c1e1900 */
[----:B--2---:R-:W-:-:S05]  /*95a0*/  IMAD R13, R0, R9, RZ ;  /* 0x00000009000d7224 */ /* 0x004fca00078e02ff */
[----:B------:R-:W0:Y:S02]  /*95b0*/  SHFL.UP PT, R8, R13, 0x1, RZ ;  /* 0x042000000d087989 */ /* 0x000e2400000e00ff */
[----:B0-----:R-:W-:-:S05]  /*95c0*/  SEL R8, R8, RZ, P1 ;  /* 0x000000ff08087207 */ /* 0x001fca0000800000 */
[----:B------:R-:W-:-:S05]  /*95d0*/  IMAD.IADD R8, R13, 0x1, R8 ;  /* 0x000000010d087824 */ /* 0x000fca00078e0208 */
[----:B------:R-:W0:Y:S02]  /*95e0*/  SHFL.UP PT, R10, R8, 0x2, RZ ;  /* 0x04400000080a7989 */ /* 0x000e2400000e00ff */
[----:B0-----:R-:W-:-:S05]  /*95f0*/  SEL R11, R10, RZ, P2 ;  /* 0x000000ff0a0b7207 */ /* 0x001fca0001000000 */
[----:B------:R-:W-:-:S05]  /*9600*/  IMAD.IADD R11, R8, 0x1, R11 ;  /* 0x00000001080b7824 */ /* 0x000fca00078e020b */
        /* <DEDUP_REMOVED lines=9> */
[----:B------:R-:W0:Y:S02]  /*96a0*/  SHFL.IDX PT, R4, R2, 0x1f, 0x1f ;  /* 0x03e01f0002047f89 */ /* 0x000e2400000e0000 */
[----:B0-----:R-:W-:-:S04]  /*96b0*/  IMAD R3, R4, UR5, RZ ;  /* 0x0000000504037c24 */ /* 0x001fc8000f8e02ff */
[----:B------:R-:W-:-:S05]  /*96c0*/  IMAD.IADD R6, R3, 0x1, R6 ;  /* 0x0000000103067824 */ /* 0x000fca00078e0206 */
[----:B------:R-:W-:-:S13]  /*96d0*/  ISETP.GT.AND P6, PT, R6, UR6, PT ;  /* 0x0000000606007c0c */ /* 0x000fda000bfc4270 */
[----:B------:R-:W-:Y:S05]  /*96e0*/  @!P6 BRA `(.L_x_248) ;  /* 0xfffffffc0074e947 */ /* 0x000fea000383ffff */
.L_x_246:
[----:B------:R-:W-:Y:S02]  /*96f0*/  IMAD.IADD R11, R6, 0x1, -R3 ;  /* 0x00000001060b7824 */ /* 0x000fe400078e0a03 */
[----:B------:R-:W-:Y:S02]  /*9700*/  IMAD.MOV.U32 R16, RZ, RZ, RZ ;  /* 0x000000ffff107224 */ /* 0x000fe400078e00ff */
[----:B------:R-:W-:-:S05]  /*9710*/  IMAD R3, R2, UR5, R11 ;  /* 0x0000000502037c24 */ /* 0x000fca000f8e020b */
[----:B------:R-:W-:-:S13]  /*9720*/  ISETP.GT.AND P0, PT, R3, UR6, PT ;  /* 0x0000000603007c0c */ /* 0x000fda000bf04270 */
[----:B------:R-:W-:-:S04]  /*9730*/  VOTE.ANY R5, PT, !P0 ;  /* 0x0000000000057806 */ /* 0x000fc800040e0100 */
[----:B------:R-:W0:Y:S01]  /*9740*/  POPC R19, R5 ;  /* 0x0000000500137309 */ /* 0x000e220000000000 */
[----:B------:R-:W-:Y:S01]  /*9750*/  ISETP.NE.AND P0, PT, R5, RZ, PT ;  /* 0x000000ff0500720c */ /* 0x000fe20003f05270 */
[----:B0-----:R-:W0:Y:S04]  /*9760*/  SHFL.IDX PT, R0, R0, R19, 0x1f ;  /* 0x00001f1300007589 */ /* 0x001e2800000e0000 */
[----:B------:R-:W1:Y:S01]  /*9770*/  SHFL.IDX PT, R9, R9, R19, 0x1f ;  /* 0x00001f1309097589 */ /* 0x000e6200000e0000 */
[----:B0-----:R-:W-:-:S04]  /*9780*/  IABS R4, R0 ;  /* 0x0000000000047213 */ /* 0x001fc80000000000 */
[----:B------:R-:W0:Y:S01]  /*9790*/  I2F.RP R6, R4 ;  /* 0x0000000400067306 */ /* 0x000e220000209400 */
[----:B-1----:R-:W-:-:S07]  /*97a0*/  IABS R8, R9 ;  /* 0x0000000900087213 */ /* 0x002fce0000000000 */
[----:B0-----:R-:W0:Y:S02]  /*97b0*/  MUFU.RCP R6, R6 ;  /* 0x0000000600067308 */ /* 0x001e240000001000 */
[----:B0-----:R-:W-:-:S06]  /*97c0*/  VIADD R3, R6, 0xffffffe ;  /* 0x0ffffffe06037836 */ /* 0x001fcc0000000000 */
[----:B------:R-:W0:Y:S02]  /*97d0*/  F2I.FTZ.U32.TRUNC.NTZ R3, R3 ;  /* 0x0000000300037305 */ /* 0x000e24000021f000 */
[----:B0-----:R-:W-:Y:S01]  /*97e0*/  IADD3 R13, RZ, -R3, RZ ;  /* 0x80000003ff0d7210 */ /* 0x001fe20007ffe0ff */
[----:B------:R-:W-:Y:S06]  /*97f0*/  @!P0 BRA `(.L_x_249) ;  /* 0x0000000000088947 */ /* 0x000fec0003800000 */
[----:B------:R-:W-:-:S05]  /*9800*/  VIADD R5, R19, 0xffffffff ;  /* 0xffffffff13057836 */ /* 0x000fca0000000000 */
[----:B------:R0:W1:Y:S02]  /*9810*/  SHFL.IDX PT, R16, R2, R5, 0x1f ;  /* 0x00001f0502107589 */ /* 0x00006400000e0000 */
.L_x_249:
[----:B-1----:R-:W-:Y:S01]  /*9820*/  IMAD R16, R16, UR5, R11 ;  /* 0x0000000510107c24 */ /* 0x002fe2000f8e020b */
[----:B------:R-:W-:Y:S01]  /*9830*/  IADD3 R19, R19, UR4, RZ ;  /* 0x0000000413137c10 */ /* 0x000fe2000fffe0ff */
[----:B------:R-:W-:Y:S02]  /*9840*/  IMAD R11, R13, R4, RZ ;  /* 0x000000040d0b7224 */ /* 0x000fe400078e02ff */
[----:B0-----:R-:W-:Y:S01]  /*9850*/  IMAD.MOV.U32 R2, RZ, RZ, RZ ;  /* 0x000000ffff027224 */ /* 0x001fe200078e00ff */
[----:B------:R-:W-:Y:S01]  /*9860*/  IADD3 R17, -R16, UR6, RZ ;  /* 0x0000000610117c10 */ /* 0x000fe2000fffe1ff */
[----:B------:R-:W-:Y:S01]  /*9870*/  IMAD.MOV.U32 R5, RZ, RZ, R8 ;  /* 0x000000ffff057224 */ /* 0x000fe200078e0008 */
[----:B------:R-:W-:Y:S01]  /*9880*/  IABS R8, R0 ;  /* 0x0000000000087213 */ /* 0x000fe20000000000 */
[----:B------:R-:W-:Y:S01]  /*9890*/  IMAD.HI.U32 R2, R3, R11, R2 ;  /* 0x0000000b03027227 */ /* 0x000fe200078e0002 */
[----:B------:R-:W-:Y:S01]  /*98a0*/  IABS R3, R17 ;  /* 0x0000001100037213 */ /* 0x000fe20000000000 */
[----:B------:R-:W0:Y:S02]  /*98b0*/  I2F.RP R6, R5 ;  /* 0x0000000500067306 */ /* 0x000e240000209400 */
[----:B------:R-:W-:-:S02]  /*98c0*/  IMAD.MOV R8, RZ, RZ, -R8 ;  /* 0x000000ffff087224 */ /* 0x000fc400078e0a08 */
[----:B------:R-:W-:-:S04]  /*98d0*/  IMAD.HI.U32 R2, R2, R3, RZ ;  /* 0x0000000302027227 */ /* 0x000fc800078e00ff */
[----:B------:R-:W-:-:S05]  /*98e0*/  IMAD R3, R2, R8, R3 ;  /* 0x0000000802037224 */ /* 0x000fca00078e0203 */
[----:B------:R-:W-:Y:S01]  /*98f0*/  ISETP.GT.U32.AND P1, PT, R4, R3, PT ;  /* 0x000000030400720c */ /* 0x000fe20003f24070 */
[----:B0-----:R-:W0:-:S12]  /*9900*/  MUFU.RCP R6, R6 ;  /* 0x0000000600067308 */ /* 0x001e180000001000 */
[-C--:B------:R-:W-:Y:S01]  /*9910*/  @!P1 IADD3 R3, R3, -R4.reuse, RZ ;  /* 0x8000000403039210 */ /* 0x080fe20007ffe0ff */
[----:B------:R-:W-:Y:S01]  /*9920*/  @!P1 VIADD R2, R2, 0x1 ;  /* 0x0000000102029836 */ /* 0x000fe20000000000 */
[----:B------:R-:W-:Y:S02]  /*9930*/  ISETP.NE.AND P1, PT, R0, RZ, PT ;  /* 0x000000ff0000720c */ /* 0x000fe40003f25270 */
[----:B------:R-:W-:Y:S01]  /*9940*/  ISETP.GE.U32.AND P0, PT, R3, R4, PT ;  /* 0x000000040300720c */ /* 0x000fe20003f06070 */
[----:B0-----:R-:W-:Y:S01]  /*9950*/  VIADD R8, R6, 0xffffffe ;  /* 0x0ffffffe06087836 */ /* 0x001fe20000000000 */
[----:B------:R-:W-:-:S03]  /*9960*/  LOP3.LUT R4, R17, R0, RZ, 0x3c, !PT ;  /* 0x0000000011047212 */ /* 0x000fc600078e3cff */
[----:B------:R0:W1:Y:S01]  /*9970*/  F2I.FTZ.U32.TRUNC.NTZ R3, R8 ;  /* 0x0000000800037305 */ /* 0x000062000021f000 */
[----:B------:R-:W-:-:S07]  /*9980*/  ISETP.GE.AND P2, PT, R4, RZ, PT ;  /* 0x000000ff0400720c */ /* 0x000fce0003f46270 */
[----:B------:R-:W-:Y:S01]  /*9990*/  @P0 VIADD R2, R2, 0x1 ;  /* 0x0000000102020836 */ /* 0x000fe20000000000 */
[----:B0-----:R-:W-:-:S03]  /*99a0*/  IABS R8, R9 ;  /* 0x0000000900087213 */ /* 0x001fc60000000000 */
[----:B------:R-:W-:Y:S02]  /*99b0*/  IMAD.MOV.U32 R6, RZ, RZ, R2 ;  /* 0x000000ffff067224 */ /* 0x000fe400078e0002 */
[----:B------:R-:W-:Y:S02]  /*99c0*/  IMAD.MOV R8, RZ, RZ, -R8 ;  /* 0x000000ffff087224 */ /* 0x000fe400078e0a08 */
[----:B-1----:R-:W-:Y:S01]  /*99d0*/  IMAD.MOV R2, RZ, RZ, -R3 ;  /* 0x000000ffff027224 */ /* 0x002fe200078e0a03 */
[----:B------:R-:W-:Y:S02]  /*99e0*/  @!P2 IADD3 R6, -R6, RZ, RZ ;  /* 0x000000ff0606a210 */ /* 0x000fe40007ffe1ff */
[----:B------:R-:W-:Y:S01]  /*99f0*/  @!P1 LOP3.LUT R6, RZ, R0, RZ, 0x33, !PT ;  /* 0x00000000ff069212 */ /* 0x000fe200078e33ff */
[----:B------:R-:W-:Y:S02]  /*9a00*/  IMAD R11, R2, R5, RZ ;  /* 0x00000005020b7224 */ /* 0x000fe400078e02ff */
[----:B------:R-:W-:Y:S01]  /*9a10*/  IMAD.MOV.U32 R2, RZ, RZ, RZ ;  /* 0x000000ffff027224 */ /* 0x000fe200078e00ff */
[-C--:B------:R-:W-:Y:S01]  /*9a20*/  IABS R4, R6.reuse ;  /* 0x0000000600047213 */ /* 0x080fe20000000000 */
[----:B------:R-:W-:-:S02]  /*9a30*/  IMAD R0, R0, R6, RZ ;  /* 0x0000000600007224 */ /* 0x000fc400078e02ff */
[----:B------:R-:W-:-:S04]  /*9a40*/  IMAD.HI.U32 R2, R3, R11, R2 ;  /* 0x0000000b03027227 */ /* 0x000fc800078e0002 */
[----:B------:R-:W-:Y:S02]  /*9a50*/  IMAD.MOV.U32 R3, RZ, RZ, R4 ;  /* 0x000000ffff037224 */ /* 0x000fe400078e0004 */
[----:B------:R-:W-:Y:S02]  /*9a60*/  IMAD.MOV.U32 R4, RZ, RZ, R8 ;  /* 0x000000ffff047224 */ /* 0x000fe400078e0008 */
[----:B------:R-:W-:-:S04]  /*9a70*/  IMAD.HI.U32 R2, R2, R3, RZ ;  /* 0x0000000302027227 */ /* 0x000fc800078e00ff */
[----:B------:R-:W-:Y:S01]  /*9a80*/  IMAD R4, R2, R4, R3 ;  /* 0x0000000402047224 */ /* 0x000fe200078e0203 */
[----:B------:R-:W-:Y:S01]  /*9a90*/  LOP3.LUT R3, R6, R9, RZ, 0x3c, !PT ;  /* 0x0000000906037212 */ /* 0x000fe200078e3cff */
[----:B------:R-:W-:-:S03]  /*9aa0*/  IMAD.IADD R17, R17, 0x1, -R0 ;  /* 0x0000000111117824 */ /* 0x000fc600078e0a00 */
[----:B------:R-:W-:Y:S02]  /*9ab0*/  ISETP.GT.U32.AND P1, PT, R5, R4, PT ;  /* 0x000000040500720c */ /* 0x000fe40003f24070 */
[----:B------:R-:W-:-:S11]  /*9ac0*/  ISETP.GE.AND P2, PT, R3, RZ, PT ;  /* 0x000000ff0300720c */ /* 0x000fd60003f46270 */
[----:B------:R-:W-:Y:S01]  /*9ad0*/  @!P1 IMAD.IADD R4, R4, 0x1, -R5 ;  /* 0x0000000104049824 */ /* 0x000fe200078e0a05 */
[----:B------:R-:W-:Y:S02]  /*9ae0*/  @!P1 IADD3 R2, R2, 0x1, RZ ;  /* 0x0000000102029810 */ /* 0x000fe40007ffe0ff */
[----:B------:R-:W-:Y:S02]  /*9af0*/  ISETP.NE.AND P1, PT, R9, RZ, PT ;  /* 0x000000ff0900720c */ /* 0x000fe40003f25270 */
[----:B------:R-:W-:-:S13]  /*9b00*/  ISETP.GE.U32.AND P0, PT, R4, R5, PT ;  /* 0x000000050400720c */ /* 0x000fda0003f06070 */
[----:B------:R-:W-:-:S04]  /*9b10*/  @P0 VIADD R2, R2, 0x1 ;  /* 0x0000000102020836 */ /* 0x000fc80000000000 */
[----:B------:R-:W-:Y:S01]  /*9b20*/  @!P2 IMAD.MOV R2, RZ, RZ, -R2 ;  /* 0x000000ffff02a224 */ /* 0x000fe200078e0a02 */
[----:B------:R-:W-:-:S05]  /*9b30*/  @!P1 LOP3.LUT R2, RZ, R9, RZ, 0x33, !PT ;  /* 0x00000009ff029212 */ /* 0x000fca00078e33ff */
[----:B------:R-:W-:-:S04]  /*9b40*/  IMAD.MOV R18, RZ, RZ, -R2 ;  /* 0x000000ffff127224 */ /* 0x000fc800078e0a02 */
[C---:B------:R-:W-:Y:S02]  /*9b50*/  IMAD R18, R9.reuse, R18, R6 ;  /* 0x0000001209127224 */ /* 0x040fe400078e0206 */
[----:B------:R-:W-:-:S04]  /*9b60*/  IMAD R9, R9, 0x1000000, R2 ;  /* 0x0100000009097824 */ /* 0x000fc800078e0202 */
[----:B------:R-:W-:Y:S01]  /*9b70*/  IMAD R18, R18, 0x10000, R9 ;  /* 0x0001000012127824 */ /* 0x000fe200078e0209 */
[----:B------:R-:W-:Y:S06]  /*9b80*/  BRA `(.L_x_250) ;  /* 0x0000000000147947 */ /* 0x000fec0003800000 */
.L_x_247:
[----:B------:R-:W-:Y:S01]  /*9b90*/  ULDC UR4, c[0x0][0xc3c] ;  /* 0x00030f0000047ab9 */ /* 0x000fe20000000800 */
[----:B------:R-:W-:Y:S02]  /*9ba0*/  IMAD.MOV.U32 R17, RZ, RZ, RZ ;  /* 0x000000ffff117224 */ /* 0x000fe400078e00ff */
[----:B------:R-:W-:Y:S02]  /*9bb0*/  IMAD.U32 R16, RZ, RZ, UR6 ;  /* 0x00000006ff107e24 */ /* 0x000fe4000f8e00ff */
[----:B------:R-:W-:Y:S02]  /*9bc0*/  IMAD.MOV.U32 R18, RZ, RZ, RZ ;  /* 0x000000ffff127224 */ /* 0x000fe400078e00ff */
[----:B------:R-:W-:-:S07]  /*9bd0*/  IMAD.U32 R19, RZ, RZ, UR4 ;  /* 0x00000004ff137e24 */ /* 0x000fce000f8e00ff */
.L_x_250:
[----:B------:R-:W-:-:S13]  /*9be0*/  ISETP.NE.AND P0, PT, R7, RZ, PT ;  /* 0x000000ff0700720c */ /* 0x000fda0003f05270 */
[----:B------:R-:W0:Y:S01]  /*9bf0*/  @!P0 S2R R3, SR_CgaCtaId ;  /* 0x0000000000038919 */ /* 0x000e220000008800 */
[----:B------:R-:W-:-:S04]  /*9c00*/  @!P0 MOV R0, 0x400 ;  /* 0x0000040000008802 */ /* 0x000fc80000000f00 */
[----:B0-----:R-:W-:-:S05]  /*9c10*/  @!P0 LEA R0, R3, R0, 0x18 ;  /* 0x0000000003008211 */ /* 0x001fca00078ec0ff */
[----:B------:R0:W-:Y:S01]  /*9c20*/  @!P0 STS.128 [R0+0x168d0], R16 ;  /* 0x0168d01000008388 */ /* 0x0001e20000000c00 */
[----:B------:R-:W-:Y:S06]  /*9c30*/  BAR.ARV 0x5, 0x200 ;  /* 0x0148000000007b1d */ /* 0x000fec0000002000 */
.L_x_245:
[----:B------:R2:W-:Y:S01]  /*9c40*/  STL [R1+0x3c], RZ ;  /* 0x00003cff01007387 */ /* 0x0005e20000100800 */
[----:B------:R-:W-:Y:S01]  /*9c50*/  ULDC UR4, c[0x0][0xc3c] ;  /* 0x00030f0000047ab9 */ /* 0x000fe20000000800 */
[----:B------:R-:W-:Y:S01]  /*9c60*/  MOV R27, 0x1 ;  /* 0x00000001001b7802 */ /* 0x000fe20000000f00 */
[----:B------:R-:W-:Y:S01]  /*9c70*/  IMAD.MOV.U32 R25, RZ, RZ, RZ ;  /* 0x000000ffff197224 */ /* 0x000fe200078e00ff */
[----:B-1----:R-:W-:-:S13]  /*9c80*/  ISETP.GE.AND P0, PT, R19, UR4, PT ;  /* 0x0000000413007c0c */ /* 0x002fda000bf06270 */
[----:B--2---:R-:W-:Y:S05]  /*9c90*/  @P0 BRA `(.L_x_251) ;  /* 0x0000004c009c0947 */ /* 0x004fea0003800000 */
[----:B------:R-:W2:Y:S01]  /*9ca0*/  LDL R5, [R1+0x28] ;  /* 0x0000280001057983 */ /* 0x000ea20000100800 */
[----:B------:R-:W1:Y:S01]  /*9cb0*/  S2R R3, SR_TID.X ;  /* 0x0000000000037919 */ /* 0x000e620000002100 */
[----:B------:R-:W3:Y:S01]  /*9cc0*/  S2UR UR5, SR_CgaCtaId ;  /* 0x00000000000579c3 */ /* 0x000ee20000008800 */
[----:B------:R-:W-:Y:S01]  /*9cd0*/  UMOV UR4, 0x400 ;  /* 0x0000040000047882 */ /* 0x000fe20000000000 */
[C---:B-1----:R-:W-:Y:S01]  /*9ce0*/  IMAD.SHL.U32 R28, R3.reuse, 0x8, RZ ;  /* 0x00000008031c7824 */ /* 0x042fe200078e00ff */
[C---:B------:R-:W-:Y:S01]  /*9cf0*/  LOP3.LUT R4, R3.reuse, 0x7f, RZ, 0xc0, !PT ;  /* 0x0000007f03047812 */ /* 0x040fe200078ec0ff */
[----:B0-----:R-:W-:-:S03]  /*9d00*/  IMAD.SHL.U32 R2, R3, 0x10, RZ ;  /* 0x0000001003027824 */ /* 0x001fc600078e00ff */
[----:B------:R-:W-:Y:S01]  /*9d10*/  LOP3.LUT R0, R28, 0x1f8, RZ, 0xc0, !PT ;  /* 0x000001f81c007812 */ /* 0x000fe200078ec0ff */
[----:B---3--:R-:W-:-:S03]  /*9d20*/  ULEA UR4, UR5, UR4, 0x18 ;  /* 0x0000000405047291 */ /* 0x008fc6000f8ec03f */
[----:B------:R-:W-:-:S03]  /*9d30*/  LOP3.LUT R3, R0, 0x38, R3, 0x78, !PT ;  /* 0x0000003800037812 */ /* 0x000fc600078e7803 */
[----:B------:R-:W-:Y:S02]  /*9d40*/  MOV R22, UR4 ;  /* 0x0000000400167c02 */ /* 0x000fe40008000f00 */
[----:B------:R-:W-:Y:S02]  /*9d50*/  LOP3.LUT R2, R2, 0x70, RZ, 0xc0, !PT ;  /* 0x0000007002027812 */ /* 0x000fe400078ec0ff */
[----:B------:R-:W-:Y:S01]  /*9d60*/  SHF.R.U32.HI R4, RZ, 0x3, R4 ;  /* 0x00000003ff047819 */ /* 0x000fe20000011604 */
[----:B------:R-:W-:Y:S01]  /*9d70*/  BSSY B8, `(.L_x_251) ;  /* 0x00004d9000087945 */ /* 0x000fe20003800000 */
[----:B------:R-:W-:Y:S02]  /*9d80*/  IMAD.MOV.U32 R27, RZ, RZ, 0x1 ;  /* 0x00000001ff1b7424 */ /* 0x000fe400078e00ff */
[----:B------:R-:W-:Y:S01]  /*9d90*/  IMAD.MOV.U32 R25, RZ, RZ, RZ ;  /* 0x000000ffff197224 */ /* 0x000fe200078e00ff */
[----:B------:R-:W-:Y:S01]  /*9da0*/  LOP3.LUT R2, R4, R2, RZ, 0xfc, !PT ;  /* 0x0000000204027212 */ /* 0x000fe200078efcff */
[----:B------:R-:W-:Y:S01]  /*9db0*/  ULDC UR38, c[0x0][0xc] ;  /* 0x0000030000267ab9 */ /* 0x000fe20000000800 */
[----:B--2---:R-:W-:-:S05]  /*9dc0*/  LOP3.LUT R0, R5, 0x2, RZ, 0xfc, !PT ;  /* 0x0000000205007812 */ /* 0x004fca00078efcff */
[----:B------:R0:W-:Y:S02]  /*9dd0*/  STL [R1+0x48], R0 ;  /* 0x0000480001007387 */ /* 0x0001e40000100800 */
[----:B0-----:R-:W-:Y:S02]  /*9de0*/  LOP3.LUT R0, R3, 0x200, R28, 0xf8, !PT ;  /* 0x0000020003007812 */ /* 0x001fe400078ef81c */
[----:B------:R0:W-:Y:S03]  /*9df0*/  STL [R1+0x3c], RZ ;  /* 0x00003cff01007387 */ /* 0x0001e60000100800 */
[----:B------:R-:W-:-:S05]  /*9e00*/  IMAD R0, R0, 0x2, R22 ;  /* 0x0000000200007824 */ /* 0x000fca00078e0216 */
[----:B------:R0:W-:Y:S01]  /*9e10*/  STL [R1+0x1c], R0 ;  /* 0x00001c0001007387 */ /* 0x0001e20000100800 */
[----:B------:R-:W-:-:S07]  /*9e20*/  LOP3.LUT R28, R28, 0x38, RZ, 0xc0, !PT ;  /* 0x000000381c1c7812 */ /* 0x000fce00078ec0ff */
.L_x_312:
[----:B------:R-:W1:Y:S01]  /*9e30*/  LDC.64 R2, c[0x0][0xc88] ;  /* 0x00032200ff027b82 */ /* 0x000e620000000a00 */
[----:B0-2---:R-:W2:Y:S01]  /*9e40*/  LDL.LU R0, [R1+0x4] ;  /* 0x0000040001007983 */ /* 0x005ea20000300800 */
[----:B-1----:R-:W-:-:S05]  /*9e50*/  IMAD.WIDE R2, R19, 0x4, R2 ;  /* 0x0000000413027825 */ /* 0x002fca00078e0202 */
[----:B------:R-:W3:Y:S01]  /*9e60*/  LDG.E R29, desc[UR36][R2.64] ;  /* 0x00000024021d7981 */ /* 0x000ee2000c1e1900 */
[----:B------:R-:W-:Y:S05]  /*9e70*/  YIELD ;  /* 0x0000000000007946 */ /* 0x000fea0003800000 */
[----:B------:R-:W-:Y:S01]  /*9e80*/  ULDC.64 UR4, c[0x0][0xa28] ;  /* 0x00028a0000047ab9 */ /* 0x000fe20000000a00 */
[----:B------:R-:W-:Y:S01]  /*9e90*/  IMAD.MOV.U32 R6, RZ, RZ, RZ ;  /* 0x000000ffff067224 */ /* 0x000fe200078e00ff */
[----:B------:R-:W-:Y:S01]  /*9ea0*/  ISETP.NE.U32.AND P0, PT, RZ, UR4, PT ;  /* 0x00000004ff007c0c */ /* 0x000fe2000bf05070 */
[----:B------:R-:W-:-:S03]  /*9eb0*/  ULDC.64 UR6, c[0x0][0xa18] ;  /* 0x0002860000067ab9 */ /* 0x000fc60000000a00 */
[----:B------:R-:W-:Y:S02]  /*9ec0*/  ISETP.NE.AND.EX P0, PT, RZ, UR5, PT, P0 ;  /* 0x00000005ff007c0c */ /* 0x000fe4000bf05300 */
[----:B--2---:R-:W-:Y:S02]  /*9ed0*/  LOP3.LUT R0, R0, 0xfffffff7, RZ, 0xc0, !PT ;  /* 0xfffffff700007812 */ /* 0x004fe400078ec0ff */
[----:B---3--:R-:W-:-:S09]  /*9ee0*/  SHF.R.S32.HI R4, RZ, 0x1f, R29 ;  /* 0x0000001fff047819 */ /* 0x008fd2000001141d */
[C---:B------:R-:W-:Y:S01]  /*9ef0*/  @P0 LEA R2, P1, R29.reuse, UR4, 0x2 ;  /* 0x000000041d020c11 */ /* 0x040fe2000f8210ff */
[C---:B------:R-:W-:Y:S01]  /*9f00*/  IMAD.SHL.U32 R23, R29.reuse, 0x4, RZ ;  /* 0x000000041d177824 */ /* 0x040fe200078e00ff */
[C-C-:B------:R-:W-:Y:S01]  /*9f10*/  SHF.L.U64.HI R24, R29.reuse, 0x2, R4.reuse ;  /* 0x000000021d187819 */ /* 0x140fe20000010204 */
[----:B------:R0:W-:Y:S01]  /*9f20*/  STL [R1+0x2c], R4 ;  /* 0x00002c0401007387 */ /* 0x0001e20000100800 */
[----:B------:R-:W-:Y:S01]  /*9f30*/  @P0 LEA.HI.X R3, R29, UR5, R4, 0x2, P1 ;  /* 0x000000051d030c11 */ /* 0x000fe200088f1404 */
[----:B------:R-:W-:-:S04]  /*9f40*/  ULDC.64 UR4, c[0x0][0xa00] ;  /* 0x0002800000047ab9 */ /* 0x000fc80000000a00 */
[----:B------:R1:W2:Y:S01]  /*9f50*/  @P0 LDG.E R6, desc[UR36][R2.64] ;  /* 0x0000002402060981 */ /* 0x0002a2000c1e1900 */
[----:B------:R-:W-:-:S04]  /*9f60*/  ISETP.NE.U32.AND P0, PT, RZ, UR4, PT ;  /* 0x00000004ff007c0c */ /* 0x000fc8000bf05070 */
[----:B------:R-:W-:Y:S02]  /*9f70*/  ISETP.NE.AND.EX P2, PT, RZ, UR5, PT, P0 ;  /* 0x00000005ff007c0c */ /* 0x000fe4000bf45300 */
[----:B------:R-:W-:Y:S02]  /*9f80*/  ISETP.NE.U32.AND P0, PT, RZ, UR6, PT ;  /* 0x00000006ff007c0c */ /* 0x000fe4000bf05070 */
[----:B-1----:R-:W-:Y:S02]  /*9f90*/  IADD3 R2, P1, R23, UR4, RZ ;  /* 0x0000000417027c10 */ /* 0x002fe4000ff3e0ff */
[----:B------:R-:W-:Y:S02]  /*9fa0*/  ISETP.NE.AND.EX P0, PT, RZ, UR7, PT, P0 ;  /* 0x00000007ff007c0c */ /* 0x000fe4000bf05300 */
[----:B------:R-:W-:Y:S01]  /*9fb0*/  IADD3.X R3, R24, UR5, RZ, P1, !PT ;  /* 0x0000000518037c10 */ /* 0x000fe20008ffe4ff */
[----:B------:R-:W-:-:S04]  /*9fc0*/  ULDC.64 UR4, c[0x0][0x418] ;  /* 0x0001060000047ab9 */ /* 0x000fc80000000a00 */
[----:B------:R-:W-:-:S05]  /*9fd0*/  @P2 LOP3.LUT R0, R0, 0x8, RZ, 0xfc, !PT ;  /* 0x0000000800002812 */ /* 0x000fca00078efcff */
[----:B------:R1:W-:Y:S01]  /*9fe0*/  STL [R1+0x4], R0 ;  /* 0x0000040001007387 */ /* 0x0003e20000100800 */
[----:B0-----:R-:W-:-:S04]  /*9ff0*/  @P0 IADD3 R4, P1, R23, UR6, RZ ;  /* 0x0000000617040c10 */ /* 0x001fc8000ff3e0ff */
[----:B------:R-:W-:Y:S01]  /*a000*/  @P0 IADD3.X R5, R24, UR7, RZ, P1, !PT ;  /* 0x0000000718050c10 */ /* 0x000fe20008ffe4ff */
[----:B-1----:R-:W-:-:S04]  /*a010*/  IMAD.MOV.U32 R0, RZ, RZ, RZ ;  /* 0x000000ffff007224 */ /* 0x002fc800078e00ff */
[----:B------:R-:W3:Y:S04]  /*a020*/  @P0 LDG.E R4, desc[UR36][R4.64] ;  /* 0x0000002404040981 */ /* 0x000ee8000c1e1900 */
[----:B------:R-:W4:Y:S01]  /*a030*/  @P2 LDG.E R0, desc[UR36][R2.64] ;  /* 0x0000002402002981 */ /* 0x000f22000c1e1900 */
[----:B------:R-:W-:-:S03]  /*a040*/  UISETP.NE.U32.AND UP0, UPT, UR4, URZ, UPT ;  /* 0x0000003f0400728c */ /* 0x000fc6000bf05070 */
[----:B------:R-:W-:Y:S01]  /*a050*/  ULDC UR4, c[0x0][0x424] ;  /* 0x0001090000047ab9 */ /* 0x000fe20000000800 */
[----:B------:R-:W-:-:S03]  /*a060*/  UISETP.NE.AND.EX UP0, UPT, UR5, URZ, UPT, UP0 ;  /* 0x0000003f0500728c */ /* 0x000fc6000bf05300 */
[----:B------:R-:W-:Y:S01]  /*a070*/  ULDC UR5, c[0x0][0x2f0] ;  /* 0x0000bc0000057ab9 */ /* 0x000fe20000000800 */
[----:B------:R-:W-:-:S04]  /*a080*/  USEL UR4, UR4, 0x1, UP0 ;  /* 0x0000000104047887 */ /* 0x000fc80008000000 */
[----:B------:R-:W-:Y:S01]  /*a090*/  UIMAD UR4, UR4, UR5, URZ ;  /* 0x00000005040472a4 */ /* 0x000fe2000f8e023f */
[----:B----4-:R0:W-:Y:S04]  /*a0a0*/  STL [R1+0x20], R0 ;  /* 0x0000200001007387 */ /* 0x0101e80000100800 */
[----:B--2---:R1:W-:Y:S04]  /*a0b0*/  STL [R1+0x14], R6 ;  /* 0x0000140601007387 */ /* 0x0043e80000100800 */
[----:B---3--:R1:W-:Y:S01]  /*a0c0*/  @P0 STL [R1+0x30], R4 ;  /* 0x0000300401000387 */ /* 0x0083e20000100800 */
[----:B0-----:R-:W-:Y:S01]  /*a0d0*/  IMAD.U32 R0, RZ, RZ, UR4 ;  /* 0x00000004ff007e24 */ /* 0x001fe2000f8e00ff */
[----:B------:R-:W-:Y:S06]  /*a0e0*/  @P0 BRA `(.L_x_252) ;  /* 0x0000000000200947 */ /* 0x000fec0003800000 */
[----:B------:R-:W-:Y:S02]  /*a0f0*/  ULDC UR4, c[0x0][0x288] ;  /* 0x0000a20000047ab9 */ /* 0x000fe40000000800 */
[----:B-1----:R-:W-:-:S05]  /*a100*/  MOV R4, UR4 ;  /* 0x0000000400047c02 */ /* 0x002fca0008000f00 */
[----:B------:R0:W-:Y:S01]  /*a110*/  STL [R1+0x30], R4 ;  /* 0x0000300401007387 */ /* 0x0001e20000100800 */
[----:B------:R-:W-:Y:S05]  /*a120*/  @!P2 BRA `(.L_x_252) ;  /* 0x000000000010a947 */ /* 0x000fea0003800000 */
[----:B0-----:R-:W2:Y:S04]  /*a130*/  LDG.E R4, desc[UR36][R2.64] ;  /* 0x0000002402047981 */ /* 0x001ea8000c1e1900 */
[----:B------:R-:W2:Y:S02]  /*a140*/  LDG.E R5, desc[UR36][R2.64+0x4] ;  /* 0x0000042402057981 */ /* 0x000ea4000c1e1900 */
[----:B--2---:R-:W-:-:S05]  /*a150*/  IMAD.IADD R2, R5, 0x1, -R4 ;  /* 0x0000000105027824 */ /* 0x004fca00078e0a04 */
[----:B------:R2:W-:Y:S02]  /*a160*/  STL [R1+0x30], R2 ;  /* 0x0000300201007387 */ /* 0x0005e40000100800 */
.L_x_252:
[----:B01----:R-:W-:Y:S01]  /*a170*/  IMAD.MOV.U32 R4, RZ, RZ, R29 ;  /* 0x000000ffff047224 */ /* 0x003fe200078e001d */
[----:B------:R-:W-:Y:S02]  /*a180*/  ULDC.64 UR4, c[0x0][0xa20] ;  /* 0x0002880000047ab9 */ /* 0x000fe40000000a00 */
[----:B------:R-:W-:Y:S02]  /*a190*/  ISETP.NE.U32.AND P0, PT, RZ, UR4, PT ;  /* 0x00000004ff007c0c */ /* 0x000fe4000bf05070 */
[----:B------:R0:W-:Y:S02]  /*a1a0*/  STL [R1], R4 ;  /* 0x0000000401007387 */ /* 0x0001e40000100800 */
[----:B------:R-:W-:-:S13]  /*a1b0*/  ISETP.NE.AND.EX P0, PT, RZ, UR5, PT, P0 ;  /* 0x00000005ff007c0c */ /* 0x000fda000bf05300 */
[----:B0-----:R-:W-:Y:S05]  /*a1c0*/  @!P0 BRA `(.L_x_253) ;  /* 0x0000000000108947 */ /* 0x001fea0003800000 */
[----:B--2---:R-:W-:-:S04]  /*a1d0*/  IADD3 R2, P0, R23, UR4, RZ ;  /* 0x0000000417027c10 */ /* 0x004fc8000ff1e0ff */
[----:B------:R-:W-:-:S05]  /*a1e0*/  IADD3.X R3, R24, UR5, RZ, P0, !PT ;  /* 0x0000000518037c10 */ /* 0x000fca00087fe4ff */
[----:B------:R0:W5:Y:S01]  /*a1f0*/  LDG.E R0, desc[UR36][R2.64] ;  /* 0x0000002402007981 */ /* 0x000162000c1e1900 */
[----:B------:R-:W-:Y:S05]  /*a200*/  BRA `(.L_x_254) ;  /* 0x0000000000247947 */ /* 0x000fea0003800000 */
.L_x_253:
[----:B------:R-:W-:Y:S02]  /*a210*/  ULDC.64 UR4, c[0x0][0xa08] ;  /* 0x0002820000047ab9 */ /* 0x000fe40000000a00 */
[----:B------:R-:W-:-:S04]  /*a220*/  ISETP.NE.U32.AND P0, PT, RZ, UR4, PT ;  /* 0x00000004ff007c0c */ /* 0x000fc8000bf05070 */
[----:B------:R-:W-:-:S13]  /*a230*/  ISETP.NE.AND.EX P0, PT, RZ, UR5, PT, P0 ;  /* 0x00000005ff007c0c */ /* 0x000fda000bf05300 */
[----:B------:R-:W-:Y:S05]  /*a240*/  @!P0 BRA `(.L_x_254) ;  /* 0x0000000000148947 */ /* 0x000fea0003800000 */
[----:B--2---:R-:W0:Y:S02]  /*a250*/  LDC.64 R2, c[0x0][0xa08] ;  /* 0x00028200ff027b82 */ /* 0x004e240000000a00 */
[----:B0-----:R-:W-:-:S05]  /*a260*/  IMAD.WIDE R2, R4, 0x4, R2 ;  /* 0x0000000404027825 */ /* 0x001fca00078e0202 */
[----:B------:R-:W2:Y:S04]  /*a270*/  LDG.E R0, desc[UR36][R2.64] ;  /* 0x0000002402007981 */ /* 0x000ea8000c1e1900 */
[----:B------:R-:W2:Y:S02]  /*a280*/  LDG.E R2, desc[UR36][R2.64+0x4] ;  /* 0x0000042402027981 */ /* 0x000ea4000c1e1900 */
[----:B--2---:R-:W-:-:S07]  /*a290*/  IMAD.IADD R0, R2, 0x1, -R0 ;  /* 0x0000000102007824 */ /* 0x004fce00078e0a00 */
.L_x_254:
[----:B0----5:R-:W-:Y:S01]  /*a2a0*/  IMAD.IADD R3, R0, 0x1, -R6 ;  /* 0x0000000100037824 */ /* 0x021fe200078e0a06 */
[C---:B--2---:R-:W-:Y:S01]  /*a2b0*/  LOP3.LUT R2, R18.reuse, 0xff000000, RZ, 0xc0, !PT ;  /* 0xff00000012027812 */ /* 0x044fe200078ec0ff */
[----:B------:R-:W-:Y:S01]  /*a2c0*/  BSSY B0, `(.L_x_255) ;  /* 0x0000029000007945 */ /* 0x000fe20003800000 */
[----:B------:R-:W-:Y:S01]  /*a2d0*/  LOP3.LUT R4, R18, 0xff0000, RZ, 0xc0, !PT ;  /* 0x00ff000012047812 */ /* 0x000fe200078ec0ff */
[C---:B------:R-:W-:Y:S01]  /*a2e0*/  VIADD R0, R3.reuse, 0x7f ;  /* 0x0000007f03007836 */ /* 0x040fe20000000000 */
[----:B------:R0:W-:Y:S01]  /*a2f0*/  STL [R1+0xc], R3 ;  /* 0x00000c0301007387 */ /* 0x0001e20000100800 */
[----:B------:R-:W-:Y:S02]  /*a300*/  ISETP.GE.AND P0, PT, R3, 0x1, PT ;  /* 0x000000010300780c */ /* 0x000fe40003f06270 */
[----:B------:R-:W-:-:S04]  /*a310*/  SHF.R.U32.HI R2, RZ, 0x8, R2 ;  /* 0x00000008ff027819 */ /* 0x000fc80000011602 */
[----:B------:R-:W-:Y:S02]  /*a320*/  LEA.HI R4, R4, R2, RZ, 0x10 ;  /* 0x0000000204047211 */ /* 0x000fe400078f80ff */
[----:B------:R-:W-:-:S04]  /*a330*/  SHF.R.S32.HI R2, RZ, 0x1f, R0 ;  /* 0x0000001fff027819 */ /* 0x000fc80000011400 */
[----:B------:R-:W-:Y:S02]  /*a340*/  LEA.HI R0, R2, R0, RZ, 0x7 ;  /* 0x0000000002007211 */ /* 0x000fe400078f38ff */
[----:B------:R-:W-:Y:S02]  /*a350*/  MOV R2, RZ ;  /* 0x000000ff00027202 */ /* 0x000fe40000000f00 */
[----:B------:R-:W-:Y:S01]  /*a360*/  SHF.R.S32.HI R0, RZ, 0x7, R0 ;  /* 0x00000007ff007819 */ /* 0x000fe20000011400 */
[----:B0-----:R-:W-:Y:S06]  /*a370*/  @!P0 BRA `(.L_x_256) ;  /* 0x0000000000748947 */ /* 0x001fec0003800000 */
[----:B------:R-:W-:-:S04]  /*a380*/  SHF.R.U32.HI R5, RZ, 0x10, R4 ;  /* 0x00000010ff057819 */ /* 0x000fc80000011604 */
[----:B------:R-:W-:-:S13]  /*a390*/  ISETP.NE.AND P0, PT, R5, RZ, PT ;  /* 0x000000ff0500720c */ /* 0x000fda0003f05270 */
[----:B------:R-:W0:Y:S02]  /*a3a0*/  @!P0 LDC R5, c[0x0][0x9f0] ;  /* 0x00027c00ff058b82 */ /* 0x000e240000000800 */
[----:B0-----:R-:W-:Y:S02]  /*a3b0*/  IABS R7, R5 ;  /* 0x0000000500077213 */ /* 0x001fe40000000000 */
[----:B------:R-:W-:Y:S02]  /*a3c0*/  IADD3 R6, R5, -0x1, R0 ;  /* 0xffffffff05067810 */ /* 0x000fe40007ffe000 */
[----:B------:R-:W0:Y:S08]  /*a3d0*/  I2F.RP R2, R7 ;  /* 0x0000000700027306 */ /* 0x000e300000209400 */
[----:B0-----:R-:W0:Y:S02]  /*a3e0*/  MUFU.RCP R2, R2 ;  /* 0x0000000200027308 */ /* 0x001e240000001000 */
[----:B0-----:R-:W-:-:S06]  /*a3f0*/  VIADD R2, R2, 0xffffffe ;  /* 0x0ffffffe02027836 */ /* 0x001fcc0000000000 */
[----:B------:R0:W1:Y:S02]  /*a400*/  F2I.FTZ.U32.TRUNC.NTZ R3, R2 ;  /* 0x0000000200037305 */ /* 0x000064000021f000 */
[----:B0-----:R-:W-:-:S04]  /*a410*/  LOP3.LUT R2, R6, R5, RZ, 0x3c, !PT ;  /* 0x0000000506027212 */ /* 0x001fc800078e3cff */
[----:B------:R-:W-:Y:S01]  /*a420*/  ISETP.GE.AND P2, PT, R2, RZ, PT ;  /* 0x000000ff0200720c */ /* 0x000fe20003f46270 */
[----:B-1----:R-:W-:-:S04]  /*a430*/  IMAD.MOV R2, RZ, RZ, -R3 ;  /* 0x000000ffff027224 */ /* 0x002fc800078e0a03 */
[----:B------:R-:W-:Y:S02]  /*a440*/  IMAD R8, R2, R7, RZ ;  /* 0x0000000702087224 */ /* 0x000fe400078e02ff */
[----:B------:R-:W-:-:S04]  /*a450*/  IMAD.MOV.U32 R2, RZ, RZ, RZ ;  /* 0x000000ffff027224 */ /* 0x000fc800078e00ff */
[----:B------:R-:W-:Y:S01]  /*a460*/  IMAD.HI.U32 R8, R3, R8, R2 ;  /* 0x0000000803087227 */ /* 0x000fe200078e0002 */
[----:B------:R-:W-:Y:S02]  /*a470*/  IABS R2, R6 ;  /* 0x0000000600027213 */ /* 0x000fe40000000000 */
[----:B------:R-:W-:-:S03]  /*a480*/  IABS R3, R5 ;  /* 0x0000000500037213 */ /* 0x000fc60000000000 */
[----:B------:R-:W-:-:S04]  /*a490*/  IMAD.HI.U32 R8, R8, R2, RZ ;  /* 0x0000000208087227 */ /* 0x000fc800078e00ff */
[----:B------:R-:W-:-:S04]  /*a4a0*/  IMAD.MOV R3, RZ, RZ, -R3 ;  /* 0x000000ffff037224 */ /* 0x000fc800078e0a03 */
[----:B------:R-:W-:-:S05]  /*a4b0*/  IMAD R2, R8, R3, R2 ;  /* 0x0000000308027224 */ /* 0x000fca00078e0202 */
[----:B------:R-:W-:-:S13]  /*a4c0*/  ISETP.GT.U32.AND P1, PT, R7, R2, PT ;  /* 0x000000020700720c */ /* 0x000fda0003f24070 */
[----:B------:R-:W-:Y:S01]  /*a4d0*/  @!P1 IMAD.IADD R2, R2, 0x1, -R7 ;  /* 0x0000000102029824 */ /* 0x000fe200078e0a07 */
[----:B------:R-:W-:Y:S02]  /*a4e0*/  @!P1 IADD3 R8, R8, 0x1, RZ ;  /* 0x0000000108089810 */ /* 0x000fe40007ffe0ff */
[----:B------:R-:W-:Y:S02]  /*a4f0*/  ISETP.NE.AND P1, PT, R5, RZ, PT ;  /* 0x000000ff0500720c */ /* 0x000fe40003f25270 */
[----:B------:R-:W-:-:S13]  /*a500*/  ISETP.GE.U32.AND P0, PT, R2, R7, PT ;  /* 0x000000070200720c */ /* 0x000fda0003f06070 */
[----:B------:R-:W-:-:S04]  /*a510*/  @P0 VIADD R8, R8, 0x1 ;  /* 0x0000000108080836 */ /* 0x000fc80000000000 */
[----:B------:R-:W-:-:S04]  /*a520*/  IMAD.MOV.U32 R2, RZ, RZ, R8 ;  /* 0x000000ffff027224 */ /* 0x000fc800078e0008 */
[----:B------:R-:W-:Y:S01]  /*a530*/  @!P2 IMAD.MOV R2, RZ, RZ, -R2 ;  /* 0x000000ffff02a224 */ /* 0x000fe200078e0a02 */
[----:B------:R-:W-:-:S07]  /*a540*/  @!P1 LOP3.LUT R2, RZ, R5, RZ, 0x33, !PT ;  /* 0x00000005ff029212 */ /* 0x000fce00078e33ff */
.L_x_256:
[----:B------:R-:W-:Y:S05]  /*a550*/  BSYNC B0 ;  /* 0x0000000000007941 */ /* 0x000fea0003800000 */
.L_x_255:
[----:B------:R-:W-:Y:S01]  /*a560*/  LOP3.LUT R4, R4, 0xff, RZ, 0xc0, !PT ;  /* 0x000000ff04047812 */ /* 0x000fe200078ec0ff */
[----:B------:R-:W-:Y:S04]  /*a570*/  BSSY B7, `(.L_x_257) ;  /* 0x0000395000077945 */ /* 0x000fe80003800000 */
[----:B------:R-:W-:-:S05]  /*a580*/  IMAD R3, R4, R2, RZ ;  /* 0x0000000204037224 */ /* 0x000fca00078e02ff */
[----:B------:R-:W-:Y:S01]  /*a590*/  VIADDMNMX R0, R3, R2, R0, PT ;  /* 0x0000000203007246 */ /* 0x000fe20003800100 */
[----:B------:R0:W-:Y:S03]  /*a5a0*/  STL [R1+0x10], R3 ;  /* 0x0000100301007387 */ /* 0x0001e60000100800 */
[----:B------:R-:W-:Y:S01]  /*a5b0*/  ISETP.GT.AND P0, PT, R0, R3, PT ;  /* 0x000000030000720c */ /* 0x000fe20003f04270 */
[----:B------:R0:W-:-:S12]  /*a5c0*/  STL [R1+0x34], R0 ;  /* 0x0000340001007387 */ /* 0x0001d80000100800 */
[----:B0-----:R-:W-:Y:S05]  /*a5d0*/  @P0 BRA `(.L_x_258) ;  /* 0x0000000000440947 */ /* 0x001fea0003800000 */
[----:B------:R-:W0:Y:S02]  /*a5e0*/  S2R R3, SR_TID.X ;  /* 0x0000000000037919 */ /* 0x000e240000002100 */
[----:B0-----:R-:W-:-:S04]  /*a5f0*/  LOP3.LUT R3, R3, 0x7f, RZ, 0xc0, !PT ;  /* 0x0000007f03037812 */ /* 0x001fc800078ec0ff */
[----:B------:R-:W-:-:S13]  /*a600*/  ISETP.NE.AND P0, PT, R3, RZ, PT ;  /* 0x000000ff0300720c */ /* 0x000fda0003f05270 */
[----:B------:R-:W-:Y:S05]  /*a610*/  @P0 BRA `(.L_x_259) ;  /* 0x0000003800280947 */ /* 0x000fea0003800000 */
[----:B------:R-:W0:Y:S01]  /*a620*/  S2R R5, SR_LANEID ;  /* 0x0000000000057919 */ /* 0x000e220000000000 */
[----:B------:R-:W-:Y:S01]  /*a630*/  VOTEU.ANY UR4, UPT, PT ;  /* 0x0000000000047886 */ /* 0x000fe200038e0100 */
[----:B------:R-:W1:Y:S01]  /*a640*/  LDC.64 R2, c[0x0][0xc60] ;  /* 0x00031800ff027b82 */ /* 0x000e620000000a00 */
[----:B------:R-:W0:Y:S02]  /*a650*/  FLO.U32 R0, UR4 ;  /* 0x0000000400007d00 */ /* 0x000e2400080e0000 */
[----:B0-----:R-:W-:-:S06]  /*a660*/  ISETP.EQ.U32.AND P0, PT, R0, R5, PT ;  /* 0x000000050000720c */ /* 0x001fcc0003f02070 */
[----:B------:R-:W1:Y:S07]  /*a670*/  POPC R5, UR4 ;  /* 0x0000000400057d09 */ /* 0x000e6e0008000000 */
[----:B-1----:R-:W2:Y:S01]  /*a680*/  @P0 ATOMG.E.ADD.STRONG.GPU PT, R3, desc[UR36][R2.64], R5 ;  /* 0x00000005020309a8 */ /* 0x002ea200081ee1e4 */
[----:B------:R-:W0:Y:S02]  /*a690*/  S2R R4, SR_LTMASK ;  /* 0x0000000000047919 */ /* 0x000e240000003900 */
[----:B0-----:R-:W-:-:S04]  /*a6a0*/  LOP3.LUT R4, R4, UR4, RZ, 0xc0, !PT ;  /* 0x0000000404047c12 */ /* 0x001fc8000f8ec0ff */
[----:B------:R-:W0:Y:S01]  /*a6b0*/  POPC R7, R4 ;  /* 0x0000000400077309 */ /* 0x000e220000000000 */
[----:B--2---:R-:W0:Y:S02]  /*a6c0*/  SHFL.IDX PT, R0, R3, R0, 0x1f ;  /* 0x00001f0003007589 */ /* 0x004e2400000e0000 */
[----:B0-----:R-:W-:Y:S01]  /*a6d0*/  IADD3 R16, R0, UR38, R7 ;  /* 0x0000002600107c10 */ /* 0x001fe2000fffe007 */
[----:B------:R-:W-:Y:S06]  /*a6e0*/  BRA `(.L_x_259) ;  /* 0x0000003400f47947 */ /* 0x000fec0003800000 */
.L_x_258:
[----:B------:R-:W-:Y:S01]  /*a6f0*/  VIADD R0, R22, 0xe400 ;  /* 0x0000e40016007836 */ /* 0x000fe20000000000 */
[----:B------:R-:W-:Y:S04]  /*a700*/  BSSY B6, `(.L_x_260) ;  /* 0x0000013000067945 */ /* 0x000fe80003800000 */
[----:B------:R-:W-:-:S13]  /*a710*/  LOP3.LUT P0, RZ, R0, 0x3ff, RZ, 0xc0, !PT ;  /* 0x000003ff00ff7812 */ /* 0x000fda000780c0ff */
[----:B------:R-:W-:Y:S05]  /*a720*/  @!P0 BRA `(.L_x_261) ;  /* 0x0000000000408947 */ /* 0x000fea0003800000 */
        /* <DEDUP_REMOVED lines=8> */
[----:B------:R-:W-:Y:S01]  /*a7b0*/  MOV R12, 0x1 ;  /* 0x00000001000c7802 */ /* 0x000fe20000000f00 */
[----:B------:R-:W-:Y:S02]  /*a7c0*/  IMAD.U32 R7, RZ, RZ, UR9 ;  /* 0x00000009ff077e24 */ /* 0x000fe4000f8e00ff */
[----:B------:R-:W-:-:S02]  /*a7d0*/  IMAD.U32 R10, RZ, RZ, UR4 ;  /* 0x00000004ff0a7e24 */ /* 0x000fc4000f8e00ff */
[----:B------:R-:W-:Y:S02]  /*a7e0*/  IMAD.U32 R11, RZ, RZ, UR5 ;  /* 0x00000005ff0b7e24 */ /* 0x000fe4000f8e00ff */
[----:B------:R-:W-:Y:S02]  /*a7f0*/  IMAD.MOV.U32 R8, RZ, RZ, 0x70 ;  /* 0x00000070ff087424 */ /* 0x000fe400078e00ff */
[----:B------:R-:W-:-:S07]  /*a800*/  IMAD.MOV.U32 R13, RZ, RZ, RZ ;  /* 0x000000ffff0d7224 */ /* 0x000fce00078e00ff */
[----:B------:R-:W-:-:S07]  /*a810*/  LEPC R20, `(.L_x_261) ;  /* 0x000000001014794e */ /* 0x000fce0000000000 */
[----:B0-----:R-:W-:Y:S05]  /*a820*/  CALL.ABS.NOINC R2 ;  /* 0x0000000002007343 */ /* 0x001fea0003c00000 */
.L_x_261:
[----:B------:R-:W-:Y:S05]  /*a830*/  BSYNC B6 ;  /* 0x0000000000067941 */ /* 0x000fea0003800000 */
.L_x_260:
        /* <DEDUP_REMOVED lines=8> */
[----:B------:R0:W1:Y:S01]  /*a8c0*/  LDC.64 R2, c[0x4][R26] ;  /* 0x010000001a027b82 */ /* 0x0000620000000a00 */
[----:B------:R-:W-:Y:S01]  /*a8d0*/  IMAD.U32 R4, RZ, RZ, UR6 ;  /* 0x00000006ff047e24 */ /* 0x000fe2000f8e00ff */
[----:B------:R-:W-:Y:S01]  /*a8e0*/  MOV R7, UR9 ;  /* 0x0000000900077c02 */ /* 0x000fe20008000f00 */
[----:B------:R-:W-:Y:S02]  /*a8f0*/  IMAD.U32 R5, RZ, RZ, UR7 ;  /* 0x00000007ff057e24 */ /* 0x000fe4000f8e00ff */
[----:B------:R-:W-:Y:S02]  /*a900*/  IMAD.U32 R6, RZ, RZ, UR8 ;  /* 0x00000008ff067e24 */ /* 0x000fe4000f8e00ff */
[----:B------:R-:W-:-:S02]  /*a910*/  IMAD.U32 R10, RZ, RZ, UR4 ;  /* 0x00000004ff0a7e24 */ /* 0x000fc4000f8e00ff */
[----:B------:R-:W-:Y:S02]  /*a920*/  IMAD.U32 R11, RZ, RZ, UR5 ;  /* 0x00000005ff0b7e24 */ /* 0x000fe4000f8e00ff */
[----:B------:R-:W-:Y:S02]  /*a930*/  IMAD.MOV.U32 R8, RZ, RZ, 0x70 ;  /* 0x00000070ff087424 */ /* 0x000fe400078e00ff */
[----:B------:R-:W-:Y:S02]  /*a940*/  IMAD.MOV.U32 R12, RZ, RZ, 0x1 ;  /* 0x00000001ff0c7424 */ /* 0x000fe400078e00ff */
[----:B0-----:R-:W-:-:S07]  /*a950*/  IMAD.MOV.U32 R13, RZ, RZ, RZ ;  /* 0x000000ffff0d7224 */ /* 0x001fce00078e00ff */
[----:B------:R-:W-:-:S07]  /*a960*/  LEPC R20, `(.L_x_264) ;  /* 0x000000001014794e */ /* 0x000fce0000000000 */
[----:B-1----:R-:W-:Y:S05]  /*a970*/  CALL.ABS.NOINC R2 ;  /* 0x0000000002007343 */ /* 0x002fea0003c00000 */
.L_x_264:
[----:B------:R0:W1:Y:S01]  /*a980*/  LDC.64 R2, c[0x4][R26] ;  /* 0x010000001a027b82 */ /* 0x0000620000000a00 */
[----:B------:R-:W-:Y:S01]  /*a990*/  ULDC.64 UR6, c[0x4][0x88] ;  /* 0x0100220000067ab9 */ /* 0x000fe20000000a00 */
[----:B------:R-:W-:Y:S01]  /*a9a0*/  ULDC.64 UR8, c[0x4][0x90] ;  /* 0x0100240000087ab9 */ /* 0x000fe20000000a00 */
[----:B------:R-:W-:Y:S01]  /*a9b0*/  ULDC.64 UR4, c[0x4][0x18] ;  /* 0x0100060000047ab9 */ /* 0x000fe20000000a00 */
[----:B------:R-:W-:Y:S01]  /*a9c0*/  MOV R4, UR6 ;  /* 0x0000000600047c02 */ /* 0x000fe20008000f00 */
[----:B------:R-:W-:Y:S01]  /*a9d0*/  IMAD.U32 R5, RZ, RZ, UR7 ;  /* 0x00000007ff057e24 */ /* 0x000fe2000f8e00ff */
[----:B------:R-:W-:Y:S01]  /*a9e0*/  MOV R8, 0x70 ;  /* 0x0000007000087802 */ /* 0x000fe20000000f00 */
[----:B------:R-:W-:Y:S02]  /*a9f0*/  IMAD.U32 R6, RZ, RZ, UR8 ;  /* 0x00000008ff067e24 */ /* 0x000fe4000f8e00ff */
[----:B------:R-:W-:Y:S02]  /*aa00*/  IMAD.U32 R7, RZ, RZ, UR9 ;  /* 0x00000009ff077e24 */ /* 0x000fe4000f8e00ff */
[----:B------:R-:W-:-:S02]  /*aa10*/  IMAD.U32 R10, RZ, RZ, UR4 ;  /* 0x00000004ff0a7e24 */ /* 0x000fc4000f8e00ff */
[----:B------:R-:W-:Y:S02]  /*aa20*/  IMAD.U32 R11, RZ, RZ, UR5 ;  /* 0x00000005ff0b7e24 */ /* 0x000fe4000f8e00ff */
[----:B------:R-:W-:Y:S02]  /*aa30*/  IMAD.MOV.U32 R12, RZ, RZ, 0x1 ;  /* 0x00000001ff0c7424 */ /* 0x000fe400078e00ff */
[----:B0-----:R-:W-:-:S07]  /*aa40*/  IMAD.MOV.U32 R13, RZ, RZ, RZ ;  /* 0x000000ffff0d7224 */ /* 0x001fce00078e00ff */
[----:B------:R-:W-:-:S07]  /*aa50*/  LEPC R20, `(.L_x_263) ;  /* 0x000000001014794e */ /* 0x000fce0000000000 */
[----:B-1----:R-:W-:Y:S05]  /*aa60*/  CALL.ABS.NOINC R2 ;  /* 0x0000000002007343 */ /* 0x002fea0003c00000 */
.L_x_263:
[----:B------:R-:W-:Y:S05]  /*aa70*/  BSYNC B6 ;  /* 0x0000000000067941 */ /* 0x000fea0003800000 */
.L_x_262:
[----:B------:R-:W2:Y:S01]  /*aa80*/  LDL R21, [R1] ;  /* 0x0000000001157983 */ /* 0x000ea20000100800 */
[----:B------:R-:W-:Y:S01]  /*aa90*/  ULDC.64 UR4, c[0x0][0x9f8] ;  /* 0x00027e0000047ab9 */ /* 0x000fe20000000a00 */
[----:B------:R-:W0:Y:S01]  /*aaa0*/  LDC R6, c[0x0][0x430] ;  /* 0x00010c00ff067b82 */ /* 0x000e220000000800 */
[----:B------:R-:W-:Y:S01]  /*aab0*/  ISETP.NE.U32.AND P0, PT, RZ, UR4, PT ;  /* 0x00000004ff007c0c */ /* 0x000fe2000bf05070 */
[----:B------:R-:W3:Y:S03]  /*aac0*/  LDL R26, [R1+0x34] ;  /* 0x00003400011a7983 */ /* 0x000ee60000100800 */
[----:B------:R-:W-:Y:S01]  /*aad0*/  ISETP.NE.AND.EX P0, PT, RZ, UR5, PT, P0 ;  /* 0x00000005ff007c0c */ /* 0x000fe2000bf05300 */
[----:B------:R-:W4:Y:S04]  /*aae0*/  LDL R5, [R1+0xc] ;  /* 0x00000c0001057983 */ /* 0x000f280000100800 */
[----:B------:R-:W4:Y:S01]  /*aaf0*/  LDL R4, [R1+0x14] ;  /* 0x0000140001047983 */ /* 0x000f220000100800 */
[----:B------:R-:W1:Y:S07]  /*ab00*/  S2R R7, SR_TID.X ;  /* 0x0000000000077919 */ /* 0x000e6e0000002100 */
[----:B------:R-:W-:Y:S01]  /*ab10*/  @P0 IADD3 R2, P1, R23, UR4, RZ ;  /* 0x0000000417020c10 */ /* 0x000fe2000ff3e0ff */
[----:B------:R-:W1:Y:S03]  /*ab20*/  S2R R0, SR_TID.X ;  /* 0x0000000000007919 */ /* 0x000e660000002100 */
[----:B------:R-:W-:Y:S01]  /*ab30*/  @P0 IADD3.X R3, R24, UR5, RZ, P1, !PT ;  /* 0x0000000518030c10 */ /* 0x000fe20008ffe4ff */
[----:B------:R-:W4:Y:S01]  /*ab40*/  LDL.LU R20, [R1+0x4] ;  /* 0x0000040001147983 */ /* 0x000f220000300800 */
[----:B0-----:R-:W-:-:S03]  /*ab50*/  ISETP.NE.AND P2, PT, R6, 0x1, PT ;  /* 0x000000010600780c */ /* 0x001fc60003f45270 */
[----:B------:R-:W4:Y:S04]  /*ab60*/  LDL R9, [R1+0x48] ;  /* 0x0000480001097983 */ /* 0x000f280000100800 */
[----:B--2---:R0:W2:Y:S01]  /*ab70*/  @P0 LDG.E R21, desc[UR36][R2.64] ;  /* 0x0000002402150981 */ /* 0x0040a2000c1e1900 */
[----:B-1----:R-:W-:Y:S01]  /*ab80*/  IMAD.SHL.U32 R7, R7, 0x10, RZ ;  /* 0x0000001007077824 */ /* 0x002fe200078e00ff */
[----:B------:R-:W-:Y:S01]  /*ab90*/  LOP3.LUT R0, R0, 0x7f, RZ, 0xc0, !PT ;  /* 0x0000007f00007812 */ /* 0x000fe200078ec0ff */
[----:B---3--:R-:W-:-:S03]  /*aba0*/  VIADD R26, R26, 0xffffffff ;  /* 0xffffffff1a1a7836 */ /* 0x008fc60000000000 */
[----:B0-----:R-:W0:Y:S01]  /*abb0*/  @P2 LDC R3, c[0x0][0x434] ;  /* 0x00010d00ff032b82 */ /* 0x001e220000000800 */
[----:B------:R-:W-:Y:S01]  /*abc0*/  IMAD.SHL.U32 R8, R26, 0x80, RZ ;  /* 0x000000801a087824 */ /* 0x000fe200078e00ff */
[----:B------:R-:W-:Y:S02]  /*abd0*/  SHF.R.U32.HI R0, RZ, 0x3, R0 ;  /* 0x00000003ff007819 */ /* 0x000fe40000011600 */
[----:B------:R-:W-:-:S04]  /*abe0*/  LOP3.LUT R7, R7, 0x70, RZ, 0xc0, !PT ;  /* 0x0000007007077812 */ /* 0x000fc800078ec0ff */
[----:B------:R-:W1:Y:S01]  /*abf0*/  @P2 LDC R2, c[0x0][0x438] ;  /* 0x00010e00ff022b82 */ /* 0x000e620000000800 */
[----:B------:R-:W-:Y:S01]  /*ac00*/  LOP3.LUT R0, R8, R0, R7, 0xfe, !PT ;  /* 0x0000000008007212 */ /* 0x000fe200078efe07 */
[----:B--2---:R-:W-:Y:S03]  /*ac10*/  @P0 STL [R1], R21 ;  /* 0x0000001501000387 */ /* 0x004fe60000100800 */
[C---:B----4-:R-:W-:Y:S02]  /*ac20*/  ISETP.GE.AND P0, PT, R0.reuse, R5, PT ;  /* 0x000000050000720c */ /* 0x050fe40003f06270 */
[----:B------:R-:W-:-:S05]  /*ac30*/  IADD3 R0, R0, R4, RZ ;  /* 0x0000000400007210 */ /* 0x000fca0007ffe0ff */
[----:B0-----:R-:W-:-:S04]  /*ac40*/  @P2 IMAD.HI.U32 R3, R0, R3, RZ ;  /* 0x0000000300032227 */ /* 0x001fc800078e00ff */
[----:B------:R-:W-:Y:S01]  /*ac50*/  IMAD.MOV.U32 R4, RZ, RZ, R0 ;  /* 0x000000ffff047224 */ /* 0x000fe200078e0000 */
[----:B-1----:R-:W-:Y:S02]  /*ac60*/  @P2 SHF.R.U32.HI R4, RZ, R2, R3 ;  /* 0x00000002ff042219 */ /* 0x002fe40000011603 */
[----:B------:R-:W0:Y:S03]  /*ac70*/  @!P0 LDC.64 R2, c[0x0][0x428] ;  /* 0x00010a00ff028b82 */ /* 0x000e260000000a00 */
[----:B------:R-:W-:-:S04]  /*ac80*/  IMAD.MOV R5, RZ, RZ, -R4 ;  /* 0x000000ffff057224 */ /* 0x000fc800078e0a04 */
[----:B------:R-:W-:Y:S01]  /*ac90*/  IMAD R0, R6, R5, R0 ;  /* 0x0000000506007224 */ /* 0x000fe200078e0200 */
[----:B------:R-:W-:Y:S02]  /*aca0*/  SHF.R.S32.HI R6, RZ, 0x1f, R21 ;  /* 0x0000001fff067819 */ /* 0x000fe40000011415 */
[----:B------:R-:W-:-:S03]  /*acb0*/  @!P0 SHF.R.S32.HI R5, RZ, 0x1f, R4 ;  /* 0x0000001fff058819 */ /* 0x000fc60000011404 */
[-C--:B0-----:R-:W-:Y:S02]  /*acc0*/  @!P0 IMAD R7, R6, R2.reuse, RZ ;  /* 0x0000000206078224 */ /* 0x081fe400078e02ff */
[----:B------:R-:W-:-:S04]  /*acd0*/  @!P0 IMAD.WIDE.U32 R4, R21, R2, R4 ;  /* 0x0000000215048225 */ /* 0x000fc800078e0004 */
[----:B------:R-:W-:Y:S02]  /*ace0*/  @!P0 IMAD R7, R21, R3, R7 ;  /* 0x0000000315078224 */ /* 0x000fe400078e0207 */
[----:B------:R-:W0:Y:S01]  /*acf0*/  @!P0 LDC.64 R2, c[0x0][0x418] ;  /* 0x00010600ff028b82 */ /* 0x000e220000000a00 */
[----:B------:R0:W-:Y:S01]  /*ad00*/  STL [R1+0x18], R6 ;  /* 0x0000180601007387 */ /* 0x0001e20000100800 */
[----:B------:R-:W-:Y:S01]  /*ad10*/  @!P0 IMAD.IADD R7, R5, 0x1, R7 ;  /* 0x0000000105078824 */ /* 0x000fe200078e0207 */
[----:B0-----:R-:W-:Y:S01]  /*ad20*/  @!P0 LEA R6, P1, R4, R2, 0x2 ;  /* 0x0000000204068211 */ /* 0x001fe200078210ff */
[----:B------:R-:W-:-:S03]  /*ad30*/  IMAD.MOV.U32 R2, RZ, RZ, RZ ;  /* 0x000000ffff027224 */ /* 0x000fc600078e00ff */
[----:B------:R-:W-:-:S05]  /*ad40*/  @!P0 LEA.HI.X R7, R4, R3, R7, 0x2, P1 ;  /* 0x0000000304078211 */ /* 0x000fca00008f1407 */
[----:B------:R0:W5:Y:S01]  /*ad50*/  @!P0 LDG.E R2, desc[UR36][R6.64] ;  /* 0x0000002406028981 */ /* 0x000162000c1e1900 */
[----:B------:R-:W-:-:S04]  /*ad60*/  LOP3.LUT R20, R20, 0xfffffffb, RZ, 0xc0, !PT ;  /* 0xfffffffb14147812 */ /* 0x000fc800078ec0ff */
[----:B------:R-:W-:Y:S02]  /*ad70*/  @P2 LOP3.LUT R20, R20, 0x4, RZ, 0xfc, !PT ;  /* 0x0000000414142812 */ /* 0x000fe400078efcff */
[----:B------:R-:W-:Y:S02]  /*ad80*/  ISETP.NE.AND P2, PT, R9, 0x3, PT ;  /* 0x000000030900780c */ /* 0x000fe40003f45270 */
[----:B------:R-:W-:-:S11]  /*ad90*/  LOP3.LUT R20, R20, 0xfffffffd, RZ, 0xc0, !PT ;  /* 0xfffffffd14147812 */ /* 0x000fd600078ec0ff */
[----:B------:R-:W-:-:S05]  /*ada0*/  @P2 LOP3.LUT R20, R20, 0x2, RZ, 0xfc, !PT ;  /* 0x0000000214142812 */ /* 0x000fca00078efcff */
[----:B------:R0:W-:Y:S01]  /*adb0*/  STL [R1+0x4], R20 ;  /* 0x0000041401007387 */ /* 0x0001e20000100800 */
[----:B------:R-:W-:-:S03]  /*adc0*/  UMOV UR4, 0xffffffff ;  /* 0xffffffff00047882 */ /* 0x000fc60000000000 */
[----:B------:R-:W-:Y:S05]  /*add0*/  BRA.DIV UR4, `(.L_x_265) ;  /* 0x0000004204a87947 */ /* 0x000fea000b800000 */
.L_x_329:
[----:B------:R-:W-:Y:S01]  /*ade0*/  LOP3.LUT R24, R18, 0xffff, RZ, 0xc0, !PT ;  /* 0x0000ffff12187812 */ /* 0x000fe200078ec0ff */
[----:B------:R-:W-:Y:S06]  /*adf0*/  @!P2 BRA `(.L_x_266) ;  /* 0x000000000004a947 */ /* 0x000fec0003800000 */
[----:B------:R-:W-:Y:S01]  /*ae00*/  BPT.TRAP 0x1 ;  /* 0x000000040000795c */ /* 0x000fe20000300000 */
.L_x_266:
[----:B0-----:R-:W-:Y:S01]  /*ae10*/  SHF.R.S32.HI R6, RZ, 0x1f, R0 ;  /* 0x0000001fff067819 */ /* 0x001fe20000011400 */
[----:B------:R-:W-:Y:S01]  /*ae20*/  ULDC.64 UR4, c[0x0][0x328] ;  /* 0x0000ca0000047ab9 */ /* 0x000fe20000000a00 */
[----:B-----5:R-:W-:Y:S01]  /*ae30*/  SHF.R.S32.HI R7, RZ, 0x1f, R2 ;  /* 0x0000001fff077819 */ /* 0x020fe20000011402 */
[----:B------:R-:W-:Y:S01]  /*ae40*/  IMAD.WIDE.U32 R4, R0, UR4, RZ ;  /* 0x0000000400047c25 */ /* 0x000fe2000f8e00ff */
[----:B------:R-:W-:Y:S01]  /*ae50*/  ULDC.64 UR6, c[0x0][0x318] ;  /* 0x0000c60000067ab9 */ /* 0x000fe20000000a00 */
[----:B------:R-:W-:Y:S02]  /*ae60*/  BSSY B0, `(.L_x_267) ;  /* 0x0000012000007945 */ /* 0x000fe40003800000 */
[----:B------:R-:W-:-:S04]  /*ae70*/  IMAD R3, R6, UR4, RZ ;  /* 0x0000000406037c24 */ /* 0x000fc8000f8e02ff */
[----:B------:R-:W-:Y:S01]  /*ae80*/  IMAD R3, R0, UR5, R3 ;  /* 0x0000000500037c24 */ /* 0x000fe2000f8e0203 */
[----:B------:R-:W-:-:S03]  /*ae90*/  ULDC.64 UR4, c[0x0][0x338] ;  /* 0x0000ce0000047ab9 */ /* 0x000fc60000000a00 */
[----:B------:R-:W-:Y:S02]  /*aea0*/  IMAD.IADD R5, R5, 0x1, R3 ;  /* 0x0000000105057824 */ /* 0x000fe400078e0203 */
[----:B------:R-:W-:Y:S02]  /*aeb0*/  IMAD R3, R7, UR4, RZ ;  /* 0x0000000407037c24 */ /* 0x000fe4000f8e02ff */
[----:B------:R-:W-:-:S04]  /*aec0*/  IMAD.WIDE.U32 R4, R2, UR4, R4 ;  /* 0x0000000402047c25 */ /* 0x000fc8000f8e0004 */
[----:B------:R-:W-:Y:S01]  /*aed0*/  IMAD R3, R2, UR5, R3 ;  /* 0x0000000502037c24 */ /* 0x000fe2000f8e0203 */
[----:B------:R-:W-:-:S04]  /*aee0*/  ULDC.64 UR4, c[0x0][0x330] ;  /* 0x0000cc0000047ab9 */ /* 0x000fc80000000a00 */
[----:B------:R-:W-:Y:S01]  /*aef0*/  IADD3 R5, R5, R3, RZ ;  /* 0x0000000305057210 */ /* 0x000fe20007ffe0ff */
[----:B------:R-:W-:Y:S02]  /*af00*/  IMAD R3, R25, 0x8, R22 ;  /* 0x0000000819037824 */ /* 0x000fe400078e0216 */
[----:B------:R-:W-:-:S04]  /*af10*/  IMAD.WIDE.U32 R4, R24, UR4, R4 ;  /* 0x0000000418047c25 */ /* 0x000fc8000f8e0004 */
[----:B------:R-:W-:Y:S01]  /*af20*/  IMAD R23, R24, UR5, R5 ;  /* 0x0000000518177c24 */ /* 0x000fe2000f8e0205 */
[----:B------:R-:W-:-:S04]  /*af30*/  LEA R18, P0, R4, UR6, 0x1 ;  /* 0x0000000604127c11 */ /* 0x000fc8000f8008ff */
[----:B------:R-:W-:Y:S02]  /*af40*/  LEA.HI.X R23, R4, UR7, R23, 0x1, P0 ;  /* 0x0000000704177c11 */ /* 0x000fe400080f0c17 */
[----:B------:R-:W-:-:S06]  /*af50*/  SHF.L.U32 R4, R27, 0x1f, RZ ;  /* 0x0000001f1b047819 */ /* 0x000fcc00000006ff */
[----:B------:R-:W0:Y:S02]  /*af60*/  SYNCS.PHASECHK.TRANS64.TRYWAIT P0, [R3+URZ+0x16840], R4 ;  /* 0x01684004030075a7 */ /* 0x000e24000800017f */
[----:B0-----:R-:W-:Y:S05]  /*af70*/  @!P0 BRA `(.L_x_268) ;  /* 0x0000004000748947 */ /* 0x001fea0003800000 */
.L_x_330:
[----:B------:R-:W-:Y:S05]  /*af80*/  BSYNC B0 ;  /* 0x0000000000007941 */ /* 0x000fea0003800000 */
.L_x_267:
[----:B------:R-:W2:Y:S01]  /*af90*/  LDL R11, [R1+0xc] ;  /* 0x00000c00010b7983 */ /* 0x000ea20000100800 */
[----:B------:R-:W-:Y:S01]  /*afa0*/  ULDC.64 UR4, c[0x0][0x300] ;  /* 0x0000c00000047ab9 */ /* 0x000fe20000000a00 */
[----:B------:R-:W-:Y:S02]  /*afb0*/  ULDC.64 UR6, c[0x0][0x2e8] ;  /* 0x0000ba0000067ab9 */ /* 0x000fe40000000a00 */
[----:B------:R-:W3:Y:S01]  /*afc0*/  LDL.LU R9, [R1+0x4] ;  /* 0x0000040001097983 */ /* 0x000ee20000300800 */
[----:B------:R-:W-:Y:S02]  /*afd0*/  IMAD R6, R6, UR4, RZ ;  /* 0x0000000406067c24 */ /* 0x000fe4000f8e02ff */
[C---:B0-----:R-:W-:Y:S01]  /*afe0*/  IMAD.WIDE.U32 R4, R0.reuse, UR4, RZ ;  /* 0x0000000400047c25 */ /* 0x041fe2000f8e00ff */
[----:B------:R-:W0:Y:S03]  /*aff0*/  S2R R10, SR_TID.X ;  /* 0x00000000000a7919 */ /* 0x000e260000002100 */
[----:B------:R-:W-:Y:S01]  /*b000*/  IMAD R6, R0, UR5, R6 ;  /* 0x0000000500067c24 */ /* 0x000fe2000f8e0206 */
[----:B------:R-:W-:Y:S01]  /*b010*/  ULDC.64 UR4, c[0x0][0x310] ;  /* 0x0000c40000047ab9 */ /* 0x000fe20000000a00 */
[----:B------:R-:W1:Y:S01]  /*b020*/  S2R R12, SR_TID.X ;  /* 0x00000000000c7919 */ /* 0x000e620000002100 */
[----:B------:R-:W-:-:S02]  /*b030*/  IMAD R7, R7, UR4, RZ ;  /* 0x0000000407077c24 */ /* 0x000fc4000f8e02ff */
[----:B------:R-:W-:Y:S02]  /*b040*/  IMAD.IADD R5, R5, 0x1, R6 ;  /* 0x0000000105057824 */ /* 0x000fe400078e0206 */
[C---:B------:R-:W-:Y:S02]  /*b050*/  IMAD R7, R2.reuse, UR5, R7 ;  /* 0x0000000502077c24 */ /* 0x040fe4000f8e0207 */
[----:B------:R-:W-:Y:S01]  /*b060*/  IMAD.WIDE.U32 R4, R2, UR4, R4 ;  /* 0x0000000402047c25 */ /* 0x000fe2000f8e0004 */
[----:B------:R-:W-:-:S03]  /*b070*/  ULDC.64 UR4, c[0x0][0x308] ;  /* 0x0000c20000047ab9 */ /* 0x000fc60000000a00 */
[----:B------:R-:W-:Y:S02]  /*b080*/  IMAD.IADD R5, R5, 0x1, R7 ;  /* 0x0000000105057824 */ /* 0x000fe400078e0207 */
[----:B------:R-:W-:Y:S01]  /*b090*/  IMAD.WIDE.U32 R4, R24, UR4, R4 ;  /* 0x0000000418047c25 */ /* 0x000fe2000f8e0004 */
[----:B------:R-:W-:Y:S02]  /*b0a0*/  ULDC UR4, c[0x0][0x2f4] ;  /* 0x0000bd0000047ab9 */ /* 0x000fe40000000800 */
[----:B------:R-:W-:Y:S01]  /*b0b0*/  ISETP.GE.AND P2, PT, R28, UR4, PT ;  /* 0x000000041c007c0c */ /* 0x000fe2000bf46270 */
[----:B------:R-:W-:Y:S01]  /*b0c0*/  IMAD R2, R24, UR5, R5 ;  /* 0x0000000518027c24 */ /* 0x000fe2000f8e0205 */
[----:B------:R-:W-:Y:S01]  /*b0d0*/  LEA R0, P0, R4, UR6, 0x1 ;  /* 0x0000000604007c11 */ /* 0x000fe2000f8008ff */
[----:B------:R-:W-:-:S03]  /*b0e0*/  UMOV UR4, 0xffffffff ;  /* 0xffffffff00047882 */ /* 0x000fc60000000000 */
[----:B------:R-:W-:Y:S02]  /*b0f0*/  LEA.HI.X R2, R4, UR7, R2, 0x1, P0 ;  /* 0x0000000704027c11 */ /* 0x000fe400080f0c02 */
[----:B0-----:R-:W-:-:S04]  /*b100*/  LOP3.LUT R10, R10, 0x7f, RZ, 0xc0, !PT ;  /* 0x0000007f0a0a7812 */ /* 0x001fc800078ec0ff */
[----:B------:R-:W-:-:S04]  /*b110*/  SHF.R.U32.HI R10, RZ, 0x3, R10 ;  /* 0x00000003ff0a7819 */ /* 0x000fc8000001160a */
[----:B--2---:R-:W-:Y:S01]  /*b120*/  IADD3 R4, -R10, R11, -R8 ;  /* 0x0000000b0a047210 */ /* 0x004fe20007ffe908 */
[C---:B-1----:R-:W-:Y:S02]  /*b130*/  IMAD.SHL.U32 R10, R12.reuse, 0x8, RZ ;  /* 0x000000080c0a7824 */ /* 0x042fe400078e00ff */
[----:B------:R-:W-:Y:S01]  /*b140*/  IMAD.SHL.U32 R11, R12, 0x8, RZ ;  /* 0x000000080c0b7824 */ /* 0x000fe200078e00ff */
[----:B---3--:R-:W-:Y:S02]  /*b150*/  LOP3.LUT R9, R9, 0xfffffffe, RZ, 0xc0, !PT ;  /* 0xfffffffe09097812 */ /* 0x008fe400078ec0ff */
[----:B------:R-:W-:Y:S02]  /*b160*/  LOP3.LUT R10, R10, 0x1f8, RZ, 0xc0, !PT ;  /* 0x000001f80a0a7812 */ /* 0x000fe400078ec0ff */
[----:B------:R-:W-:Y:S02]  /*b170*/  @P2 LOP3.LUT R9, R9, 0x1, RZ, 0xfc, !PT ;  /* 0x0000000109092812 */ /* 0x000fe400078efcff */
[----:B------:R-:W-:-:S02]  /*b180*/  LOP3.LUT R10, R10, 0x38, R12, 0x78, !PT ;  /* 0x000000380a0a7812 */ /* 0x000fc400078e780c */
[----:B------:R-:W-:Y:S01]  /*b190*/  ISETP.GE.AND P0, PT, R4, 0x1, PT ;  /* 0x000000010400780c */ /* 0x000fe20003f06270 */
[----:B------:R0:W-:Y:S01]  /*b1a0*/  STL [R1+0x4], R9 ;  /* 0x0000040901007387 */ /* 0x0001e20000100800 */
[----:B------:R-:W-:-:S04]  /*b1b0*/  LOP3.LUT R10, R10, 0x200, R11, 0xf8, !PT ;  /* 0x000002000a0a7812 */ /* 0x000fc800078ef80b */
[----:B------:R-:W-:Y:S01]  /*b1c0*/  LEA R5, R25, R10, 0xd ;  /* 0x0000000a19057211 */ /* 0x000fe200078e68ff */
[----:B------:R-:W-:Y:S06]  /*b1d0*/  BRA.DIV UR4, `(.L_x_269) ;  /* 0x0000003e04f07947 */ /* 0x000fec000b800000 */
[----:B------:R-:W1:Y:S01]  /*b1e0*/  SHFL.IDX PT, R7, R0, RZ, 0x181f ;  /* 0x00181fff00077589 */ /* 0x000e6200000e0000 */
[----:B------:R-:W-:-:S03]  /*b1f0*/  @P0 IMAD R8, R5, 0x2, R22 ;  /* 0x0000000205080824 */ /* 0x000fc600078e0216 */
[----:B------:R-:W2:Y:S01]  /*b200*/  SHFL.IDX PT, R6, R2, RZ, 0x181f ;  /* 0x00181fff02067589 */ /* 0x000ea200000e0000 */
[----:B-1----:R-:W-:-:S05]  /*b210*/  @P0 LEA R7, P1, R28, R7, 0x1 ;  /* 0x000000071c070211 */ /* 0x002fca00078208ff */
[----:B--2---:R-:W-:Y:S01]  /*b220*/  @P0 IMAD.X R6, RZ, RZ, R6, P1 ;  /* 0x000000ffff060224 */ /* 0x004fe200008e0606 */
[----:B------:R-:W-:-:S04]  /*b230*/  ISETP.GE.AND P1, PT, R4, 0x11, PT ;  /* 0x000000110400780c */ /* 0x000fc80003f26270 */
[----:B------:R-:W-:-:S04]  /*b240*/  @P0 LOP3.LUT R7, R7, R6, RZ, 0x3c, !PT ;  /* 0x0000000607070212 */ /* 0x000fc800078e3cff */
[----:B------:R-:W-:-:S04]  /*b250*/  @P0 LOP3.LUT R6, R7, R6, RZ, 0x3c, !PT ;  /* 0x0000000607060212 */ /* 0x000fc800078e3cff */
[----:B------:R-:W-:-:S05]  /*b260*/  @P0 LOP3.LUT R7, R7, R6, RZ, 0x3c, !PT ;  /* 0x0000000607070212 */ /* 0x000fca00078e3cff */
[----:B------:R-:W-:Y:S01]  /*b270*/  @!PT LDS RZ, [RZ] ;  /* 0x00000000fffff984 */ /* 0x000fe20000000800 */
[----:B------:R1:W-:Y:S04]  /*b280*/  @P0 LDGSTS.E.BYPASS.LTC128B.128 [R8+0xe400], desc[UR36][R6.64], !P2 ;  /* 0x0e40000006080fae */ /* 0x0003e8000d101d64 */
[----:B-1----:R-:W1:Y:S01]  /*b290*/  SHFL.IDX PT, R7, R0, 0x1, 0x181f ;  /* 0x00381f0000077f89 */ /* 0x002e6200000e0000 */
[----:B------:R-:W-:-:S03]  /*b2a0*/  @P1 IMAD R8, R5, 0x2, R22 ;  /* 0x0000000205081824 */ /* 0x000fc600078e0216 */
[----:B------:R-:W2:Y:S01]  /*b2b0*/  SHFL.IDX PT, R6, R2, 0x1, 0x181f ;  /* 0x00381f0002067f89 */ /* 0x000ea200000e0000 */
[----:B-1----:R-:W-:-:S05]  /*b2c0*/  @P1 LEA R7, P0, R28, R7, 0x1 ;  /* 0x000000071c071211 */ /* 0x002fca00078008ff */
[----:B--2---:R-:W-:-:S05]  /*b2d0*/  @P1 IMAD.X R6, RZ, RZ, R6, P0 ;  /* 0x000000ffff061224 */ /* 0x004fca00000e0606 */
[----:B------:R-:W-:-:S04]  /*b2e0*/  @P1 LOP3.LUT R7, R7, R6, RZ, 0x3c, !PT ;  /* 0x0000000607071212 */ /* 0x000fc800078e3cff */
[----:B------:R-:W-:-:S04]  /*b2f0*/  @P1 LOP3.LUT R6, R7, R6, RZ, 0x3c, !PT ;  /* 0x0000000607061212 */ /* 0x000fc800078e3cff */
[----:B------:R-:W-:-:S05]  /*b300*/  @P1 LOP3.LUT R7, R7, R6, RZ, 0x3c, !PT ;  /* 0x0000000607071212 */ /* 0x000fca00078e3cff */
[----:B------:R1:W-:Y:S01]  /*b310*/  @P1 LDGSTS.E.BYPASS.LTC128B.128 [R8+0xec00], desc[UR36][R6.64], !P2 ;  /* 0x0ec0000006081fae */ /* 0x0003e2000d101d64 */
[----:B------:R-:W-:-:S03]  /*b320*/  ISETP.GE.AND P1, PT, R4, 0x21, PT ;  /* 0x000000210400780c */ /* 0x000fc60003f26270 */
[----:B-1----:R-:W1:Y:S10]  /*b330*/  SHFL.IDX PT, R7, R0, 0x2, 0x181f ;  /* 0x00581f0000077f89 */ /* 0x002e7400000e0000 */
[----:B------:R-:W-:Y:S01]  /*b340*/  @P1 LEA R8, R5, R22, 0x1 ;  /* 0x0000001605081211 */ /* 0x000fe200078e08ff */
        /* <DEDUP_REMOVED lines=9> */
[----:B------:R-:W-:Y:S01]  /*b3e0*/  @P1 IMAD R8, R5, 0x2, R22 ;  /* 0x0000000205081824 */ /* 0x000fe200078e0216 */
        /* <DEDUP_REMOVED lines=30> */
[----:B------:R-:W2:Y:S04]  /*b5d0*/  SHFL.IDX PT, R6, R2, 0x6, 0x181f ;  /* 0x00d81f0002067f89 */ /* 0x000ea800000e0000 */
[----:B------:R-:W3:Y:S04]  /*b5e0*/  SHFL.IDX PT, R2, R2, 0x7, 0x181f ;  /* 0x00f81f0002027f89 */ /* 0x000ee800000e0000 */
[----:B------:R-:W4:Y:S01]  /*b5f0*/  SHFL.IDX PT, R0, R0, 0x7, 0x181f ;  /* 0x00f81f0000007f89 */ /* 0x000f2200000e0000 */
[----:B-1----:R-:W-:-:S05]  /*b600*/  @P1 LEA R7, P0, R28, R7, 0x1 ;  /* 0x000000071c071211 */ /* 0x002fca00078008ff */
[----:B--2---:R-:W-:-:S05]  /*b610*/  @P1 IMAD.X R6, RZ, RZ, R6, P0 ;  /* 0x000000ffff061224 */ /* 0x004fca00000e0606 */
[----:B------:R-:W-:-:S04]  /*b620*/  @P1 LOP3.LUT R7, R7, R6, RZ, 0x3c, !PT ;  /* 0x0000000607071212 */ /* 0x000fc800078e3cff */
[----:B------:R-:W-:-:S04]  /*b630*/  @P1 LOP3.LUT R6, R7, R6, RZ, 0x3c, !PT ;  /* 0x0000000607061212 */ /* 0x000fc800078e3cff */
[----:B------:R-:W-:-:S05]  /*b640*/  @P1 LOP3.LUT R7, R7, R6, RZ, 0x3c, !PT ;  /* 0x0000000607071212 */ /* 0x000fca00078e3cff */
[----:B---34-:R1:W-:Y:S02]  /*b650*/  @P1 LDGSTS.E.BYPASS.LTC128B.128 [R8+0x11400], desc[UR36][R6.64], !P2 ;  /* 0x1140000006081fae */ /* 0x0183e4000d101d64 */
.L_x_348:
[----:B------:R-:W-:-:S13]  /*b660*/  ISETP.GE.AND P0, PT, R4, 0x71, PT ;  /* 0x000000710400780c */ /* 0x000fda0003f06270 */
[----:B-1----:R-:W-:Y:S01]  /*b670*/  @P0 LEA R6, P1, R28, R0, 0x1 ;  /* 0x000000001c060211 */ /* 0x002fe200078208ff */
[----:B------:R-:W-:-:S04]  /*b680*/  @P0 IMAD R5, R5, 0x2, R22 ;  /* 0x0000000205050824 */ /* 0x000fc800078e0216 */
[----:B------:R-:W-:-:S05]  /*b690*/  @P0 IMAD.X R7, RZ, RZ, R2, P1 ;  /* 0x000000ffff070224 */ /* 0x000fca00008e0602 */
[----:B------:R-:W-:Y:S01]  /*b6a0*/  @!PT LDS RZ, [RZ] ;  /* 0x00000000fffff984 */ /* 0x000fe20000000800 */
[----:B------:R-:W-:Y:S01]  /*b6b0*/  @!PT LDS RZ, [RZ] ;  /* 0x00000000fffff984 */ /* 0x000fe20000000800 */
[----:B------:R-:W-:Y:S01]  /*b6c0*/  @!PT LDS RZ, [RZ] ;  /* 0x00000000fffff984 */ /* 0x000fe20000000800 */
[----:B------:R1:W-:Y:S01]  /*b6d0*/  @P0 LDGSTS.E.BYPASS.LTC128B.128 [R5+0x11c00], desc[UR36][R6.64], !P2 ;  /* 0x11c0000006050fae */ /* 0x0003e2000d101d64 */
[----:B------:R-:W-:Y:S01]  /*b6e0*/  PLOP3.LUT P0, PT, PT, PT, PT, 0x80, 0x0 ;  /* 0x000000000000781c */ /* 0x000fe20003f0f070 */
[----:B------:R-:W-:-:S12]  /*b6f0*/  NOP ;  /* 0x0000000000007918 */ /* 0x000fd80000000000 */
.L_x_270:
[----:B------:R-:W-:Y:S02]  /*b700*/  PLOP3.LUT P1, PT, P1, P0, PT, 0xa2, 0x0 ;  /* 0x000000000000781c */ /* 0x000fe40000f21472 */
[----:B------:R-:W-:-:S08]  /*b710*/  @P0 R2UR P1, UR4, R3 ;  /* 0x00000000030402ca */ /* 0x000fd00000020000 */
[----:B------:R-:W-:-:S05]  /*b720*/  @P0 PLOP3.LUT P0, PT, P1, PT, PT, 0x80, 0x0 ;  /* 0x000000000000081c */ /* 0x000fca0000f0f070 */
[----:B------:R-:W-:Y:S01]  /*b730*/  @!P1 SYNCS.ARRIVE.TRANS64.RED.A0T1 RZ, [UR4+0x16830], RZ ;  /* 0x016830ffffff99a7 */ /* 0x000fe20008200404 */
[----:B------:R-:W-:Y:S07]  /*b740*/  @!P1 ARRIVES.LDGSTSBAR.64.TRANSCNT [UR4+0x16830] ;  /* 0x01683000ff0099b0 */ /* 0x000fee0008000a84 */
[----:B------:R-:W-:Y:S05]  /*b750*/  @P0 BRA.U.ANY `(.L_x_270) ;  /* 0xfffffffd00e80947 */ /* 0x000fea000393ffff */
[----:B------:R-:W-:Y:S01]  /*b760*/  NOP ;  /* 0x0000000000007918 */ /* 0x000fe20000000000 */
[----:B------:R-:W2:Y:S02]  /*b770*/  LDL R0, [R1+0x48] ;  /* 0x0000480001007983 */ /* 0x000ea40000100800 */
[----:B--2---:R-:W-:-:S13]  /*b780*/  ISETP.NE.AND P2, PT, R0, 0x3, PT ;  /* 0x000000030000780c */ /* 0x004fda0003f45270 */
[----:B------:R-:W-:Y:S05]  /*b790*/  @!P2 BRA `(.L_x_271) ;  /* 0x000000000004a947 */ /* 0x000fea0003800000 */
[----:B------:R-:W-:Y:S01]  /*b7a0*/  BPT.TRAP 0x1 ;  /* 0x000000040000795c */ /* 0x000fe20000300000 */
.L_x_271:
[----:B------:R2:W5:Y:S01]  /*b7b0*/  LDL R0, [R1+0x4] ;  /* 0x0000040001007983 */ /* 0x0005620000100800 */
[----:B------:R2:W-:Y:S03]  /*b7c0*/  SYNCS.ARRIVE.TRANS64.A1T0 RZ, [R3+URZ+0x16830], RZ ;  /* 0x016830ff03ff79a7 */ /* 0x0005e6000810003f */
[----:B-1----:R2:W5:Y:S04]  /*b7d0*/  LDL.LU R5, [R1+0x20] ;  /* 0x0000200001057983 */ /* 0x0025680000300800 */
[----:B------:R2:W5:Y:S02]  /*b7e0*/  LDL.LU R4, [R1+0x2c] ;  /* 0x00002c0001047983 */ /* 0x0005640000300800 */
[----:B------:R-:W-:Y:S05]  /*b7f0*/  WARPSYNC.ALL ;  /* 0x0000000000007948 */ /* 0x000fea0003800000 */
[----:B------:R-:W-:Y:S01]  /*b800*/  ULDC.64 UR4, c[0x0][0x298] ;  /* 0x0000a60000047ab9 */ /* 0x000fe20000000a00 */
[----:B------:R-:W-:Y:S01]  /*b810*/  VIADD R2, R22, 0x8400 ;  /* 0x0000840016027836 */ /* 0x000fe20000000000 */
[----:B------:R-:W-:Y:S01]  /*b820*/  BSSY B6, `(.L_x_272) ;  /* 0x000001f000067945 */ /* 0x000fe20003800000 */
[----:B------:R-:W-:Y:S03]  /*b830*/  BAR.SYNC.DEFER_BLOCKING 0x8, 0x200 ;  /* 0x0208000000007b1d */ /* 0x000fe60000010000 */
[----:B------:R-:W-:-:S02]  /*b840*/  LOP3.LUT P0, RZ, R2, 0x3ff, RZ, 0xc0, !PT ;  /* 0x000003ff02ff7812 */ /* 0x000fc4000780c0ff */
[----:B-----5:R-:W-:Y:S02]  /*b850*/  LOP3.LUT P1, RZ, R0, 0x8, RZ, 0xc0, !PT ;  /* 0x0000000800ff7812 */ /* 0x020fe4000782c0ff */
[----:B------:R-:W-:Y:S01]  /*b860*/  SHF.R.S32.HI R0, RZ, 0x1f, R5 ;  /* 0x0000001fff007819 */ /* 0x000fe20000011405 */
[----:B--2---:R-:W-:Y:S01]  /*b870*/  IMAD.WIDE.U32 R2, R5, UR4, RZ ;  /* 0x0000000405027c25 */ /* 0x004fe2000f8e00ff */
[----:B------:R-:W-:Y:S02]  /*b880*/  SEL R29, R29, RZ, !P1 ;  /* 0x000000ff1d1d7207 */ /* 0x000fe40004800000 */
[----:B------:R-:W-:Y:S01]  /*b890*/  SEL R4, R4, RZ, !P1 ;  /* 0x000000ff04047207 */ /* 0x000fe20004800000 */
[----:B------:R-:W-:Y:S01]  /*b8a0*/  IMAD R0, R0, UR4, RZ ;  /* 0x0000000400007c24 */ /* 0x000fe2000f8e02ff */
[----:B------:R1:W-:Y:S03]  /*b8b0*/  STL.64 [R1+0x20], R2 ;  /* 0x0000200201007387 */ /* 0x0003e60000100a00 */
[----:B------:R-:W-:Y:S01]  /*b8c0*/  IMAD R0, R5, UR5, R0 ;  /* 0x0000000505007c24 */ /* 0x000fe2000f8e0200 */
[----:B------:R1:W-:Y:S04]  /*b8d0*/  STL [R1+0x38], R4 ;  /* 0x0000380401007387 */ /* 0x0003e80000100800 */
[----:B------:R-:W-:-:S05]  /*b8e0*/  IADD3 R0, R3, R0, RZ ;  /* 0x0000000003007210 */ /* 0x000fca0007ffe0ff */
[----:B------:R1:W-:Y:S01]  /*b8f0*/  STL [R1+0x2c], R0 ;  /* 0x00002c0001007387 */ /* 0x0003e20000100800 */
[----:B------:R-:W-:Y:S05]  /*b900*/  @!P0 BRA `(.L_x_273) ;  /* 0x0000000000408947 */ /* 0x000fea0003800000 */
[----:B-1----:R-:W-:Y:S01]  /*b910*/  MOV R2, 0x0 ;  /* 0x0000000000027802 */ /* 0x002fe20000000f00 */
[----:B------:R-:W-:Y:S01]  /*b920*/  ULDC.64 UR6, c[0x4][0x88] ;  /* 0x0100220000067ab9 */ /* 0x000fe20000000a00 */
[----:B------:R-:W-:Y:S01]  /*b930*/  ULDC.64 UR8, c[0x4][0x90] ;  /* 0x0100240000087ab9 */ /* 0x000fe20000000a00 */
[----:B------:R-:W-:Y:S01]  /*b940*/  ULDC.64 UR4, c[0x4][0x20] ;  /* 0x0100080000047ab9 */ /* 0x000fe20000000a00 */
[----:B------:R-:W-:Y:S01]  /*b950*/  IMAD.U32 R4, RZ, RZ, UR6 ;  /* 0x00000006ff047e24 */ /* 0x000fe2000f8e00ff */
[----:B------:R-:W-:Y:S01]  /*b960*/  MOV R11, UR5 ;  /* 0x00000005000b7c02 */ /* 0x000fe20008000f00 */
[----:B------:R-:W1:Y:S01]  /*b970*/  LDC.64 R2, c[0x4][R2] ;  /* 0x0100000002027b82 */ /* 0x000e620000000a00 */
[----:B------:R-:W-:Y:S02]  /*b980*/  IMAD.U32 R5, RZ, RZ, UR7 ;  /* 0x00000007ff057e24 */ /* 0x000fe4000f8e00ff */
[----:B------:R-:W-:Y:S02]  /*b990*/  IMAD.U32 R6, RZ, RZ, UR8 ;  /* 0x00000008ff067e24 */ /* 0x000fe4000f8e00ff */
[----:B------:R-:W-:-:S02]  /*b9a0*/  IMAD.U32 R7, RZ, RZ, UR9 ;  /* 0x00000009ff077e24 */ /* 0x000fc4000f8e00ff */
[----:B------:R-:W-:Y:S02]  /*b9b0*/  IMAD.U32 R10, RZ, RZ, UR4 ;  /* 0x00000004ff0a7e24 */ /* 0x000fe4000f8e00ff */
[----:B------:R-:W-:Y:S02]  /*b9c0*/  IMAD.MOV.U32 R8, RZ, RZ, 0x70 ;  /* 0x00000070ff087424 */ /* 0x000fe400078e00ff */
[----:B------:R-:W-:Y:S02]  /*b9d0*/  IMAD.MOV.U32 R12, RZ, RZ, 0x1 ;  /* 0x00000001ff0c7424 */ /* 0x000fe400078e00ff */
[----:B------:R-:W-:-:S07]  /*b9e0*/  IMAD.MOV.U32 R13, RZ, RZ, RZ ;  /* 0x000000ffff0d7224 */ /* 0x000fce00078e00ff */
[----:B------:R-:W-:-:S07]  /*b9f0*/  LEPC R20, `(.L_x_273) ;  /* 0x000000001014794e */ /* 0x000fce0000000000 */
[----:B01----:R-:W-:Y:S05]  /*ba00*/  CALL.ABS.NOINC R2 ;  /* 0x0000000002007343 */ /* 0x003fea0003c00000 */
.L_x_273:
[----:B------:R-:W-:Y:S05]  /*ba10*/  BSYNC B6 ;  /* 0x0000000000067941 */ /* 0x000fea0003800000 */
.L_x_272:
[----:B-1----:R-:W2:Y:S01]  /*ba20*/  LDL.LU R2, [R1+0x2c] ;  /* 0x00002c0001027983 */ /* 0x002ea20000300800 */
[----:B0-----:R-:W0:Y:S01]  /*ba30*/  LDC R9, c[0x0][0x448] ;  /* 0x00011200ff097b82 */ /* 0x001e220000000800 */
[----:B------:R-:W-:Y:S01]  /*ba40*/  ULDC.64 UR4, c[0x0][0x2d8] ;  /* 0x0000b60000047ab9 */ /* 0x000fe20000000a00 */
[----:B------:R-:W-:Y:S01]  /*ba50*/  ULDC.64 UR6, c[0x0][0x2e0] ;  /* 0x0000b80000067ab9 */ /* 0x000fe20000000a00 */
[----:B------:R-:W3:Y:S01]  /*ba60*/  LDL.LU.64 R20, [R1+0x20] ;  /* 0x0000200001147983 */ /* 0x000ee20000300a00 */
[----:B------:R-:W-:-:S03]  /*ba70*/  ULDC.64 UR8, c[0x0][0x280] ;  /* 0x0000a00000087ab9 */ /* 0x000fc60000000a00 */
[----:B------:R-:W4:Y:S04]  /*ba80*/  LDL.LU R0, [R1+0x38] ;  /* 0x0000380001007983 */ /* 0x000f280000300800 */
[----:B------:R1:W5:Y:S01]  /*ba90*/  LDL R10, [R1+0x1c] ;  /* 0x00001c00010a7983 */ /* 0x0003620000100800 */
[----:B0-----:R-:W-:-:S13]  /*baa0*/  ISETP.NE.AND P0, PT, R9, 0x1, PT ;  /* 0x000000010900780c */ /* 0x001fda0003f05270 */
[----:B------:R-:W0:Y:S08]  /*bab0*/  @P0 LDC R4, c[0x0][0x44c] ;  /* 0x00011300ff040b82 */ /* 0x000e300000000800 */
[----:B------:R-:W1:Y:S08]  /*bac0*/  @P0 LDC R5, c[0x0][0x450] ;  /* 0x00011400ff050b82 */ /* 0x000e700000000800 */
[----:B------:R-:W1:Y:S01]  /*bad0*/  @P0 LDC R8, c[0x0][0x450] ;  /* 0x00011400ff080b82 */ /* 0x000e620000000800 */
[----:B--2---:R-:W-:-:S02]  /*bae0*/  IMAD.MOV.U32 R3, RZ, RZ, R2 ;  /* 0x000000ffff037224 */ /* 0x004fc400078e0002 */
[----:B---3--:R-:W-:Y:S01]  /*baf0*/  IMAD.MOV.U32 R2, RZ, RZ, R20 ;  /* 0x000000ffff027224 */ /* 0x008fe200078e0014 */
[----:B------:R-:W2:Y:S03]  /*bb00*/  S2R R21, SR_TID.X ;  /* 0x0000000000157919 */ /* 0x000ea60000002100 */
[C---:B------:R-:W-:Y:S01]  /*bb10*/  IMAD.WIDE.U32 R2, R24.reuse, UR4, R2 ;  /* 0x0000000418027c25 */ /* 0x040fe2000f8e0002 */
[----:B------:R-:W3:Y:S03]  /*bb20*/  S2R R20, SR_TID.X ;  /* 0x0000000000147919 */ /* 0x000ee60000002100 */
[----:B------:R-:W-:Y:S01]  /*bb30*/  IMAD R3, R24, UR5, R3 ;  /* 0x0000000518037c24 */ /* 0x000fe2000f8e0203 */
[----:B------:R-:W-:Y:S01]  /*bb40*/  ULDC.64 UR4, c[0x0][0x2d0] ;  /* 0x0000b40000047ab9 */ /* 0x000fe20000000a00 */
[----:B----4-:R-:W-:-:S02]  /*bb50*/  IMAD R0, R0, UR6, RZ ;  /* 0x0000000600007c24 */ /* 0x010fc4000f8e02ff */
[----:B------:R-:W-:-:S04]  /*bb60*/  IMAD.WIDE.U32 R2, R29, UR6, R2 ;  /* 0x000000061d027c25 */ /* 0x000fc8000f8e0002 */
[----:B------:R-:W-:Y:S01]  /*bb70*/  IMAD R0, R29, UR7, R0 ;  /* 0x000000071d007c24 */ /* 0x000fe2000f8e0200 */
[----:B------:R-:W-:-:S03]  /*bb80*/  ULDC.64 UR6, c[0x0][0x2c8] ;  /* 0x0000b20000067ab9 */ /* 0x000fc60000000a00 */
[----:B------:R-:W-:Y:S01]  /*bb90*/  IMAD.IADD R3, R3, 0x1, R0 ;  /* 0x0000000103037824 */ /* 0x000fe200078e0200 */
[----:B--2---:R-:W-:Y:S02]  /*bba0*/  SHF.L.U32 R21, R21, 0x4, RZ ;  /* 0x0000000415157819 */ /* 0x004fe400000006ff */
[----:B---3--:R-:W-:Y:S02]  /*bbb0*/  LOP3.LUT R20, R20, 0x7f, RZ, 0xc0, !PT ;  /* 0x0000007f14147812 */ /* 0x008fe400078ec0ff */
[----:B------:R-:W-:Y:S02]  /*bbc0*/  LOP3.LUT R21, R21, 0x70, RZ, 0xc0, !PT ;  /* 0x0000007015157812 */ /* 0x000fe400078ec0ff */
[----:B------:R-:W-:-:S04]  /*bbd0*/  SHF.R.U32.HI R20, RZ, 0x3, R20 ;  /* 0x00000003ff147819 */ /* 0x000fc80000011614 */
[----:B------:R-:W-:Y:S02]  /*bbe0*/  LOP3.LUT R20, R20, R21, RZ, 0xfc, !PT ;  /* 0x0000001514147212 */ /* 0x000fe400078efcff */
[----:B------:R2:W5:Y:S03]  /*bbf0*/  LDL R21, [R1+0x30] ;  /* 0x0000300001157983 */ /* 0x0005660000100800 */
[----:B------:R-:W-:-:S04]  /*bc00*/  IMAD R6, R17, 0xc0, R20 ;  /* 0x000000c011067824 */ /* 0x000fc800078e0214 */
[----:B0-----:R-:W-:-:S04]  /*bc10*/  @P0 IMAD.HI.U32 R0, R6, R4, RZ ;  /* 0x0000000406000227 */ /* 0x001fc800078e00ff */
[----:B------:R-:W-:Y:S01]  /*bc20*/  IMAD.MOV.U32 R4, RZ, RZ, R6 ;  /* 0x000000ffff047224 */ /* 0x000fe200078e0006 */
[----:B-1----:R-:W-:-:S04]  /*bc30*/  @P0 SHF.R.U32.HI R4, RZ, R5, R0 ;  /* 0x00000005ff040219 */ /* 0x002fc80000011600 */
[----:B------:R-:W-:-:S05]  /*bc40*/  SHF.R.S32.HI R0, RZ, 0x1f, R4 ;  /* 0x0000001fff007819 */ /* 0x000fca0000011404 */
[----:B------:R-:W-:-:S04]  /*bc50*/  IMAD R0, R0, UR4, RZ ;  /* 0x0000000400007c24 */ /* 0x000fc8000f8e02ff */
[C---:B------:R-:W-:Y:S02]  /*bc60*/  IMAD R7, R4.reuse, UR5, R0 ;  /* 0x0000000504077c24 */ /* 0x040fe4000f8e0200 */
[----:B------:R-:W-:Y:S02]  /*bc70*/  IMAD.MOV R0, RZ, RZ, -R4 ;  /* 0x000000ffff007224 */ /* 0x000fe400078e0a04 */
[----:B------:R-:W-:-:S04]  /*bc80*/  IMAD.WIDE.U32 R4, R4, UR4, R2 ;  /* 0x0000000404047c25 */ /* 0x000fc8000f8e0002 */
[----:B------:R-:W-:Y:S02]  /*bc90*/  IMAD R0, R9, R0, R6 ;  /* 0x0000000009007224 */ /* 0x000fe400078e0206 */
[----:B------:R-:W-:-:S03]  /*bca0*/  IMAD.IADD R5, R5, 0x1, R7 ;  /* 0x0000000105057824 */ /* 0x000fc600078e0207 */
[----:B------:R-:W-:-:S05]  /*bcb0*/  SHF.R.S32.HI R7, RZ, 0x1f, R0 ;  /* 0x0000001fff077819 */ /* 0x000fca0000011400 */
[----:B------:R-:W-:Y:S02]  /*bcc0*/  IMAD R7, R7, UR6, RZ ;  /* 0x0000000607077c24 */ /* 0x000fe4000f8e02ff */
[----:B------:R-:W-:-:S04]  /*bcd0*/  IMAD.WIDE.U32 R4, R0, UR6, R4 ;  /* 0x0000000600047c25 */ /* 0x000fc8000f8e0004 */
[----:B------:R-:W-:-:S04]  /*bce0*/  IMAD R7, R0, UR7, R7 ;  /* 0x0000000700077c24 */ /* 0x000fc8000f8e0207 */
[----:B------:R-:W-:Y:S02]  /*bcf0*/  IMAD.IADD R5, R5, 0x1, R7 ;  /* 0x0000000105057824 */ /* 0x000fe400078e0207 */
[----:B------:R-:W0:Y:S01]  /*bd00*/  @P0 LDC R7, c[0x0][0x44c] ;  /* 0x00011300ff070b82 */ /* 0x000e220000000800 */
[----:B------:R-:W-:-:S04]  /*bd10*/  LEA R0, P1, R4, UR8, 0x1 ;  /* 0x0000000804007c11 */ /* 0x000fc8000f8208ff */
[----:B------:R-:W-:Y:S02]  /*bd20*/  LEA.HI.X R4, R4, UR9, R5, 0x1, P1 ;  /* 0x0000000904047c11 */ /* 0x000fe400088f0c05 */
[----:B------:R-:W-:-:S05]  /*bd30*/  IADD3 R5, R6, 0x80, RZ ;  /* 0x0000008006057810 */ /* 0x000fca0007ffe0ff */
[----:B------:R-:W-:Y:S01]  /*bd40*/  IMAD.MOV.U32 R6, RZ, RZ, R5 ;  /* 0x000000ffff067224 */ /* 0x000fe200078e0005 */
[----:B------:R-:W1:Y:S01]  /*bd50*/  S2R R20, SR_TID.X ;  /* 0x0000000000147919 */ /* 0x000e620000002100 */
[----:B0-----:R-:W-:-:S05]  /*bd60*/  @P0 IMAD.HI.U32 R7, R5, R7, RZ ;  /* 0x0000000705070227 */ /* 0x001fca00078e00ff */
[----:B------:R-:W-:-:S05]  /*bd70*/  @P0 SHF.R.U32.HI R6, RZ, R8, R7 ;  /* 0x00000008ff060219 */ /* 0x000fca0000011607 */
[----:B------:R-:W-:-:S04]  /*bd80*/  IMAD.MOV R7, RZ, RZ, -R6 ;  /* 0x000000ffff077224 */ /* 0x000fc800078e0a06 */
[----:B------:R-:W-:Y:S01]  /*bd90*/  IMAD R5, R9, R7, R5 ;  /* 0x0000000709057224 */ /* 0x000fe200078e0205 */
[----:B------:R-:W-:Y:S01]  /*bda0*/  SHF.R.S32.HI R7, RZ, 0x1f, R6 ;  /* 0x0000001fff077819 */ /* 0x000fe20000011406 */
[----:B------:R-:W-:-:S04]  /*bdb0*/  IMAD.WIDE.U32 R2, R6, UR4, R2 ;  /* 0x0000000406027c25 */ /* 0x000fc8000f8e0002 */
[----:B------:R-:W-:Y:S01]  /*bdc0*/  IMAD R7, R7, UR4, RZ ;  /* 0x0000000407077c24 */ /* 0x000fe2000f8e02ff */
[----:B------:R-:W-:-:S03]  /*bdd0*/  ULDC UR4, c[0x0][0x2b8] ;  /* 0x0000ae0000047ab9 */ /* 0x000fc60000000800 */
[----:B------:R-:W-:Y:S01]  /*bde0*/  IMAD R7, R6, UR5, R7 ;  /* 0x0000000506077c24 */ /* 0x000fe2000f8e0207 */
[----:B------:R-:W-:-:S03]  /*bdf0*/  SHF.R.S32.HI R6, RZ, 0x1f, R5 ;  /* 0x0000001fff067819 */ /* 0x000fc60000011405 */
[----:B------:R-:W-:Y:S02]  /*be00*/  IMAD.IADD R3, R3, 0x1, R7 ;  /* 0x0000000103037824 */ /* 0x000fe400078e0207 */
[----:B------:R-:W-:Y:S02]  /*be10*/  IMAD R6, R6, UR6, RZ ;  /* 0x0000000606067c24 */ /* 0x000fe4000f8e02ff */
[----:B------:R-:W-:-:S04]  /*be20*/  IMAD.WIDE.U32 R2, R5, UR6, R2 ;  /* 0x0000000605027c25 */ /* 0x000fc8000f8e0002 */
[----:B------:R-:W-:Y:S01]  /*be30*/  IMAD R6, R5, UR7, R6 ;  /* 0x0000000705067c24 */ /* 0x000fe2000f8e0206 */
[----:B------:R-:W-:-:S03]  /*be40*/  LEA R5, P1, R2, UR8, 0x1 ;  /* 0x0000000802057c11 */ /* 0x000fc6000f8208ff */
[----:B------:R-:W-:Y:S01]  /*be50*/  IMAD.IADD R6, R3, 0x1, R6 ;  /* 0x0000000103067824 */ /* 0x000fe200078e0206 */
[----:B------:R-:W-:Y:S01]  /*be60*/  ISETP.GE.AND P0, PT, R28, UR4, PT ;  /* 0x000000041c007c0c */ /* 0x000fe2000bf06270 */
[----:B------:R-:W-:Y:S01]  /*be70*/  UMOV UR4, 0xffffffff ;  /* 0xffffffff00047882 */ /* 0x000fe20000000000 */
[----:B-1----:R-:W-:Y:S02]  /*be80*/  LOP3.LUT R20, R20, 0x7f, RZ, 0xc0, !PT ;  /* 0x0000007f14147812 */ /* 0x002fe400078ec0ff */
[----:B------:R-:W-:Y:S02]  /*be90*/  LEA.HI.X R2, R2, UR9, R6, 0x1, P1 ;  /* 0x0000000902027c11 */ /* 0x000fe400088f0c06 */
[----:B------:R-:W-:Y:S01]  /*bea0*/  SHF.R.U32.HI R20, RZ, 0x3, R20 ;  /* 0x00000003ff147819 */ /* 0x000fe20000011614 */
[----:B--2---:R-:W-:Y:S06]  /*beb0*/  BRA.DIV UR4, `(.L_x_274) ;  /* 0x0000003e04687947 */ /* 0x004fec000b800000 */
[----:B------:R-:W0:Y:S01]  /*bec0*/  SHFL.IDX PT, R7, R0, RZ, 0x181f ;  /* 0x00181fff00077589 */ /* 0x000e2200000e0000 */
[----:B-----5:R-:W-:Y:S02]  /*bed0*/  IMAD R3, R21, R9, RZ ;  /* 0x0000000915037224 */ /* 0x020fe400078e02ff */
[----:B------:R-:W-:Y:S01]  /*bee0*/  IMAD R17, R17, 0xc0, R20 ;  /* 0x000000c011117824 */ /* 0x000fe200078e0214 */
[----:B------:R-:W1:Y:S04]  /*bef0*/  SHFL.IDX PT, R6, R4, RZ, 0x181f ;  /* 0x00181fff04067589 */ /* 0x000e6800000e0000 */
[----:B------:R-:W-:-:S13]  /*bf00*/  ISETP.GE.AND P2, PT, R17, R3, PT ;  /* 0x000000031100720c */ /* 0x000fda0003f46270 */
[----:B0-----:R-:W-:-:S05]  /*bf10*/  @!P2 LEA R7, P1, R28, R7, 0x1 ;  /* 0x000000071c07a211 */ /* 0x001fca00078208ff */
[----:B-1----:R-:W-:-:S05]  /*bf20*/  @!P2 IMAD.X R6, RZ, RZ, R6, P1 ;  /* 0x000000ffff06a224 */ /* 0x002fca00008e0606 */
[----:B------:R-:W-:-:S04]  /*bf30*/  @!P2 LOP3.LUT R7, R7, R6, RZ, 0x3c, !PT ;  /* 0x000000060707a212 */ /* 0x000fc800078e3cff */
[----:B------:R-:W-:-:S04]  /*bf40*/  @!P2 LOP3.LUT R6, R7, R6, RZ, 0x3c, !PT ;  /* 0x000000060706a212 */ /* 0x000fc800078e3cff */
[----:B------:R-:W-:-:S05]  /*bf50*/  @!P2 LOP3.LUT R7, R7, R6, RZ, 0x3c, !PT ;  /* 0x000000060707a212 */ /* 0x000fca00078e3cff */
[----:B------:R-:W-:Y:S01]  /*bf60*/  @!PT LDS RZ, [RZ] ;  /* 0x00000000fffff984 */ /* 0x000fe20000000800 */
[----:B------:R0:W-:Y:S02]  /*bf70*/  @!P2 LDGSTS.E.BYPASS.LTC128B.128 [R10+0x8400], desc[UR36][R6.64], !P0 ;  /* 0x08400000060aafae */ /* 0x0001e4000c101d64 */
[----:B0-----:R-:W-:Y:S02]  /*bf80*/  IADD3 R6, R17, 0x10, RZ ;  /* 0x0000001011067810 */ /* 0x001fe40007ffe0ff */
[----:B------:R-:W0:Y:S02]  /*bf90*/  SHFL.IDX PT, R7, R0, 0x1, 0x181f ;  /* 0x00381f0000077f89 */ /* 0x000e2400000e0000 */
[----:B------:R-:W-:Y:S02]  /*bfa0*/  ISETP.GE.AND P1, PT, R6, R3, PT ;  /* 0x000000030600720c */ /* 0x000fe40003f26270 */
[----:B------:R-:W1:Y:S11]  /*bfb0*/  SHFL.IDX PT, R6, R4, 0x1, 0x181f ;  /* 0x00381f0004067f89 */ /* 0x000e7600000e0000 */
[----:B0-----:R-:W-:-:S05]  /*bfc0*/  @!P1 LEA R7, P2, R28, R7, 0x1 ;  /* 0x000000071c079211 */ /* 0x001fca00078408ff */
[----:B-1----:R-:W-:-:S05]  /*bfd0*/  @!P1 IMAD.X R6, RZ, RZ, R6, P2 ;  /* 0x000000ffff069224 */ /* 0x002fca00010e0606 */
[----:B------:R-:W-:-:S04]  /*bfe0*/  @!P1 LOP3.LUT R7, R7, R6, RZ, 0x3c, !PT ;  /* 0x0000000607079212 */ /* 0x000fc800078e3cff */
[----:B------:R-:W-:-:S04]  /*bff0*/  @!P1 LOP3.LUT R6, R7, R6, RZ, 0x3c, !PT ;  /* 0x0000000607069212 */ /* 0x000fc800078e3cff */
[----:B------:R-:W-:-:S05]  /*c000*/  @!P1 LOP3.LUT R7, R7, R6, RZ, 0x3c, !PT ;  /* 0x0000000607079212 */ /* 0x000fca00078e3cff */
[----:B------:R0:W-:Y:S02]  /*c010*/  @!P1 LDGSTS.E.BYPASS.LTC128B.128 [R10+0x8c00], desc[UR36][R6.64], !P0 ;  /* 0x08c00000060a9fae */ /* 0x0001e4000c101d64 */
[----:B0-----:R-:W-:Y:S02]  /*c020*/  VIADD R6, R17, 0x20 ;  /* 0x0000002011067836 */ /* 0x001fe40000000000 */
[----:B------:R-:W0:Y:S03]  /*c030*/  SHFL.IDX PT, R7, R0, 0x2, 0x181f ;  /* 0x00581f0000077f89 */ /* 0x000e2600000e0000 */
        /* <DEDUP_REMOVED lines=41> */
[----:B------:R-:W1:Y:S04]  /*c2d0*/  SHFL.IDX PT, R6, R4, 0x6, 0x181f ;  /* 0x00d81f0004067f89 */ /* 0x000e6800000e0000 */
[----:B------:R-:W-:Y:S07]  /*c2e0*/  SHFL.IDX PT, R4, R4, 0x7, 0x181f ;  /* 0x00f81f0004047f89 */ /* 0x000fee00000e0000 */
[----:B0-----:R-:W-:-:S05]  /*c2f0*/  @!P1 LEA R7, P2, R28, R7, 0x1 ;  /* 0x000000071c079211 */ /* 0x001fca00078408ff */
[----:B-1----:R-:W-:-:S05]  /*c300*/  @!P1 IMAD.X R6, RZ, RZ, R6, P2 ;  /* 0x000000ffff069224 */ /* 0x002fca00010e0606 */
[----:B------:R-:W-:-:S04]  /*c310*/  @!P1 LOP3.LUT R7, R7, R6, RZ, 0x3c, !PT ;  /* 0x0000000607079212 */ /* 0x000fc800078e3cff */
[----:B------:R-:W-:-:S04]  /*c320*/  @!P1 LOP3.LUT R6, R7, R6, RZ, 0x3c, !PT ;  /* 0x0000000607069212 */ /* 0x000fc800078e3cff */
[----:B------:R-:W-:-:S05]  /*c330*/  @!P1 LOP3.LUT R7, R7, R6, RZ, 0x3c, !PT ;  /* 0x0000000607079212 */ /* 0x000fca00078e3cff */
[----:B------:R0:W-:Y:S04]  /*c340*/  @!P1 LDGSTS.E.BYPASS.LTC128B.128 [R10+0xb400], desc[UR36][R6.64], !P0 ;  /* 0x0b400000060a9fae */ /* 0x0001e8000c101d64 */
[----:B0-----:R0:W1:Y:S02]  /*c350*/  SHFL.IDX PT, R6, R0, 0x7, 0x181f ;  /* 0x00f81f0000067f89 */ /* 0x00106400000e0000 */
[----:B0-----:R-:W-:-:S04]  /*c360*/  IADD3 R0, R17, 0x80, RZ ;  /* 0x0000008011007810 */ /* 0x001fc80007ffe0ff */
[----:B------:R-:W-:Y:S01]  /*c370*/  ISETP.GE.AND P1, PT, R0, R3, PT ;  /* 0x000000030000720c */ /* 0x000fe20003f26270 */
[----:B------:R-:W-:-:S05]  /*c380*/  VIADD R0, R17, 0x70 ;  /* 0x0000007011007836 */ /* 0x000fca0000000000 */
[----:B------:R-:W-:Y:S02]  /*c390*/  ISETP.GE.AND P2, PT, R0, R3, PT ;  /* 0x000000030000720c */ /* 0x000fe40003f46270 */
[----:B------:R-:W-:Y:S11]  /*c3a0*/  SHFL.IDX PT, R0, R2, RZ, 0x181f ;  /* 0x00181fff02007589 */ /* 0x000ff600000e0000 */
[----:B-1----:R-:W-:-:S05]  /*c3b0*/  @!P2 LEA R6, P3, R28, R6, 0x1 ;  /* 0x000000061c06a211 */ /* 0x002fca00078608ff */
[----:B------:R-:W-:Y:S02]  /*c3c0*/  @!P2 IMAD.X R7, RZ, RZ, R4, P3 ;  /* 0x000000ffff07a224 */ /* 0x000fe400018e0604 */
[----:B------:R-:W0:Y:S04]  /*c3d0*/  SHFL.IDX PT, R4, R5, RZ, 0x181f ;  /* 0x00181fff05047589 */ /* 0x000e2800000e0000 */
[----:B------:R1:W-:Y:S01]  /*c3e0*/  @!P2 LDGSTS.E.BYPASS.LTC128B.128 [R10+0xbc00], desc[UR36][R6.64], !P0 ;  /* 0x0bc00000060aafae */ /* 0x0003e2000c101d64 */
[----:B0-----:R-:W-:-:S05]  /*c3f0*/  @!P1 LEA R4, P3, R28, R4, 0x1 ;  /* 0x000000041c049211 */ /* 0x001fca00078608ff */
[----:B------:R-:W-:Y:S02]  /*c400*/  @!P1 IMAD.X R0, RZ, RZ, R0, P3 ;  /* 0x000000ffff009224 */ /* 0x000fe400018e0600 */
[----:B-1----:R-:W-:Y:S02]  /*c410*/  @!P1 IMAD.MOV.U32 R6, RZ, RZ, R4 ;  /* 0x000000ffff069224 */ /* 0x002fe400078e0004 */
[----:B------:R-:W-:Y:S01]  /*c420*/  @!P1 IMAD.MOV.U32 R7, RZ, RZ, R0 ;  /* 0x000000ffff079224 */ /* 0x000fe200078e0000 */
[----:B------:R-:W-:-:S04]  /*c430*/  IADD3 R0, R17, 0x90, RZ ;  /* 0x0000009011007810 */ /* 0x000fc80007ffe0ff */
[----:B------:R0:W-:Y:S01]  /*c440*/  @!P1 LDGSTS.E.BYPASS.LTC128B.128 [R10+0xc400], desc[UR36][R6.64], !P0 ;  /* 0x0c400000060a9fae */ /* 0x0001e2000c101d64 */
[----:B------:R-:W-:-:S03]  /*c450*/  ISETP.GE.AND P1, PT, R0, R3, PT ;  /* 0x000000030000720c */ /* 0x000fc60003f26270 */
[----:B------:R-:W-:Y:S04]  /*c460*/  SHFL.IDX PT, R0, R2, 0x1, 0x181f ;  /* 0x00381f0002007f89 */ /* 0x000fe800000e0000 */
[----:B0-----:R-:W0:Y:S06]  /*c470*/  SHFL.IDX PT, R6, R5, 0x1, 0x181f ;  /* 0x00381f0005067f89 */ /* 0x001e2c00000e0000 */
[----:B0-----:R-:W-:-:S05]  /*c480*/  @!P1 LEA R6, P2, R28, R6, 0x1 ;  /* 0x000000061c069211 */ /* 0x001fca00078408ff */
[----:B------:R-:W-:-:S04]  /*c490*/  @!P1 IMAD.X R0, RZ, RZ, R0, P2 ;  /* 0x000000ffff009224 */ /* 0x000fc800010e0600 */
[----:B------:R-:W-:Y:S02]  /*c4a0*/  @!P1 IMAD.MOV.U32 R7, RZ, RZ, R0 ;  /* 0x000000ffff079224 */ /* 0x000fe400078e0000 */
[----:B------:R-:W-:-:S03]  /*c4b0*/  VIADD R0, R17, 0xa0 ;  /* 0x000000a011007836 */ /* 0x000fc60000000000 */
[----:B------:R0:W-:Y:S02]  /*c4c0*/  @!P1 LDGSTS.E.BYPASS.LTC128B.128 [R10+0xcc00], desc[UR36][R6.64], !P0 ;  /* 0x0cc00000060a9fae */ /* 0x0001e4000c101d64 */
[----:B------:R-:W-:Y:S02]  /*c4d0*/  ISETP.GE.AND P2, PT, R0, R3, PT ;  /* 0x000000030000720c */ /* 0x000fe40003f46270 */
[----:B------:R-:W-:Y:S04]  /*c4e0*/  SHFL.IDX PT, R0, R2, 0x2, 0x181f ;  /* 0x00581f0002007f89 */ /* 0x000fe800000e0000 */
[----:B0-----:R-:W0:Y:S07]  /*c4f0*/  SHFL.IDX PT, R6, R5, 0x2, 0x181f ;  /* 0x00581f0005067f89 */ /* 0x001e2e00000e0000 */
[----:B0-----:R-:W-:-:S05]  /*c500*/  @!P2 LEA R6, P1, R28, R6, 0x1 ;  /* 0x000000061c06a211 */ /* 0x001fca00078208ff */
[----:B------:R-:W-:-:S04]  /*c510*/  @!P2 IMAD.X R0, RZ, RZ, R0, P1 ;  /* 0x000000ffff00a224 */ /* 0x000fc800008e0600 */
[----:B------:R-:W-:Y:S02]  /*c520*/  @!P2 IMAD.MOV.U32 R7, RZ, RZ, R0 ;  /* 0x000000ffff07a224 */ /* 0x000fe400078e0000 */
[----:B------:R0:W1:Y:S04]  /*c530*/  SHFL.IDX PT, R0, R2, 0x3, 0x181f ;  /* 0x00781f0002007f89 */ /* 0x00006800000e0000 */
[----:B------:R0:W-:Y:S04]  /*c540*/  @!P2 LDGSTS.E.BYPASS.LTC128B.128 [R10+0xd400], desc[UR36][R6.64], !P0 ;  /* 0x0d400000060aafae */ /* 0x0001e8000c101d64 */
[----:B------:R0:W2:Y:S02]  /*c550*/  SHFL.IDX PT, R2, R5, 0x3, 0x181f ;  /* 0x00781f0005027f89 */ /* 0x0000a400000e0000 */
.L_x_373:
[----:B------:R-:W-:-:S04]  /*c560*/  IADD3 R17, R17, 0xb0, RZ ;  /* 0x000000b011117810 */ /* 0x000fc80007ffe0ff */
[----:B------:R-:W-:-:S13]  /*c570*/  ISETP.GE.AND P1, PT, R17, R3, PT ;  /* 0x000000031100720c */ /* 0x000fda0003f26270 */
[----:B0-2---:R-:W-:-:S05]  /*c580*/  @!P1 LEA R2, P2, R28, R2, 0x1 ;  /* 0x000000021c029211 */ /* 0x005fca00078408ff */
[----:B-1----:R-:W-:-:S05]  /*c590*/  @!P1 IMAD.X R3, RZ, RZ, R0, P2 ;  /* 0x000000ffff039224 */ /* 0x002fca00010e0600 */
[----:B------:R-:W-:Y:S01]  /*c5a0*/  @!PT LDS RZ, [RZ] ;  /* 0x00000000fffff984 */ /* 0x000fe20000000800 */
[----:B------:R-:W-:Y:S01]  /*c5b0*/  @!PT LDS RZ, [RZ] ;  /* 0x00000000fffff984 */ /* 0x000fe20000000800 */
[----:B------:R-:W-:Y:S01]  /*c5c0*/  @!PT LDS RZ, [RZ] ;  /* 0x00000000fffff984 */ /* 0x000fe20000000800 */
[----:B------:R0:W-:Y:S01]  /*c5d0*/  @!P1 LDGSTS.E.BYPASS.LTC128B.128 [R10+0xdc00], desc[UR36][R2.64], !P0 ;  /* 0x0dc00000020a9fae */ /* 0x0001e2000c101d64 */
[----:B------:R-:W-:Y:S01]  /*c5e0*/  PLOP3.LUT P0, PT, PT, PT, PT, 0x80, 0x0 ;  /* 0x000000000000781c */ /* 0x000fe20003f0f070 */
[----:B------:R-:W-:-:S12]  /*c5f0*/  NOP ;  /* 0x0000000000007918 */ /* 0x000fd80000000000 */
.L_x_275:
[----:B------:R-:W-:Y:S02]  /*c600*/  PLOP3.LUT P1, PT, P1, P0, PT, 0xa2, 0x0 ;  /* 0x000000000000781c */ /* 0x000fe40000f21472 */
[----:B------:R-:W-:-:S08]  /*c610*/  @P0 R2UR P1, UR4, R22 ;  /* 0x00000000160402ca */ /* 0x000fd00000020000 */
[----:B------:R-:W-:-:S05]  /*c620*/  @P0 PLOP3.LUT P0, PT, P1, PT, PT, 0x80, 0x0 ;  /* 0x000000000000081c */ /* 0x000fca0000f0f070 */
[----:B------:R-:W-:Y:S01]  /*c630*/  @!P1 SYNCS.ARRIVE.TRANS64.RED.A0T1 RZ, [UR4+0x16800], RZ ;  /* 0x016800ffffff99a7 */ /* 0x000fe20008200404 */
[----:B------:R-:W-:Y:S07]  /*c640*/  @!P1 ARRIVES.LDGSTSBAR.64.TRANSCNT [UR4+0x16800] ;  /* 0x01680000ff0099b0 */ /* 0x000fee0008000a84 */
[----:B------:R-:W-:Y:S05]  /*c650*/  @P0 BRA.U.ANY `(.L_x_275) ;  /* 0xfffffffd00e80947 */ /* 0x000fea000393ffff */
[----:B0-----:R-:W2:Y:S02]  /*c660*/  LDL.LU R2, [R1+0x3c] ;  /* 0x00003c0001027983 */ /* 0x001ea40000300800 */
[----:B--2---:R-:W-:-:S05]  /*c670*/  VIADD R2, R2, 0x1 ;  /* 0x0000000102027836 */ /* 0x004fca0000000000 */
[----:B------:R0:W-:Y:S01]  /*c680*/  STL [R1+0x3c], R2 ;  /* 0x00003c0201007387 */ /* 0x0001e20000100800 */
[----:B------:R-:W-:-:S04]  /*c690*/  LEA.HI R0, R2, R2, RZ, 0x1 ;  /* 0x0000000202007211 */ /* 0x000fc800078f08ff */
[----:B------:R-:W-:-:S05]  /*c6a0*/  LOP3.LUT R0, R0, 0xfffffffe, RZ, 0xc0, !PT ;  /* 0xfffffffe00007812 */ /* 0x000fca00078ec0ff */
[----:B------:R-:W-:-:S05]  /*c6b0*/  IMAD.IADD R0, R2, 0x1, -R0 ;  /* 0x0000000102007824 */ /* 0x000fca00078e0a00 */
[----:B------:R-:W-:Y:S01]  /*c6c0*/  SHF.L.U32 R0, R0, 0x1f, RZ ;  /* 0x0000001f00007819 */ /* 0x000fe200000006ff */
[----:B------:R-:W-:Y:S01]  /*c6d0*/  NOP ;  /* 0x0000000000007918 */ /* 0x000fe20000000000 */
[----:B------:R0:W-:Y:S01]  /*c6e0*/  SYNCS.ARRIVE.TRANS64.A1T0 RZ, [R22+URZ+0x16800], RZ ;  /* 0x016800ff16ff79a7 */ /* 0x0001e2000810003f */
[----:B------:R-:W-:Y:S01]  /*c6f0*/  BSSY B0, `(.L_x_276) ;  /* 0x0000003000007945 */ /* 0x000fe20003800000 */
[----:B------:R-:W1:Y:S03]  /*c700*/  SYNCS.PHASECHK.TRANS64.TRYWAIT P0, [R22+URZ+0x16820], R0 ;  /* 0x01682000160075a7 */ /* 0x000e66000800017f */
[----:B01----:R-:W-:Y:S05]  /*c710*/  @!P0 BRA `(.L_x_277) ;  /* 0x0000004400348947 */ /* 0x003fea0003800000 */
.L_x_374:
[----:B------:R-:W-:Y:S05]  /*c720*/  BSYNC B0 ;  /* 0x0000000000007941 */ /* 0x000fea0003800000 */
.L_x_276:
[----:B------:R-:W2:Y:S04]  /*c730*/  LDL.LU R3, [R1+0x34] ;  /* 0x0000340001037983 */ /* 0x000ea80000300800 */
[----:B------:R-:W3:Y:S01]  /*c740*/  LDL R2, [R1+0x10] ;  /* 0x0000100001027983 */ /* 0x000ee20000100800 */
[----:B------:R-:W-:Y:S01]  /*c750*/  BSSY B0, `(.L_x_278) ;  /* 0x0000102000007945 */ /* 0x000fe20003800000 */
[----:B--2---:R-:W-:-:S05]  /*c760*/  VIADD R7, R3, 0xfffffffe ;  /* 0xfffffffe03077836 */ /* 0x004fca0000000000 */
[----:B---3--:R-:W-:-:S13]  /*c770*/  ISETP.GE.AND P0, PT, R7, R2, PT ;  /* 0x000000020700720c */ /* 0x008fda0003f06270 */
[----:B------:R-:W-:Y:S05]  /*c780*/  @!P0 BRA `(.L_x_279) ;  /* 0x0000000c00f88947 */ /* 0x000fea0003800000 */
[----:B------:R-:W-:Y:S01]  /*c790*/  ULDC UR4, c[0x0][0x2f4] ;  /* 0x0000bd0000047ab9 */ /* 0x000fe20000000800 */
[----:B------:R-:W-:Y:S01]  /*c7a0*/  IMAD.MOV.U32 R17, RZ, RZ, R27 ;  /* 0x000000ffff117224 */ /* 0x000fe200078e001b */
[----:B------:R-:W-:Y:S01]  /*c7b0*/  ISETP.GE.AND P1, PT, R28, UR4, PT ;  /* 0x000000041c007c0c */ /* 0x000fe2000bf26270 */
[----:B------:R-:W-:Y:S01]  /*c7c0*/  IMAD.MOV.U32 R29, RZ, RZ, R26 ;  /* 0x000000ffff1d7224 */ /* 0x000fe200078e001a */
[----:B------:R-:W-:-:S11]  /*c7d0*/  MOV R6, R25 ;  /* 0x0000001900067202 */ /* 0x000fd60000000f00 */
.L_x_292:
[----:B------:R-:W2:Y:S01]  /*c7e0*/  LDL R10, [R1+0x14] ;  /* 0x00001400010a7983 */ /* 0x000ea20000100800 */
[----:B------:R-:W1:Y:S03]  /*c7f0*/  LDC R3, c[0x0][0x430] ;  /* 0x00010c00ff037b82 */ /* 0x000e660000000800 */
[----:B------:R-:W3:Y:S04]  /*c800*/  LDL R9, [R1+0x18] ;  /* 0x0000180001097983 */ /* 0x000ee80000100800 */
[----:B------:R-:W4:Y:S01]  /*c810*/  LDL R5, [R1] ;  /* 0x0000000001057983 */ /* 0x000f220000100800 */
[----:B------:R-:W0:Y:S03]  /*c820*/  S2R R2, SR_TID.X ;  /* 0x0000000000027919 */ /* 0x000e260000002100 */
[----:B------:R-:W5:Y:S01]  /*c830*/  LDL R8, [R1+0x48] ;  /* 0x0000480001087983 */ /* 0x000f620000100800 */
[----:B-1----:R-:W-:-:S13]  /*c840*/  ISETP.NE.AND P0, PT, R3, 0x1, PT ;  /* 0x000000010300780c */ /* 0x002fda0003f05270 */
[----:B------:R-:W1:Y:S01]  /*c850*/  @P0 LDC R4, c[0x0][0x434] ;  /* 0x00010d00ff040b82 */ /* 0x000e620000000800 */
[----:B0-----:R-:W-:-:S04]  /*c860*/  LOP3.LUT R0, R2, 0x7f, RZ, 0xc0, !PT ;  /* 0x0000007f02007812 */ /* 0x001fc800078ec0ff */
[----:B------:R-:W-:-:S03]  /*c870*/  SHF.R.U32.HI R3, RZ, 0x3, R0 ;  /* 0x00000003ff037819 */ /* 0x000fc60000011600 */
[----:B------:R-:W0:Y:S01]  /*c880*/  @P0 LDC R0, c[0x0][0x438] ;  /* 0x00010e00ff000b82 */ /* 0x000e220000000800 */
[----:B------:R-:W-:Y:S02]  /*c890*/  IMAD.SHL.U32 R2, R2, 0x10, RZ ;  /* 0x0000001002027824 */ /* 0x000fe400078e00ff */
[----:B------:R-:W-:-:S03]  /*c8a0*/  IMAD R3, R7, 0x80, R3 ;  /* 0x0000008007037824 */ /* 0x000fc600078e0203 */
[----:B------:R-:W-:Y:S01]  /*c8b0*/  LOP3.LUT R2, R2, 0x70, RZ, 0xc0, !PT ;  /* 0x0000007002027812 */ /* 0x000fe200078ec0ff */
[----:B------:R-:W-:Y:S05]  /*c8c0*/  YIELD ;  /* 0x0000000000007946 */ /* 0x000fea0003800000 */
[----:B------:R-:W-:Y:S01]  /*c8d0*/  ULDC UR4, c[0x0][0x430] ;  /* 0x00010c0000047ab9 */ /* 0x000fe20000000800 */
[----:B--2---:R-:W-:-:S05]  /*c8e0*/  IADD3 R3, R2, R3, R10 ;  /* 0x0000000302037210 */ /* 0x004fca0007ffe00a */
[----:B-1----:R-:W-:-:S04]  /*c8f0*/  @P0 IMAD.HI.U32 R4, R3, R4, RZ ;  /* 0x0000000403040227 */ /* 0x002fc800078e00ff */
[----:B------:R-:W-:Y:S01]  /*c900*/  IMAD.MOV.U32 R2, RZ, RZ, R3 ;  /* 0x000000ffff027224 */ /* 0x000fe200078e0003 */
[----:B0-----:R-:W-:-:S05]  /*c910*/  @P0 SHF.R.U32.HI R2, RZ, R0, R4 ;  /* 0x00000000ff020219 */ /* 0x001fca0000011604 */
[----:B------:R-:W-:-:S04]  /*c920*/  IMAD.MOV R0, RZ, RZ, -R2 ;  /* 0x000000ffff007224 */ /* 0x000fc800078e0a02 */
[----:B------:R-:W-:Y:S01]  /*c930*/  IMAD R0, R0, UR4, R3 ;  /* 0x0000000400007c24 */ /* 0x000fe2000f8e0203 */
[----:B------:R-:W-:Y:S01]  /*c940*/  ULDC.64 UR4, c[0x0][0x428] ;  /* 0x00010a0000047ab9 */ /* 0x000fe20000000a00 */
[----:B------:R-:W-:Y:S01]  /*c950*/  SHF.R.S32.HI R3, RZ, 0x1f, R2 ;  /* 0x0000001fff037819 */ /* 0x000fe20000011402 */
[----:B---3--:R-:W-:-:S04]  /*c960*/  IMAD R4, R9, UR4, RZ ;  /* 0x0000000409047c24 */ /* 0x008fc8000f8e02ff */
[C---:B----4-:R-:W-:Y:S02]  /*c970*/  IMAD R4, R5.reuse, UR5, R4 ;  /* 0x0000000505047c24 */ /* 0x050fe4000f8e0204 */
[----:B------:R-:W-:Y:S01]  /*c980*/  IMAD.WIDE.U32 R2, R5, UR4, R2 ;  /* 0x0000000405027c25 */ /* 0x000fe2000f8e0002 */
[----:B------:R-:W-:-:S04]  /*c990*/  ULDC.64 UR4, c[0x0][0x418] ;  /* 0x0001060000047ab9 */ /* 0x000fc80000000a00 */
[----:B------:R-:W-:Y:S02]  /*c9a0*/  IADD3 R3, R4, R3, RZ ;  /* 0x0000000304037210 */ /* 0x000fe40007ffe0ff */
[----:B------:R-:W-:-:S04]  /*c9b0*/  LEA R4, P0, R2, UR4, 0x2 ;  /* 0x0000000402047c11 */ /* 0x000fc8000f8010ff */
[----:B------:R-:W-:-:S05]  /*c9c0*/  LEA.HI.X R5, R2, UR5, R3, 0x2, P0 ;  /* 0x0000000502057c11 */ /* 0x000fca00080f1403 */
[----:B------:R-:W2:Y:S01]  /*c9d0*/  LDG.E R4, desc[UR36][R4.64] ;  /* 0x0000002404047981 */ /* 0x000ea2000c1e1900 */
[----:B-----5:R-:W-:Y:S01]  /*c9e0*/  ISETP.NE.AND P2, PT, R8, 0x3, PT ;  /* 0x000000030800780c */ /* 0x020fe20003f45270 */
[----:B------:R-:W-:-:S05]  /*c9f0*/  VIADD R25, R6, 0x1 ;  /* 0x0000000106197836 */ /* 0x000fca0000000000 */
[----:B------:R-:W-:-:S04]  /*ca00*/  ISETP.NE.AND P0, PT, R25, 0x2, PT ;  /* 0x000000021900780c */ /* 0x000fc80003f05270 */
[----:B------:R-:W-:Y:S01]  /*ca10*/  SEL R27, RZ, 0x1, P0 ;  /* 0x00000001ff1b7807 */ /* 0x000fe20000000000 */
[----:B------:R-:W-:Y:S01]  /*ca20*/  IMAD.MOV.U32 R26, RZ, RZ, R7 ;  /* 0x000000ffff1a7224 */ /* 0x000fe200078e0007 */
[----:B------:R-:W-:Y:S02]  /*ca30*/  SEL R25, R25, RZ, P0 ;  /* 0x000000ff19197207 */ /* 0x000fe40000000000 */
[----:B------:R-:W-:Y:S02]  /*ca40*/  LOP3.LUT R27, R17, R27, RZ, 0x3c, !PT ;  /* 0x0000001b111b7212 */ /* 0x000fe400078e3cff */
[----:B--2---:R-:W-:Y:S01]  /*ca50*/  SHF.R.S32.HI R21, RZ, 0x1f, R4 ;  /* 0x0000001fff157819 */ /* 0x004fe20000011404 */
[----:B------:R-:W-:Y:S06]  /*ca60*/  @!P2 BRA `(.L_x_280) ;  /* 0x000000000004a947 */ /* 0x000fec0003800000 */
[----:B------:R-:W-:Y:S01]  /*ca70*/  BPT.TRAP 0x1 ;  /* 0x000000040000795c */ /* 0x000fe20000300000 */
.L_x_280:
[----:B------:R-:W-:Y:S01]  /*ca80*/  IMAD R5, R25, 0x8, R22 ;  /* 0x0000000819057824 */ /* 0x000fe200078e0216 */
[----:B------:R-:W-:Y:S01]  /*ca90*/  SHF.L.U32 R2, R27, 0x1f, RZ ;  /* 0x0000001f1b027819 */ /* 0x000fe200000006ff */
[----:B------:R-:W-:Y:S03]  /*caa0*/  BSSY B1, `(.L_x_281) ;  /* 0x0000003000017945 */ /* 0x000fe60003800000 */
[----:B------:R-:W0:Y:S02]  /*cab0*/  SYNCS.PHASECHK.TRANS64.TRYWAIT P0, [R5+URZ+0x16840], R2 ;  /* 0x01684002050075a7 */ /* 0x000e24000800017f */
[----:B0-----:R-:W-:Y:S05]  /*cac0*/  @!P0 BRA `(.L_x_282) ;  /* 0x00000040005c8947 */ /* 0x001fea0003800000 */
.L_x_375:
[----:B------:R-:W-:Y:S05]  /*cad0*/  BSYNC B1 ;  /* 0x0000000000017941 */ /* 0x000fea0003800000 */
.L_x_281:
[----:B------:R-:W2:Y:S01]  /*cae0*/  LDL R3, [R1+0x4] ;  /* 0x0000040001037983 */ /* 0x000ea20000100800 */
[----:B------:R-:W-:Y:S01]  /*caf0*/  SHF.R.S32.HI R20, RZ, 0x1f, R0 ;  /* 0x0000001fff147819 */ /* 0x000fe20000011400 */
[----:B------:R-:W-:Y:S01]  /*cb00*/  ULDC.64 UR4, c[0x0][0x300] ;  /* 0x0000c00000047ab9 */ /* 0x000fe20000000a00 */
[----:B------:R-:W-:Y:S01]  /*cb10*/  ULDC.64 UR6, c[0x0][0x2e8] ;  /* 0x0000ba0000067ab9 */ /* 0x000fe20000000a00 */
[----:B------:R-:W1:Y:S02]  /*cb20*/  S2R R8, SR_TID.X ;  /* 0x0000000000087919 */ /* 0x000e640000002100 */
[----:B------:R-:W-:-:S04]  /*cb30*/  IMAD R7, R20, UR4, RZ ;  /* 0x0000000414077c24 */ /* 0x000fc8000f8e02ff */
[----:B------:R-:W-:Y:S02]  /*cb40*/  IMAD R7, R0, UR5, R7 ;  /* 0x0000000500077c24 */ /* 0x000fe4000f8e0207 */
[C---:B-1----:R-:W-:Y:S01]  /*cb50*/  IMAD.SHL.U32 R9, R8.reuse, 0x8, RZ ;  /* 0x0000000808097824 */ /* 0x042fe200078e00ff */
[----:B------:R-:W-:-:S04]  /*cb60*/  SHF.L.U32 R11, R8, 0x3, RZ ;  /* 0x00000003080b7819 */ /* 0x000fc800000006ff */
[----:B------:R-:W-:-:S04]  /*cb70*/  LOP3.LUT R9, R9, 0x1f8, RZ, 0xc0, !PT ;  /* 0x000001f809097812 */ /* 0x000fc800078ec0ff */
[----:B------:R-:W-:-:S04]  /*cb80*/  LOP3.LUT R9, R9, 0x38, R8, 0x78, !PT ;  /* 0x0000003809097812 */ /* 0x000fc800078e7808 */
[----:B------:R-:W-:-:S05]  /*cb90*/  LOP3.LUT R9, R9, 0x200, R11, 0xf8, !PT ;  /* 0x0000020009097812 */ /* 0x000fca00078ef80b */
[----:B------:R-:W-:Y:S01]  /*cba0*/  IMAD R9, R25, 0x2000, R9 ;  /* 0x0000200019097824 */ /* 0x000fe200078e0209 */
[----:B--2---:R-:W-:Y:S01]  /*cbb0*/  LOP3.LUT P2, RZ, R3, 0x1, RZ, 0xc0, !PT ;  /* 0x0000000103ff7812 */ /* 0x004fe2000784c0ff */
[----:B0-----:R-:W-:Y:S01]  /*cbc0*/  IMAD.WIDE.U32 R2, R0, UR4, RZ ;  /* 0x0000000400027c25 */ /* 0x001fe2000f8e00ff */
[----:B------:R-:W-:-:S03]  /*cbd0*/  ULDC.64 UR4, c[0x0][0x310] ;  /* 0x0000c40000047ab9 */ /* 0x000fc60000000a00 */
[----:B------:R-:W-:Y:S02]  /*cbe0*/  IMAD.IADD R3, R3, 0x1, R7 ;  /* 0x0000000103037824 */ /* 0x000fe400078e0207 */
[----:B------:R-:W-:Y:S02]  /*cbf0*/  IMAD R7, R21, UR4, RZ ;  /* 0x0000000415077c24 */ /* 0x000fe4000f8e02ff */
[----:B------:R-:W-:-:S04]  /*cc00*/  IMAD.WIDE.U32 R2, R4, UR4, R2 ;  /* 0x0000000404027c25 */ /* 0x000fc8000f8e0002 */
[----:B------:R-:W-:Y:S01]  /*cc10*/  IMAD R7, R4, UR5, R7 ;  /* 0x0000000504077c24 */ /* 0x000fe2000f8e0207 */
[----:B------:R-:W-:-:S03]  /*cc20*/  ULDC.64 UR4, c[0x0][0x308] ;  /* 0x0000c20000047ab9 */ /* 0x000fc60000000a00 */
[----:B------:R-:W-:Y:S02]  /*cc30*/  IMAD.IADD R3, R3, 0x1, R7 ;  /* 0x0000000103037824 */ /* 0x000fe400078e0207 */
[----:B------:R-:W-:Y:S01]  /*cc40*/  IMAD.WIDE.U32 R2, R24, UR4, R2 ;  /* 0x0000000418027c25 */ /* 0x000fe2000f8e0002 */
[----:B------:R-:W-:-:S03]  /*cc50*/  UMOV UR4, 0xffffffff ;  /* 0xffffffff00047882 */ /* 0x000fc60000000000 */
[----:B------:R-:W-:Y:S01]  /*cc60*/  IMAD R10, R24, UR5, R3 ;  /* 0x00000005180a7c24 */ /* 0x000fe2000f8e0203 */
[----:B------:R-:W-:-:S04]  /*cc70*/  LEA R8, P0, R2, UR6, 0x1 ;  /* 0x0000000602087c11 */ /* 0x000fc8000f8008ff */
[----:B------:R-:W-:Y:S01]  /*cc80*/  LEA.HI.X R10, R2, UR7, R10, 0x1, P0 ;  /* 0x00000007020a7c11 */ /* 0x000fe200080f0c0a */
[----:B------:R-:W-:Y:S08]  /*cc90*/  BRA.DIV UR4, `(.L_x_283) ;  /* 0x0000003e04fc7947 */ /* 0x000ff0000b800000 */
[----:B------:R-:W0:Y:S01]  /*cca0*/  SHFL.IDX PT, R2, R8, RZ, 0x181f ;  /* 0x00181fff08027589 */ /* 0x000e2200000e0000 */
[----:B------:R-:W-:Y:S02]  /*ccb0*/  IMAD.SHL.U32 R7, R28, 0x2, RZ ;  /* 0x000000021c077824 */ /* 0x000fe400078e00ff */
[----:B------:R-:W-:Y:S01]  /*ccc0*/  IMAD R9, R9, 0x2, R22 ;  /* 0x0000000209097824 */ /* 0x000fe200078e0216 */
[----:B------:R-:W1:Y:S02]  /*ccd0*/  SHFL.IDX PT, R3, R10, RZ, 0x181f ;  /* 0x00181fff0a037589 */ /* 0x000e6400000e0000 */
[----:B0-----:R-:W-:-:S05]  /*cce0*/  IADD3 R2, P0, R2, R7, RZ ;  /* 0x0000000702027210 */ /* 0x001fca0007f1e0ff */
[----:B-1----:R-:W-:-:S05]  /*ccf0*/  IMAD.X R3, RZ, RZ, R3, P0 ;  /* 0x000000ffff037224 */ /* 0x002fca00000e0603 */
[----:B------:R-:W-:Y:S01]  /*cd00*/  @!PT LDS RZ, [RZ] ;  /* 0x00000000fffff984 */ /* 0x000fe20000000800 */
        /* <DEDUP_REMOVED lines=27> */
[----:B------:R-:W1:Y:S04]  /*cec0*/  SHFL.IDX PT, R3, R10, 0x6, 0x181f ;  /* 0x00d81f000a037f89 */ /* 0x000e6800000e0000 */
[----:B------:R-:W2:Y:S01]  /*ced0*/  SHFL.IDX PT, R10, R10, 0x7, 0x181f ;  /* 0x00f81f000a0a7f89 */ /* 0x000ea200000e0000 */
[----:B0-----:R-:W-:-:S05]  /*cee0*/  IADD3 R2, P0, R2, R7, RZ ;  /* 0x0000000702027210 */ /* 0x001fca0007f1e0ff */
[----:B-1----:R-:W-:-:S05]  /*cef0*/  IMAD.X R3, RZ, RZ, R3, P0 ;  /* 0x000000ffff037224 */ /* 0x002fca00000e0603 */
[----:B------:R0:W-:Y:S04]  /*cf00*/  LDGSTS.E.BYPASS.LTC128B.128 [R9+0x11400], desc[UR36][R2.64], !P2 ;  /* 0x1140000002097fae */ /* 0x0001e8000d101d64 */
[----:B0-2---:R0:W1:Y:S02]  /*cf10*/  SHFL.IDX PT, R2, R8, 0x7, 0x181f ;  /* 0x00f81f0008027f89 */ /* 0x00506400000e0000 */
.L_x_393:
[----:B-1----:R-:W-:-:S04]  /*cf20*/  IADD3 R2, P0, R2, R7, RZ ;  /* 0x0000000702027210 */ /* 0x002fc80007f1e0ff */
[----:B------:R-:W-:Y:S02]  /*cf30*/  IADD3.X R3, RZ, R10, RZ, P0, !PT ;  /* 0x0000000aff037210 */ /* 0x000fe400007fe4ff */
[----:B------:R-:W-:-:S03]  /*cf40*/  PLOP3.LUT P0, PT, PT, PT, PT, 0x80, 0x0 ;  /* 0x000000000000781c */ /* 0x000fc60003f0f070 */
[----:B------:R-:W-:Y:S01]  /*cf50*/  @!PT LDS RZ, [RZ] ;  /* 0x00000000fffff984 */ /* 0x000fe20000000800 */
[----:B------:R-:W-:Y:S01]  /*cf60*/  @!PT LDS RZ, [RZ] ;  /* 0x00000000fffff984 */ /* 0x000fe20000000800 */
[----:B------:R-:W-:Y:S01]  /*cf70*/  @!PT LDS RZ, [RZ] ;  /* 0x00000000fffff984 */ /* 0x000fe20000000800 */
[----:B------:R1:W-:Y:S01]  /*cf80*/  LDGSTS.E.BYPASS.LTC128B.128 [R9+0x11c00], desc[UR36][R2.64], !P2 ;  /* 0x11c0000002097fae */ /* 0x0003e2000d101d64 */
[----:B------:R-:W-:-:S09]  /*cf90*/  NOP ;  /* 0x0000000000007918 */ /* 0x000fd20000000000 */
.L_x_284:
[----:B------:R-:W-:Y:S02]  /*cfa0*/  PLOP3.LUT P2, PT, P2, P0, PT, 0xa2, 0x0 ;  /* 0x000000000000781c */ /* 0x000fe40001741472 */
[----:B------:R-:W-:-:S08]  /*cfb0*/  @P0 R2UR P2, UR4, R5 ;  /* 0x00000000050402ca */ /* 0x000fd00000040000 */
[----:B------:R-:W-:-:S05]  /*cfc0*/  @P0 PLOP3.LUT P0, PT, P2, PT, PT, 0x80, 0x0 ;  /* 0x000000000000081c */ /* 0x000fca000170f070 */
[----:B------:R-:W-:Y:S01]  /*cfd0*/  @!P2 SYNCS.ARRIVE.TRANS64.RED.A0T1 RZ, [UR4+0x16830], RZ ;  /* 0x016830ffffffa9a7 */ /* 0x000fe20008200404 */
[----:B------:R-:W-:Y:S07]  /*cfe0*/  @!P2 ARRIVES.LDGSTSBAR.64.TRANSCNT [UR4+0x16830] ;  /* 0x01683000ff00a9b0 */ /* 0x000fee0008000a84 */
[----:B------:R-:W-:Y:S05]  /*cff0*/  @P0 BRA.U.ANY `(.L_x_284) ;  /* 0xfffffffd00e80947 */ /* 0x000fea000393ffff */
[----:B------:R-:W-:Y:S01]  /*d000*/  NOP ;  /* 0x0000000000007918 */ /* 0x000fe20000000000 */
[----:B-1----:R-:W2:Y:S02]  /*d010*/  LDL R2, [R1+0x48] ;  /* 0x0000480001027983 */ /* 0x002ea40000100800 */
[----:B--2---:R-:W-:-:S13]  /*d020*/  ISETP.NE.AND P3, PT, R2, 0x3, PT ;  /* 0x000000030200780c */ /* 0x004fda0003f65270 */
[----:B------:R-:W-:Y:S05]  /*d030*/  @!P3 BRA `(.L_x_285) ;  /* 0x000000000004b947 */ /* 0x000fea0003800000 */
[----:B------:R-:W-:Y:S01]  /*d040*/  BPT.TRAP 0x1 ;  /* 0x000000040000795c */ /* 0x000fe20000300000 */
.L_x_285:
[----:B------:R1:W-:Y:S01]  /*d050*/  SYNCS.ARRIVE.TRANS64.A1T0 RZ, [R5+URZ+0x16830], RZ ;  /* 0x016830ff05ff79a7 */ /* 0x0003e2000810003f */
[----:B------:R-:W-:Y:S05]  /*d060*/  @!P3 BRA `(.L_x_286) ;  /* 0x000000000004b947 */ /* 0x000fea0003800000 */
[----:B------:R-:W-:Y:S01]  /*d070*/  BPT.TRAP 0x1 ;  /* 0x000000040000795c */ /* 0x000fe20000300000 */
.L_x_286:
[----:B------:R-:W-:Y:S01]  /*d080*/  SHF.L.U32 R2, R17, 0x1f, RZ ;  /* 0x0000001f11027819 */ /* 0x000fe200000006ff */
[----:B-1----:R-:W-:Y:S01]  /*d090*/  IMAD R5, R6, 0x8, R22 ;  /* 0x0000000806057824 */ /* 0x002fe200078e0216 */
[----:B------:R-:W-:Y:S03]  /*d0a0*/  BSSY B1, `(.L_x_287) ;  /* 0x0000003000017945 */ /* 0x000fe60003800000 */
[----:B------:R-:W1:Y:S02]  /*d0b0*/  SYNCS.PHASECHK.TRANS64.TRYWAIT P0, [R5+URZ+0x16860], R2 ;  /* 0x01686002050075a7 */ /* 0x000e64000800017f */
[----:B-1----:R-:W-:Y:S05]  /*d0c0*/  @!P0 BRA `(.L_x_288) ;  /* 0x0000004400208947 */ /* 0x002fea0003800000 */
.L_x_394:
[----:B------:R-:W-:Y:S05]  /*d0d0*/  BSYNC B1 ;  /* 0x0000000000017941 */ /* 0x000fea0003800000 */
.L_x_287:
[----:B0-----:R-:W2:Y:S01]  /*d0e0*/  LDL R8, [R1+0xc] ;  /* 0x00000c0001087983 */ /* 0x001ea20000100800 */
[----:B------:R-:W0:Y:S01]  /*d0f0*/  S2R R11, SR_TID.X ;  /* 0x00000000000b7919 */ /* 0x000e220000002100 */
[----:B------:R-:W-:Y:S01]  /*d100*/  UMOV UR4, 0xffffffff ;  /* 0xffffffff00047882 */ /* 0x000fe20000000000 */
[C---:B0-----:R-:W-:Y:S01]  /*d110*/  IMAD.SHL.U32 R9, R11.reuse, 0x8, RZ ;  /* 0x000000080b097824 */ /* 0x041fe200078e00ff */
[C---:B------:R-:W-:Y:S01]  /*d120*/  LOP3.LUT R3, R11.reuse, 0x7f, RZ, 0xc0, !PT ;  /* 0x0000007f0b037812 */ /* 0x040fe200078ec0ff */
[----:B------:R-:W-:-:S03]  /*d130*/  IMAD.SHL.U32 R10, R11, 0x8, RZ ;  /* 0x000000080b0a7824 */ /* 0x000fc600078e00ff */
[----:B------:R-:W-:-:S04]  /*d140*/  LOP3.LUT R9, R9, 0x1f8, RZ, 0xc0, !PT ;  /* 0x000001f809097812 */ /* 0x000fc800078ec0ff */
[----:B------:R-:W-:Y:S02]  /*d150*/  LOP3.LUT R9, R9, 0x38, R11, 0x78, !PT ;  /* 0x0000003809097812 */ /* 0x000fe400078e780b */
[----:B------:R-:W-:Y:S02]  /*d160*/  SHF.R.U32.HI R3, RZ, 0x3, R3 ;  /* 0x00000003ff037819 */ /* 0x000fe40000011603 */
[----:B------:R-:W-:-:S05]  /*d170*/  LOP3.LUT R9, R9, 0x200, R10, 0xf8, !PT ;  /* 0x0000020009097812 */ /* 0x000fca00078ef80a */
[----:B------:R-:W-:Y:S02]  /*d180*/  IMAD R6, R6, 0x2000, R9 ;  /* 0x0000200006067824 */ /* 0x000fe400078e0209 */
[----:B--2---:R-:W-:-:S04]  /*d190*/  IMAD R8, R29, -0x80, R8 ;  /* 0xffffff801d087824 */ /* 0x004fc800078e0208 */
[----:B------:R-:W-:Y:S01]  /*d1a0*/  IMAD.IADD R8, R8, 0x1, -R3 ;  /* 0x0000000108087824 */ /* 0x000fe200078e0a03 */
[----:B------:R-:W-:Y:S06]  /*d1b0*/  BRA.DIV UR4, `(.L_x_289) ;  /* 0x0000004204f87947 */ /* 0x000fec000b800000 */
[----:B-1----:R-:W0:Y:S01]  /*d1c0*/  SHFL.IDX PT, R2, R18, RZ, 0x181f ;  /* 0x00181fff12027589 */ /* 0x002e2200000e0000 */
[----:B------:R-:W-:Y:S01]  /*d1d0*/  ISETP.LT.OR P0, PT, R8, 0x1, P1 ;  /* 0x000000010800780c */ /* 0x000fe20000f01670 */
[----:B------:R-:W-:Y:S02]  /*d1e0*/  IMAD R6, R6, 0x2, R22 ;  /* 0x0000000206067824 */ /* 0x000fe400078e0216 */
[----:B------:R-:W1:Y:S01]  /*d1f0*/  SHFL.IDX PT, R3, R23, RZ, 0x181f ;  /* 0x00181fff17037589 */ /* 0x000e6200000e0000 */
[----:B0-----:R-:W-:-:S04]  /*d200*/  IADD3 R2, P2, R2, R7, RZ ;  /* 0x0000000702027210 */ /* 0x001fc80007f5e0ff */
[----:B-1----:R-:W-:-:S05]  /*d210*/  IADD3.X R3, RZ, R3, RZ, P2, !PT ;  /* 0x00000003ff037210 */ /* 0x002fca00017fe4ff */
[----:B------:R-:W-:Y:S01]  /*d220*/  @!PT LDS RZ, [RZ] ;  /* 0x00000000fffff984 */ /* 0x000fe20000000800 */
[----:B------:R0:W-:Y:S01]  /*d230*/  LDGSTS.E.BYPASS.LTC128B.128 [R6+0x400], desc[UR36][R2.64], !P0 ;  /* 0x0040000002067fae */ /* 0x0001e2000c101d64 */
[----:B------:R-:W-:-:S03]  /*d240*/  ISETP.LT.OR P0, PT, R8, 0x11, P1 ;  /* 0x000000110800780c */ /* 0x000fc60000f01670 */
[----:B0-----:R-:W0:Y:S04]  /*d250*/  SHFL.IDX PT, R2, R18, 0x1, 0x181f ;  /* 0x00381f0012027f89 */ /* 0x001e2800000e0000 */
[----:B------:R-:W1:Y:S01]  /*d260*/  SHFL.IDX PT, R3, R23, 0x1, 0x181f ;  /* 0x00381f0017037f89 */ /* 0x000e6200000e0000 */
[----:B0-----:R-:W-:-:S05]  /*d270*/  IADD3 R2, P2, R2, R7, RZ ;  /* 0x0000000702027210 */ /* 0x001fca0007f5e0ff */
[----:B-1----:R-:W-:-:S05]  /*d280*/  IMAD.X R3, RZ, RZ, R3, P2 ;  /* 0x000000ffff037224 */ /* 0x002fca00010e0603 */
        /* <DEDUP_REMOVED lines=22> */
[----:B0-----:R-:W-:-:S04]  /*d3f0*/  IADD3 R2, P2, R2, R7, RZ ;  /* 0x0000000702027210 */ /* 0x001fc80007f5e0ff */
[----:B-1----:R-:W-:-:S05]  /*d400*/  IADD3.X R3, RZ, R3, RZ, P2, !PT ;  /* 0x00000003ff037210 */ /* 0x002fca00017fe4ff */
[----:B------:R0:W-:Y:S01]  /*d410*/  LDGSTS.E.BYPASS.LTC128B.128 [R6+0x2c00], desc[UR36][R2.64], !P0 ;  /* 0x02c0000002067fae */ /* 0x0001e2000c101d64 */
[----:B------:R-:W-:-:S03]  /*d420*/  ISETP.LT.OR P0, PT, R8, 0x61, P1 ;  /* 0x000000610800780c */ /* 0x000fc60000f01670 */
[----:B0-----:R-:W0:Y:S04]  /*d430*/  SHFL.IDX PT, R2, R18, 0x6, 0x181f ;  /* 0x00d81f0012027f89 */ /* 0x001e2800000e0000 */
[----:B------:R-:W1:Y:S04]  /*d440*/  SHFL.IDX PT, R3, R23, 0x6, 0x181f ;  /* 0x00d81f0017037f89 */ /* 0x000e6800000e0000 */
[----:B------:R-:W2:Y:S01]  /*d450*/  SHFL.IDX PT, R23, R23, 0x7, 0x181f ;  /* 0x00f81f0017177f89 */ /* 0x000ea200000e0000 */
[----:B0-----:R-:W-:-:S05]  /*d460*/  IADD3 R2, P2, R2, R7, RZ ;  /* 0x0000000702027210 */ /* 0x001fca0007f5e0ff */
[----:B-1----:R-:W-:-:S05]  /*d470*/  IMAD.X R3, RZ, RZ, R3, P2 ;  /* 0x000000ffff037224 */ /* 0x002fca00010e0603 */
[----:B------:R0:W-:Y:S04]  /*d480*/  LDGSTS.E.BYPASS.LTC128B.128 [R6+0x3400], desc[UR36][R2.64], !P0 ;  /* 0x0340000002067fae */ /* 0x0001e8000c101d64 */
[----:B0-2---:R0:W1:Y:S02]  /*d490*/  SHFL.IDX PT, R2, R18, 0x7, 0x181f ;  /* 0x00f81f0012027f89 */ /* 0x00506400000e0000 */
.L_x_412:
[----:B------:R-:W-:Y:S01]  /*d4a0*/  ISETP.LT.OR P0, PT, R8, 0x71, P1 ;  /* 0x000000710800780c */ /* 0x000fe20000f01670 */
[----:B------:R-:W-:Y:S01]  /*d4b0*/  ULDC.64 UR4, c[0x0][0x328] ;  /* 0x0000ca0000047ab9 */ /* 0x000fe20000000a00 */
[----:B-1----:R-:W-:Y:S01]  /*d4c0*/  IADD3 R2, P2, R2, R7, RZ ;  /* 0x0000000702027210 */ /* 0x002fe20007f5e0ff */
[----:B------:R-:W-:-:S04]  /*d4d0*/  ULDC.64 UR6, c[0x0][0x318] ;  /* 0x0000c60000067ab9 */ /* 0x000fc80000000a00 */
[----:B------:R-:W-:-:S06]  /*d4e0*/  IMAD.X R3, RZ, RZ, R23, P2 ;  /* 0x000000ffff037224 */ /* 0x000fcc00010e0617 */
[----:B------:R-:W-:Y:S01]  /*d4f0*/  @!PT LDS RZ, [RZ] ;  /* 0x00000000fffff984 */ /* 0x000fe20000000800 */
[----:B------:R-:W-:Y:S01]  /*d500*/  @!PT LDS RZ, [RZ] ;  /* 0x00000000fffff984 */ /* 0x000fe20000000800 */
[----:B------:R-:W-:Y:S01]  /*d510*/  @!PT LDS RZ, [RZ] ;  /* 0x00000000fffff984 */ /* 0x000fe20000000800 */
[----:B------:R1:W-:Y:S01]  /*d520*/  LDGSTS.E.BYPASS.LTC128B.128 [R6+0x3c00], desc[UR36][R2.64], !P0 ;  /* 0x03c0000002067fae */ /* 0x0003e2000c101d64 */
[----:B------:R-:W-:Y:S01]  /*d530*/  PLOP3.LUT P0, PT, PT, PT, PT, 0x80, 0x0 ;  /* 0x000000000000781c */ /* 0x000fe20003f0f070 */
[----:B-1----:R-:W-:Y:S02]  /*d540*/  IMAD R6, R20, UR4, RZ ;  /* 0x0000000414067c24 */ /* 0x002fe4000f8e02ff */
[----:B------:R-:W-:-:S04]  /*d550*/  IMAD.WIDE.U32 R2, R0, UR4, RZ ;  /* 0x0000000400027c25 */ /* 0x000fc8000f8e00ff */
[----:B------:R-:W-:Y:S01]  /*d560*/  IMAD R6, R0, UR5, R6 ;  /* 0x0000000500067c24 */ /* 0x000fe2000f8e0206 */
[----:B------:R-:W-:Y:S01]  /*d570*/  ULDC.64 UR4, c[0x0][0x338] ;  /* 0x0000ce0000047ab9 */ /* 0x000fe20000000a00 */
[----:B------:R-:W-:Y:S02]  /*d580*/  NOP ;  /* 0x0000000000007918 */ /* 0x000fe40000000000 */
[----:B------:R-:W-:Y:S02]  /*d590*/  IMAD.IADD R3, R3, 0x1, R6 ;  /* 0x0000000103037824 */ /* 0x000fe400078e0206 */
[----:B------:R-:W-:-:S04]  /*d5a0*/  IMAD.WIDE.U32 R2, R4, UR4, R2 ;  /* 0x0000000404027c25 */ /* 0x000fc8000f8e0002 */
[----:B------:R-:W-:-:S04]  /*d5b0*/  IMAD R0, R21, UR4, RZ ;  /* 0x0000000415007c24 */ /* 0x000fc8000f8e02ff */
[----:B------:R-:W-:Y:S01]  /*d5c0*/  IMAD R0, R4, UR5, R0 ;  /* 0x0000000504007c24 */ /* 0x000fe2000f8e0200 */
[----:B------:R-:W-:-:S03]  /*d5d0*/  ULDC.64 UR4, c[0x0][0x330] ;  /* 0x0000cc0000047ab9 */ /* 0x000fc60000000a00 */
[----:B------:R-:W-:Y:S02]  /*d5e0*/  IMAD.IADD R3, R3, 0x1, R0 ;  /* 0x0000000103037824 */ /* 0x000fe400078e0200 */
[----:B------:R-:W-:-:S04]  /*d5f0*/  IMAD.WIDE.U32 R2, R24, UR4, R2 ;  /* 0x0000000418027c25 */ /* 0x000fc8000f8e0002 */
[----:B------:R-:W-:Y:S01]  /*d600*/  IMAD R0, R24, UR5, R3 ;  /* 0x0000000518007c24 */ /* 0x000fe2000f8e0203 */
[----:B0-----:R-:W-:-:S04]  /*d610*/  LEA R18, P2, R2, UR6, 0x1 ;  /* 0x0000000602127c11 */ /* 0x001fc8000f8408ff */
[----:B------:R-:W-:-:S09]  /*d620*/  LEA.HI.X R0, R2, UR7, R0, 0x1, P2 ;  /* 0x0000000702007c11 */ /* 0x000fd200090f0c00 */
.L_x_290:
[----:B------:R-:W-:Y:S02]  /*d630*/  PLOP3.LUT P2, PT, P2, P0, PT, 0xa2, 0x0 ;  /* 0x000000000000781c */ /* 0x000fe40001741472 */
[----:B------:R-:W-:-:S08]  /*d640*/  @P0 R2UR P2, UR4, R5 ;  /* 0x00000000050402ca */ /* 0x000fd00000040000 */
[----:B------:R-:W-:-:S05]  /*d650*/  @P0 PLOP3.LUT P0, PT, P2, PT, PT, 0x80, 0x0 ;  /* 0x000000000000081c */ /* 0x000fca000170f070 */
[----:B------:R-:W-:Y:S01]  /*d660*/  @!P2 SYNCS.ARRIVE.TRANS64.RED.A0T1 RZ, [UR4+0x16850], RZ ;  /* 0x016850ffffffa9a7 */ /* 0x000fe20008200404 */
[----:B------:R-:W-:Y:S07]  /*d670*/  @!P2 ARRIVES.LDGSTSBAR.64.TRANSCNT [UR4+0x16850] ;  /* 0x01685000ff00a9b0 */ /* 0x000fee0008000a84 */
[----:B------:R-:W-:Y:S05]  /*d680*/  @P0 BRA.U.ANY `(.L_x_290) ;  /* 0xfffffffd00e80947 */ /* 0x000fea000393ffff */
[----:B------:R-:W-:Y:S01]  /*d690*/  NOP ;  /* 0x0000000000007918 */ /* 0x000fe20000000000 */
[----:B------:R-:W2:Y:S01]  /*d6a0*/  LDL R2, [R1+0x48] ;  /* 0x0000480001027983 */ /* 0x000ea20000100800 */
[----:B------:R-:W-:Y:S01]  /*d6b0*/  IMAD.MOV.U32 R23, RZ, RZ, R0 ;  /* 0x000000ffff177224 */ /* 0x000fe200078e0000 */
[----:B--2---:R-:W-:-:S13]  /*d6c0*/  ISETP.NE.AND P3, PT, R2, 0x3, PT ;  /* 0x000000030200780c */ /* 0x004fda0003f65270 */
[----:B------:R-:W-:Y:S05]  /*d6d0*/  @!P3 BRA `(.L_x_291) ;  /* 0x000000000004b947 */ /* 0x000fea0003800000 */
[----:B------:R-:W-:Y:S01]  /*d6e0*/  BPT.TRAP 0x1 ;  /* 0x000000040000795c */ /* 0x000fe20000300000 */
.L_x_291:
[----:B------:R-:W2:Y:S01]  /*d6f0*/  LDL R0, [R1+0x10] ;  /* 0x0000100001007983 */ /* 0x000ea20000100800 */
[----:B------:R1:W-:Y:S01]  /*d700*/  SYNCS.ARRIVE.TRANS64.A1T0 RZ, [R5+URZ+0x16850], RZ ;  /* 0x016850ff05ff79a7 */ /* 0x0003e2000810003f */
[C---:B------:R-:W-:Y:S01]  /*d710*/  IADD3 R7, R26.reuse, -0x1, RZ ;  /* 0xffffffff1a077810 */ /* 0x040fe20007ffe0ff */
[----:B------:R-:W-:Y:S02]  /*d720*/  IMAD.MOV.U32 R17, RZ, RZ, R27 ;  /* 0x000000ffff117224 */ /* 0x000fe400078e001b */
[----:B------:R-:W-:Y:S02]  /*d730*/  IMAD.MOV.U32 R6, RZ, RZ, R25 ;  /* 0x000000ffff067224 */ /* 0x000fe400078e0019 */
[----:B------:R-:W-:Y:S01]  /*d740*/  IMAD.MOV.U32 R29, RZ, RZ, R26 ;  /* 0x000000ffff1d7224 */ /* 0x000fe200078e001a */
[----:B--2---:R-:W-:-:S13]  /*d750*/  ISETP.GT.AND P0, PT, R26, R0, PT ;  /* 0x000000001a00720c */ /* 0x004fda0003f04270 */
[----:B-1----:R-:W-:Y:S05]  /*d760*/  @P0 BRA `(.L_x_292) ;  /* 0xfffffff0001c0947 */ /* 0x002fea000383ffff */
.L_x_279:
[----:B------:R-:W-:Y:S05]  /*d770*/  BSYNC B0 ;  /* 0x0000000000007941 */ /* 0x000fea0003800000 */
.L_x_278:
[----:B0-----:R-:W0:Y:S01]  /*d780*/  S2R R0, SR_TID.X ;  /* 0x0000000000007919 */ /* 0x001e220000002100 */
[----:B------:R-:W-:Y:S01]  /*d790*/  BSSY B0, `(.L_x_293) ;  /* 0x0000010000007945 */ /* 0x000fe20003800000 */
        /* <DEDUP_REMOVED lines=14> */
[----:B0-----:R-:W-:-:S07]  /*d880*/  IADD3 R16, R0, UR38, R7 ;  /* 0x0000002600107c10 */ /* 0x001fce000fffe007 */
.L_x_294:
[----:B------:R-:W-:Y:S05]  /*d890*/  BSYNC B0 ;  /* 0x0000000000007941 */ /* 0x000fea0003800000 */
.L_x_293:
[----:B------:R-:W2:Y:S02]  /*d8a0*/  LDL R0, [R1+0x48] ;  /* 0x0000480001007983 */ /* 0x000ea40000100800 */
[----:B--2---:R-:W-:-:S13]  /*d8b0*/  ISETP.NE.AND P0, PT, R0, 0x3, PT ;  /* 0x000000030000780c */ /* 0x004fda0003f05270 */
[----:B------:R-:W-:Y:S05]  /*d8c0*/  @!P0 BRA `(.L_x_295) ;  /* 0x0000000000048947 */ /* 0x000fea0003800000 */
[----:B------:R-:W-:Y:S01]  /*d8d0*/  BPT.TRAP 0x1 ;  /* 0x000000040000795c */ /* 0x000fe20000300000 */
.L_x_295:
[----:B------:R-:W2:Y:S01]  /*d8e0*/  LDL.LU R2, [R1+0xc] ;  /* 0x00000c0001027983 */ /* 0x000ea20000300800 */
[----:B------:R-:W-:Y:S01]  /*d8f0*/  IMAD R0, R25, 0x8, R22 ;  /* 0x0000000819007824 */ /* 0x000fe200078e0216 */
[----:B------:R-:W-:Y:S01]  /*d900*/  SHF.L.U32 R3, R27, 0x1f, RZ ;  /* 0x0000001f1b037819 */ /* 0x000fe200000006ff */
[----:B------:R-:W-:Y:S03]  /*d910*/  BSSY B0, `(.L_x_296) ;  /* 0x0000004000007945 */ /* 0x000fe60003800000 */
[----:B------:R-:W0:Y:S01]  /*d920*/  SYNCS.PHASECHK.TRANS64.TRYWAIT P0, [R0+URZ+0x16860], R3 ;  /* 0x01686003000075a7 */ /* 0x000e22000800017f */
[----:B--2---:R-:W-:Y:S01]  /*d930*/  IMAD R6, R26, -0x80, R2 ;  /* 0xffffff801a067824 */ /* 0x004fe200078e0202 */
[----:B0-----:R-:W-:Y:S06]  /*d940*/  @!P0 BRA `(.L_x_297) ;  /* 0x00000044005c8947 */ /* 0x001fec0003800000 */
.L_x_413:
[----:B------:R-:W-:Y:S05]  /*d950*/  BSYNC B0 ;  /* 0x0000000000007941 */ /* 0x000fea0003800000 */
.L_x_296:
[----:B------:R-:W1:Y:S01]  /*d960*/  S2R R7, SR_TID.X ;  /* 0x0000000000077919 */ /* 0x000e620000002100 */
[----:B------:R-:W-:Y:S02]  /*d970*/  ULDC UR4, c[0x0][0x2f4] ;  /* 0x0000bd0000047ab9 */ /* 0x000fe40000000800 */
[----:B------:R-:W-:Y:S01]  /*d980*/  ISETP.GE.AND P0, PT, R28, UR4, PT ;  /* 0x000000041c007c0c */ /* 0x000fe2000bf06270 */
[----:B------:R-:W-:Y:S01]  /*d990*/  UMOV UR4, 0xffffffff ;  /* 0xffffffff00047882 */ /* 0x000fe20000000000 */
[C---:B-1----:R-:W-:Y:S01]  /*d9a0*/  SHF.L.U32 R2, R7.reuse, 0x3, RZ ;  /* 0x0000000307027819 */ /* 0x042fe200000006ff */
[C---:B------:R-:W-:Y:S01]  /*d9b0*/  IMAD.SHL.U32 R4, R7.reuse, 0x8, RZ ;  /* 0x0000000807047824 */ /* 0x040fe200078e00ff */
[----:B------:R-:W-:Y:S02]  /*d9c0*/  LOP3.LUT R5, R7, 0x7f, RZ, 0xc0, !PT ;  /* 0x0000007f07057812 */ /* 0x000fe400078ec0ff */
[----:B------:R-:W-:Y:S02]  /*d9d0*/  LOP3.LUT R2, R2, 0x1f8, RZ, 0xc0, !PT ;  /* 0x000001f802027812 */ /* 0x000fe400078ec0ff */
[----:B------:R-:W-:-:S02]  /*d9e0*/  SHF.R.U32.HI R5, RZ, 0x3, R5 ;  /* 0x00000003ff057819 */ /* 0x000fc40000011605 */
[----:B------:R-:W-:-:S03]  /*d9f0*/  LOP3.LUT R2, R2, 0x38, R7, 0x78, !PT ;  /* 0x0000003802027812 */ /* 0x000fc600078e7807 */
[----:B------:R-:W-:Y:S01]  /*da00*/  IMAD.IADD R6, R6, 0x1, -R5 ;  /* 0x0000000106067824 */ /* 0x000fe200078e0a05 */
[----:B------:R-:W-:-:S05]  /*da10*/  LOP3.LUT R2, R2, 0x200, R4, 0xf8, !PT ;  /* 0x0000020002027812 */ /* 0x000fca00078ef804 */
[----:B------:R-:W-:Y:S01]  /*da20*/  IMAD R4, R25, 0x2000, R2 ;  /* 0x0000200019047824 */ /* 0x000fe200078e0202 */
[----:B------:R-:W-:Y:S06]  /*da30*/  BRA.DIV UR4, `(.L_x_298) ;  /* 0x0000004604347947 */ /* 0x000fec000b800000 */
[----:B------:R-:W1:Y:S01]  /*da40*/  SHFL.IDX PT, R14, R18, RZ, 0x181f ;  /* 0x00181fff120e7589 */ /* 0x000e6200000e0000 */
[----:B------:R-:W-:Y:S01]  /*da50*/  IMAD.SHL.U32 R5, R28, 0x2, RZ ;  /* 0x000000021c057824 */ /* 0x000fe200078e00ff */
[----:B------:R-:W-:Y:S01]  /*da60*/  ISETP.LT.OR P1, PT, R6, 0x1, P0 ;  /* 0x000000010600780c */ /* 0x000fe20000721670 */
[----:B------:R-:W-:Y:S01]  /*da70*/  IMAD R4, R4, 0x2, R22 ;  /* 0x0000000204047824 */ /* 0x000fe200078e0216 */
[----:B0-----:R-:W0:Y:S02]  /*da80*/  SHFL.IDX PT, R3, R23, RZ, 0x181f ;  /* 0x00181fff17037589 */ /* 0x001e2400000e0000 */
[----:B-1----:R-:W-:Y:S02]  /*da90*/  IADD3 R2, P2, R14, R5, RZ ;  /* 0x000000050e027210 */ /* 0x002fe40007f5e0ff */
[----:B------:R-:W1:Y:S03]  /*daa0*/  SHFL.IDX PT, R14, R18, 0x1, 0x181f ;  /* 0x00381f00120e7f89 */ /* 0x000e6600000e0000 */
[----:B0-----:R-:W-:-:S05]  /*dab0*/  IMAD.X R3, RZ, RZ, R3, P2 ;  /* 0x000000ffff037224 */ /* 0x001fca00010e0603 */
[----:B------:R0:W-:Y:S01]  /*dac0*/  LDGSTS.E.BYPASS.LTC128B.128 [R4+0x400], desc[UR36][R2.64], !P1 ;  /* 0x0040000002047fae */ /* 0x0001e2000c901d64 */
[----:B------:R-:W-:-:S03]  /*dad0*/  ISETP.LT.OR P1, PT, R6, 0x11, P0 ;  /* 0x000000110600780c */ /* 0x000fc60000721670 */
[----:B0-----:R-:W0:Y:S01]  /*dae0*/  SHFL.IDX PT, R3, R23, 0x1, 0x181f ;  /* 0x00381f0017037f89 */ /* 0x001e2200000e0000 */
[----:B-1----:R-:W-:-:S03]  /*daf0*/  IADD3 R2, P2, R14, R5, RZ ;  /* 0x000000050e027210 */ /* 0x002fc60007f5e0ff */
[----:B------:R-:W1:Y:S01]  /*db00*/  SHFL.IDX PT, R14, R18, 0x2, 0x181f ;  /* 0x00581f00120e7f89 */ /* 0x000e6200000e0000 */
[----:B0-----:R-:W-:-:S05]  /*db10*/  IADD3.X R3, RZ, R3, RZ, P2, !PT ;  /* 0x00000003ff037210 */ /* 0x001fca00017fe4ff */
[----:B------:R0:W-:Y:S01]  /*db20*/  LDGSTS.E.BYPASS.LTC128B.128 [R4+0xc00], desc[UR36][R2.64], !P1 ;  /* 0x00c0000002047fae */ /* 0x0001e2000c901d64 */
[----:B------:R-:W-:-:S03]  /*db30*/  ISETP.LT.OR P1, PT, R6, 0x21, P0 ;  /* 0x000000210600780c */ /* 0x000fc60000721670 */
[----:B0-----:R-:W0:Y:S01]  /*db40*/  SHFL.IDX PT, R3, R23, 0x2, 0x181f ;  /* 0x00581f0017037f89 */ /* 0x001e2200000e0000 */
[----:B-1----:R-:W-:-:S03]  /*db50*/  IADD3 R2, P2, R14, R5, RZ ;  /* 0x000000050e027210 */ /* 0x002fc60007f5e0ff */
[----:B------:R-:W1:Y:S02]  /*db60*/  SHFL.IDX PT, R14, R18, 0x3, 0x181f ;  /* 0x00781f00120e7f89 */ /* 0x000e6400000e0000 */
[----:B0-----:R-:W-:-:S05]  /*db70*/  IMAD.X R3, RZ, RZ, R3, P2 ;  /* 0x000000ffff037224 */ /* 0x001fca00010e0603 */
        /* <DEDUP_REMOVED lines=22> */
[----:B------:R-:W1:Y:S04]  /*dce0*/  SHFL.IDX PT, R23, R23, 0x7, 0x181f ;  /* 0x00f81f0017177f89 */ /* 0x000e6800000e0000 */
[----:B------:R2:W3:Y:S01]  /*dcf0*/  SHFL.IDX PT, R14, R18, 0x7, 0x181f ;  /* 0x00f81f00120e7f89 */ /* 0x0004e200000e0000 */
[----:B0-----:R-:W-:-:S05]  /*dd00*/  IMAD.X R3, RZ, RZ, R3, P2 ;  /* 0x000000ffff037224 */ /* 0x001fca00010e0603 */
[----:B-1----:R2:W-:Y:S02]  /*dd10*/  LDGSTS.E.BYPASS.LTC128B.128 [R4+0x3400], desc[UR36][R2.64], !P1 ;  /* 0x0340000002047fae */ /* 0x0025e4000c901d64 */
.L_x_431:
[----:B------:R-:W-:Y:S02]  /*dd20*/  ISETP.LT.OR P0, PT, R6, 0x71, P0 ;  /* 0x000000710600780c */ /* 0x000fe40000701670 */
[----:B--23--:R-:W-:-:S04]  /*dd30*/  IADD3 R2, P1, R14, R5, RZ ;  /* 0x000000050e027210 */ /* 0x00cfc80007f3e0ff */
[----:B------:R-:W-:-:S07]  /*dd40*/  IADD3.X R3, RZ, R23, RZ, P1, !PT ;  /* 0x00000017ff037210 */ /* 0x000fce0000ffe4ff */
[----:B------:R-:W-:Y:S01]  /*dd50*/  @!PT LDS RZ, [RZ] ;  /* 0x00000000fffff984 */ /* 0x000fe20000000800 */
[----:B------:R-:W-:Y:S01]  /*dd60*/  @!PT LDS RZ, [RZ] ;  /* 0x00000000fffff984 */ /* 0x000fe20000000800 */
[----:B------:R-:W-:Y:S01]  /*dd70*/  @!PT LDS RZ, [RZ] ;  /* 0x00000000fffff984 */ /* 0x000fe20000000800 */
[----:B------:R0:W-:Y:S01]  /*dd80*/  LDGSTS.E.BYPASS.LTC128B.128 [R4+0x3c00], desc[UR36][R2.64], !P0 ;  /* 0x03c0000002047fae */ /* 0x0001e2000c101d64 */
[----:B------:R-:W-:Y:S01]  /*dd90*/  PLOP3.LUT P0, PT, PT, PT, PT, 0x80, 0x0 ;  /* 0x000000000000781c */ /* 0x000fe20003f0f070 */
[----:B------:R-:W-:-:S12]  /*dda0*/  NOP ;  /* 0x0000000000007918 */ /* 0x000fd80000000000 */
.L_x_299:
[----:B------:R-:W-:Y:S02]  /*ddb0*/  PLOP3.LUT P1, PT, P1, P0, PT, 0xa2, 0x0 ;  /* 0x000000000000781c */ /* 0x000fe40000f21472 */
[----:B------:R-:W-:-:S08]  /*ddc0*/  @P0 R2UR P1, UR4, R0 ;  /* 0x00000000000402ca */ /* 0x000fd00000020000 */
[----:B------:R-:W-:-:S05]  /*ddd0*/  @P0 PLOP3.LUT P0, PT, P1, PT, PT, 0x80, 0x0 ;  /* 0x000000000000081c */ /* 0x000fca0000f0f070 */
[----:B------:R-:W-:Y:S01]  /*dde0*/  @!P1 SYNCS.ARRIVE.TRANS64.RED.A0T1 RZ, [UR4+0x16850], RZ ;  /* 0x016850ffffff99a7 */ /* 0x000fe20008200404 */
[----:B------:R-:W-:Y:S07]  /*ddf0*/  @!P1 ARRIVES.LDGSTSBAR.64.TRANSCNT [UR4+0x16850] ;  /* 0x01685000ff0099b0 */ /* 0x000fee0008000a84 */
[----:B------:R-:W-:Y:S05]  /*de00*/  @P0 BRA.U.ANY `(.L_x_299) ;  /* 0xfffffffd00e80947 */ /* 0x000fea000393ffff */
[----:B------:R-:W-:Y:S01]  /*de10*/  NOP ;  /* 0x0000000000007918 */ /* 0x000fe20000000000 */
[----:B0-----:R-:W2:Y:S02]  /*de20*/  LDL R2, [R1+0x48] ;  /* 0x0000480001027983 */ /* 0x001ea40000100800 */
[----:B--2---:R-:W-:-:S13]  /*de30*/  ISETP.NE.AND P2, PT, R2, 0x3, PT ;  /* 0x000000030200780c */ /* 0x004fda0003f45270 */
[----:B------:R-:W-:Y:S05]  /*de40*/  @!P2 BRA `(.L_x_300) ;  /* 0x000000000004a947 */ /* 0x000fea0003800000 */
[----:B------:R-:W-:Y:S01]  /*de50*/  BPT.TRAP 0x1 ;  /* 0x000000040000795c */ /* 0x000fe20000300000 */
.L_x_300:
[----:B------:R-:W-:Y:S01]  /*de60*/  VIADD R25, R25, 0x1 ;  /* 0x0000000119197836 */ /* 0x000fe20000000000 */
[----:B------:R0:W-:Y:S04]  /*de70*/  SYNCS.ARRIVE.TRANS64.A1T0 RZ, [R0+URZ+0x16850], RZ ;  /* 0x016850ff00ff79a7 */ /* 0x0001e8000810003f */
[----:B------:R-:W-:-:S04]  /*de80*/  ISETP.NE.AND P0, PT, R25, 0x2, PT ;  /* 0x000000021900780c */ /* 0x000fc80003f05270 */
[----:B0-----:R-:W-:Y:S02]  /*de90*/  SEL R0, RZ, 0x1, P0 ;  /* 0x00000001ff007807 */ /* 0x001fe40000000000 */
[----:B------:R-:W-:Y:S02]  /*dea0*/  SEL R25, R25, RZ, P0 ;  /* 0x000000ff19197207 */ /* 0x000fe40000000000 */
[----:B------:R-:W-:-:S07]  /*deb0*/  LOP3.LUT R27, R27, R0, RZ, 0x3c, !PT ;  /* 0x000000001b1b7212 */ /* 0x000fce00078e3cff */
.L_x_259:
[----:B------:R-:W-:Y:S05]  /*dec0*/  BSYNC B7 ;  /* 0x0000000000077941 */ /* 0x000fea0003800000 */
.L_x_257:
[----:B------:R-:W2:Y:S02]  /*ded0*/  LDL R0, [R1+0x4] ;  /* 0x0000040001007983 */ /* 0x000ea40000100800 */
[----:B--2---:R-:W-:-:S13]  /*dee0*/  LOP3.LUT P0, RZ, R0, 0x10, RZ, 0xc0, !PT ;  /* 0x0000001000ff7812 */ /* 0x004fda000780c0ff */
[----:B------:R-:W-:Y:S05]  /*def0*/  @!P0 BRA `(.L_x_301) ;  /* 0x0000000000248947 */ /* 0x000fea0003800000 */
[----:B------:R-:W-:Y:S05]  /*df00*/  WARPSYNC.ALL ;  /* 0x0000000000007948 */ /* 0x000fea0003800000 */
[----:B------:R-:W0:Y:S08]  /*df10*/  S2UR UR5, SR_CgaCtaId ;  /* 0x00000000000579c3 */ /* 0x000e300000008800 */
[----:B------:R-:W-:Y:S06]  /*df20*/  BAR.SYNC.DEFER_BLOCKING 0x5, 0x200 ;  /* 0x0148000000007b1d */ /* 0x000fec0000010000 */
[----:B------:R-:W-:-:S02]  /*df30*/  UMOV UR4, 0x400 ;  /* 0x0000040000047882 */ /* 0x000fc40000000000 */
[----:B0-----:R-:W-:-:S06]  /*df40*/  ULEA UR4, UR5, UR4, 0x18 ;  /* 0x0000000405047291 */ /* 0x001fcc000f8ec03f */
[----:B------:R-:W-:-:S05]  /*df50*/  IMAD.U32 R22, RZ, RZ, UR4 ;  /* 0x00000004ff167e24 */ /* 0x000fca000f8e00ff */
[----:B------:R0:W1:Y:S01]  /*df60*/  LDS.128 R16, [R22+0x168d0] ;  /* 0x0168d00016107984 */ /* 0x0000620000000c00 */
[----:B------:R-:W-:Y:S06]  /*df70*/  BAR.ARV 0x4, 0x200 ;  /* 0x0108000000007b1d */ /* 0x000fec0000002000 */
[----:B------:R-:W-:Y:S05]  /*df80*/  BRA `(.L_x_302) ;  /* 0x0000000800d07947 */ /* 0x000fea0003800000 */
.L_x_301:
[----:B------:R-:W0:Y:S01]  /*df90*/  S2R R0, SR_TID.X ;  /* 0x0000000000007919 */ /* 0x000e220000002100 */
[----:B------:R-:W-:Y:S01]  /*dfa0*/  UMOV UR4, 0xffffffff ;  /* 0xffffffff00047882 */ /* 0x000fe20000000000 */
[----:B0-----:R-:W-:-:S04]  /*dfb0*/  LOP3.LUT R9, R0, 0x1f, RZ, 0xc0, !PT ;  /* 0x0000001f00097812 */ /* 0x001fc800078ec0ff */
[----:B------:R-:W-:Y:S01]  /*dfc0*/  ISETP.NE.AND P0, PT, R9, 0x1f, PT ;  /* 0x0000001f0900780c */ /* 0x000fe20003f05270 */
[----:B------:R-:W-:-:S12]  /*dfd0*/  BRA.DIV UR4, `(.L_x_303) ;  /* 0x0000004604f87947 */ /* 0x000fd8000b800000 */
[----:B------:R-:W-:Y:S01]  /*dfe0*/  IMAD.IADD R7, R19, 0x1, R9 ;  /* 0x0000000113077824 */ /* 0x000fe200078e0209 */
[----:B------:R-:W-:-:S04]  /*dff0*/  ULDC UR4, c[0x0][0xc3c] ;  /* 0x00030f0000047ab9 */ /* 0x000fc80000000800 */
[----:B------:R-:W-:-:S13]  /*e000*/  ISETP.GE.OR P1, PT, R7, UR4, !P0 ;  /* 0x0000000407007c0c */ /* 0x000fda000c726670 */
[----:B------:R-:W0:Y:S08]  /*e010*/  @!P1 LDC.64 R2, c[0x0][0xc80] ;  /* 0x00032000ff029b82 */ /* 0x000e300000000a00 */
[----:B------:R-:W1:Y:S01]  /*e020*/  @!P1 LDC.64 R4, c[0x0][0xc78] ;  /* 0x00031e00ff049b82 */ /* 0x000e620000000a00 */
[----:B0-----:R-:W-:-:S05]  /*e030*/  @!P1 IMAD.WIDE R2, R7, 0x4, R2 ;  /* 0x0000000407029825 */ /* 0x001fca00078e0202 */
[----:B------:R1:W2:Y:S02]  /*e040*/  @!P1 LDG.E R8, desc[UR36][R2.64] ;  /* 0x0000002402089981 */ /* 0x0002a4000c1e1900 */
[----:B-1----:R-:W-:-:S05]  /*e050*/  @!P1 IMAD.WIDE R2, R7, 0x4, R4 ;  /* 0x0000000407029825 */ /* 0x002fca00078e0204 */
[----:B------:R-:W3:Y:S01]  /*e060*/  @!P1 LDG.E R5, desc[UR36][R2.64] ;  /* 0x0000002402059981 */ /* 0x000ee2000c1e1900 */
[----:B------:R-:W-:Y:S01]  /*e070*/  IMAD.MOV.U32 R7, RZ, RZ, RZ ;  /* 0x000000ffff077224 */ /* 0x000fe200078e00ff */
[----:B------:R-:W-:Y:S02]  /*e080*/  MOV R4, RZ ;  /* 0x000000ff00047202 */ /* 0x000fe40000000f00 */
[C---:B------:R-:W-:Y:S01]  /*e090*/  ISETP.GE.U32.AND P2, PT, R9.reuse, 0x2, PT ;  /* 0x000000020900780c */ /* 0x040fe20003f46070 */
[----:B------:R-:W-:Y:S01]  /*e0a0*/  SHFL.IDX PT, R0, R16, RZ, 0x1f ;  /* 0x00001fff10007589 */ /* 0x000fe200000e0000 */
[C---:B------:R-:W-:Y:S02]  /*e0b0*/  ISETP.GE.U32.AND P3, PT, R9.reuse, 0x4, PT ;  /* 0x000000040900780c */ /* 0x040fe40003f66070 */
[C---:B------:R-:W-:Y:S01]  /*e0c0*/  ISETP.GE.U32.AND P4, PT, R9.reuse, 0x8, PT ;  /* 0x000000080900780c */ /* 0x040fe20003f86070 */
[----:B------:R0:W-:Y:S01]  /*e0d0*/  SHFL.IDX PT, R6, R16, 0x1, 0x1f ;  /* 0x00201f0010067f89 */ /* 0x0001e200000e0000 */
[----:B------:R-:W-:Y:S01]  /*e0e0*/  ISETP.GE.U32.AND P5, PT, R9, 0x10, PT ;  /* 0x000000100900780c */ /* 0x000fe20003fa6070 */
[----:B0-----:R-:W-:-:S02]  /*e0f0*/  IMAD.MOV.U32 R16, RZ, RZ, RZ ;  /* 0x000000ffff107224 */ /* 0x001fc400078e00ff */
[----:B--2---:R-:W-:Y:S02]  /*e100*/  @!P1 IMAD.MOV.U32 R7, RZ, RZ, R8 ;  /* 0x000000ffff079224 */ /* 0x004fe400078e0008 */
[----:B---3--:R-:W-:Y:S01]  /*e110*/  @!P1 IMAD.MOV.U32 R4, RZ, RZ, R5 ;  /* 0x000000ffff049224 */ /* 0x008fe200078e0005 */
[----:B------:R-:W-:-:S03]  /*e120*/  ISETP.NE.AND P1, PT, R9, RZ, PT ;  /* 0x000000ff0900720c */ /* 0x000fc60003f25270 */
[----:B------:R-:W-:-:S05]  /*e130*/  IMAD R13, R4, R7, RZ ;  /* 0x00000007040d7224 */ /* 0x000fca00078e02ff */
        /* <DEDUP_REMOVED lines=15> */
[----:B------:R0:W1:Y:S02]  /*e230*/  SHFL.IDX PT, R14, R3, 0x1f, 0x1f ;  /* 0x03e01f00030e7f89 */ /* 0x00006400000e0000 */
.L_x_441:
[----:B------:R-:W-:Y:S02]  /*e240*/  ULDC UR4, c[0x0][0xc38] ;  /* 0x00030e0000047ab9 */ /* 0x000fe40000000800 */
[----:B------:R-:W-:-:S04]  /*e250*/  IMAD.U32 R2, RZ, RZ, UR4 ;  /* 0x00000004ff027e24 */ /* 0x000fc8000f8e00ff */
[----:B-1----:R-:W-:-:S04]  /*e260*/  IMAD R5, R14, R2, RZ ;  /* 0x000000020e057224 */ /* 0x002fc800078e02ff */
[----:B------:R-:W-:-:S05]  /*e270*/  IMAD.IADD R6, R6, 0x1, R5 ;  /* 0x0000000106067824 */ /* 0x000fca00078e0205 */
[----:B------:R-:W-:-:S13]  /*e280*/  ISETP.GT.AND P6, PT, R6, R0, PT ;  /* 0x000000000600720c */ /* 0x000fda0003fc4270 */
[----:B------:R-:W-:Y:S05]  /*e290*/  @P6 BRA `(.L_x_304) ;  /* 0x0000000000a46947 */ /* 0x000fea0003800000 */
.L_x_307:
[----:B------:R-:W1:Y:S01]  /*e2a0*/  LDC R2, c[0x0][0xc3c] ;  /* 0x00030f00ff027b82 */ /* 0x000e620000000800 */
[----:B------:R-:W-:-:S05]  /*e2b0*/  VIADD R19, R19, 0x1f ;  /* 0x0000001f13137836 */ /* 0x000fca0000000000 */
[----:B-1----:R-:W-:-:S13]  /*e2c0*/  ISETP.GE.AND P6, PT, R19, R2, PT ;  /* 0x000000021300720c */ /* 0x002fda0003fc6270 */
[----:B------:R-:W-:Y:S05]  /*e2d0*/  @P6 BRA `(.L_x_305) ;  /* 0x0000000400b86947 */ /* 0x000fea0003800000 */
[----:B0-----:R-:W0:Y:S01]  /*e2e0*/  S2R R3, SR_TID.X ;  /* 0x0000000000037919 */ /* 0x001e220000002100 */
[----:B------:R-:W-:Y:S02]  /*e2f0*/  MOV R7, RZ ;  /* 0x000000ff00077202 */ /* 0x000fe40000000f00 */
[----:B0-----:R-:W-:-:S05]  /*e300*/  LOP3.LUT R3, R3, 0x1f, RZ, 0xc0, !PT ;  /* 0x0000001f03037812 */ /* 0x001fca00078ec0ff */
[----:B------:R-:W-:-:S05]  /*e310*/  IMAD.IADD R9, R19, 0x1, R3 ;  /* 0x0000000113097824 */ /* 0x000fca00078e0203 */
[----:B------:R-:W-:-:S13]  /*e320*/  ISETP.GE.OR P6, PT, R9, R2, !P0 ;  /* 0x000000020900720c */ /* 0x000fda00047c6670 */
[----:B------:R-:W0:Y:S08]  /*e330*/  @!P6 LDC.64 R2, c[0x0][0xc80] ;  /* 0x00032000ff02eb82 */ /* 0x000e300000000a00 */
[----:B------:R-:W1:Y:S01]  /*e340*/  @!P6 LDC.64 R4, c[0x0][0xc78] ;  /* 0x00031e00ff04eb82 */ /* 0x000e620000000a00 */
[----:B0-----:R-:W-:-:S05]  /*e350*/  @!P6 IMAD.WIDE R2, R9, 0x4, R2 ;  /* 0x000000040902e825 */ /* 0x001fca00078e0202 */
[----:B------:R1:W2:Y:S02]  /*e360*/  @!P6 LDG.E R7, desc[UR36][R2.64] ;  /* 0x000000240207e981 */ /* 0x0002a4000c1e1900 */
[----:B-1----:R-:W-:-:S04]  /*e370*/  @!P6 IMAD.WIDE R2, R9, 0x4, R4 ;  /* 0x000000040902e825 */ /* 0x002fc800078e0204 */
[----:B------:R-:W-:-:S06]  /*e380*/  IMAD.MOV.U32 R4, RZ, RZ, RZ ;  /* 0x000000ffff047224 */ /* 0x000fcc00078e00ff */
[----:B------:R-:W2:Y:S01]  /*e390*/  @!P6 LDG.E R4, desc[UR36][R2.64] ;  /* 0x000000240204e981 */ /* 0x000ea2000c1e1900 */
[----:B------:R-:W-:Y:S01]  /*e3a0*/  UMOV UR4, 0xffffffff ;  /* 0xffffffff00047882 */ /* 0x000fe20000000000 */
[----:B--2---:R-:W-:Y:S02]  /*e3b0*/  IMAD R13, R4, R7, RZ ;  /* 0x00000007040d7224 */ /* 0x004fe400078e02ff */
[----:B------:R-:W-:Y:S05]  /*e3c0*/  BRA.DIV UR4, `(.L_x_306) ;  /* 0x0000004a04387947 */ /* 0x000fea000b800000 */
        /* <DEDUP_REMOVED lines=16> */
.L_x_449:
[----:B------:R-:W-:Y:S02]  /*e4d0*/  ULDC UR4, c[0x0][0xc38] ;  /* 0x00030e0000047ab9 */ /* 0x000fe40000000800 */
[----:B------:R-:W-:-:S04]  /*e4e0*/  IMAD.U32 R2, RZ, RZ, UR4 ;  /* 0x00000004ff027e24 */ /* 0x000fc8000f8e00ff */
[----:B-1----:R-:W-:-:S04]  /*e4f0*/  IMAD R5, R14, R2, RZ ;  /* 0x000000020e057224 */ /* 0x002fc800078e02ff */
[----:B------:R-:W-:-:S05]  /*e500*/  IMAD.IADD R6, R5, 0x1, R6 ;  /* 0x0000000105067824 */ /* 0x000fca00078e0206 */
[----:B------:R-:W-:-:S13]  /*e510*/  ISETP.GT.AND P6, PT, R6, R0, PT ;  /* 0x000000000600720c */ /* 0x000fda0003fc4270 */
[----:B------:R-:W-:Y:S05]  /*e520*/  @!P6 BRA `(.L_x_307) ;  /* 0xfffffffc005ce947 */ /* 0x000fea000383ffff */
.L_x_304:
[----:B------:R-:W-:Y:S01]  /*e530*/  IMAD.IADD R6, R6, 0x1, -R5 ;  /* 0x0000000106067824 */ /* 0x000fe200078e0a05 */
[----:B------:R-:W-:-:S03]  /*e540*/  UMOV UR4, 0xffffffff ;  /* 0xffffffff00047882 */ /* 0x000fc60000000000 */
[----:B------:R-:W-:-:S05]  /*e550*/  IMAD R5, R3, R2, R6 ;  /* 0x0000000203057224 */ /* 0x000fca00078e0206 */
[----:B------:R-:W-:Y:S01]  /*e560*/  ISETP.GT.AND P6, PT, R5, R0, PT ;  /* 0x000000000500720c */ /* 0x000fe20003fc4270 */
[----:B------:R-:W-:-:S12]  /*e570*/  BRA.DIV UR4, `(.L_x_308) ;  /* 0x0000004a04847947 */ /* 0x000fd8000b800000 */
[----:B------:R-:W-:-:S04]  /*e580*/  VOTE.ANY R8, PT, !P6 ;  /* 0x0000000000087806 */ /* 0x000fc800070e0100 */
[----:B------:R-:W1:Y:S02]  /*e590*/  POPC R5, R8 ;  /* 0x0000000800057309 */ /* 0x000e640000000000 */
[----:B-1----:R1:W2:Y:S04]  /*e5a0*/  SHFL.IDX PT, R7, R7, R5, 0x1f ;  /* 0x00001f0507077589 */ /* 0x0022a800000e0000 */
[----:B------:R1:W3:Y:S02]  /*e5b0*/  SHFL.IDX PT, R4, R4, R5, 0x1f ;  /* 0x00001f0504047589 */ /* 0x0002e400000e0000 */
.L_x_454:
[----:B------:R-:W-:-:S13]  /*e5c0*/  ISETP.NE.AND P0, PT, R8, RZ, PT ;  /* 0x000000ff0800720c */ /* 0x000fda0003f05270 */
[----:B------:R-:W-:Y:S05]  /*e5d0*/  @!P0 BRA `(.L_x_309) ;  /* 0x0000000000108947 */ /* 0x000fea0003800000 */
[----:B------:R-:W-:Y:S01]  /*e5e0*/  UMOV UR4, 0xffffffff ;  /* 0xffffffff00047882 */ /* 0x000fe20000000000 */
[----:B------:R-:W-:Y:S02]  /*e5f0*/  VIADD R12, R5, 0xffffffff ;  /* 0xffffffff050c7836 */ /* 0x000fe40000000000 */
[----:B------:R-:W-:Y:S05]  /*e600*/  BRA.DIV UR4, `(.L_x_310) ;  /* 0x0000004a04bc7947 */ /* 0x000fea000b800000 */
[----:B------:R4:W0:Y:S02]  /*e610*/  SHFL.IDX PT, R16, R3, R12, 0x1f ;  /* 0x00001f0c03107589 */ /* 0x00082400000e0000 */
.L_x_309:
[-C--:B--2---:R-:W-:Y:S01]  /*e620*/  IABS R8, R7.reuse ;  /* 0x0000000700087213 */ /* 0x084fe20000000000 */
[----:B0-----:R-:W-:Y:S01]  /*e630*/  IMAD R16, R16, R2, R6 ;  /* 0x0000000210107224 */ /* 0x001fe200078e0206 */
[----:B------:R-:W-:Y:S01]  /*e640*/  IABS R6, R7 ;  /* 0x0000000700067213 */ /* 0x000fe20000000000 */
[----:B------:R-:W-:Y:S01]  /*e650*/  IMAD.MOV.U32 R2, RZ, RZ, RZ ;  /* 0x000000ffff027224 */ /* 0x000fe200078e00ff */
[----:B------:R-:W0:Y:S01]  /*e660*/  I2F.RP R9, R8 ;  /* 0x0000000800097306 */ /* 0x000e220000209400 */
[----:B------:R-:W-:Y:S01]  /*e670*/  IMAD.IADD R0, R0, 0x1, -R16 ;  /* 0x0000000100007824 */ /* 0x000fe200078e0a10 */
[----:B------:R-:W-:Y:S01]  /*e680*/  IADD3 R19, R5, R19, RZ ;  /* 0x0000001305137210 */ /* 0x000fe20007ffe0ff */
[----:B------:R-:W-:Y:S01]  /*e690*/  IMAD.MOV R10, RZ, RZ, -R6 ;  /* 0x000000ffff0a7224 */ /* 0x000fe200078e0a06 */
[----:B---3--:R-:W-:-:S04]  /*e6a0*/  IABS R6, R4 ;  /* 0x0000000400067213 */ /* 0x008fc80000000000 */
[----:B0-----:R-:W4:Y:S02]  /*e6b0*/  MUFU.RCP R9, R9 ;  /* 0x0000000900097308 */ /* 0x001f240000001000 */
[----:B----4-:R-:W-:-:S06]  /*e6c0*/  VIADD R3, R9, 0xffffffe ;  /* 0x0ffffffe09037836 */ /* 0x010fcc0000000000 */
[----:B------:R-:W0:Y:S02]  /*e6d0*/  F2I.FTZ.U32.TRUNC.NTZ R3, R3 ;  /* 0x0000000300037305 */ /* 0x000e24000021f000 */
[----:B0-----:R-:W-:-:S05]  /*e6e0*/  IADD3 R11, RZ, -R3, RZ ;  /* 0x80000003ff0b7210 */ /* 0x001fca0007ffe0ff */
[----:B------:R-:W-:-:S04]  /*e6f0*/  IMAD R11, R11, R8, RZ ;  /* 0x000000080b0b7224 */ /* 0x000fc800078e02ff */
[----:B------:R-:W-:Y:S01]  /*e700*/  IMAD.HI.U32 R2, R3, R11, R2 ;  /* 0x0000000b03027227 */ /* 0x000fe200078e0002 */
[----:B------:R-:W-:-:S05]  /*e710*/  IABS R11, R0 ;  /* 0x00000000000b7213 */ /* 0x000fca0000000000 */
[----:B------:R-:W-:-:S04]  /*e720*/  IMAD.HI.U32 R9, R2, R11, RZ ;  /* 0x0000000b02097227 */ /* 0x000fc800078e00ff */
[----:B------:R-:W-:Y:S02]  /*e730*/  IMAD R11, R9, R10, R11 ;  /* 0x0000000a090b7224 */ /* 0x000fe400078e020b */
[----:B------:R-:W0:Y:S01]  /*e740*/  I2F.RP R10, R6 ;  /* 0x00000006000a7306 */ /* 0x000e220000209400 */
[----:B------:R-:W-:Y:S02]  /*e750*/  IMAD.MOV.U32 R2, RZ, RZ, RZ ;  /* 0x000000ffff027224 */ /* 0x000fe400078e00ff */
[----:B------:R-:W-:-:S05]  /*e760*/  ISETP.GT.U32.AND P1, PT, R8, R11, PT ;  /* 0x0000000b0800720c */ /* 0x000fca0003f24070 */
[----:B0-----:R-:W0:Y:S08]  /*e770*/  MUFU.RCP R10, R10 ;  /* 0x0000000a000a7308 */ /* 0x001e300000001000 */
[----:B------:R-:W-:Y:S02]  /*e780*/  @!P1 IMAD.IADD R11, R11, 0x1, -R8 ;  /* 0x000000010b0b9824 */ /* 0x000fe400078e0a08 */
[----:B------:R-:W-:Y:S01]  /*e790*/  @!P1 VIADD R9, R9, 0x1 ;  /* 0x0000000109099836 */ /* 0x000fe20000000000 */
[----:B------:R-:W-:-:S02]  /*e7a0*/  ISETP.NE.AND P1, PT, R7, RZ, PT ;  /* 0x000000ff0700720c */ /* 0x000fc40003f25270 */
[----:B------:R-:W-:Y:S02]  /*e7b0*/  ISETP.GE.U32.AND P0, PT, R11, R8, PT ;  /* 0x000000080b00720c */ /* 0x000fe40003f06070 */
[----:B------:R-:W-:-:S05]  /*e7c0*/  IABS R8, R4 ;  /* 0x0000000400087213 */ /* 0x000fca0000000000 */
[----:B------:R-:W-:Y:S02]  /*e7d0*/  IMAD.MOV R8, RZ, RZ, -R8 ;  /* 0x000000ffff087224 */ /* 0x000fe400078e0a08 */
[----:B0-----:R-:W-:-:S04]  /*e7e0*/  VIADD R12, R10, 0xffffffe ;  /* 0x0ffffffe0a0c7836 */ /* 0x001fc80000000000 */
[----:B------:R-:W-:Y:S01]  /*e7f0*/  @P0 VIADD R9, R9, 0x1 ;  /* 0x0000000109090836 */ /* 0x000fe20000000000 */
[----:B------:R-:W0:Y:S02]  /*e800*/  F2I.FTZ.U32.TRUNC.NTZ R3, R12 ;  /* 0x0000000c00037305 */ /* 0x000e24000021f000 */
[----:B0-----:R-:W-:-:S05]  /*e810*/  IADD3 R11, RZ, -R3, RZ ;  /* 0x80000003ff0b7210 */ /* 0x001fca0007ffe0ff */
[----:B------:R-:W-:-:S04]  /*e820*/  IMAD R11, R11, R6, RZ ;  /* 0x000000060b0b7224 */ /* 0x000fc800078e02ff */
[----:B------:R-:W-:Y:S01]  /*e830*/  IMAD.HI.U32 R2, R3, R11, R2 ;  /* 0x0000000b03027227 */ /* 0x000fe200078e0002 */
[----:B------:R-:W-:-:S04]  /*e840*/  LOP3.LUT R3, R0, R7, RZ, 0x3c, !PT ;  /* 0x0000000700037212 */ /* 0x000fc800078e3cff */
[----:B------:R-:W-:-:S13]  /*e850*/  ISETP.GE.AND P2, PT, R3, RZ, PT ;  /* 0x000000ff0300720c */ /* 0x000fda0003f46270 */
[----:B------:R-:W-:Y:S01]  /*e860*/  @!P2 IMAD.MOV R9, RZ, RZ, -R9 ;  /* 0x000000ffff09a224 */ /* 0x000fe200078e0a09 */
[----:B------:R-:W-:-:S04]  /*e870*/  @!P1 LOP3.LUT R9, RZ, R7, RZ, 0x33, !PT ;  /* 0x00000007ff099212 */ /* 0x000fc800078e33ff */
[-C--:B------:R-:W-:Y:S01]  /*e880*/  IABS R3, R9.reuse ;  /* 0x0000000900037213 */ /* 0x080fe20000000000 */
[----:B------:R-:W-:-:S04]  /*e890*/  IMAD R7, R7, R9, RZ ;  /* 0x0000000907077224 */ /* 0x000fc800078e02ff */
[----:B------:R-:W-:-:S04]  /*e8a0*/  IMAD.HI.U32 R2, R2, R3, RZ ;  /* 0x0000000302027227 */ /* 0x000fc800078e00ff */
[----:B------:R-:W-:Y:S02]  /*e8b0*/  IMAD R3, R2, R8, R3 ;  /* 0x0000000802037224 */ /* 0x000fe400078e0203 */
[----:B------:R-:W-:-:S03]  /*e8c0*/  IMAD.IADD R17, R0, 0x1, -R7 ;  /* 0x0000000100117824 */ /* 0x000fc600078e0a07 */
[----:B------:R-:W-:-:S13]  /*e8d0*/  ISETP.GT.U32.AND P1, PT, R6, R3, PT ;  /* 0x000000030600720c */ /* 0x000fda0003f24070 */
[-C--:B------:R-:W-:Y:S01]  /*e8e0*/  @!P1 IADD3 R3, R3, -R6.reuse, RZ ;  /* 0x8000000603039210 */ /* 0x080fe20007ffe0ff */
[----:B------:R-:W-:Y:S01]  /*e8f0*/  @!P1 VIADD R2, R2, 0x1 ;  /* 0x0000000102029836 */ /* 0x000fe20000000000 */
[----:B------:R-:W-:Y:S02]  /*e900*/  ISETP.NE.AND P1, PT, R4, RZ, PT ;  /* 0x000000ff0400720c */ /* 0x000fe40003f25270 */
[----:B------:R-:W-:Y:S02]  /*e910*/  ISETP.GE.U32.AND P0, PT, R3, R6, PT ;  /* 0x000000060300720c */ /* 0x000fe40003f06070 */
[----:B------:R-:W-:-:S04]  /*e920*/  LOP3.LUT R3, R9, R4, RZ, 0x3c, !PT ;  /* 0x0000000409037212 */ /* 0x000fc800078e3cff */
[----:B------:R-:W-:-:S07]  /*e930*/  ISETP.GE.AND P2, PT, R3, RZ, PT ;  /* 0x000000ff0300720c */ /* 0x000fce0003f46270 */
[----:B------:R-:W-:-:S06]  /*e940*/  @P0 VIADD R2, R2, 0x1 ;  /* 0x0000000102020836 */ /* 0x000fcc0000000000 */
[----:B------:R-:W-:Y:S01]  /*e950*/  @!P2 IMAD.MOV R2, RZ, RZ, -R2 ;  /* 0x000000ffff02a224 */ /* 0x000fe200078e0a02 */
[----:B------:R-:W-:-:S05]  /*e960*/  @!P1 LOP3.LUT R2, RZ, R4, RZ, 0x33, !PT ;  /* 0x00000004ff029212 */ /* 0x000fca00078e33ff */
[--C-:B------:R-:W-:Y:S02]  /*e970*/  IMAD.MOV R3, RZ, RZ, -R2.reuse ;  /* 0x000000ffff037224 */ /* 0x100fe400078e0a02 */
[C---:B------:R-:W-:Y:S02]  /*e980*/  IMAD R2, R4.reuse, 0x1000000, R2 ;  /* 0x0100000004027824 */ /* 0x040fe400078e0202 */
[----:B------:R-:W-:-:S04]  /*e990*/  IMAD R9, R4, R3, R9 ;  /* 0x0000000304097224 */ /* 0x000fc800078e0209 */
[----:B------:R-:W-:Y:S01]  /*e9a0*/  IMAD R18, R9, 0x10000, R2 ;  /* 0x0001000009127824 */ /* 0x000fe200078e0202 */
[----:B------:R-:W-:Y:S06]  /*e9b0*/  BRA `(.L_x_311) ;  /* 0x00000000001c7947 */ /* 0x000fec0003800000 */
.L_x_305:
[----:B------:R-:W-:Y:S01]  /*e9c0*/  UMOV UR4, URZ ;  /* 0x0000003f00047c82 */ /* 0x000fe20008000000 */
[----:B------:R-:W-:Y:S01]  /*e9d0*/  UMOV UR5, URZ ;  /* 0x0000003f00057c82 */ /* 0x000fe20008000000 */
[----:B------:R-:W-:Y:S01]  /*e9e0*/  ULDC UR6, c[0x0][0xc3c] ;  /* 0x00030f0000067ab9 */ /* 0x000fe20000000800 */
[----:B------:R-:W-:Y:S01]  /*e9f0*/  IMAD.MOV.U32 R16, RZ, RZ, R0 ;  /* 0x000000ffff107224 */ /* 0x000fe200078e0000 */
[----:B------:R-:W-:Y:S01]  /*ea00*/  MOV R19, UR6 ;  /* 0x0000000600137c02 */ /* 0x000fe20008000f00 */
[----:B------:R-:W-:Y:S02]  /*ea10*/  IMAD.U32 R17, RZ, RZ, UR4 ;  /* 0x00000004ff117e24 */ /* 0x000fe4000f8e00ff */
[----:B------:R-:W-:-:S07]  /*ea20*/  IMAD.U32 R18, RZ, RZ, UR5 ;  /* 0x00000005ff127e24 */ /* 0x000fce000f8e00ff */
.L_x_311:
[----:B------:R-:W2:Y:S01]  /*ea30*/  S2R R0, SR_TID.X ;  /* 0x0000000000007919 */ /* 0x000ea20000002100 */
[----:B------:R-:W-:Y:S05]  /*ea40*/  WARPSYNC.ALL ;  /* 0x0000000000007948 */ /* 0x000fea0003800000 */
[----:B------:R-:W-:Y:S01]  /*ea50*/  BAR.SYNC.DEFER_BLOCKING 0x4, 0x200 ;  /* 0x0108000000007b1d */ /* 0x000fe20000010000 */
[----:B--2---:R-:W-:-:S04]  /*ea60*/  LOP3.LUT R0, R0, 0x1f, RZ, 0xc0, !PT ;  /* 0x0000001f00007812 */ /* 0x004fc800078ec0ff */
[----:B------:R-:W-:-:S13]  /*ea70*/  ISETP.NE.AND P0, PT, R0, RZ, PT ;  /* 0x000000ff0000720c */ /* 0x000fda0003f05270 */
[----:B0-----:R-:W0:Y:S01]  /*ea80*/  @!P0 S2R R3, SR_CgaCtaId ;  /* 0x0000000000038919 */ /* 0x001e220000008800 */
[----:B------:R-:W-:-:S04]  /*ea90*/  @!P0 MOV R0, 0x400 ;  /* 0x0000040000008802 */ /* 0x000fc80000000f00 */
[----:B0-----:R-:W-:-:S05]  /*eaa0*/  @!P0 LEA R22, R3, R0, 0x18 ;  /* 0x0000000003168211 */ /* 0x001fca00078ec0ff */
[----:B------:R2:W-:Y:S01]  /*eab0*/  @!P0 STS.128 [R22+0x168d0], R16 ;  /* 0x0168d01016008388 */ /* 0x0005e20000000c00 */
[----:B------:R-:W-:Y:S06]  /*eac0*/  BAR.ARV 0x5, 0x200 ;  /* 0x0148000000007b1d */ /* 0x000fec0000002000 */
.L_x_302:
[----:B------:R-:W-:Y:S02]  /*ead0*/  ULDC UR4, c[0x0][0xc3c] ;  /* 0x00030f0000047ab9 */ /* 0x000fe40000000800 */
[----:B-1----:R-:W-:-:S13]  /*eae0*/  ISETP.GE.AND P0, PT, R19, UR4, PT ;  /* 0x0000000413007c0c */ /* 0x002fda000bf06270 */
[----:B------:R-:W-:Y:S05]  /*eaf0*/  @!P0 BRA `(.L_x_312) ;  /* 0xffffffb000cc8947 */ /* 0x000fea000383ffff */
[----:B------:R-:W-:Y:S05]  /*eb00*/  BSYNC B8 ;  /* 0x0000000000087941 */ /* 0x000fea0003800000 */
.L_x_251:
[----:B0-----:R-:W3:Y:S01]  /*eb10*/  LDL.LU R0, [R1+0x3c] ;  /* 0x00003c0001007983 */ /* 0x001ee20000300800 */
[----:B------:R-:W-:Y:S01]  /*eb20*/  BSSY B0, `(.L_x_313) ;  /* 0x000000b000007945 */ /* 0x000fe20003800000 */
[----:B------:R-:W0:Y:S01]  /*eb30*/  S2R R5, SR_CgaCtaId ;  /* 0x0000000000057919 */ /* 0x000e220000008800 */
[----:B---3--:R-:W-:-:S05]  /*eb40*/  VIADD R0, R0, 0x1 ;  /* 0x0000000100007836 */ /* 0x008fca0000000000 */
[----:B------:R-:W-:-:S04]  /*eb50*/  LEA.HI R2, R0, R0, RZ, 0x1 ;  /* 0x0000000000027211 */ /* 0x000fc800078f08ff */
[----:B------:R-:W-:Y:S02]  /*eb60*/  LOP3.LUT R3, R2, 0xfffffffe, RZ, 0xc0, !PT ;  /* 0xfffffffe02037812 */ /* 0x000fe400078ec0ff */
[----:B------:R-:W-:-:S03]  /*eb70*/  MOV R2, 0x400 ;  /* 0x0000040000027802 */ /* 0x000fc60000000f00 */
[----:B------:R-:W-:Y:S01]  /*eb80*/  IMAD.IADD R0, R0, 0x1, -R3 ;  /* 0x0000000100007824 */ /* 0x000fe200078e0a03 */
[----:B0-----:R-:W-:-:S04]  /*eb90*/  LEA R5, R5, R2, 0x18 ;  /* 0x0000000205057211 */ /* 0x001fc800078ec0ff */
[----:B------:R-:W-:-:S04]  /*eba0*/  SHF.L.U32 R0, R0, 0x1f, RZ ;  /* 0x0000001f00007819 */ /* 0x000fc800000006ff */
[----:B------:R-:W0:Y:S02]  /*ebb0*/  SYNCS.PHASECHK.TRANS64.TRYWAIT P0, [R5+URZ+0x16820], R0 ;  /* 0x01682000050075a7 */ /* 0x000e24000800017f */
[----:B0-----:R-:W-:Y:S05]  /*ebc0*/  @!P0 BRA `(.L_x_314) ;  /* 0x0000004400748947 */ /* 0x001fea0003800000 */
.L_x_457:
[----:B------:R-:W-:Y:S05]  /*ebd0*/  BSYNC B0 ;  /* 0x0000000000007941 */ /* 0x000fea0003800000 */
.L_x_313:
[----:B------:R-:W-:-:S03]  /*ebe0*/  UMOV UR4, 0xffffffff ;  /* 0xffffffff00047882 */ /* 0x000fc60000000000 */
[----:B------:R-:W-:Y:S05]  /*ebf0*/  BRA.DIV UR4, `(.L_x_315) ;  /* 0x00000046047c7947 */ /* 0x000fea000b800000 */
[----:B0-----:R-:W0:Y:S02]  /*ec00*/  S2R R0, SR_TID.X ;  /* 0x0000000000007919 */ /* 0x001e240000002100 */
[----:B0-----:R-:W-:-:S04]  /*ec10*/  SHF.R.U32.HI R0, RZ, 0x5, R0 ;  /* 0x00000005ff007819 */ /* 0x001fc80000011600 */
[----:B------:R-:W-:-:S05]  /*ec20*/  LOP3.LUT R0, R0, 0x3, RZ, 0xc0, !PT ;  /* 0x0000000300007812 */ /* 0x000fca00078ec0ff */
[----:B------:R0:W1:Y:S02]  /*ec30*/  SHFL.IDX PT, R14, R0, RZ, 0x1f ;  /* 0x00001fff000e7589 */ /* 0x00006400000e0000 */
.L_x_460:
[----:B-1----:R-:W-:Y:S01]  /*ec40*/  ISETP.NE.AND P0, PT, R14, RZ, PT ;  /* 0x000000ff0e00720c */ /* 0x002fe20003f05270 */
[----:B------:R-:W-:-:S12]  /*ec50*/  BSSY B0, `(.L_x_316) ;  /* 0x0000024000007945 */ /* 0x000fd80003800000 */
[----:B------:R-:W-:Y:S05]  /*ec60*/  @P0 BRA `(.L_x_317) ;  /* 0x0000000000880947 */ /* 0x000fea0003800000 */
[----:B------:R-:W-:-:S03]  /*ec70*/  UMOV UR4, 0xffffffff ;  /* 0xffffffff00047882 */ /* 0x000fc60000000000 */
[----:B------:R-:W-:Y:S05]  /*ec80*/  BRA.DIV UR4, `(.L_x_318) ;  /* 0x00000046048c7947 */ /* 0x000fea000b800000 */
[----:B------:R-:W-:-:S13]  /*ec90*/  ELECT P6, URZ, PT ;  /* 0x00000000003f782f */ /* 0x000fda00038c0000 */
.L_x_463:
[----:B------:R-:W-:Y:S05]  /*eca0*/  @!P6 BRA `(.L_x_317) ;  /* 0x000000000078e947 */ /* 0x000fea0003800000 */
[----:B0-----:R-:W3:Y:S02]  /*ecb0*/  LDL.LU R0, [R1+0x28] ;  /* 0x0000280001007983 */ /* 0x001ee40000300800 */
[----:B---3--:R-:W-:-:S04]  /*ecc0*/  LOP3.LUT R0, R0, 0x2, RZ, 0xfc, !PT ;  /* 0x0000000200007812 */ /* 0x008fc800078efcff */
[----:B------:R-:W-:-:S13]  /*ecd0*/  ISETP.NE.AND P0, PT, R0, 0x3, PT ;  /* 0x000000030000780c */ /* 0x000fda0003f05270 */
[----:B------:R-:W-:Y:S05]  /*ece0*/  @!P0 BRA `(.L_x_319) ;  /* 0x0000000000048947 */ /* 0x000fea0003800000 */
[----:B------:R-:W-:Y:S01]  /*ecf0*/  BPT.TRAP 0x1 ;  /* 0x000000040000795c */ /* 0x000fe20000300000 */
.L_x_319:
[----:B------:R-:W-:Y:S01]  /*ed00*/  IMAD R3, R25, 0x8, R5 ;  /* 0x0000000819037824 */ /* 0x000fe200078e0205 */
[----:B------:R-:W-:Y:S01]  /*ed10*/  SHF.L.U32 R2, R27, 0x1f, RZ ;  /* 0x0000001f1b027819 */ /* 0x000fe200000006ff */
[----:B------:R-:W-:-:S03]  /*ed20*/  VIADD R25, R25, 0x1 ;  /* 0x0000000119197836 */ /* 0x000fc60000000000 */
[----:B------:R-:W0:Y:S02]  /*ed30*/  SYNCS.PHASECHK.TRANS64.TRYWAIT P1, [R3+URZ+0x16840], R2 ;  /* 0x01684002030075a7 */ /* 0x000e24000802017f */
[----:B------:R-:W-:-:S04]  /*ed40*/  ISETP.NE.AND P2, PT, R25, 0x2, PT ;  /* 0x000000021900780c */ /* 0x000fc80003f45270 */
[----:B------:R-:W-:Y:S01]  /*ed50*/  SEL R0, RZ, 0x1, P2 ;  /* 0x00000001ff007807 */ /* 0x000fe20001000000 */
[----:B0-----:R-:W-:Y:S08]  /*ed60*/  @!P1 BRA `(.L_x_320) ;  /* 0x0000004400749947 */ /* 0x001ff00003800000 */
.L_x_464:
[----:B------:R-:W-:Y:S02]  /*ed70*/  SEL R25, R25, RZ, P2 ;  /* 0x000000ff19197207 */ /* 0x000fe40001000000 */
[----:B------:R-:W-:Y:S01]  /*ed80*/  LOP3.LUT R0, R27, R0, RZ, 0x3c, !PT ;  /* 0x000000001b007212 */ /* 0x000fe200078e3cff */
[----:B------:R-:W-:Y:S06]  /*ed90*/  @!P0 BRA `(.L_x_321) ;  /* 0x0000000000048947 */ /* 0x000fec0003800000 */
[----:B------:R-:W-:Y:S01]  /*eda0*/  BPT.TRAP 0x1 ;  /* 0x000000040000795c */ /* 0x000fe20000300000 */
.L_x_321:
[----:B------:R-:W-:Y:S01]  /*edb0*/  IMAD R25, R25, 0x8, R5 ;  /* 0x0000000819197824 */ /* 0x000fe200078e0205 */
[----:B------:R-:W-:-:S04]  /*edc0*/  SHF.L.U32 R0, R0, 0x1f, RZ ;  /* 0x0000001f00007819 */ /* 0x000fc800000006ff */
[----:B------:R-:W1:Y:S02]  /*edd0*/  SYNCS.PHASECHK.TRANS64.TRYWAIT P1, [R25+URZ+0x16840], R0 ;  /* 0x01684000190075a7 */ /* 0x000e64000802017f */
[----:B-1----:R-:W-:Y:S05]  /*ede0*/  @!P1 BRA `(.L_x_322) ;  /* 0x0000004400689947 */ /* 0x002fea0003800000 */
.L_x_465:
[----:B------:R-:W-:Y:S05]  /*edf0*/  @!P0 BRA `(.L_x_323) ;  /* 0x0000000000048947 */ /* 0x000fea0003800000 */
[----:B------:R-:W-:Y:S01]  /*ee00*/  BPT.TRAP 0x1 ;  /* 0x000000040000795c */ /* 0x000fe20000300000 */
.L_x_323:
[----:B------:R-:W3:Y:S02]  /*ee10*/  SYNCS.PHASECHK.TRANS64.TRYWAIT P1, [R3+URZ+0x16860], R2 ;  /* 0x01686002030075a7 */ /* 0x000ee4000802017f */
[----:B---3--:R-:W-:Y:S05]  /*ee20*/  @!P1 BRA `(.L_x_324) ;  /* 0x00000044006c9947 */ /* 0x008fea0003800000 */
.L_x_466:
[----:B------:R-:W-:Y:S05]  /*ee30*/  @!P0 BRA `(.L_x_325) ;  /* 0x0000000000048947 */ /* 0x000fea0003800000 */
[----:B------:R-:W-:Y:S01]  /*ee40*/  BPT.TRAP 0x1 ;  /* 0x000000040000795c */ /* 0x000fe20000300000 */
.L_x_325:
[----:B----4-:R4:W0:Y:S02]  /*ee50*/  SYNCS.PHASECHK.TRANS64.TRYWAIT P0, [R25+URZ+0x16860], R0 ;  /* 0x01686000190075a7 */ /* 0x010824000800017f */
[----:B0-----:R-:W-:Y:S05]  /*ee60*/  @!P0 NANOSLEEP.SYNCS 0x989680 ;  /* 0x009896800000895d */ /* 0x001fea0003900000 */
[----:B------:R-:W0:Y:S02]  /*ee70*/  @!P0 SYNCS.PHASECHK.TRANS64 P0, [R25+URZ+0x16860], R0 ;  /* 0x01686000190085a7 */ /* 0x000e24000800007f */
[----:B0-----:R-:W-:Y:S05]  /*ee80*/  @!P0 BRA `(.L_x_325) ;  /* 0xfffffffc00f08947 */ /* 0x001fea000383ffff */
.L_x_317:
[----:B------:R-:W-:Y:S05]  /*ee90*/  BSYNC B0 ;  /* 0x0000000000007941 */ /* 0x000fea0003800000 */
.L_x_316:
[----:B------:R-:W-:Y:S05]  /*eea0*/  EXIT ;  /* 0x000000000000794d */ /* 0x000fea0003800000 */
.L_x_210:
[----:B-1----:R-:W-:-:S04]  /*eeb0*/  MOV R3, UR43 ;  /* 0x0000002b00037c02 */ /* 0x002fc80008000f00 */
[----:B------:R1:W2:Y:S03]  /*eec0*/  SYNCS.PHASECHK.TRANS64.TRYWAIT P1, [R3+URZ+0x16800], R0 ;  /* 0x01680000030075a7 */ /* 0x0002a6000802017f */
[----:B--2---:R-:W-:Y:S05]  /*eed0*/  @!P1 NANOSLEEP.SYNCS 0x989680 ;  /* 0x009896800000995d */ /* 0x004fea0003900000 */
[----:B------:R-:W2:Y:S02]  /*eee0*/  @!P1 SYNCS.PHASECHK.TRANS64 P1, [R3+URZ+0x16800], R0 ;  /* 0x01680000030095a7 */ /* 0x000ea4000802007f */
[----:B--2---:R-:W-:Y:S05]  /*eef0*/  @!P1 BRA `(.L_x_210) ;  /* 0xfffffffc00ec9947 */ /* 0x004fea000383ffff */
[----:B------:R-:W-:Y:S05]  /*ef00*/  BRA `(.L_x_326) ;  /* 0xffffff2800307947 */ /* 0x000fea000383ffff */
.L_x_214:
[----:B--2---:R2:W3:Y:S02]  /*ef10*/  SYNCS.PHASECHK.TRANS64.TRYWAIT P1, [R0+URZ+0x16830], R3 ;  /* 0x01683003000075a7 */ /* 0x0044e4000802017f */
[----:B---3--:R-:W-:Y:S05]  /*ef20*/  @!P1 NANOSLEEP.SYNCS 0x989680 ;  /* 0x009896800000995d */ /* 0x008fea0003900000 */
[----:B------:R-:W3:Y:S02]  /*ef30*/  @!P1 SYNCS.PHASECHK.TRANS64 P1, [R0+URZ+0x16830], R3 ;  /* 0x01683003000095a7 */ /* 0x000ee4000802007f */
[----:B---3--:R-:W-:Y:S05]  /*ef40*/  @!P1 BRA `(.L_x_214) ;  /* 0xfffffffc00f09947 */ /* 0x008fea000383ffff */
[----:B------:R-:W-:Y:S05]  /*ef50*/  BRA `(.L_x_213) ;  /* 0xffffff2800507947 */ /* 0x000fea000383ffff */
.L_x_220:
[----:B-1----:R-:W-:-:S04]  /*ef60*/  IMAD.U32 R8, RZ, RZ, UR10 ;  /* 0x0000000aff087e24 */ /* 0x002fc8000f8e00ff */
[----:B------:R1:W2:Y:S03]  /*ef70*/  SYNCS.PHASECHK.TRANS64.TRYWAIT P1, [R8+URZ+0x16830], R7 ;  /* 0x01683007080075a7 */ /* 0x0002a6000802017f */
[----:B--2---:R-:W-:Y:S05]  /*ef80*/  @!P1 NANOSLEEP.SYNCS 0x989680 ;  /* 0x009896800000995d */ /* 0x004fea0003900000 */
[----:B------:R-:W2:Y:S02]  /*ef90*/  @!P1 SYNCS.PHASECHK.TRANS64 P1, [R8+URZ+0x16830], R7 ;  /* 0x01683007080095a7 */ /* 0x000ea4000802007f */
[----:B--2---:R-:W-:Y:S05]  /*efa0*/  @!P1 BRA `(.L_x_220) ;  /* 0xfffffffc00ec9947 */ /* 0x004fea000383ffff */
[----:B------:R-:W-:Y:S05]  /*efb0*/  BRA `(.L_x_217) ;  /* 0xffffff5000507947 */ /* 0x000fea000383ffff */
.L_x_224:
[----:B-1----:R-:W-:-:S04]  /*efc0*/  IMAD.U32 R8, RZ, RZ, UR10 ;  /* 0x0000000aff087e24 */ /* 0x002fc8000f8e00ff */
[----:B------:R1:W2:Y:S03]  /*efd0*/  SYNCS.PHASECHK.TRANS64.TRYWAIT P1, [R8+URZ+0x16850], R7 ;  /* 0x01685007080075a7 */ /* 0x0002a6000802017f */
[----:B--2---:R-:W-:Y:S05]  /*efe0*/  @!P1 NANOSLEEP.SYNCS 0x989680 ;  /* 0x009896800000995d */ /* 0x004fea0003900000 */
[----:B------:R-:W2:Y:S02]  /*eff0*/  @!P1 SYNCS.PHASECHK.TRANS64 P1, [R8+URZ+0x16850], R7 ;  /* 0x01685007080095a7 */ /* 0x000ea4000802007f */
[----:B--2---:R-:W-:Y:S05]  /*f000*/  @!P1 BRA `(.L_x_224) ;  /* 0xfffffffc00ec9947 */ /* 0x004fea000383ffff */
[----:B------:R-:W-:Y:S05]  /*f010*/  BRA `(.L_x_221) ;  /* 0xffffff5000e87947 */ /* 0x000fea000383ffff */
.L_x_231:
[----:B-1----:R-:W-:-:S04]  /*f020*/  IMAD.U32 R5, RZ, RZ, UR5 ;  /* 0x00000005ff057e24 */ /* 0x002fc8000f8e00ff */
[----:B------:R1:W2:Y:S03]  /*f030*/  SYNCS.PHASECHK.TRANS64.TRYWAIT P1, [R5+URZ+0x16850], R0 ;  /* 0x01685000050075a7 */ /* 0x0002a6000802017f */
[----:B--2---:R-:W-:Y:S05]  /*f040*/  @!P1 NANOSLEEP.SYNCS 0x989680 ;  /* 0x009896800000995d */ /* 0x004fea0003900000 */
[----:B------:R-:W2:Y:S02]  /*f050*/  @!P1 SYNCS.PHASECHK.TRANS64 P1, [R5+URZ+0x16850], R0 ;  /* 0x01685000050095a7 */ /* 0x000ea4000802007f */
[----:B--2---:R-:W-:Y:S05]  /*f060*/  @!P1 BRA `(.L_x_231) ;  /* 0xfffffffc00ec9947 */ /* 0x004fea000383ffff */
[----:B------:R-:W-:Y:S05]  /*f070*/  BRA `(.L_x_230) ;  /* 0xffffff74008c7947 */ /* 0x000fea000383ffff */
.L_x_265:
[----:B0-----:R-:W0:Y:S01]  /*f080*/  S2R R20, SR_TID.X ;  /* 0x0000000000147919 */ /* 0x001e220000002100 */
[----:B------:R-:W-:Y:S01]  /*f090*/  BSSY B0, `(.L_x_327) ;  /* 0x000000a000007945 */ /* 0x000fe20003800000 */
[----:B------:R-:W-:Y:S01]  /*f0a0*/  IMAD.MOV.U32 R12, RZ, RZ, RZ ;  /* 0x000000ffff0c7224 */ /* 0x000fe200078e00ff */
[----:B------:R-:W-:Y:S01]  /*f0b0*/  MOV R11, 0x1f ;  /* 0x0000001f000b7802 */ /* 0x000fe20000000f00 */
[----:B------:R-:W-:Y:S01]  /*f0c0*/  IMAD.MOV.U32 R15, RZ, RZ, -0x1 ;  /* 0xffffffffff0f7424 */ /* 0x000fe200078e00ff */
[----:B0-----:R-:W-:-:S04]  /*f0d0*/  SHF.R.U32.HI R9, RZ, 0x5, R20 ;  /* 0x00000005ff097819 */ /* 0x001fc80000011614 */
[----:B------:R-:W-:-:S05]  /*f0e0*/  LOP3.LUT R9, R9, 0x3, RZ, 0xc0, !PT ;  /* 0x0000000309097812 */ /* 0x000fca00078ec0ff */
[----:B------:R-:W-:-:S07]  /*f0f0*/  IMAD.MOV.U32 R13, RZ, RZ, R9 ;  /* 0x000000ffff0d7224 */ /* 0x000fce00078e0009 */
[----:B-----5:R-:W-:Y:S05]  /*f100*/  WARPSYNC.COLLECTIVE R15, `(.L_x_328) ;  /* 0x000000000f087348 */ /* 0x020fea0003c00000 */
[----:B------:R0:W1:Y:S02]  /*f110*/  SHFL.IDX P6, R14, R13, R12, R11 ;  /* 0x0000000c0d0e7389 */ /* 0x00006400000c000b */
[----:B01---5:R-:W-:Y:S01]  /*f120*/  ENDCOLLECTIVE ;  /* 0x000000000000791b */ /* 0x023fe20003800000 */
.L_x_328:
[----:B------:R-:W-:Y:S05]  /*f130*/  BSYNC B0 ;  /* 0x0000000000007941 */ /* 0x000fea0003800000 */
.L_x_327:
[----:B------:R-:W-:Y:S05]  /*f140*/  BRA `(.L_x_329) ;  /* 0xffffffbc00247947 */ /* 0x000fea000383ffff */
.L_x_268:
[----:B0-----:R0:W1:Y:S02]  /*f150*/  SYNCS.PHASECHK.TRANS64.TRYWAIT P0, [R3+URZ+0x16840], R4 ;  /* 0x01684004030075a7 */ /* 0x001064000800017f */
[----:B-1----:R-:W-:Y:S05]  /*f160*/  @!P0 NANOSLEEP.SYNCS 0x989680 ;  /* 0x009896800000895d */ /* 0x002fea0003900000 */
[----:B------:R-:W1:Y:S02]  /*f170*/  @!P0 SYNCS.PHASECHK.TRANS64 P0, [R3+URZ+0x16840], R4 ;  /* 0x01684004030085a7 */ /* 0x000e64000800007f */
[----:B-1----:R-:W-:Y:S05]  /*f180*/  @!P0 BRA `(.L_x_268) ;  /* 0xfffffffc00f08947 */ /* 0x002fea000383ffff */
[----:B------:R-:W-:Y:S05]  /*f190*/  BRA `(.L_x_330) ;  /* 0xffffffbc00787947 */ /* 0x000fea000383ffff */
.L_x_269:
[----:B------:R-:W-:Y:S01]  /*f1a0*/  BSSY B0, `(.L_x_331) ;  /* 0x0000008000007945 */ /* 0x000fe20003800000 */
[----:B------:R-:W-:Y:S02]  /*f1b0*/  IMAD.MOV.U32 R13, RZ, RZ, R2 ;  /* 0x000000ffff0d7224 */ /* 0x000fe400078e0002 */
[----:B------:R-:W-:Y:S02]  /*f1c0*/  IMAD.MOV.U32 R12, RZ, RZ, RZ ;  /* 0x000000ffff0c7224 */ /* 0x000fe400078e00ff */
[----:B------:R-:W-:Y:S02]  /*f1d0*/  IMAD.MOV.U32 R11, RZ, RZ, 0x181f ;  /* 0x0000181fff0b7424 */ /* 0x000fe400078e00ff */
[----:B------:R-:W-:-:S07]  /*f1e0*/  IMAD.MOV.U32 R15, RZ, RZ, -0x1 ;  /* 0xffffffffff0f7424 */ /* 0x000fce00078e00ff */
[----:B0-----:R-:W-:Y:S05]  /*f1f0*/  WARPSYNC.COLLECTIVE R15, `(.L_x_332) ;  /* 0x000000000f087348 */ /* 0x001fea0003c00000 */
[----:B------:R1:W2:Y:S02]  /*f200*/  SHFL.IDX P6, R14, R13, R12, R11 ;  /* 0x0000000c0d0e7389 */ /* 0x0002a400000c000b */
[----:B012---:R-:W-:Y:S01]  /*f210*/  ENDCOLLECTIVE ;  /* 0x000000000000791b */ /* 0x007fe20003800000 */
.L_x_332:
[----:B------:R-:W-:Y:S05]  /*f220*/  BSYNC B0 ;  /* 0x0000000000007941 */ /* 0x000fea0003800000 */
.L_x_331:
[----:B------:R-:W-:Y:S01]  /*f230*/  IMAD.MOV.U32 R13, RZ, RZ, R0 ;  /* 0x000000ffff0d7224 */ /* 0x000fe200078e0000 */
[----:B------:R-:W-:Y:S01]  /*f240*/  MOV R6, R14 ;  /* 0x0000000e00067202 */ /* 0x000fe20000000f00 */
[----:B------:R-:W-:Y:S02]  /*f250*/  IMAD.MOV.U32 R12, RZ, RZ, RZ ;  /* 0x000000ffff0c7224 */ /* 0x000fe400078e00ff */
[----:B------:R-:W-:Y:S02]  /*f260*/  IMAD.MOV.U32 R11, RZ, RZ, 0x181f ;  /* 0x0000181fff0b7424 */ /* 0x000fe400078e00ff */
[----:B------:R-:W-:Y:S02]  /*f270*/  IMAD.MOV.U32 R15, RZ, RZ, -0x1 ;  /* 0xffffffffff0f7424 */ /* 0x000fe400078e00ff */
[----:B------:R-:W-:-:S07]  /*f280*/  @P0 IMAD R8, R5, 0x2, R22 ;  /* 0x0000000205080824 */ /* 0x000fce00078e0216 */
[----:B------:R-:W-:Y:S05]  /*f290*/  WARPSYNC.COLLECTIVE R15, `(.L_x_333) ;  /* 0x000000000f087348 */ /* 0x000fea0003c00000 */
[----:B------:R0:W1:Y:S02]  /*f2a0*/  SHFL.IDX P6, R14, R13, R12, R11 ;  /* 0x0000000c0d0e7389 */ /* 0x00006400000c000b */
[----:B01----:R-:W-:Y:S01]  /*f2b0*/  ENDCOLLECTIVE ;  /* 0x000000000000791b */ /* 0x003fe20003800000 */
.L_x_333:
[----:B------:R-:W-:Y:S02]  /*f2c0*/  IMAD.MOV.U32 R13, RZ, RZ, R2 ;  /* 0x000000ffff0d7224 */ /* 0x000fe400078e0002 */
[----:B------:R-:W-:Y:S02]  /*f2d0*/  IMAD.MOV.U32 R12, RZ, RZ, 0x1 ;  /* 0x00000001ff0c7424 */ /* 0x000fe400078e00ff */
[----:B------:R-:W-:-:S07]  /*f2e0*/  IMAD.MOV.U32 R7, RZ, RZ, R14 ;  /* 0x000000ffff077224 */ /* 0x000fce00078e000e */
[----:B------:R-:W-:Y:S05]  /*f2f0*/  WARPSYNC.COLLECTIVE R15, `(.L_x_334) ;  /* 0x000000000f087348 */ /* 0x000fea0003c00000 */
[----:B------:R0:W1:Y:S02]  /*f300*/  SHFL.IDX P6, R14, R13, R12, R11 ;  /* 0x0000000c0d0e7389 */ /* 0x00006400000c000b */
[----:B01----:R-:W-:Y:S01]  /*f310*/  ENDCOLLECTIVE ;  /* 0x000000000000791b */ /* 0x003fe20003800000 */
.L_x_334:
[----:B------:R-:W-:-:S04]  /*f320*/  @P0 LEA R7, P1, R28, R7, 0x1 ;  /* 0x000000071c070211 */ /* 0x000fc800078208ff */
[----:B------:R-:W-:Y:S02]  /*f330*/  @P0 IADD3.X R6, RZ, R6, RZ, P1, !PT ;  /* 0x00000006ff060210 */ /* 0x000fe40000ffe4ff */
[----:B------:R-:W-:Y:S02]  /*f340*/  ISETP.GE.AND P1, PT, R4, 0x11, PT ;  /* 0x000000110400780c */ /* 0x000fe40003f26270 */
[----:B------:R-:W-:Y:S01]  /*f350*/  @P0 LOP3.LUT R7, R7, R6, RZ, 0x3c, !PT ;  /* 0x0000000607070212 */ /* 0x000fe200078e3cff */
[----:B------:R-:W-:-:S03]  /*f360*/  IMAD.MOV.U32 R13, RZ, RZ, R0 ;  /* 0x000000ffff0d7224 */ /* 0x000fc600078e0000 */
[----:B------:R-:W-:-:S04]  /*f370*/  @P0 LOP3.LUT R6, R7, R6, RZ, 0x3c, !PT ;  /* 0x0000000607060212 */ /* 0x000fc800078e3cff */
[----:B------:R-:W-:-:S05]  /*f380*/  @P0 LOP3.LUT R7, R7, R6, RZ, 0x3c, !PT ;  /* 0x0000000607070212 */ /* 0x000fca00078e3cff */
[----:B------:R-:W-:Y:S01]  /*f390*/  @!PT LDS RZ, [RZ] ;  /* 0x00000000fffff984 */ /* 0x000fe20000000800 */
[----:B------:R-:W-:Y:S01]  /*f3a0*/  @!PT LDS RZ, [RZ] ;  /* 0x00000000fffff984 */ /* 0x000fe20000000800 */
[----:B------:R-:W-:Y:S01]  /*f3b0*/  @!PT LDS RZ, [RZ] ;  /* 0x00000000fffff984 */ /* 0x000fe20000000800 */
[----:B------:R0:W-:Y:S02]  /*f3c0*/  @P0 LDGSTS.E.BYPASS.LTC128B.128 [R8+0xe400], desc[UR36][R6.64], !P2 ;  /* 0x0e40000006080fae */ /* 0x0001e4000d101d64 */
[----:B0-----:R-:W-:-:S07]  /*f3d0*/  IMAD.MOV.U32 R6, RZ, RZ, R14 ;  /* 0x000000ffff067224 */ /* 0x001fce00078e000e */
[----:B------:R-:W-:Y:S05]  /*f3e0*/  WARPSYNC.COLLECTIVE R15, `(.L_x_335) ;  /* 0x000000000f087348 */ /* 0x000fea0003c00000 */
[----:B------:R0:W1:Y:S02]  /*f3f0*/  SHFL.IDX P6, R14, R13, R12, R11 ;  /* 0x0000000c0d0e7389 */ /* 0x00006400000c000b */
[----:B01----:R-:W-:Y:S01]  /*f400*/  ENDCOLLECTIVE ;  /* 0x000000000000791b */ /* 0x003fe20003800000 */
.L_x_335:
[----:B------:R-:W-:Y:S02]  /*f410*/  @P1 IMAD R8, R5, 0x2, R22 ;  /* 0x0000000205081824 */ /* 0x000fe400078e0216 */
[----:B------:R-:W-:Y:S02]  /*f420*/  IMAD.MOV.U32 R13, RZ, RZ, R2 ;  /* 0x000000ffff0d7224 */ /* 0x000fe400078e0002 */
[----:B------:R-:W-:Y:S01]  /*f430*/  IMAD.MOV.U32 R12, RZ, RZ, 0x2 ;  /* 0x00000002ff0c7424 */ /* 0x000fe200078e00ff */
[----:B------:R-:W-:-:S07]  /*f440*/  MOV R7, R14 ;  /* 0x0000000e00077202 */ /* 0x000fce0000000f00 */
[----:B------:R-:W-:Y:S05]  /*f450*/  WARPSYNC.COLLECTIVE R15, `(.L_x_336) ;  /* 0x000000000f087348 */ /* 0x000fea0003c00000 */
[----:B------:R0:W1:Y:S02]  /*f460*/  SHFL.IDX P6, R14, R13, R12, R11 ;  /* 0x0000000c0d0e7389 */ /* 0x00006400000c000b */
[----:B01----:R-:W-:Y:S01]  /*f470*/  ENDCOLLECTIVE ;  /* 0x000000000000791b */ /* 0x003fe20003800000 */
.L_x_336:
[----:B------:R-:W-:-:S05]  /*f480*/  @P1 LEA R7, P0, R28, R7, 0x1 ;  /* 0x000000071c071211 */ /* 0x000fca00078008ff */
[----:B------:R-:W-:-:S05]  /*f490*/  @P1 IMAD.X R6, RZ, RZ, R6, P0 ;  /* 0x000000ffff061224 */ /* 0x000fca00000e0606 */
[----:B------:R-:W-:Y:S02]  /*f4a0*/  @P1 LOP3.LUT R7, R7, R6, RZ, 0x3c, !PT ;  /* 0x0000000607071212 */ /* 0x000fe400078e3cff */
[----:B------:R-:W-:Y:S02]  /*f4b0*/  MOV R13, R0 ;  /* 0x00000000000d7202 */ /* 0x000fe40000000f00 */
[----:B------:R-:W-:-:S04]  /*f4c0*/  @P1 LOP3.LUT R6, R7, R6, RZ, 0x3c, !PT ;  /* 0x0000000607061212 */ /* 0x000fc800078e3cff */
[----:B------:R-:W-:-:S05]  /*f4d0*/  @P1 LOP3.LUT R7, R7, R6, RZ, 0x3c, !PT ;  /* 0x0000000607071212 */ /* 0x000fca00078e3cff */
[----:B------:R-:W-:Y:S01]  /*f4e0*/  @!PT LDS RZ, [RZ] ;  /* 0x00000000fffff984 */ /* 0x000fe20000000800 */
[----:B------:R-:W-:Y:S01]  /*f4f0*/  @!PT LDS RZ, [RZ] ;  /* 0x00000000fffff984 */ /* 0x000fe20000000800 */
[----:B------:R-:W-:Y:S01]  /*f500*/  @!PT LDS RZ, [RZ] ;  /* 0x00000000fffff984 */ /* 0x000fe20000000800 */
[----:B------:R0:W-:Y:S01]  /*f510*/  @P1 LDGSTS.E.BYPASS.LTC128B.128 [R8+0xec00], desc[UR36][R6.64], !P2 ;  /* 0x0ec0000006081fae */ /* 0x0001e2000d101d64 */
[----:B------:R-:W-:Y:S01]  /*f520*/  ISETP.GE.AND P1, PT, R4, 0x21, PT ;  /* 0x000000210400780c */ /* 0x000fe20003f26270 */
[----:B0-----:R-:W-:-:S12]  /*f530*/  IMAD.MOV.U32 R6, RZ, RZ, R14 ;  /* 0x000000ffff067224 */ /* 0x001fd800078e000e */
[----:B------:R-:W-:Y:S05]  /*f540*/  WARPSYNC.COLLECTIVE R15, `(.L_x_337) ;  /* 0x000000000f087348 */ /* 0x000fea0003c00000 */
[----:B------:R0:W1:Y:S02]  /*f550*/  SHFL.IDX P6, R14, R13, R12, R11 ;  /* 0x0000000c0d0e7389 */ /* 0x00006400000c000b */
[----:B01----:R-:W-:Y:S01]  /*f560*/  ENDCOLLECTIVE ;  /* 0x000000000000791b */ /* 0x003fe20003800000 */
.L_x_337:
[----:B------:R-:W-:Y:S02]  /*f570*/  @P1 IMAD R8, R5, 0x2, R22 ;  /* 0x0000000205081824 */ /* 0x000fe400078e0216 */
[----:B------:R-:W-:Y:S02]  /*f580*/  IMAD.MOV.U32 R13, RZ, RZ, R2 ;  /* 0x000000ffff0d7224 */ /* 0x000fe400078e0002 */
[----:B------:R-:W-:Y:S02]  /*f590*/  IMAD.MOV.U32 R12, RZ, RZ, 0x3 ;  /* 0x00000003ff0c7424 */ /* 0x000fe400078e00ff */
[----:B------:R-:W-:-:S07]  /*f5a0*/  IMAD.MOV.U32 R7, RZ, RZ, R14 ;  /* 0x000000ffff077224 */ /* 0x000fce00078e000e */
[----:B------:R-:W-:Y:S05]  /*f5b0*/  WARPSYNC.COLLECTIVE R15, `(.L_x_338) ;  /* 0x000000000f087348 */ /* 0x000fea0003c00000 */
[----:B------:R0:W1:Y:S02]  /*f5c0*/  SHFL.IDX P6, R14, R13, R12, R11 ;  /* 0x0000000c0d0e7389 */ /* 0x00006400000c000b */
[----:B01----:R-:W-:Y:S01]  /*f5d0*/  ENDCOLLECTIVE ;  /* 0x000000000000791b */ /* 0x003fe20003800000 */
.L_x_338:
[----:B------:R-:W-:-:S05]  /*f5e0*/  @P1 LEA R7, P0, R28, R7, 0x1 ;  /* 0x000000071c071211 */ /* 0x000fca00078008ff */
[----:B------:R-:W-:-:S05]  /*f5f0*/  @P1 IMAD.X R6, RZ, RZ, R6, P0 ;  /* 0x000000ffff061224 */ /* 0x000fca00000e0606 */
[----:B------:R-:W-:Y:S01]  /*f600*/  @P1 LOP3.LUT R7, R7, R6, RZ, 0x3c, !PT ;  /* 0x0000000607071212 */ /* 0x000fe200078e3cff */
[----:B------:R-:W-:-:S03]  /*f610*/  IMAD.MOV.U32 R13, RZ, RZ, R0 ;  /* 0x000000ffff0d7224 */ /* 0x000fc600078e0000 */
[----:B------:R-:W-:-:S04]  /*f620*/  @P1 LOP3.LUT R6, R7, R6, RZ, 0x3c, !PT ;  /* 0x0000000607061212 */ /* 0x000fc800078e3cff */
[----:B------:R-:W-:-:S05]  /*f630*/  @P1 LOP3.LUT R7, R7, R6, RZ, 0x3c, !PT ;  /* 0x0000000607071212 */ /* 0x000fca00078e3cff */
[----:B------:R-:W-:Y:S01]  /*f640*/  @!PT LDS RZ, [RZ] ;  /* 0x00000000fffff984 */ /* 0x000fe20000000800 */
[----:B------:R-:W-:Y:S01]  /*f650*/  @!PT LDS RZ, [RZ] ;  /* 0x00000000fffff984 */ /* 0x000fe20000000800 */
[----:B------:R-:W-:Y:S01]  /*f660*/  @!PT LDS RZ, [RZ] ;  /* 0x00000000fffff984 */ /* 0x000fe20000000800 */
[----:B------:R0:W-:Y:S01]  /*f670*/  @P1 LDGSTS.E.BYPASS.LTC128B.128 [R8+0xf400], desc[UR36][R6.64], !P2 ;  /* 0x0f40000006081fae */ /* 0x0001e2000d101d64 */
[----:B------:R-:W-:Y:S02]  /*f680*/  ISETP.GE.AND P1, PT, R4, 0x31, PT ;  /* 0x000000310400780c */ /* 0x000fe40003f26270 */
[----:B0-----:R-:W-:-:S11]  /*f690*/  MOV R6, R14 ;  /* 0x0000000e00067202 */ /* 0x001fd60000000f00 */
[----:B------:R-:W-:Y:S05]  /*f6a0*/  WARPSYNC.COLLECTIVE R15, `(.L_x_339) ;  /* 0x000000000f087348 */ /* 0x000fea0003c00000 */
[----:B------:R0:W1:Y:S02]  /*f6b0*/  SHFL.IDX P6, R14, R13, R12, R11 ;  /* 0x0000000c0d0e7389 */ /* 0x00006400000c000b */
[----:B01----:R-:W-:Y:S01]  /*f6c0*/  ENDCOLLECTIVE ;  /* 0x000000000000791b */ /* 0x003fe20003800000 */
.L_x_339:
[----:B------:R-:W-:Y:S02]  /*f6d0*/  @P1 IMAD R8, R5, 0x2, R22 ;  /* 0x0000000205081824 */ /* 0x000fe400078e0216 */
[----:B------:R-:W-:Y:S01]  /*f6e0*/  IMAD.MOV.U32 R13, RZ, RZ, R2 ;  /* 0x000000ffff0d7224 */ /* 0x000fe200078e0002 */
[----:B------:R-:W-:Y:S01]  /*f6f0*/  MOV R12, 0x4 ;  /* 0x00000004000c7802 */ /* 0x000fe20000000f00 */
[----:B------:R-:W-:-:S07]  /*f700*/  IMAD.MOV.U32 R7, RZ, RZ, R14 ;  /* 0x000000ffff077224 */ /* 0x000fce00078e000e */
[----:B------:R-:W-:Y:S05]  /*f710*/  WARPSYNC.COLLECTIVE R15, `(.L_x_340) ;  /* 0x000000000f087348 */ /* 0x000fea0003c00000 */
[----:B------:R0:W1:Y:S02]  /*f720*/  SHFL.IDX P6, R14, R13, R12, R11 ;  /* 0x0000000c0d0e7389 */ /* 0x00006400000c000b */
[----:B01----:R-:W-:Y:S01]  /*f730*/  ENDCOLLECTIVE ;  /* 0x000000000000791b */ /* 0x003fe20003800000 */
.L_x_340:
        /* <DEDUP_REMOVED lines=15> */
.L_x_341:
[----:B------:R-:W-:Y:S01]  /*f830*/  @P1 IMAD R8, R5, 0x2, R22 ;  /* 0x0000000205081824 */ /* 0x000fe200078e0216 */
[----:B------:R-:W-:Y:S01]  /*f840*/  MOV R13, R2 ;  /* 0x00000002000d7202 */ /* 0x000fe20000000f00 */
[----:B------:R-:W-:Y:S02]  /*f850*/  IMAD.MOV.U32 R12, RZ, RZ, 0x5 ;  /* 0x00000005ff0c7424 */ /* 0x000fe400078e00ff */
[----:B------:R-:W-:-:S07]  /*f860*/  IMAD.MOV.U32 R7, RZ, RZ, R14 ;  /* 0x000000ffff077224 */ /* 0x000fce00078e000e */
[----:B------:R-:W-:Y:S05]  /*f870*/  WARPSYNC.COLLECTIVE R15, `(.L_x_342) ;  /* 0x000000000f087348 */ /* 0x000fea0003c00000 */
[----:B------:R0:W1:Y:S02]  /*f880*/  SHFL.IDX P6, R14, R13, R12, R11 ;  /* 0x0000000c0d0e7389 */ /* 0x00006400000c000b */
[----:B01----:R-:W-:Y:S01]  /*f890*/  ENDCOLLECTIVE ;  /* 0x000000000000791b */ /* 0x003fe20003800000 */
.L_x_342:
        /* <DEDUP_REMOVED lines=15> */
.L_x_343:
[----:B------:R-:W-:Y:S01]  /*f990*/  @P1 LEA R8, R5, R22, 0x1 ;  /* 0x0000001605081211 */ /* 0x000fe200078e08ff */
[----:B------:R-:W-:Y:S02]  /*f9a0*/  IMAD.MOV.U32 R13, RZ, RZ, R2 ;  /* 0x000000ffff0d7224 */ /* 0x000fe400078e0002 */
[----:B------:R-:W-:Y:S02]  /*f9b0*/  IMAD.MOV.U32 R12, RZ, RZ, 0x6 ;  /* 0x00000006ff0c7424 */ /* 0x000fe400078e00ff */
[----:B------:R-:W-:-:S07]  /*f9c0*/  IMAD.MOV.U32 R7, RZ, RZ, R14 ;  /* 0x000000ffff077224 */ /* 0x000fce00078e000e */
[----:B------:R-:W-:Y:S05]  /*f9d0*/  WARPSYNC.COLLECTIVE R15, `(.L_x_344) ;  /* 0x000000000f087348 */ /* 0x000fea0003c00000 */
[----:B------:R0:W1:Y:S02]  /*f9e0*/  SHFL.IDX P6, R14, R13, R12, R11 ;  /* 0x0000000c0d0e7389 */ /* 0x00006400000c000b */
[----:B01----:R-:W-:Y:S01]  /*f9f0*/  ENDCOLLECTIVE ;  /* 0x000000000000791b */ /* 0x003fe20003800000 */
.L_x_344:
        /* <DEDUP_REMOVED lines=15> */
.L_x_345:
[----:B------:R-:W-:Y:S02]  /*faf0*/  @P1 IMAD R8, R5, 0x2, R22 ;  /* 0x0000000205081824 */ /* 0x000fe400078e0216 */
[----:B------:R-:W-:Y:S02]  /*fb00*/  IMAD.MOV.U32 R13, RZ, RZ, R2 ;  /* 0x000000ffff0d7224 */ /* 0x000fe400078e0002 */
[----:B------:R-:W-:Y:S02]  /*fb10*/  IMAD.MOV.U32 R12, RZ, RZ, 0x7 ;  /* 0x00000007ff0c7424 */ /* 0x000fe400078e00ff */
[----:B------:R-:W-:-:S07]  /*fb20*/  IMAD.MOV.U32 R7, RZ, RZ, R14 ;  /* 0x000000ffff077224 */ /* 0x000fce00078e000e */
[----:B------:R-:W-:Y:S05]  /*fb30*/  WARPSYNC.COLLECTIVE R15, `(.L_x_346) ;  /* 0x000000000f087348 */ /* 0x000fea0003c00000 */
[----:B------:R0:W1:Y:S02]  /*fb40*/  SHFL.IDX P6, R14, R13, R12, R11 ;  /* 0x0000000c0d0e7389 */ /* 0x00006400000c000b */
[----:B01----:R-:W-:Y:S01]  /*fb50*/  ENDCOLLECTIVE ;  /* 0x000000000000791b */ /* 0x003fe20003800000 */
.L_x_346:
[----:B------:R-:W-:-:S04]  /*fb60*/  @P1 LEA R7, P0, R28, R7, 0x1 ;  /* 0x000000071c071211 */ /* 0x000fc800078008ff */
[----:B------:R-:W-:-:S04]  /*fb70*/  @P1 IADD3.X R6, RZ, R6, RZ, P0, !PT ;  /* 0x00000006ff061210 */ /* 0x000fc800007fe4ff */
[----:B------:R-:W-:Y:S01]  /*fb80*/  @P1 LOP3.LUT R7, R7, R6, RZ, 0x3c, !PT ;  /* 0x0000000607071212 */ /* 0x000fe200078e3cff */
[----:B------:R-:W-:-:S03]  /*fb90*/  IMAD.MOV.U32 R13, RZ, RZ, R0 ;  /* 0x000000ffff0d7224 */ /* 0x000fc600078e0000 */
[----:B------:R-:W-:-:S04]  /*fba0*/  @P1 LOP3.LUT R6, R7, R6, RZ, 0x3c, !PT ;  /* 0x0000000607061212 */ /* 0x000fc800078e3cff */
[----:B------:R-:W-:Y:S01]  /*fbb0*/  @P1 LOP3.LUT R7, R7, R6, RZ, 0x3c, !PT ;  /* 0x0000000607071212 */ /* 0x000fe200078e3cff */
[----:B------:R-:W-:-:S04]  /*fbc0*/  IMAD.MOV.U32 R2, RZ, RZ, R14 ;  /* 0x000000ffff027224 */ /* 0x000fc800078e000e */
[----:B------:R-:W-:Y:S01]  /*fbd0*/  @!PT LDS RZ, [RZ] ;  /* 0x00000000fffff984 */ /* 0x000fe20000000800 */
[----:B------:R-:W-:Y:S01]  /*fbe0*/  @!PT LDS RZ, [RZ] ;  /* 0x00000000fffff984 */ /* 0x000fe20000000800 */
[----:B------:R-:W-:Y:S01]  /*fbf0*/  @!PT LDS RZ, [RZ] ;  /* 0x00000000fffff984 */ /* 0x000fe20000000800 */
[----:B------:R0:W-:Y:S03]  /*fc00*/  @P1 LDGSTS.E.BYPASS.LTC128B.128 [R8+0x11400], desc[UR36][R6.64], !P2 ;  /* 0x1140000006081fae */ /* 0x0001e6000d101d64 */
[----:B0-----:R-:W-:Y:S05]  /*fc10*/  WARPSYNC.COLLECTIVE R15, `(.L_x_347) ;  /* 0x000000000f087348 */ /* 0x001fea0003c00000 */
[----:B------:R1:W2:Y:S02]  /*fc20*/  SHFL.IDX P6, R14, R13, R12, R11 ;  /* 0x0000000c0d0e7389 */ /* 0x0002a400000c000b */
[----:B012---:R-:W-:Y:S01]  /*fc30*/  ENDCOLLECTIVE ;  /* 0x000000000000791b */ /* 0x007fe20003800000 */
.L_x_347:
[----:B------:R-:W-:Y:S01]  /*fc40*/  MOV R0, R14 ;  /* 0x0000000e00007202 */ /* 0x000fe20000000f00 */
[----:B------:R-:W-:Y:S06]  /*fc50*/  BRA `(.L_x_348) ;  /* 0xffffffb800807947 */ /* 0x000fec000383ffff */
.L_x_274:
[----:B------:R-:W-:Y:S02]  /*fc60*/  IMAD.MOV.U32 R13, RZ, RZ, R4 ;  /* 0x000000ffff0d7224 */ /* 0x000fe400078e0004 */
[----:B------:R-:W-:Y:S02]  /*fc70*/  IMAD.MOV.U32 R12, RZ, RZ, RZ ;  /* 0x000000ffff0c7224 */ /* 0x000fe400078e00ff */
[----:B------:R-:W-:Y:S02]  /*fc80*/  IMAD.MOV.U32 R11, RZ, RZ, 0x181f ;  /* 0x0000181fff0b7424 */ /* 0x000fe400078e00ff */
[----:B------:R-:W-:Y:S02]  /*fc90*/  IMAD.MOV.U32 R15, RZ, RZ, -0x1 ;  /* 0xffffffffff0f7424 */ /* 0x000fe400078e00ff */
[----:B-----5:R-:W-:Y:S02]  /*fca0*/  IMAD R3, R21, R9, RZ ;  /* 0x0000000915037224 */ /* 0x020fe400078e02ff */
[----:B------:R-:W-:-:S07]  /*fcb0*/  IMAD R17, R17, 0xc0, R20 ;  /* 0x000000c011117824 */ /* 0x000fce00078e0214 */
[----:B------:R-:W-:Y:S05]  /*fcc0*/  WARPSYNC.COLLECTIVE R15, `(.L_x_349) ;  /* 0x000000000f087348 */ /* 0x000fea0003c00000 */
[----:B------:R0:W1:Y:S02]  /*fcd0*/  SHFL.IDX P6, R14, R13, R12, R11 ;  /* 0x0000000c0d0e7389 */ /* 0x00006400000c000b */
[----:B01----:R-:W-:Y:S01]  /*fce0*/  ENDCOLLECTIVE ;  /* 0x000000000000791b */ /* 0x003fe20003800000 */
.L_x_349:
[C---:B------:R-:W-:Y:S01]  /*fcf0*/  VIADD R8, R17.reuse, 0x10 ;  /* 0x0000001011087836 */ /* 0x040fe20000000000 */
[----:B------:R-:W-:Y:S02]  /*fd00*/  ISETP.GE.AND P2, PT, R17, R3, PT ;  /* 0x000000031100720c */ /* 0x000fe40003f46270 */
[----:B------:R-:W-:Y:S01]  /*fd10*/  MOV R13, R0 ;  /* 0x00000000000d7202 */ /* 0x000fe20000000f00 */
[----:B------:R-:W-:-:S10]  /*fd20*/  IMAD.MOV.U32 R6, RZ, RZ, R14 ;  /* 0x000000ffff067224 */ /* 0x000fd400078e000e */
[----:B------:R-:W-:Y:S05]  /*fd30*/  WARPSYNC.COLLECTIVE R15, `(.L_x_350) ;  /* 0x000000000f087348 */ /* 0x000fea0003c00000 */
[----:B------:R0:W1:Y:S02]  /*fd40*/  SHFL.IDX P6, R14, R13, R12, R11 ;  /* 0x0000000c0d0e7389 */ /* 0x00006400000c000b */
[----:B01----:R-:W-:Y:S01]  /*fd50*/  ENDCOLLECTIVE ;  /* 0x000000000000791b */ /* 0x003fe20003800000 */
.L_x_350:
[----:B------:R-:W-:Y:S02]  /*fd60*/  IMAD.MOV.U32 R13, RZ, RZ, R4 ;  /* 0x000000ffff0d7224 */ /* 0x000fe400078e0004 */
[----:B------:R-:W-:Y:S02]  /*fd70*/  IMAD.MOV.U32 R12, RZ, RZ, 0x1 ;  /* 0x00000001ff0c7424 */ /* 0x000fe400078e00ff */
[----:B------:R-:W-:-:S07]  /*fd80*/  IMAD.MOV.U32 R7, RZ, RZ, R14 ;  /* 0x000000ffff077224 */ /* 0x000fce00078e000e */
[----:B------:R-:W-:Y:S05]  /*fd90*/  WARPSYNC.COLLECTIVE R15, `(.L_x_351) ;  /* 0x000000000f087348 */ /* 0x000fea0003c00000 */
[----:B------:R0:W1:Y:S02]  /*fda0*/  SHFL.IDX P6, R14, R13, R12, R11 ;  /* 0x0000000c0d0e7389 */ /* 0x00006400000c000b */
[----:B01----:R-:W-:Y:S01]  /*fdb0*/  ENDCOLLECTIVE ;  /* 0x000000000000791b */ /* 0x003fe20003800000 */
.L_x_351:
[----:B------:R-:W-:-:S05]  /*fdc0*/  @!P2 LEA R7, P1, R28, R7, 0x1 ;  /* 0x000000071c07a211 */ /* 0x000fca00078208ff */
[----:B------:R-:W-:Y:S01]  /*fdd0*/  @!P2 IMAD.X R6, RZ, RZ, R6, P1 ;  /* 0x000000ffff06a224 */ /* 0x000fe200008e0606 */
[----:B------:R-:W-:-:S04]  /*fde0*/  ISETP.GE.AND P1, PT, R8, R3, PT ;  /* 0x000000030800720c */ /* 0x000fc80003f26270 */
[----:B------:R-:W-:Y:S01]  /*fdf0*/  @!P2 LOP3.LUT R7, R7, R6, RZ, 0x3c, !PT ;  /* 0x000000060707a212 */ /* 0x000fe200078e3cff */
[----:B------:R-:W-:-:S03]  /*fe00*/  IMAD.MOV.U32 R13, RZ, RZ, R0 ;  /* 0x000000ffff0d7224 */ /* 0x000fc600078e0000 */
[----:B------:R-:W-:-:S04]  /*fe10*/  @!P2 LOP3.LUT R6, R7, R6, RZ, 0x3c, !PT ;  /* 0x000000060706a212 */ /* 0x000fc800078e3cff */
[----:B------:R-:W-:-:S05]  /*fe20*/  @!P2 LOP3.LUT R7, R7, R6, RZ, 0x3c, !PT ;  /* 0x000000060707a212 */ /* 0x000fca00078e3cff */
[----:B------:R-:W-:Y:S01]  /*fe30*/  @!PT LDS RZ, [RZ] ;  /* 0x00000000fffff984 */ /* 0x000fe20000000800 */
[----:B------:R-:W-:Y:S01]  /*fe40*/  @!PT LDS RZ, [RZ] ;  /* 0x00000000fffff984 */ /* 0x000fe20000000800 */
[----:B------:R-:W-:Y:S01]  /*fe50*/  @!PT LDS RZ, [RZ] ;  /* 0x00000000fffff984 */ /* 0x000fe20000000800 */
[----:B------:R0:W-:Y:S02]  /*fe60*/  @!P2 LDGSTS.E.BYPASS.LTC128B.128 [R10+0x8400], desc[UR36][R6.64], !P0 ;  /* 0x08400000060aafae */ /* 0x0001e4000c101d64 */
[----:B0-----:R-:W-:-:S07]  /*fe70*/  MOV R6, R14 ;  /* 0x0000000e00067202 */ /* 0x001fce0000000f00 */
[----:B------:R-:W-:Y:S05]  /*fe80*/  WARPSYNC.COLLECTIVE R15, `(.L_x_352) ;  /* 0x000000000f087348 */ /* 0x000fea0003c00000 */
[----:B------:R0:W1:Y:S02]  /*fe90*/  SHFL.IDX P6, R14, R13, R12, R11 ;  /* 0x0000000c0d0e7389 */ /* 0x00006400000c000b */
[----:B01----:R-:W-:Y:S01]  /*fea0*/  ENDCOLLECTIVE ;  /* 0x000000000000791b */ /* 0x003fe20003800000 */
.L_x_352:
[----:B------:R-:W-:Y:S01]  /*feb0*/  IMAD.MOV.U32 R13, RZ, RZ, R4 ;  /* 0x000000ffff0d7224 */ /* 0x000fe200078e0004 */
[----:B------:R-:W-:Y:S01]  /*fec0*/  MOV R12, 0x2 ;  /* 0x00000002000c7802 */ /* 0x000fe20000000f00 */
[----:B------:R-:W-:-:S07]  /*fed0*/  IMAD.MOV.U32 R7, RZ, RZ, R14 ;  /* 0x000000ffff077224 */ /* 0x000fce00078e000e */
[----:B------:R-:W-:Y:S05]  /*fee0*/  WARPSYNC.COLLECTIVE R15, `(.L_x_353) ;  /* 0x000000000f087348 */ /* 0x000fea0003c00000 */
[----:B------:R0:W1:Y:S02]  /*fef0*/  SHFL.IDX P6, R14, R13, R12, R11 ;  /* 0x0000000c0d0e7389 */ /* 0x00006400000c000b */
[----:B01----:R-:W-:Y:S01]  /*ff00*/  ENDCOLLECTIVE ;  /* 0x000000000000791b */ /* 0x003fe20003800000 */
.L_x_353:
[----:B------:R-:W-:-:S05]  /*ff10*/  @!P1 LEA R7, P2, R28, R7, 0x1 ;  /* 0x000000071c079211 */ /* 0x000fca00078408ff */
[----:B------:R-:W-:-:S05]  /*ff20*/  @!P1 IMAD.X R6, RZ, RZ, R6, P2 ;  /* 0x000000ffff069224 */ /* 0x000fca00010e0606 */
        /* <DEDUP_REMOVED lines=8> */
[----:B0-----:R-:W-:-:S05]  /*ffb0*/  VIADD R6, R17, 0x20 ;  /* 0x0000002011067836 */ /* 0x001fca0000000000 */
[----:B------:R-:W-:Y:S01]  /*ffc0*/  ISETP.GE.AND P1, PT, R6, R3, PT ;  /* 0x000000030600720c */ /* 0x000fe20003f26270 */
[----:B------:R-:W-:-:S12]  /*ffd0*/  IMAD.MOV.U32 R6, RZ, RZ, R14 ;  /* 0x000000ffff067224 */ /* 0x000fd800078e000e */
[----:B------:R-:W-:Y:S05]  /*ffe0*/  WARPSYNC.COLLECTIVE R15, `(.L_x_354) ;  /* 0x000000000f087348 */ /* 0x000fea0003c00000 */
[----:B------:R0:W1:Y:S02]  /*fff0*/  SHFL.IDX P6, R14, R13, R12, R11 ;  /* 0x0000000c0d0e7389 */ /* 0x00006400000c000b */
[----:B01----:R-:W-:Y:S01]  /*10000*/  ENDCOLLECTIVE ;  /* 0x000000000000791b */ /* 0x003fe20003800000 */
.L_x_354:
[----:B------:R-:W-:Y:S01]  /*10010*/  MOV R13, R4 ;  /* 0x00000004000d7202 */ /* 0x000fe20000000f00 */
[----:B------:R-:W-:Y:S02]  /*10020*/  IMAD.MOV.U32 R12, RZ, RZ, 0x3 ;  /* 0x00000003ff0c7424 */ /* 0x000fe400078e00ff */
[----:B------:R-:W-:-:S07]  /*10030*/  IMAD.MOV.U32 R7, RZ, RZ, R14 ;  /* 0x000000ffff077224 */ /* 0x000fce00078e000e */
[----:B------:R-:W-:Y:S05]  /*10040*/  WARPSYNC.COLLECTIVE R15, `(.L_x_355) ;  /* 0x000000000f087348 */ /* 0x000fea0003c00000 */
[----:B------:R0:W1:Y:S02]  /*10050*/  SHFL.IDX P6, R14, R13, R12, R11 ;  /* 0x0000000c0d0e7389 */ /* 0x00006400000c000b */
[----:B01----:R-:W-:Y:S01]  /*10060*/  ENDCOLLECTIVE ;  /* 0x000000000000791b */ /* 0x003fe20003800000 */
.L_x_355:
        /* <DEDUP_REMOVED lines=16> */
.L_x_356:
[----:B------:R-:W-:Y:S02]  /*10170*/  IMAD.MOV.U32 R13, RZ, RZ, R4 ;  /* 0x000000ffff0d7224 */ /* 0x000fe400078e0004 */
[----:B------:R-:W-:Y:S02]  /*10180*/  IMAD.MOV.U32 R12, RZ, RZ, 0x4 ;  /* 0x00000004ff0c7424 */ /* 0x000fe400078e00ff */
[----:B------:R-:W-:-:S07]  /*10190*/  IMAD.MOV.U32 R7, RZ, RZ, R14 ;  /* 0x000000ffff077224 */ /* 0x000fce00078e000e */
[----:B------:R-:W-:Y:S05]  /*101a0*/  WARPSYNC.COLLECTIVE R15, `(.L_x_357) ;  /* 0x000000000f087348 */ /* 0x000fea0003c00000 */
[----:B------:R0:W1:Y:S02]  /*101b0*/  SHFL.IDX P6, R14, R13, R12, R11 ;  /* 0x0000000c0d0e7389 */ /* 0x00006400000c000b */
[----:B01----:R-:W-:Y:S01]  /*101c0*/  ENDCOLLECTIVE ;  /* 0x000000000000791b */ /* 0x003fe20003800000 */
.L_x_357:
        /* <DEDUP_REMOVED lines=10> */
[----:B0-----:R-:W-:-:S04]  /*10270*/  IADD3 R6, R17, 0x40, RZ ;  /* 0x0000004011067810 */ /* 0x001fc80007ffe0ff */
[----:B------:R-:W-:Y:S01]  /*10280*/  ISETP.GE.AND P1, PT, R6, R3, PT ;  /* 0x000000030600720c */ /* 0x000fe20003f26270 */
[----:B------:R-:W-:-:S12]  /*10290*/  IMAD.MOV.U32 R6, RZ, RZ, R14 ;  /* 0x000000ffff067224 */ /* 0x000fd800078e000e */
[----:B------:R-:W-:Y:S05]  /*102a0*/  WARPSYNC.COLLECTIVE R15, `(.L_x_358) ;  /* 0x000000000f087348 */ /* 0x000fea0003c00000 */
[----:B------:R0:W1:Y:S02]  /*102b0*/  SHFL.IDX P6, R14, R13, R12, R11 ;  /* 0x0000000c0d0e7389 */ /* 0x00006400000c000b */
[----:B01----:R-:W-:Y:S01]  /*102c0*/  ENDCOLLECTIVE ;  /* 0x000000000000791b */ /* 0x003fe20003800000 */
.L_x_358:
[----:B------:R-:W-:Y:S02]  /*102d0*/  IMAD.MOV.U32 R13, RZ, RZ, R4 ;  /* 0x000000ffff0d7224 */ /* 0x000fe400078e0004 */
[----:B------:R-:W-:Y:S02]  /*102e0*/  IMAD.MOV.U32 R12, RZ, RZ, 0x5 ;  /* 0x00000005ff0c7424 */ /* 0x000fe400078e00ff */
[----:B------:R-:W-:-:S07]  /*102f0*/  IMAD.MOV.U32 R7, RZ, RZ, R14 ;  /* 0x000000ffff077224 */ /* 0x000fce00078e000e */
[----:B------:R-:W-:Y:S05]  /*10300*/  WARPSYNC.COLLECTIVE R15, `(.L_x_359) ;  /* 0x000000000f087348 */ /* 0x000fea0003c00000 */
[----:B------:R0:W1:Y:S02]  /*10310*/  SHFL.IDX P6, R14, R13, R12, R11 ;  /* 0x0000000c0d0e7389 */ /* 0x00006400000c000b */
[----:B01----:R-:W-:Y:S01]  /*10320*/  ENDCOLLECTIVE ;  /* 0x000000000000791b */ /* 0x003fe20003800000 */
.L_x_359:
[----:B------:R-:W-:-:S04]  /*10330*/  @!P1 LEA R7, P2, R28, R7, 0x1 ;  /* 0x000000071c079211 */ /* 0x000fc800078408ff */
[----:B------:R-:W-:-:S04]  /*10340*/  @!P1 IADD3.X R6, RZ, R6, RZ, P2, !PT ;  /* 0x00000006ff069210 */ /* 0x000fc800017fe4ff */
        /* <DEDUP_REMOVED lines=14> */
.L_x_360:
[----:B------:R-:W-:Y:S02]  /*10430*/  IMAD.MOV.U32 R13, RZ, RZ, R4 ;  /* 0x000000ffff0d7224 */ /* 0x000fe400078e0004 */
[----:B------:R-:W-:Y:S01]  /*10440*/  IMAD.MOV.U32 R12, RZ, RZ, 0x6 ;  /* 0x00000006ff0c7424 */ /* 0x000fe200078e00ff */
[----:B------:R-:W-:-:S07]  /*10450*/  MOV R7, R14 ;  /* 0x0000000e00077202 */ /* 0x000fce0000000f00 */
[----:B------:R-:W-:Y:S05]  /*10460*/  WARPSYNC.COLLECTIVE R15, `(.L_x_361) ;  /* 0x000000000f087348 */ /* 0x000fea0003c00000 */
[----:B------:R0:W1:Y:S02]  /*10470*/  SHFL.IDX P6, R14, R13, R12, R11 ;  /* 0x0000000c0d0e7389 */ /* 0x00006400000c000b */
[----:B01----:R-:W-:Y:S01]  /*10480*/  ENDCOLLECTIVE ;  /* 0x000000000000791b */ /* 0x003fe20003800000 */
.L_x_361:
[----:B------:R-:W-:-:S05]  /*10490*/  @!P1 LEA R7, P2, R28, R7, 0x1 ;  /* 0x000000071c079211 */ /* 0x000fca00078408ff */
[----:B------:R-:W-:-:S05]  /*104a0*/  @!P1 IMAD.X R6, RZ, RZ, R6, P2 ;  /* 0x000000ffff069224 */ /* 0x000fca00010e0606 */
[----:B------:R-:W-:Y:S02]  /*104b0*/  @!P1 LOP3.LUT R7, R7, R6, RZ, 0x3c, !PT ;  /* 0x0000000607079212 */ /* 0x000fe400078e3cff */
[----:B------:R-:W-:Y:S02]  /*104c0*/  MOV R13, R0 ;  /* 0x00000000000d7202 */ /* 0x000fe40000000f00 */
        /* <DEDUP_REMOVED lines=12> */
.L_x_362:
[----:B------:R-:W-:Y:S02]  /*10590*/  IMAD.MOV.U32 R13, RZ, RZ, R4 ;  /* 0x000000ffff0d7224 */ /* 0x000fe400078e0004 */
[----:B------:R-:W-:Y:S02]  /*105a0*/  IMAD.MOV.U32 R12, RZ, RZ, 0x7 ;  /* 0x00000007ff0c7424 */ /* 0x000fe400078e00ff */
[----:B------:R-:W-:-:S07]  /*105b0*/  IMAD.MOV.U32 R7, RZ, RZ, R14 ;  /* 0x000000ffff077224 */ /* 0x000fce00078e000e */
[----:B------:R-:W-:Y:S05]  /*105c0*/  WARPSYNC.COLLECTIVE R15, `(.L_x_363) ;  /* 0x000000000f087348 */ /* 0x000fea0003c00000 */
[----:B------:R0:W1:Y:S02]  /*105d0*/  SHFL.IDX P6, R14, R13, R12, R11 ;  /* 0x0000000c0d0e7389 */ /* 0x00006400000c000b */
[----:B01----:R-:W-:Y:S01]  /*105e0*/  ENDCOLLECTIVE ;  /* 0x000000000000791b */ /* 0x003fe20003800000 */
.L_x_363:
[----:B------:R-:W-:-:S05]  /*105f0*/  @!P1 LEA R7, P2, R28, R7, 0x1 ;  /* 0x000000071c079211 */ /* 0x000fca00078408ff */
[----:B------:R-:W-:-:S05]  /*10600*/  @!P1 IMAD.X R6, RZ, RZ, R6, P2 ;  /* 0x000000ffff069224 */ /* 0x000fca00010e0606 */
[-C--:B------:R-:W-:Y:S01]  /*10610*/  @!P1 LOP3.LUT R7, R7, R6.reuse, RZ, 0x3c, !PT ;  /* 0x0000000607079212 */ /* 0x080fe200078e3cff */
[----:B------:R-:W-:Y:S02]  /*10620*/  IMAD.MOV.U32 R13, RZ, RZ, R0 ;  /* 0x000000ffff0d7224 */ /* 0x000fe400078e0000 */
[----:B------:R-:W-:Y:S01]  /*10630*/  VIADD R0, R17, 0x70 ;  /* 0x0000007011007836 */ /* 0x000fe20000000000 */
[----:B------:R-:W-:-:S04]  /*10640*/  @!P1 LOP3.LUT R6, R7, R6, RZ, 0x3c, !PT ;  /* 0x0000000607069212 */ /* 0x000fc800078e3cff */
[----:B------:R-:W-:Y:S02]  /*10650*/  @!P1 LOP3.LUT R7, R7, R6, RZ, 0x3c, !PT ;  /* 0x0000000607079212 */ /* 0x000fe400078e3cff */
[----:B------:R-:W-:-:S07]  /*10660*/  MOV R4, R14 ;  /* 0x0000000e00047202 */ /* 0x000fce0000000f00 */
[----:B------:R-:W-:Y:S05]  /*10670*/  WARPSYNC.COLLECTIVE R15, `(.L_x_364) ;  /* 0x000000000f087348 */ /* 0x000fea0003c00000 */
[----:B------:R0:W1:Y:S02]  /*10680*/  SHFL.IDX P6, R14, R13, R12, R11 ;  /* 0x0000000c0d0e7389 */ /* 0x00006400000c000b */
[----:B01----:R-:W-:Y:S01]  /*10690*/  ENDCOLLECTIVE ;  /* 0x000000000000791b */ /* 0x003fe20003800000 */
.L_x_364:
[----:B------:R-:W-:Y:S01]  /*106a0*/  @!PT LDS RZ, [RZ] ;  /* 0x00000000fffff984 */ /* 0x000fe20000000800 */
[----:B------:R-:W-:Y:S01]  /*106b0*/  @!PT LDS RZ, [RZ] ;  /* 0x00000000fffff984 */ /* 0x000fe20000000800 */
[----:B------:R-:W-:Y:S01]  /*106c0*/  @!PT LDS RZ, [RZ] ;  /* 0x00000000fffff984 */ /* 0x000fe20000000800 */
[----:B------:R0:W-:Y:S01]  /*106d0*/  @!P1 LDGSTS.E.BYPASS.LTC128B.128 [R10+0xb400], desc[UR36][R6.64], !P0 ;  /* 0x0b400000060a9fae */ /* 0x0001e2000c101d64 */
[----:B------:R-:W-:Y:S02]  /*106e0*/  ISETP.GE.AND P1, PT, R0, R3, PT ;  /* 0x000000030000720c */ /* 0x000fe40003f26270 */
[----:B------:R-:W-:Y:S01]  /*106f0*/  IADD3 R0, R17, 0x80, RZ ;  /* 0x0000008011007810 */ /* 0x000fe20007ffe0ff */
[----:B------:R-:W-:Y:S02]  /*10700*/  IMAD.MOV.U32 R13, RZ, RZ, R2 ;  /* 0x000000ffff0d7224 */ /* 0x000fe400078e0002 */
[----:B------:R-:W-:Y:S02]  /*10710*/  IMAD.MOV.U32 R12, RZ, RZ, RZ ;  /* 0x000000ffff0c7224 */ /* 0x000fe400078e00ff */
[----:B0-----:R-:W-:-:S07]  /*10720*/  IMAD.MOV.U32 R6, RZ, RZ, R14 ;  /* 0x000000ffff067224 */ /* 0x001fce00078e000e */
[----:B------:R-:W-:Y:S05]  /*10730*/  WARPSYNC.COLLECTIVE R15, `(.L_x_365) ;  /* 0x000000000f087348 */ /* 0x000fea0003c00000 */
[----:B------:R0:W1:Y:S02]  /*10740*/  SHFL.IDX P6, R14, R13, R12, R11 ;  /* 0x0000000c0d0e7389 */ /* 0x00006400000c000b */
[----:B01----:R-:W-:Y:S01]  /*10750*/  ENDCOLLECTIVE ;  /* 0x000000000000791b */ /* 0x003fe20003800000 */
.L_x_365:
[----:B------:R-:W-:-:S05]  /*10760*/  @!P1 LEA R6, P3, R28, R6, 0x1 ;  /* 0x000000061c069211 */ /* 0x000fca00078608ff */
[----:B------:R-:W-:-:S05]  /*10770*/  @!P1 IMAD.X R7, RZ, RZ, R4, P3 ;  /* 0x000000ffff079224 */ /* 0x000fca00018e0604 */
[----:B------:R-:W-:Y:S01]  /*10780*/  @!PT LDS RZ, [RZ] ;  /* 0x00000000fffff984 */ /* 0x000fe20000000800 */
[----:B------:R-:W-:Y:S01]  /*10790*/  @!PT LDS RZ, [RZ] ;  /* 0x00000000fffff984 */ /* 0x000fe20000000800 */
[----:B------:R-:W-:Y:S01]  /*107a0*/  @!PT LDS RZ, [RZ] ;  /* 0x00000000fffff984 */ /* 0x000fe20000000800 */
[----:B------:R0:W-:Y:S01]  /*107b0*/  @!P1 LDGSTS.E.BYPASS.LTC128B.128 [R10+0xbc00], desc[UR36][R6.64], !P0 ;  /* 0x0bc00000060a9fae */ /* 0x0001e2000c101d64 */
[----:B------:R-:W-:Y:S01]  /*107c0*/  IMAD.MOV.U32 R13, RZ, RZ, R5 ;  /* 0x000000ffff0d7224 */ /* 0x000fe200078e0005 */
[----:B------:R-:W-:Y:S01]  /*107d0*/  ISETP.GE.AND P1, PT, R0, R3, PT ;  /* 0x000000030000720c */ /* 0x000fe20003f26270 */
[----:B------:R-:W-:-:S12]  /*107e0*/  IMAD.MOV.U32 R0, RZ, RZ, R14 ;  /* 0x000000ffff007224 */ /* 0x000fd800078e000e */
[----:B0-----:R-:W-:Y:S05]  /*107f0*/  WARPSYNC.COLLECTIVE R15, `(.L_x_366) ;  /* 0x000000000f087348 */ /* 0x001fea0003c00000 */
[----:B------:R1:W2:Y:S02]  /*10800*/  SHFL.IDX P6, R14, R13, R12, R11 ;  /* 0x0000000c0d0e7389 */ /* 0x0002a400000c000b */
[----:B012---:R-:W-:Y:S01]  /*10810*/  ENDCOLLECTIVE ;  /* 0x000000000000791b */ /* 0x007fe20003800000 */
.L_x_366:
[----:B------:R-:W-:Y:S01]  /*10820*/  MOV R13, R2 ;  /* 0x00000002000d7202 */ /* 0x000fe20000000f00 */
[----:B------:R-:W-:Y:S01]  /*10830*/  IMAD.MOV.U32 R12, RZ, RZ, 0x1 ;  /* 0x00000001ff0c7424 */ /* 0x000fe200078e00ff */
[----:B------:R-:W-:-:S07]  /*10840*/  MOV R4, R14 ;  /* 0x0000000e00047202 */ /* 0x000fce0000000f00 */
[----:B------:R-:W-:Y:S05]  /*10850*/  WARPSYNC.COLLECTIVE R15, `(.L_x_367) ;  /* 0x000000000f087348 */ /* 0x000fea0003c00000 */
[----:B------:R0:W1:Y:S02]  /*10860*/  SHFL.IDX P6, R14, R13, R12, R11 ;  /* 0x0000000c0d0e7389 */ /* 0x00006400000c000b */
[----:B01----:R-:W-:Y:S01]  /*10870*/  ENDCOLLECTIVE ;  /* 0x000000000000791b */ /* 0x003fe20003800000 */
.L_x_367:
[----:B------:R-:W-:-:S05]  /*10880*/  @!P1 LEA R4, P3, R28, R4, 0x1 ;  /* 0x000000041c049211 */ /* 0x000fca00078608ff */
[----:B------:R-:W-:Y:S02]  /*10890*/  @!P1 IMAD.X R0, RZ, RZ, R0, P3 ;  /* 0x000000ffff009224 */ /* 0x000fe400018e0600 */
[----:B------:R-:W-:Y:S02]  /*108a0*/  @!P1 IMAD.MOV.U32 R6, RZ, RZ, R4 ;  /* 0x000000ffff069224 */ /* 0x000fe400078e0004 */
[----:B------:R-:W-:Y:S02]  /*108b0*/  @!P1 IMAD.MOV.U32 R7, RZ, RZ, R0 ;  /* 0x000000ffff079224 */ /* 0x000fe400078e0000 */
[C---:B------:R-:W-:Y:S02]  /*108c0*/  VIADD R0, R17.reuse, 0x90 ;  /* 0x0000009011007836 */ /* 0x040fe40000000000 */
[----:B------:R-:W-:Y:S01]  /*108d0*/  IMAD.MOV.U32 R13, RZ, RZ, R5 ;  /* 0x000000ffff0d7224 */ /* 0x000fe200078e0005 */
[----:B------:R-:W-:Y:S01]  /*108e0*/  @!PT LDS RZ, [RZ] ;  /* 0x00000000fffff984 */ /* 0x000fe20000000800 */
[----:B------:R-:W-:Y:S01]  /*108f0*/  @!PT LDS RZ, [RZ] ;  /* 0x00000000fffff984 */ /* 0x000fe20000000800 */
[----:B------:R-:W-:Y:S01]  /*10900*/  @!PT LDS RZ, [RZ] ;  /* 0x00000000fffff984 */ /* 0x000fe20000000800 */
[----:B------:R0:W-:Y:S01]  /*10910*/  @!P1 LDGSTS.E.BYPASS.LTC128B.128 [R10+0xc400], desc[UR36][R6.64], !P0 ;  /* 0x0c400000060a9fae */ /* 0x0001e2000c101d64 */
[----:B------:R-:W-:Y:S01]  /*10920*/  VIADD R4, R17, 0xa0 ;  /* 0x000000a011047836 */ /* 0x000fe20000000000 */
[----:B------:R-:W-:Y:S01]  /*10930*/  ISETP.GE.AND P1, PT, R0, R3, PT ;  /* 0x000000030000720c */ /* 0x000fe20003f26270 */
[----:B------:R-:W-:-:S12]  /*10940*/  IMAD.MOV.U32 R0, RZ, RZ, R14 ;  /* 0x000000ffff007224 */ /* 0x000fd800078e000e */
[----:B0-----:R-:W-:Y:S05]  /*10950*/  WARPSYNC.COLLECTIVE R15, `(.L_x_368) ;  /* 0x000000000f087348 */ /* 0x001fea0003c00000 */
[----:B------:R1:W2:Y:S02]  /*10960*/  SHFL.IDX P6, R14, R13, R12, R11 ;  /* 0x0000000c0d0e7389 */ /* 0x0002a400000c000b */
[----:B012---:R-:W-:Y:S01]  /*10970*/  ENDCOLLECTIVE ;  /* 0x000000000000791b */ /* 0x007fe20003800000 */
.L_x_368:
[----:B------:R-:W-:Y:S02]  /*10980*/  IMAD.MOV.U32 R13, RZ, RZ, R2 ;  /* 0x000000ffff0d7224 */ /* 0x000fe400078e0002 */
[----:B------:R-:W-:Y:S02]  /*10990*/  IMAD.MOV.U32 R12, RZ, RZ, 0x2 ;  /* 0x00000002ff0c7424 */ /* 0x000fe400078e00ff */
[----:B------:R-:W-:-:S07]  /*109a0*/  IMAD.MOV.U32 R6, RZ, RZ, R14 ;  /* 0x000000ffff067224 */ /* 0x000fce00078e000e */
[----:B------:R-:W-:Y:S05]  /*109b0*/  WARPSYNC.COLLECTIVE R15, `(.L_x_369) ;  /* 0x000000000f087348 */ /* 0x000fea0003c00000 */
[----:B------:R0:W1:Y:S02]  /*109c0*/  SHFL.IDX P6, R14, R13, R12, R11 ;  /* 0x0000000c0d0e7389 */ /* 0x00006400000c000b */
[----:B01----:R-:W-:Y:S01]  /*109d0*/  ENDCOLLECTIVE ;  /* 0x000000000000791b */ /* 0x003fe20003800000 */
.L_x_369:
[----:B------:R-:W-:-:S04]  /*109e0*/  @!P1 LEA R6, P2, R28, R6, 0x1 ;  /* 0x000000061c069211 */ /* 0x000fc800078408ff */
[----:B------:R-:W-:Y:S02]  /*109f0*/  @!P1 IADD3.X R0, RZ, R0, RZ, P2, !PT ;  /* 0x00000000ff009210 */ /* 0x000fe400017fe4ff */
[----:B------:R-:W-:-:S03]  /*10a00*/  ISETP.GE.AND P2, PT, R4, R3, PT ;  /* 0x000000030400720c */ /* 0x000fc60003f46270 */
[----:B------:R-:W-:Y:S01]  /*10a10*/  @!P1 IMAD.MOV.U32 R7, RZ, RZ, R0 ;  /* 0x000000ffff079224 */ /* 0x000fe200078e0000 */
[----:B------:R-:W-:-:S04]  /*10a20*/  MOV R13, R5 ;  /* 0x00000005000d7202 */ /* 0x000fc80000000f00 */
[----:B------:R-:W-:Y:S01]  /*10a30*/  @!PT LDS RZ, [RZ] ;  /* 0x00000000fffff984 */ /* 0x000fe20000000800 */
[----:B------:R-:W-:Y:S01]  /*10a40*/  @!PT LDS RZ, [RZ] ;  /* 0x00000000fffff984 */ /* 0x000fe20000000800 */
[----:B------:R-:W-:Y:S01]  /*10a50*/  @!PT LDS RZ, [RZ] ;  /* 0x00000000fffff984 */ /* 0x000fe20000000800 */
[----:B------:R0:W-:Y:S01]  /*10a60*/  @!P1 LDGSTS.E.BYPASS.LTC128B.128 [R10+0xcc00], desc[UR36][R6.64], !P0 ;  /* 0x0cc00000060a9fae */ /* 0x0001e2000c101d64 */
[----:B------:R-:W-:-:S07]  /*10a70*/  IMAD.MOV.U32 R0, RZ, RZ, R14 ;  /* 0x000000ffff007224 */ /* 0x000fce00078e000e */
[----:B0-----:R-:W-:Y:S05]  /*10a80*/  WARPSYNC.COLLECTIVE R15, `(.L_x_370) ;  /* 0x000000000f087348 */ /* 0x001fea0003c00000 */
[----:B------:R1:W2:Y:S02]  /*10a90*/  SHFL.IDX P6, R14, R13, R12, R11 ;  /* 0x0000000c0d0e7389 */ /* 0x0002a400000c000b */
[----:B012---:R-:W-:Y:S01]  /*10aa0*/  ENDCOLLECTIVE ;  /* 0x000000000000791b */ /* 0x007fe20003800000 */
.L_x_370:
[----:B------:R-:W-:Y:S01]  /*10ab0*/  MOV R13, R2 ;  /* 0x00000002000d7202 */ /* 0x000fe20000000f00 */
[----:B------:R-:W-:Y:S02]  /*10ac0*/  IMAD.MOV.U32 R12, RZ, RZ, 0x3 ;  /* 0x00000003ff0c7424 */ /* 0x000fe400078e00ff */
[----:B------:R-:W-:-:S07]  /*10ad0*/  IMAD.MOV.U32 R6, RZ, RZ, R14 ;  /* 0x000000ffff067224 */ /* 0x000fce00078e000e */
[----:B------:R-:W-:Y:S05]  /*10ae0*/  WARPSYNC.COLLECTIVE R15, `(.L_x_371) ;  /* 0x000000000f087348 */ /* 0x000fea0003c00000 */
[----:B------:R0:W1:Y:S02]  /*10af0*/  SHFL.IDX P6, R14, R13, R12, R11 ;  /* 0x0000000c0d0e7389 */ /* 0x00006400000c000b */
[----:B01----:R-:W-:Y:S01]  /*10b00*/  ENDCOLLECTIVE ;  /* 0x000000000000791b */ /* 0x003fe20003800000 */
.L_x_371:
[----:B------:R-:W-:-:S05]  /*10b10*/  @!P2 LEA R6, P1, R28, R6, 0x1 ;  /* 0x000000061c06a211 */ /* 0x000fca00078208ff */
[----:B------:R-:W-:-:S04]  /*10b20*/  @!P2 IMAD.X R0, RZ, RZ, R0, P1 ;  /* 0x000000ffff00a224 */ /* 0x000fc800008e0600 */
[----:B------:R-:W-:Y:S02]  /*10b30*/  @!P2 IMAD.MOV.U32 R7, RZ, RZ, R0 ;  /* 0x000000ffff07a224 */ /* 0x000fe400078e0000 */
[----:B------:R-:W-:-:S03]  /*10b40*/  IMAD.MOV.U32 R13, RZ, RZ, R5 ;  /* 0x000000ffff0d7224 */ /* 0x000fc600078e0005 */
        /* <DEDUP_REMOVED lines=8> */
.L_x_372:
[----:B------:R-:W-:Y:S01]  /*10bd0*/  IMAD.MOV.U32 R2, RZ, RZ, R14 ;  /* 0x000000ffff027224 */ /* 0x000fe200078e000e */
[----:B------:R-:W-:Y:S06]  /*10be0*/  BRA `(.L_x_373) ;  /* 0xffffffb8005c7947 */ /* 0x000fec000383ffff */
.L_x_277:
[----:B0-----:R0:W1:Y:S02]  /*10bf0*/  SYNCS.PHASECHK.TRANS64.TRYWAIT P0, [R22+URZ+0x16820], R0 ;  /* 0x01682000160075a7 */ /* 0x001064000800017f */
[----:B-1----:R-:W-:Y:S05]  /*10c00*/  @!P0 NANOSLEEP.SYNCS 0x989680 ;  /* 0x009896800000895d */ /* 0x002fea0003900000 */
[----:B------:R-:W1:Y:S02]  /*10c10*/  @!P0 SYNCS.PHASECHK.TRANS64 P0, [R22+URZ+0x16820], R0 ;  /* 0x01682000160085a7 */ /* 0x000e64000800007f */
[----:B-1----:R-:W-:Y:S05]  /*10c20*/  @!P0 BRA `(.L_x_277) ;  /* 0xfffffffc00f08947 */ /* 0x002fea000383ffff */
[----:B------:R-:W-:Y:S05]  /*10c30*/  BRA `(.L_x_374) ;  /* 0xffffffb800b87947 */ /* 0x000fea000383ffff */
.L_x_282:
[----:B0-----:R0:W1:Y:S02]  /*10c40*/  SYNCS.PHASECHK.TRANS64.TRYWAIT P0, [R5+URZ+0x16840], R2 ;  /* 0x01684002050075a7 */ /* 0x001064000800017f */
[----:B-1----:R-:W-:Y:S05]  /*10c50*/  @!P0 NANOSLEEP.SYNCS 0x989680 ;  /* 0x009896800000895d */ /* 0x002fea0003900000 */
[----:B------:R-:W1:Y:S02]  /*10c60*/  @!P0 SYNCS.PHASECHK.TRANS64 P0, [R5+URZ+0x16840], R2 ;  /* 0x01684002050085a7 */ /* 0x000e64000800007f */
[----:B-1----:R-:W-:Y:S05]  /*10c70*/  @!P0 BRA `(.L_x_282) ;  /* 0xfffffffc00f08947 */ /* 0x002fea000383ffff */
[----:B------:R-:W-:Y:S05]  /*10c80*/  BRA `(.L_x_375) ;  /* 0xffffffbc00907947 */ /* 0x000fea000383ffff */
.L_x_283:
[----:B------:R-:W-:Y:S01]  /*10c90*/  BSSY B1, `(.L_x_376) ;  /* 0x0000008000017945 */ /* 0x000fe20003800000 */
[----:B------:R-:W-:Y:S01]  /*10ca0*/  MOV R13, R10 ;  /* 0x0000000a000d7202 */ /* 0x000fe20000000f00 */
[----:B------:R-:W-:Y:S02]  /*10cb0*/  IMAD.MOV.U32 R12, RZ, RZ, RZ ;  /* 0x000000ffff0c7224 */ /* 0x000fe400078e00ff */
[----:B------:R-:W-:Y:S02]  /*10cc0*/  IMAD.MOV.U32 R11, RZ, RZ, 0x181f ;  /* 0x0000181fff0b7424 */ /* 0x000fe400078e00ff */
[----:B------:R-:W-:-:S07]  /*10cd0*/  IMAD.MOV.U32 R15, RZ, RZ, -0x1 ;  /* 0xffffffffff0f7424 */ /* 0x000fce00078e00ff */
[----:B------:R-:W-:Y:S05]  /*10ce0*/  WARPSYNC.COLLECTIVE R15, `(.L_x_377) ;  /* 0x000000000f087348 */ /* 0x000fea0003c00000 */
[----:B------:R0:W1:Y:S02]  /*10cf0*/  SHFL.IDX P6, R14, R13, R12, R11 ;  /* 0x0000000c0d0e7389 */ /* 0x00006400000c000b */
[----:B01----:R-:W-:Y:S01]  /*10d00*/  ENDCOLLECTIVE ;  /* 0x000000000000791b */ /* 0x003fe20003800000 */
.L_x_377:
[----:B------:R-:W-:Y:S05]  /*10d10*/  BSYNC B1 ;  /* 0x0000000000017941 */ /* 0x000fea0003800000 */
.L_x_376:
[----:B------:R-:W-:Y:S01]  /*10d20*/  MOV R13, R8 ;  /* 0x00000008000d7202 */ /* 0x000fe20000000f00 */
[----:B------:R-:W-:Y:S01]  /*10d30*/  IMAD.MOV.U32 R12, RZ, RZ, RZ ;  /* 0x000000ffff0c7224 */ /* 0x000fe200078e00ff */
[----:B------:R-:W-:Y:S01]  /*10d40*/  SHF.L.U32 R7, R28, 0x1, RZ ;  /* 0x000000011c077819 */ /* 0x000fe200000006ff */
[----:B------:R-:W-:Y:S02]  /*10d50*/  IMAD.MOV.U32 R11, RZ, RZ, 0x181f ;  /* 0x0000181fff0b7424 */ /* 0x000fe400078e00ff */
[----:B------:R-:W-:Y:S02]  /*10d60*/  IMAD.MOV.U32 R15, RZ, RZ, -0x1 ;  /* 0xffffffffff0f7424 */ /* 0x000fe400078e00ff */
[----:B------:R-:W-:Y:S02]  /*10d70*/  IMAD.MOV.U32 R3, RZ, RZ, R14 ;  /* 0x000000ffff037224 */ /* 0x000fe400078e000e */
[----:B------:R-:W-:-:S07]  /*10d80*/  IMAD R9, R9, 0x2, R22 ;  /* 0x0000000209097824 */ /* 0x000fce00078e0216 */
[----:B------:R-:W-:Y:S05]  /*10d90*/  WARPSYNC.COLLECTIVE R15, `(.L_x_378) ;  /* 0x000000000f087348 */ /* 0x000fea0003c00000 */
[----:B------:R0:W1:Y:S02]  /*10da0*/  SHFL.IDX P6, R14, R13, R12, R11 ;  /* 0x0000000c0d0e7389 */ /* 0x00006400000c000b */
[----:B01----:R-:W-:Y:S01]  /*10db0*/  ENDCOLLECTIVE ;  /* 0x000000000000791b */ /* 0x003fe20003800000 */
.L_x_378:
[----:B------:R-:W-:Y:S02]  /*10dc0*/  IMAD.MOV.U32 R13, RZ, RZ, R10 ;  /* 0x000000ffff0d7224 */ /* 0x000fe400078e000a */
[----:B------:R-:W-:Y:S02]  /*10dd0*/  IMAD.MOV.U32 R12, RZ, RZ, 0x1 ;  /* 0x00000001ff0c7424 */ /* 0x000fe400078e00ff */
[----:B------:R-:W-:-:S07]  /*10de0*/  IMAD.MOV.U32 R2, RZ, RZ, R14 ;  /* 0x000000ffff027224 */ /* 0x000fce00078e000e */
[----:B------:R-:W-:Y:S05]  /*10df0*/  WARPSYNC.COLLECTIVE R15, `(.L_x_379) ;  /* 0x000000000f087348 */ /* 0x000fea0003c00000 */
[----:B------:R0:W1:Y:S02]  /*10e00*/  SHFL.IDX P6, R14, R13, R12, R11 ;  /* 0x0000000c0d0e7389 */ /* 0x00006400000c000b */
[----:B01----:R-:W-:Y:S01]  /*10e10*/  ENDCOLLECTIVE ;  /* 0x000000000000791b */ /* 0x003fe20003800000 */
.L_x_379:
[----:B------:R-:W-:-:S05]  /*10e20*/  IADD3 R2, P0, R2, R7, RZ ;  /* 0x0000000702027210 */ /* 0x000fca0007f1e0ff */
[----:B------:R-:W-:-:S05]  /*10e30*/  IMAD.X R3, RZ, RZ, R3, P0 ;  /* 0x000000ffff037224 */ /* 0x000fca00000e0603 */
        /* <DEDUP_REMOVED lines=9> */
.L_x_380:
[----:B------:R-:W-:Y:S01]  /*10ed0*/  IMAD.MOV.U32 R13, RZ, RZ, R10 ;  /* 0x000000ffff0d7224 */ /* 0x000fe200078e000a */
[----:B------:R-:W-:Y:S01]  /*10ee0*/  MOV R12, 0x2 ;  /* 0x00000002000c7802 */ /* 0x000fe20000000f00 */
[----:B------:R-:W-:-:S07]  /*10ef0*/  IMAD.MOV.U32 R2, RZ, RZ, R14 ;  /* 0x000000ffff027224 */ /* 0x000fce00078e000e */
[----:B------:R-:W-:Y:S05]  /*10f00*/  WARPSYNC.COLLECTIVE R15, `(.L_x_381) ;  /* 0x000000000f087348 */ /* 0x000fea0003c00000 */
[----:B------:R0:W1:Y:S02]  /*10f10*/  SHFL.IDX P6, R14, R13, R12, R11 ;  /* 0x0000000c0d0e7389 */ /* 0x00006400000c000b */
[----:B01----:R-:W-:Y:S01]  /*10f20*/  ENDCOLLECTIVE ;  /* 0x000000000000791b */ /* 0x003fe20003800000 */
.L_x_381:
[----:B------:R-:W-:-:S05]  /*10f30*/  IADD3 R2, P0, R2, R7, RZ ;  /* 0x0000000702027210 */ /* 0x000fca0007f1e0ff */
[----:B------:R-:W-:-:S05]  /*10f40*/  IMAD.X R3, RZ, RZ, R3, P0 ;  /* 0x000000ffff037224 */ /* 0x000fca00000e0603 */
        /* <DEDUP_REMOVED lines=9> */
.L_x_382:
[----:B------:R-:W-:Y:S01]  /*10fe0*/  MOV R13, R10 ;  /* 0x0000000a000d7202 */ /* 0x000fe20000000f00 */
[----:B------:R-:W-:Y:S02]  /*10ff0*/  IMAD.MOV.U32 R12, RZ, RZ, 0x3 ;  /* 0x00000003ff0c7424 */ /* 0x000fe400078e00ff */
[----:B------:R-:W-:-:S07]  /*11000*/  IMAD.MOV.U32 R2, RZ, RZ, R14 ;  /* 0x000000ffff027224 */ /* 0x000fce00078e000e */
[----:B------:R-:W-:Y:S05]  /*11010*/  WARPSYNC.COLLECTIVE R15, `(.L_x_383) ;  /* 0x000000000f087348 */ /* 0x000fea0003c00000 */
[----:B------:R0:W1:Y:S02]  /*11020*/  SHFL.IDX P6, R14, R13, R12, R11 ;  /* 0x0000000c0d0e7389 */ /* 0x00006400000c000b */
[----:B01----:R-:W-:Y:S01]  /*11030*/  ENDCOLLECTIVE ;  /* 0x000000000000791b */ /* 0x003fe20003800000 */
.L_x_383:
        /* <DEDUP_REMOVED lines=11> */
.L_x_384:
[----:B------:R-:W-:Y:S02]  /*110f0*/  IMAD.MOV.U32 R13, RZ, RZ, R10 ;  /* 0x000000ffff0d7224 */ /* 0x000fe400078e000a */
[----:B------:R-:W-:Y:S02]  /*11100*/  IMAD.MOV.U32 R12, RZ, RZ, 0x4 ;  /* 0x00000004ff0c7424 */ /* 0x000fe400078e00ff */
[----:B------:R-:W-:-:S07]  /*11110*/  IMAD.MOV.U32 R2, RZ, RZ, R14 ;  /* 0x000000ffff027224 */ /* 0x000fce00078e000e */
[----:B------:R-:W-:Y:S05]  /*11120*/  WARPSYNC.COLLECTIVE R15, `(.L_x_385) ;  /* 0x000000000f087348 */ /* 0x000fea0003c00000 */
[----:B------:R0:W1:Y:S02]  /*11130*/  SHFL.IDX P6, R14, R13, R12, R11 ;  /* 0x0000000c0d0e7389 */ /* 0x00006400000c000b */
[----:B01----:R-:W-:Y:S01]  /*11140*/  ENDCOLLECTIVE ;  /* 0x000000000000791b */ /* 0x003fe20003800000 */
.L_x_385:
[----:B------:R-:W-:-:S04]  /*11150*/  IADD3 R2, P0, R2, R7, RZ ;  /* 0x0000000702027210 */ /* 0x000fc80007f1e0ff */
[----:B------:R-:W-:-:S05]  /*11160*/  IADD3.X R3, RZ, R3, RZ, P0, !PT ;  /* 0x00000003ff037210 */ /* 0x000fca00007fe4ff */
        /* <DEDUP_REMOVED lines=9> */
.L_x_386:
[----:B------:R-:W-:Y:S02]  /*11200*/  IMAD.MOV.U32 R13, RZ, RZ, R10 ;  /* 0x000000ffff0d7224 */ /* 0x000fe400078e000a */
[----:B------:R-:W-:Y:S01]  /*11210*/  IMAD.MOV.U32 R12, RZ, RZ, 0x5 ;  /* 0x00000005ff0c7424 */ /* 0x000fe200078e00ff */
[----:B------:R-:W-:-:S07]  /*11220*/  MOV R2, R14 ;  /* 0x0000000e00027202 */ /* 0x000fce0000000f00 */
[----:B------:R-:W-:Y:S05]  /*11230*/  WARPSYNC.COLLECTIVE R15, `(.L_x_387) ;  /* 0x000000000f087348 */ /* 0x000fea0003c00000 */
[----:B------:R0:W1:Y:S02]  /*11240*/  SHFL.IDX P6, R14, R13, R12, R11 ;  /* 0x0000000c0d0e7389 */ /* 0x00006400000c000b */
[----:B01----:R-:W-:Y:S01]  /*11250*/  ENDCOLLECTIVE ;  /* 0x000000000000791b */ /* 0x003fe20003800000 */
.L_x_387:
[----:B------:R-:W-:-:S05]  /*11260*/  IADD3 R2, P0, R2, R7, RZ ;  /* 0x0000000702027210 */ /* 0x000fca0007f1e0ff */
[----:B------:R-:W-:-:S05]  /*11270*/  IMAD.X R3, RZ, RZ, R3, P0 ;  /* 0x000000ffff037224 */ /* 0x000fca00000e0603 */
        /* <DEDUP_REMOVED lines=9> */
.L_x_388:
[----:B------:R-:W-:Y:S02]  /*11310*/  IMAD.MOV.U32 R13, RZ, RZ, R10 ;  /* 0x000000ffff0d7224 */ /* 0x000fe400078e000a */
[----:B------:R-:W-:Y:S02]  /*11320*/  IMAD.MOV.U32 R12, RZ, RZ, 0x6 ;  /* 0x00000006ff0c7424 */ /* 0x000fe400078e00ff */
[----:B------:R-:W-:-:S07]  /*11330*/  IMAD.MOV.U32 R2, RZ, RZ, R14 ;  /* 0x000000ffff027224 */ /* 0x000fce00078e000e */
[----:B------:R-:W-:Y:S05]  /*11340*/  WARPSYNC.COLLECTIVE R15, `(.L_x_389) ;  /* 0x000000000f087348 */ /* 0x000fea0003c00000 */
[----:B------:R0:W1:Y:S02]  /*11350*/  SHFL.IDX P6, R14, R13, R12, R11 ;  /* 0x0000000c0d0e7389 */ /* 0x00006400000c000b */
[----:B01----:R-:W-:Y:S01]  /*11360*/  ENDCOLLECTIVE ;  /* 0x000000000000791b */ /* 0x003fe20003800000 */
.L_x_389:
        /* <DEDUP_REMOVED lines=11> */
.L_x_390:
[----:B------:R-:W-:Y:S01]  /*11420*/  IMAD.MOV.U32 R13, RZ, RZ, R10 ;  /* 0x000000ffff0d7224 */ /* 0x000fe200078e000a */
[----:B------:R-:W-:Y:S01]  /*11430*/  MOV R12, 0x7 ;  /* 0x00000007000c7802 */ /* 0x000fe20000000f00 */
[----:B------:R-:W-:-:S07]  /*11440*/  IMAD.MOV.U32 R2, RZ, RZ, R14 ;  /* 0x000000ffff027224 */ /* 0x000fce00078e000e */
[----:B------:R-:W-:Y:S05]  /*11450*/  WARPSYNC.COLLECTIVE R15, `(.L_x_391) ;  /* 0x000000000f087348 */ /* 0x000fea0003c00000 */
[----:B------:R0:W1:Y:S02]  /*11460*/  SHFL.IDX P6, R14, R13, R12, R11 ;  /* 0x0000000c0d0e7389 */ /* 0x00006400000c000b */
[----:B01----:R-:W-:Y:S01]  /*11470*/  ENDCOLLECTIVE ;  /* 0x000000000000791b */ /* 0x003fe20003800000 */
.L_x_391:
[----:B------:R-:W-:-:S05]  /*11480*/  IADD3 R2, P0, R2, R7, RZ ;  /* 0x0000000702027210 */ /* 0x000fca0007f1e0ff */
[----:B------:R-:W-:-:S05]  /*11490*/  IMAD.X R3, RZ, RZ, R3, P0 ;  /* 0x000000ffff037224 */ /* 0x000fca00000e0603 */
        /* <DEDUP_REMOVED lines=9> */
.L_x_392:
[----:B------:R-:W-:Y:S01]  /*11530*/  IMAD.MOV.U32 R2, RZ, RZ, R14 ;  /* 0x000000ffff027224 */ /* 0x000fe200078e000e */
[----:B------:R-:W-:Y:S06]  /*11540*/  BRA `(.L_x_393) ;  /* 0xffffffb800747947 */ /* 0x000fec000383ffff */
.L_x_288:
[----:B-1----:R1:W2:Y:S02]  /*11550*/  SYNCS.PHASECHK.TRANS64.TRYWAIT P0, [R5+URZ+0x16860], R2 ;  /* 0x01686002050075a7 */ /* 0x0022a4000800017f */
[----:B--2---:R-:W-:Y:S05]  /*11560*/  @!P0 NANOSLEEP.SYNCS 0x989680 ;  /* 0x009896800000895d */ /* 0x004fea0003900000 */
[----:B------:R-:W2:Y:S02]  /*11570*/  @!P0 SYNCS.PHASECHK.TRANS64 P0, [R5+URZ+0x16860], R2 ;  /* 0x01686002050085a7 */ /* 0x000ea4000800007f */
[----:B--2---:R-:W-:Y:S05]  /*11580*/  @!P0 BRA `(.L_x_288) ;  /* 0xfffffffc00f08947 */ /* 0x004fea000383ffff */
[----:B------:R-:W-:Y:S05]  /*11590*/  BRA `(.L_x_394) ;  /* 0xffffffb800cc7947 */ /* 0x000fea000383ffff */
.L_x_289:
[----:B------:R-:W-:Y:S01]  /*115a0*/  BSSY B1, `(.L_x_395) ;  /* 0x0000008000017945 */ /* 0x000fe20003800000 */
[----:B------:R-:W-:Y:S01]  /*115b0*/  IMAD.MOV.U32 R13, RZ, RZ, R23 ;  /* 0x000000ffff0d7224 */ /* 0x000fe200078e0017 */
[----:B------:R-:W-:Y:S01]  /*115c0*/  MOV R12, RZ ;  /* 0x000000ff000c7202 */ /* 0x000fe20000000f00 */
[----:B------:R-:W-:Y:S02]  /*115d0*/  IMAD.MOV.U32 R11, RZ, RZ, 0x181f ;  /* 0x0000181fff0b7424 */ /* 0x000fe400078e00ff */
[----:B------:R-:W-:-:S07]  /*115e0*/  IMAD.MOV.U32 R15, RZ, RZ, -0x1 ;  /* 0xffffffffff0f7424 */ /* 0x000fce00078e00ff */
[----:B-1----:R-:W-:Y:S05]  /*115f0*/  WARPSYNC.COLLECTIVE R15, `(.L_x_396) ;  /* 0x000000000f087348 */ /* 0x002fea0003c00000 */
[----:B------:R0:W2:Y:S02]  /*11600*/  SHFL.IDX P6, R14, R13, R12, R11 ;  /* 0x0000000c0d0e7389 */ /* 0x0000a400000c000b */
[----:B012---:R-:W-:Y:S01]  /*11610*/  ENDCOLLECTIVE ;  /* 0x000000000000791b */ /* 0x007fe20003800000 */
.L_x_396:
[----:B------:R-:W-:Y:S05]  /*11620*/  BSYNC B1 ;  /* 0x0000000000017941 */ /* 0x000fea0003800000 */
.L_x_395:
[----:B------:R-:W-:Y:S01]  /*11630*/  IMAD.MOV.U32 R13, RZ, RZ, R18 ;  /* 0x000000ffff0d7224 */ /* 0x000fe200078e0012 */
[----:B------:R-:W-:Y:S01]  /*11640*/  MOV R12, RZ ;  /* 0x000000ff000c7202 */ /* 0x000fe20000000f00 */
[----:B------:R-:W-:Y:S01]  /*11650*/  IMAD.MOV.U32 R11, RZ, RZ, 0x181f ;  /* 0x0000181fff0b7424 */ /* 0x000fe200078e00ff */
[----:B------:R-:W-:Y:S01]  /*11660*/  ISETP.LT.OR P2, PT, R8, 0x1, P1 ;  /* 0x000000010800780c */ /* 0x000fe20000f41670 */
[----:B------:R-:W-:Y:S01]  /*11670*/  IMAD.MOV.U32 R15, RZ, RZ, -0x1 ;  /* 0xffffffffff0f7424 */ /* 0x000fe200078e00ff */
[----:B------:R-:W-:Y:S01]  /*11680*/  LEA R6, R6, R22, 0x1 ;  /* 0x0000001606067211 */ /* 0x000fe200078e08ff */
[----:B------:R-:W-:-:S10]  /*11690*/  IMAD.MOV.U32 R3, RZ, RZ, R14 ;  /* 0x000000ffff037224 */ /* 0x000fd400078e000e */
[----:B------:R-:W-:Y:S05]  /*116a0*/  WARPSYNC.COLLECTIVE R15, `(.L_x_397) ;  /* 0x000000000f087348 */ /* 0x000fea0003c00000 */
[----:B------:R0:W1:Y:S02]  /*116b0*/  SHFL.IDX P6, R14, R13, R12, R11 ;  /* 0x0000000c0d0e7389 */ /* 0x00006400000c000b */
[----:B01----:R-:W-:Y:S01]  /*116c0*/  ENDCOLLECTIVE ;  /* 0x000000000000791b */ /* 0x003fe20003800000 */
.L_x_397:
[----:B------:R-:W-:Y:S02]  /*116d0*/  IMAD.MOV.U32 R13, RZ, RZ, R23 ;  /* 0x000000ffff0d7224 */ /* 0x000fe400078e0017 */
[----:B------:R-:W-:Y:S02]  /*116e0*/  IMAD.MOV.U32 R12, RZ, RZ, 0x1 ;  /* 0x00000001ff0c7424 */ /* 0x000fe400078e00ff */
[----:B------:R-:W-:-:S07]  /*116f0*/  IMAD.MOV.U32 R2, RZ, RZ, R14 ;  /* 0x000000ffff027224 */ /* 0x000fce00078e000e */
[----:B------:R-:W-:Y:S05]  /*11700*/  WARPSYNC.COLLECTIVE R15, `(.L_x_398) ;  /* 0x000000000f087348 */ /* 0x000fea0003c00000 */
[----:B------:R0:W1:Y:S02]  /*11710*/  SHFL.IDX P6, R14, R13, R12, R11 ;  /* 0x0000000c0d0e7389 */ /* 0x00006400000c000b */
[----:B01----:R-:W-:Y:S01]  /*11720*/  ENDCOLLECTIVE ;  /* 0x000000000000791b */ /* 0x003fe20003800000 */
.L_x_398:
[----:B------:R-:W-:-:S05]  /*11730*/  IADD3 R2, P0, R2, R7, RZ ;  /* 0x0000000702027210 */ /* 0x000fca0007f1e0ff */
[----:B------:R-:W-:-:S05]  /*11740*/  IMAD.X R3, RZ, RZ, R3, P0 ;  /* 0x000000ffff037224 */ /* 0x000fca00000e0603 */
[----:B------:R-:W-:Y:S01]  /*11750*/  @!PT LDS RZ, [RZ] ;  /* 0x00000000fffff984 */ /* 0x000fe20000000800 */
[----:B------:R-:W-:Y:S01]  /*11760*/  @!PT LDS RZ, [RZ] ;  /* 0x00000000fffff984 */ /* 0x000fe20000000800 */
[----:B------:R-:W-:Y:S01]  /*11770*/  @!PT LDS RZ, [RZ] ;  /* 0x00000000fffff984 */ /* 0x000fe20000000800 */
[----:B------:R0:W-:Y:S01]  /*11780*/  LDGSTS.E.BYPASS.LTC128B.128 [R6+0x400], desc[UR36][R2.64], !P2 ;  /* 0x0040000002067fae */ /* 0x0001e2000d101d64 */
[----:B------:R-:W-:Y:S01]  /*11790*/  IMAD.MOV.U32 R13, RZ, RZ, R18 ;  /* 0x000000ffff0d7224 */ /* 0x000fe200078e0012 */
[----:B------:R-:W-:Y:S01]  /*117a0*/  ISETP.LT.OR P2, PT, R8, 0x11, P1 ;  /* 0x000000110800780c */ /* 0x000fe20000f41670 */
[----:B0-----:R-:W-:-:S12]  /*117b0*/  IMAD.MOV.U32 R3, RZ, RZ, R14 ;  /* 0x000000ffff037224 */ /* 0x001fd800078e000e */
[----:B------:R-:W-:Y:S05]  /*117c0*/  WARPSYNC.COLLECTIVE R15, `(.L_x_399) ;  /* 0x000000000f087348 */ /* 0x000fea0003c00000 */
[----:B------:R0:W1:Y:S02]  /*117d0*/  SHFL.IDX P6, R14, R13, R12, R11 ;  /* 0x0000000c0d0e7389 */ /* 0x00006400000c000b */
[----:B01----:R-:W-:Y:S01]  /*117e0*/  ENDCOLLECTIVE ;  /* 0x000000000000791b */ /* 0x003fe20003800000 */
.L_x_399:
[----:B------:R-:W-:Y:S02]  /*117f0*/  IMAD.MOV.U32 R13, RZ, RZ, R23 ;  /* 0x000000ffff0d7224 */ /* 0x000fe400078e0017 */
[----:B------:R-:W-:Y:S01]  /*11800*/  IMAD.MOV.U32 R12, RZ, RZ, 0x2 ;  /* 0x00000002ff0c7424 */ /* 0x000fe200078e00ff */
[----:B------:R-:W-:-:S07]  /*11810*/  MOV R2, R14 ;  /* 0x0000000e00027202 */ /* 0x000fce0000000f00 */
[----:B------:R-:W-:Y:S05]  /*11820*/  WARPSYNC.COLLECTIVE R15, `(.L_x_400) ;  /* 0x000000000f087348 */ /* 0x000fea0003c00000 */
[----:B------:R0:W1:Y:S02]  /*11830*/  SHFL.IDX P6, R14, R13, R12, R11 ;  /* 0x0000000c0d0e7389 */ /* 0x00006400000c000b */
[----:B01----:R-:W-:Y:S01]  /*11840*/  ENDCOLLECTIVE ;  /* 0x000000000000791b */ /* 0x003fe20003800000 */
.L_x_400:
[----:B------:R-:W-:-:S05]  /*11850*/  IADD3 R2, P0, R2, R7, RZ ;  /* 0x0000000702027210 */ /* 0x000fca0007f1e0ff */
[----:B------:R-:W-:-:S05]  /*11860*/  IMAD.X R3, RZ, RZ, R3, P0 ;  /* 0x000000ffff037224 */ /* 0x000fca00000e0603 */
[----:B------:R-:W-:Y:S01]  /*11870*/  @!PT LDS RZ, [RZ] ;  /* 0x00000000fffff984 */ /* 0x000fe20000000800 */
[----:B------:R-:W-:Y:S01]  /*11880*/  @!PT LDS RZ, [RZ] ;  /* 0x00000000fffff984 */ /* 0x000fe20000000800 */
[----:B------:R-:W-:Y:S01]  /*11890*/  @!PT LDS RZ, [RZ] ;  /* 0x00000000fffff984 */ /* 0x000fe20000000800 */
[----:B------:R0:W-:Y:S01]  /*118a0*/  LDGSTS.E.BYPASS.LTC128B.128 [R6+0xc00], desc[UR36][R2.64], !P2 ;  /* 0x00c0000002067fae */ /* 0x0001e2000d101d64 */
[----:B------:R-:W-:Y:S02]  /*118b0*/  ISETP.LT.OR P2, PT, R8, 0x21, P1 ;  /* 0x000000210800780c */ /* 0x000fe40000f41670 */
[----:B------:R-:W-:Y:S01]  /*118c0*/  MOV R13, R18 ;  /* 0x00000012000d7202 */ /* 0x000fe20000000f00 */
[----:B0-----:R-:W-:-:S10]  /*118d0*/  IMAD.MOV.U32 R3, RZ, RZ, R14 ;  /* 0x000000ffff037224 */ /* 0x001fd400078e000e */
[----:B------:R-:W-:Y:S05]  /*118e0*/  WARPSYNC.COLLECTIVE R15, `(.L_x_401) ;  /* 0x000000000f087348 */ /* 0x000fea0003c00000 */
[----:B------:R0:W1:Y:S02]  /*118f0*/  SHFL.IDX P6, R14, R13, R12, R11 ;  /* 0x0000000c0d0e7389 */ /* 0x00006400000c000b */
[----:B01----:R-:W-:Y:S01]  /*11900*/  ENDCOLLECTIVE ;  /* 0x000000000000791b */ /* 0x003fe20003800000 */
.L_x_401:
[----:B------:R-:W-:Y:S02]  /*11910*/  IMAD.MOV.U32 R13, RZ, RZ, R23 ;  /* 0x000000ffff0d7224 */ /* 0x000fe400078e0017 */
[----:B------:R-:W-:Y:S02]  /*11920*/  IMAD.MOV.U32 R12, RZ, RZ, 0x3 ;  /* 0x00000003ff0c7424 */ /* 0x000fe400078e00ff */
[----:B------:R-:W-:-:S07]  /*11930*/  IMAD.MOV.U32 R2, RZ, RZ, R14 ;  /* 0x000000ffff027224 */ /* 0x000fce00078e000e */
[----:B------:R-:W-:Y:S05]  /*11940*/  WARPSYNC.COLLECTIVE R15, `(.L_x_402) ;  /* 0x000000000f087348 */ /* 0x000fea0003c00000 */
[----:B------:R0:W1:Y:S02]  /*11950*/  SHFL.IDX P6, R14, R13, R12, R11 ;  /* 0x0000000c0d0e7389 */ /* 0x00006400000c000b */
[----:B01----:R-:W-:Y:S01]  /*11960*/  ENDCOLLECTIVE ;  /* 0x000000000000791b */ /* 0x003fe20003800000 */
.L_x_402:
[----:B------:R-:W-:-:S05]  /*11970*/  IADD3 R2, P0, R2, R7, RZ ;  /* 0x0000000702027210 */ /* 0x000fca0007f1e0ff */
[----:B------:R-:W-:-:S05]  /*11980*/  IMAD.X R3, RZ, RZ, R3, P0 ;  /* 0x000000ffff037224 */ /* 0x000fca00000e0603 */
[----:B------:R-:W-:Y:S01]  /*11990*/  @!PT LDS RZ, [RZ] ;  /* 0x00000000fffff984 */ /* 0x000fe20000000800 */
[----:B------:R-:W-:Y:S01]  /*119a0*/  @!PT LDS RZ, [RZ] ;  /* 0x00000000fffff984 */ /* 0x000fe20000000800 */
[----:B------:R-:W-:Y:S01]  /*119b0*/  @!PT LDS RZ, [RZ] ;  /* 0x00000000fffff984 */ /* 0x000fe20000000800 */
[----:B------:R0:W-:Y:S01]  /*119c0*/  LDGSTS.E.BYPASS.LTC128B.128 [R6+0x1400], desc[UR36][R2.64], !P2 ;  /* 0x0140000002067fae */ /* 0x0001e2000d101d64 */
[----:B------:R-:W-:Y:S01]  /*119d0*/  IMAD.MOV.U32 R13, RZ, RZ, R18 ;  /* 0x000000ffff0d7224 */ /* 0x000fe200078e0012 */
[----:B------:R-:W-:Y:S02]  /*119e0*/  ISETP.LT.OR P2, PT, R8, 0x31, P1 ;  /* 0x000000310800780c */ /* 0x000fe40000f41670 */
[----:B0-----:R-:W-:-:S11]  /*119f0*/  MOV R3, R14 ;  /* 0x0000000e00037202 */ /* 0x001fd60000000f00 */
[----:B------:R-:W-:Y:S05]  /*11a00*/  WARPSYNC.COLLECTIVE R15, `(.L_x_403) ;  /* 0x000000000f087348 */ /* 0x000fea0003c00000 */
[----:B------:R0:W1:Y:S02]  /*11a10*/  SHFL.IDX P6, R14, R13, R12, R11 ;  /* 0x0000000c0d0e7389 */ /* 0x00006400000c000b */
[----:B01----:R-:W-:Y:S01]  /*11a20*/  ENDCOLLECTIVE ;  /* 0x000000000000791b */ /* 0x003fe20003800000 */
.L_x_403:
[----:B------:R-:W-:Y:S01]  /*11a30*/  IMAD.MOV.U32 R13, RZ, RZ, R23 ;  /* 0x000000ffff0d7224 */ /* 0x000fe200078e0017 */
[----:B------:R-:W-:Y:S01]  /*11a40*/  MOV R12, 0x4 ;  /* 0x00000004000c7802 */ /* 0x000fe20000000f00 */
[----:B------:R-:W-:-:S07]  /*11a50*/  IMAD.MOV.U32 R2, RZ, RZ, R14 ;  /* 0x000000ffff027224 */ /* 0x000fce00078e000e */
[----:B------:R-:W-:Y:S05]  /*11a60*/  WARPSYNC.COLLECTIVE R15, `(.L_x_404) ;  /* 0x000000000f087348 */ /* 0x000fea0003c00000 */
[----:B------:R0:W1:Y:S02]  /*11a70*/  SHFL.IDX P6, R14, R13, R12, R11 ;  /* 0x0000000c0d0e7389 */ /* 0x00006400000c000b */
[----:B01----:R-:W-:Y:S01]  /*11a80*/  ENDCOLLECTIVE ;  /* 0x000000000000791b */ /* 0x003fe20003800000 */
.L_x_404:
        /* <DEDUP_REMOVED lines=12> */
.L_x_405:
[----:B------:R-:W-:Y:S01]  /*11b50*/  MOV R13, R23 ;  /* 0x00000017000d7202 */ /* 0x000fe20000000f00 */
[----:B------:R-:W-:Y:S02]  /*11b60*/  IMAD.MOV.U32 R12, RZ, RZ, 0x5 ;  /* 0x00000005ff0c7424 */ /* 0x000fe400078e00ff */
[----:B------:R-:W-:-:S07]  /*11b70*/  IMAD.MOV.U32 R2, RZ, RZ, R14 ;  /* 0x000000ffff027224 */ /* 0x000fce00078e000e */
[----:B------:R-:W-:Y:S05]  /*11b80*/  WARPSYNC.COLLECTIVE R15, `(.L_x_406) ;  /* 0x000000000f087348 */ /* 0x000fea0003c00000 */
[----:B------:R0:W1:Y:S02]  /*11b90*/  SHFL.IDX P6, R14, R13, R12, R11 ;  /* 0x0000000c0d0e7389 */ /* 0x00006400000c000b */
[----:B01----:R-:W-:Y:S01]  /*11ba0*/  ENDCOLLECTIVE ;  /* 0x000000000000791b */ /* 0x003fe20003800000 */
.L_x_406:
        /* <DEDUP_REMOVED lines=12> */
.L_x_407:
[----:B------:R-:W-:Y:S02]  /*11c70*/  IMAD.MOV.U32 R13, RZ, RZ, R23 ;  /* 0x000000ffff0d7224 */ /* 0x000fe400078e0017 */
[----:B------:R-:W-:Y:S02]  /*11c80*/  IMAD.MOV.U32 R12, RZ, RZ, 0x6 ;  /* 0x00000006ff0c7424 */ /* 0x000fe400078e00ff */
[----:B------:R-:W-:-:S07]  /*11c90*/  IMAD.MOV.U32 R2, RZ, RZ, R14 ;  /* 0x000000ffff027224 */ /* 0x000fce00078e000e */
[----:B------:R-:W-:Y:S05]  /*11ca0*/  WARPSYNC.COLLECTIVE R15, `(.L_x_408) ;  /* 0x000000000f087348 */ /* 0x000fea0003c00000 */
[----:B------:R0:W1:Y:S02]  /*11cb0*/  SHFL.IDX P6, R14, R13, R12, R11 ;  /* 0x0000000c0d0e7389 */ /* 0x00006400000c000b */
[----:B01----:R-:W-:Y:S01]  /*11cc0*/  ENDCOLLECTIVE ;  /* 0x000000000000791b */ /* 0x003fe20003800000 */
.L_x_408:
[----:B------:R-:W-:-:S04]  /*11cd0*/  IADD3 R2, P0, R2, R7, RZ ;  /* 0x0000000702027210 */ /* 0x000fc80007f1e0ff */
[----:B------:R-:W-:-:S05]  /*11ce0*/  IADD3.X R3, RZ, R3, RZ, P0, !PT ;  /* 0x00000003ff037210 */ /* 0x000fca00007fe4ff */
[----:B------:R-:W-:Y:S01]  /*11cf0*/  @!PT LDS RZ, [RZ] ;  /* 0x00000000fffff984 */ /* 0x000fe20000000800 */
[----:B------:R-:W-:Y:S01]  /*11d00*/  @!PT LDS RZ, [RZ] ;  /* 0x00000000fffff984 */ /* 0x000fe20000000800 */
[----:B------:R-:W-:Y:S01]  /*11d10*/  @!PT LDS RZ, [RZ] ;  /* 0x00000000fffff984 */ /* 0x000fe20000000800 */
[----:B------:R0:W-:Y:S01]  /*11d20*/  LDGSTS.E.BYPASS.LTC128B.128 [R6+0x2c00], desc[UR36][R2.64], !P2 ;  /* 0x02c0000002067fae */ /* 0x0001e2000d101d64 */
[----:B------:R-:W-:Y:S01]  /*11d30*/  ISETP.LT.OR P2, PT, R8, 0x61, P1 ;  /* 0x000000610800780c */ /* 0x000fe20000f41670 */
[----:B------:R-:W-:Y:S02]  /*11d40*/  IMAD.MOV.U32 R13, RZ, RZ, R18 ;  /* 0x000000ffff0d7224 */ /* 0x000fe400078e0012 */
[----:B0-----:R-:W-:-:S10]  /*11d50*/  IMAD.MOV.U32 R3, RZ, RZ, R14 ;  /* 0x000000ffff037224 */ /* 0x001fd400078e000e */
[----:B------:R-:W-:Y:S05]  /*11d60*/  WARPSYNC.COLLECTIVE R15, `(.L_x_409) ;  /* 0x000000000f087348 */ /* 0x000fea0003c00000 */
[----:B------:R0:W1:Y:S02]  /*11d70*/  SHFL.IDX P6, R14, R13, R12, R11 ;  /* 0x0000000c0d0e7389 */ /* 0x00006400000c000b */
[----:B01----:R-:W-:Y:S01]  /*11d80*/  ENDCOLLECTIVE ;  /* 0x000000000000791b */ /* 0x003fe20003800000 */
.L_x_409:
[----:B------:R-:W-:Y:S02]  /*11d90*/  IMAD.MOV.U32 R13, RZ, RZ, R23 ;  /* 0x000000ffff0d7224 */ /* 0x000fe400078e0017 */
[----:B------:R-:W-:Y:S01]  /*11da0*/  IMAD.MOV.U32 R12, RZ, RZ, 0x7 ;  /* 0x00000007ff0c7424 */ /* 0x000fe200078e00ff */
[----:B------:R-:W-:-:S07]  /*11db0*/  MOV R2, R14 ;  /* 0x0000000e00027202 */ /* 0x000fce0000000f00 */
[----:B------:R-:W-:Y:S05]  /*11dc0*/  WARPSYNC.COLLECTIVE R15, `(.L_x_410) ;  /* 0x000000000f087348 */ /* 0x000fea0003c00000 */
[----:B------:R0:W1:Y:S02]  /*11dd0*/  SHFL.IDX P6, R14, R13, R12, R11 ;  /* 0x0000000c0d0e7389 */ /* 0x00006400000c000b */
[----:B01----:R-:W-:Y:S01]  /*11de0*/  ENDCOLLECTIVE ;  /* 0x000000000000791b */ /* 0x003fe20003800000 */
.L_x_410:
[----:B------:R-:W-:-:S05]  /*11df0*/  IADD3 R2, P0, R2, R7, RZ ;  /* 0x0000000702027210 */ /* 0x000fca0007f1e0ff */
[----:B------:R-:W-:-:S05]  /*11e00*/  IMAD.X R3, RZ, RZ, R3, P0 ;  /* 0x000000ffff037224 */ /* 0x000fca00000e0603 */
        /* <DEDUP_REMOVED lines=9> */
.L_x_411:
[----:B------:R-:W-:Y:S01]  /*11ea0*/  IMAD.MOV.U32 R2, RZ, RZ, R14 ;  /* 0x000000ffff027224 */ /* 0x000fe200078e000e */
[----:B------:R-:W-:Y:S06]  /*11eb0*/  BRA `(.L_x_412) ;  /* 0xffffffb400787947 */ /* 0x000fec000383ffff */
.L_x_297:
[----:B0-----:R0:W1:Y:S02]  /*11ec0*/  SYNCS.PHASECHK.TRANS64.TRYWAIT P0, [R0+URZ+0x16860], R3 ;  /* 0x01686003000075a7 */ /* 0x001064000800017f */
[----:B-1----:R-:W-:Y:S05]  /*11ed0*/  @!P0 NANOSLEEP.SYNCS 0x989680 ;  /* 0x009896800000895d */ /* 0x002fea0003900000 */
[----:B------:R-:W1:Y:S02]  /*11ee0*/  @!P0 SYNCS.PHASECHK.TRANS64 P0, [R0+URZ+0x16860], R3 ;  /* 0x01686003000085a7 */ /* 0x000e64000800007f */
[----:B-1----:R-:W-:Y:S05]  /*11ef0*/  @!P0 BRA `(.L_x_297) ;  /* 0xfffffffc00f08947 */ /* 0x002fea000383ffff */
[----:B------:R-:W-:Y:S05]  /*11f00*/  BRA `(.L_x_413) ;  /* 0xffffffb800907947 */ /* 0x000fea000383ffff */
.L_x_298:
[----:B------:R-:W-:Y:S01]  /*11f10*/  BSSY B0, `(.L_x_414) ;  /* 0x0000008000007945 */ /* 0x000fe20003800000 */
[----:B------:R-:W-:Y:S01]  /*11f20*/  IMAD.MOV.U32 R13, RZ, RZ, R23 ;  /* 0x000000ffff0d7224 */ /* 0x000fe200078e0017 */
[----:B------:R-:W-:Y:S01]  /*11f30*/  MOV R15, 0xffffffff ;  /* 0xffffffff000f7802 */ /* 0x000fe20000000f00 */
[----:B------:R-:W-:Y:S02]  /*11f40*/  IMAD.MOV.U32 R12, RZ, RZ, RZ ;  /* 0x000000ffff0c7224 */ /* 0x000fe400078e00ff */
[----:B------:R-:W-:-:S07]  /*11f50*/  IMAD.MOV.U32 R11, RZ, RZ, 0x181f ;  /* 0x0000181fff0b7424 */ /* 0x000fce00078e00ff */
[----:B0-----:R-:W-:Y:S05]  /*11f60*/  WARPSYNC.COLLECTIVE R15, `(.L_x_415) ;  /* 0x000000000f087348 */ /* 0x001fea0003c00000 */
[----:B------:R1:W2:Y:S02]  /*11f70*/  SHFL.IDX P6, R14, R13, R12, R11 ;  /* 0x0000000c0d0e7389 */ /* 0x0002a400000c000b */
[----:B012---:R-:W-:Y:S01]  /*11f80*/  ENDCOLLECTIVE ;  /* 0x000000000000791b */ /* 0x007fe20003800000 */
.L_x_415:
[----:B------:R-:W-:Y:S05]  /*11f90*/  BSYNC B0 ;  /* 0x0000000000007941 */ /* 0x000fea0003800000 */
.L_x_414:
[----:B------:R-:W-:Y:S01]  /*11fa0*/  IMAD.MOV.U32 R13, RZ, RZ, R18 ;  /* 0x000000ffff0d7224 */ /* 0x000fe200078e0012 */
[----:B------:R-:W-:Y:S01]  /*11fb0*/  MOV R15, 0xffffffff ;  /* 0xffffffff000f7802 */ /* 0x000fe20000000f00 */
[----:B------:R-:W-:Y:S01]  /*11fc0*/  IMAD.MOV.U32 R12, RZ, RZ, RZ ;  /* 0x000000ffff0c7224 */ /* 0x000fe200078e00ff */
[----:B------:R-:W-:Y:S01]  /*11fd0*/  ISETP.LT.OR P2, PT, R6, 0x1, P0 ;  /* 0x000000010600780c */ /* 0x000fe20000741670 */
[----:B------:R-:W-:Y:S02]  /*11fe0*/  IMAD.MOV.U32 R11, RZ, RZ, 0x181f ;  /* 0x0000181fff0b7424 */ /* 0x000fe400078e00ff */
[----:B------:R-:W-:Y:S02]  /*11ff0*/  IMAD.MOV.U32 R3, RZ, RZ, R14 ;  /* 0x000000ffff037224 */ /* 0x000fe400078e000e */
[----:B------:R-:W-:-:S08]  /*12000*/  IMAD.SHL.U32 R5, R28, 0x2, RZ ;  /* 0x000000021c057824 */ /* 0x000fd000078e00ff */
[----:B------:R-:W-:Y:S05]  /*12010*/  WARPSYNC.COLLECTIVE R15, `(.L_x_416) ;  /* 0x000000000f087348 */ /* 0x000fea0003c00000 */
[----:B------:R0:W1:Y:S02]  /*12020*/  SHFL.IDX P6, R14, R13, R12, R11 ;  /* 0x0000000c0d0e7389 */ /* 0x00006400000c000b */
[----:B01----:R-:W-:Y:S01]  /*12030*/  ENDCOLLECTIVE ;  /* 0x000000000000791b */ /* 0x003fe20003800000 */
.L_x_416:
[----:B------:R-:W-:Y:S02]  /*12040*/  IMAD R4, R4, 0x2, R22 ;  /* 0x0000000204047824 */ /* 0x000fe400078e0216 */
[----:B------:R-:W-:Y:S01]  /*12050*/  IMAD.MOV.U32 R13, RZ, RZ, R23 ;  /* 0x000000ffff0d7224 */ /* 0x000fe200078e0017 */
[----:B------:R-:W-:Y:S02]  /*12060*/  MOV R12, 0x1 ;  /* 0x00000001000c7802 */ /* 0x000fe40000000f00 */
[----:B------:R-:W-:-:S13]  /*12070*/  IADD3 R2, P1, R14, R5, RZ ;  /* 0x000000050e027210 */ /* 0x000fda0007f3e0ff */
[----:B------:R-:W-:Y:S05]  /*12080*/  WARPSYNC.COLLECTIVE R15, `(.L_x_417) ;  /* 0x000000000f087348 */ /* 0x000fea0003c00000 */
[----:B------:R0:W1:Y:S02]  /*12090*/  SHFL.IDX P6, R14, R13, R12, R11 ;  /* 0x0000000c0d0e7389 */ /* 0x00006400000c000b */
[----:B01----:R-:W-:Y:S01]  /*120a0*/  ENDCOLLECTIVE ;  /* 0x000000000000791b */ /* 0x003fe20003800000 */
.L_x_417:
[----:B------:R-:W-:-:S05]  /*120b0*/  IMAD.X R3, RZ, RZ, R3, P1 ;  /* 0x000000ffff037224 */ /* 0x000fca00008e0603 */
        /* <DEDUP_REMOVED lines=10> */
.L_x_418:
[----:B------:R-:W-:Y:S01]  /*12160*/  IMAD.MOV.U32 R13, RZ, RZ, R23 ;  /* 0x000000ffff0d7224 */ /* 0x000fe200078e0017 */
[----:B------:R-:W-:Y:S02]  /*12170*/  MOV R12, 0x2 ;  /* 0x00000002000c7802 */ /* 0x000fe40000000f00 */
[----:B------:R-:W-:-:S13]  /*12180*/  IADD3 R2, P1, R14, R5, RZ ;  /* 0x000000050e027210 */ /* 0x000fda0007f3e0ff */
[----:B------:R-:W-:Y:S05]  /*12190*/  WARPSYNC.COLLECTIVE R15, `(.L_x_419) ;  /* 0x000000000f087348 */ /* 0x000fea0003c00000 */
[----:B------:R0:W1:Y:S02]  /*121a0*/  SHFL.IDX P6, R14, R13, R12, R11 ;  /* 0x0000000c0d0e7389 */ /* 0x00006400000c000b */
[----:B01----:R-:W-:Y:S01]  /*121b0*/  ENDCOLLECTIVE ;  /* 0x000000000000791b */ /* 0x003fe20003800000 */
.L_x_419:
        /* <DEDUP_REMOVED lines=11> */
.L_x_420:
[----:B------:R-:W-:Y:S01]  /*12270*/  IMAD.MOV.U32 R13, RZ, RZ, R23 ;  /* 0x000000ffff0d7224 */ /* 0x000fe200078e0017 */
[----:B------:R-:W-:Y:S02]  /*12280*/  MOV R12, 0x3 ;  /* 0x00000003000c7802 */ /* 0x000fe40000000f00 */
[----:B------:R-:W-:-:S13]  /*12290*/  IADD3 R2, P1, R14, R5, RZ ;  /* 0x000000050e027210 */ /* 0x000fda0007f3e0ff */
[----:B------:R-:W-:Y:S05]  /*122a0*/  WARPSYNC.COLLECTIVE R15, `(.L_x_421) ;  /* 0x000000000f087348 */ /* 0x000fea0003c00000 */
[----:B------:R0:W1:Y:S02]  /*122b0*/  SHFL.IDX P6, R14, R13, R12, R11 ;  /* 0x0000000c0d0e7389 */ /* 0x00006400000c000b */
[----:B01----:R-:W-:Y:S01]  /*122c0*/  ENDCOLLECTIVE ;  /* 0x000000000000791b */ /* 0x003fe20003800000 */
.L_x_421:
        /* <DEDUP_REMOVED lines=11> */
.L_x_422:
[----:B------:R-:W-:Y:S01]  /*12380*/  IMAD.MOV.U32 R13, RZ, RZ, R23 ;  /* 0x000000ffff0d7224 */ /* 0x000fe200078e0017 */
[----:B------:R-:W-:Y:S02]  /*12390*/  MOV R12, 0x4 ;  /* 0x00000004000c7802 */ /* 0x000fe40000000f00 */
[----:B------:R-:W-:-:S13]  /*123a0*/  IADD3 R2, P1, R14, R5, RZ ;  /* 0x000000050e027210 */ /* 0x000fda0007f3e0ff */
[----:B------:R-:W-:Y:S05]  /*123b0*/  WARPSYNC.COLLECTIVE R15, `(.L_x_423) ;  /* 0x000000000f087348 */ /* 0x000fea0003c00000 */
[----:B------:R0:W1:Y:S02]  /*123c0*/  SHFL.IDX P6, R14, R13, R12, R11 ;  /* 0x0000000c0d0e7389 */ /* 0x00006400000c000b */
[----:B01----:R-:W-:Y:S01]  /*123d0*/  ENDCOLLECTIVE ;  /* 0x000000000000791b */ /* 0x003fe20003800000 */
.L_x_423:
        /* <DEDUP_REMOVED lines=11> */
.L_x_424:
[----:B------:R-:W-:Y:S01]  /*12490*/  IMAD.MOV.U32 R13, RZ, RZ, R23 ;  /* 0x000000ffff0d7224 */ /* 0x000fe200078e0017 */
[----:B------:R-:W-:Y:S02]  /*124a0*/  MOV R12, 0x5 ;  /* 0x00000005000c7802 */ /* 0x000fe40000000f00 */
[----:B------:R-:W-:-:S13]  /*124b0*/  IADD3 R2, P1, R14, R5, RZ ;  /* 0x000000050e027210 */ /* 0x000fda0007f3e0ff */
[----:B------:R-:W-:Y:S05]  /*124c0*/  WARPSYNC.COLLECTIVE R15, `(.L_x_425) ;  /* 0x000000000f087348 */ /* 0x000fea0003c00000 */
[----:B------:R0:W1:Y:S02]  /*124d0*/  SHFL.IDX P6, R14, R13, R12, R11 ;  /* 0x0000000c0d0e7389 */ /* 0x00006400000c000b */
[----:B01----:R-:W-:Y:S01]  /*124e0*/  ENDCOLLECTIVE ;  /* 0x000000000000791b */ /* 0x003fe20003800000 */
.L_x_425:
        /* <DEDUP_REMOVED lines=11> */
.L_x_426:
[----:B------:R-:W-:Y:S01]  /*125a0*/  IMAD.MOV.U32 R13, RZ, RZ, R23 ;  /* 0x000000ffff0d7224 */ /* 0x000fe200078e0017 */
[----:B------:R-:W-:Y:S02]  /*125b0*/  MOV R12, 0x6 ;  /* 0x00000006000c7802 */ /* 0x000fe40000000f00 */
[----:B------:R-:W-:-:S13]  /*125c0*/  IADD3 R2, P1, R14, R5, RZ ;  /* 0x000000050e027210 */ /* 0x000fda0007f3e0ff */
[----:B------:R-:W-:Y:S05]  /*125d0*/  WARPSYNC.COLLECTIVE R15, `(.L_x_427) ;  /* 0x000000000f087348 */ /* 0x000fea0003c00000 */
[----:B------:R0:W1:Y:S02]  /*125e0*/  SHFL.IDX P6, R14, R13, R12, R11 ;  /* 0x0000000c0d0e7389 */ /* 0x00006400000c000b */
[----:B01----:R-:W-:Y:S01]  /*125f0*/  ENDCOLLECTIVE ;  /* 0x000000000000791b */ /* 0x003fe20003800000 */
.L_x_427:
        /* <DEDUP_REMOVED lines=11> */
.L_x_428:
[----:B------:R-:W-:Y:S01]  /*126b0*/  IMAD.MOV.U32 R13, RZ, RZ, R23 ;  /* 0x000000ffff0d7224 */ /* 0x000fe200078e0017 */
[----:B------:R-:W-:Y:S02]  /*126c0*/  MOV R12, 0x7 ;  /* 0x00000007000c7802 */ /* 0x000fe40000000f00 */
[----:B------:R-:W-:-:S13]  /*126d0*/  IADD3 R2, P1, R14, R5, RZ ;  /* 0x000000050e027210 */ /* 0x000fda0007f3e0ff */
[----:B------:R-:W-:Y:S05]  /*126e0*/  WARPSYNC.COLLECTIVE R15, `(.L_x_429) ;  /* 0x000000000f087348 */ /* 0x000fea0003c00000 */
[----:B------:R0:W1:Y:S02]  /*126f0*/  SHFL.IDX P6, R14, R13, R12, R11 ;  /* 0x0000000c0d0e7389 */ /* 0x00006400000c000b */
[----:B01----:R-:W-:Y:S01]  /*12700*/  ENDCOLLECTIVE ;  /* 0x000000000000791b */ /* 0x003fe20003800000 */
.L_x_429:
        /* <DEDUP_REMOVED lines=10> */
.L_x_430:
[----:B------:R-:W-:Y:S05]  /*127b0*/  BRA `(.L_x_431) ;  /* 0xffffffb400587947 */ /* 0x000fea000383ffff */
.L_x_303:
[----:B------:R-:W-:Y:S01]  /*127c0*/  BSSY B0, `(.L_x_432) ;  /* 0x0000008000007945 */ /* 0x000fe20003800000 */
[----:B------:R-:W-:Y:S01]  /*127d0*/  IMAD.MOV.U32 R13, RZ, RZ, R16 ;  /* 0x000000ffff0d7224 */ /* 0x000fe200078e0010 */
[----:B------:R-:W-:Y:S01]  /*127e0*/  MOV R11, 0x1f ;  /* 0x0000001f000b7802 */ /* 0x000fe20000000f00 */
[----:B------:R-:W-:Y:S02]  /*127f0*/  IMAD.MOV.U32 R12, RZ, RZ, RZ ;  /* 0x000000ffff0c7224 */ /* 0x000fe400078e00ff */
[----:B------:R-:W-:-:S07]  /*12800*/  IMAD.MOV.U32 R15, RZ, RZ, -0x1 ;  /* 0xffffffffff0f7424 */ /* 0x000fce00078e00ff */
[----:B------:R-:W-:Y:S05]  /*12810*/  WARPSYNC.COLLECTIVE R15, `(.L_x_433) ;  /* 0x000000000f087348 */ /* 0x000fea0003c00000 */
[----:B------:R0:W1:Y:S02]  /*12820*/  SHFL.IDX P6, R14, R13, R12, R11 ;  /* 0x0000000c0d0e7389 */ /* 0x00006400000c000b */
[----:B01----:R-:W-:Y:S01]  /*12830*/  ENDCOLLECTIVE ;  /* 0x000000000000791b */ /* 0x003fe20003800000 */
.L_x_433:
[----:B------:R-:W-:Y:S05]  /*12840*/  BSYNC B0 ;  /* 0x0000000000007941 */ /* 0x000fea0003800000 */
.L_x_432:
[----:B------:R-:W-:Y:S01]  /*12850*/  IMAD.MOV.U32 R13, RZ, RZ, R16 ;  /* 0x000000ffff0d7224 */ /* 0x000fe200078e0010 */
[----:B------:R-:W-:Y:S01]  /*12860*/  MOV R11, 0x1f ;  /* 0x0000001f000b7802 */ /* 0x000fe20000000f00 */
[----:B------:R-:W-:Y:S02]  /*12870*/  IMAD.MOV.U32 R12, RZ, RZ, 0x1 ;  /* 0x00000001ff0c7424 */ /* 0x000fe400078e00ff */
[----:B------:R-:W-:Y:S02]  /*12880*/  IMAD.MOV.U32 R15, RZ, RZ, -0x1 ;  /* 0xffffffffff0f7424 */ /* 0x000fe400078e00ff */
[----:B------:R-:W-:Y:S02]  /*12890*/  IMAD.IADD R7, R19, 0x1, R9 ;  /* 0x0000000113077824 */ /* 0x000fe400078e0209 */
[----:B------:R-:W-:-:S07]  /*128a0*/  IMAD.MOV.U32 R0, RZ, RZ, R14 ;  /* 0x000000ffff007224 */ /* 0x000fce00078e000e */
[----:B------:R-:W-:Y:S05]  /*128b0*/  WARPSYNC.COLLECTIVE R15, `(.L_x_434) ;  /* 0x000000000f087348 */ /* 0x000fea0003c00000 */
[----:B------:R0:W1:Y:S02]  /*128c0*/  SHFL.IDX P6, R14, R13, R12, R11 ;  /* 0x0000000c0d0e7389 */ /* 0x00006400000c000b */
[----:B01----:R-:W-:Y:S01]  /*128d0*/  ENDCOLLECTIVE ;  /* 0x000000000000791b */ /* 0x003fe20003800000 */
.L_x_434:
[----:B------:R-:W-:Y:S02]  /*128e0*/  ULDC UR4, c[0x0][0xc3c] ;  /* 0x00030f0000047ab9 */ /* 0x000fe40000000800 */
[----:B------:R-:W-:-:S13]  /*128f0*/  ISETP.GE.OR P1, PT, R7, UR4, !P0 ;  /* 0x0000000407007c0c */ /* 0x000fda000c726670 */
[----:B------:R-:W0:Y:S08]  /*12900*/  @!P1 LDC.64 R2, c[0x0][0xc80] ;  /* 0x00032000ff029b82 */ /* 0x000e300000000a00 */
[----:B------:R-:W1:Y:S01]  /*12910*/  @!P1 LDC.64 R4, c[0x0][0xc78] ;  /* 0x00031e00ff049b82 */ /* 0x000e620000000a00 */
[----:B------:R-:W-:Y:S02]  /*12920*/  IMAD.MOV.U32 R11, RZ, RZ, RZ ;  /* 0x000000ffff0b7224 */ /* 0x000fe400078e00ff */
[----:B------:R-:W-:-:S02]  /*12930*/  IMAD.MOV.U32 R6, RZ, RZ, R14 ;  /* 0x000000ffff067224 */ /* 0x000fc400078e000e */
[----:B0-----:R-:W-:-:S05]  /*12940*/  @!P1 IMAD.WIDE R2, R7, 0x4, R2 ;  /* 0x0000000407029825 */ /* 0x001fca00078e0202 */
[----:B------:R1:W2:Y:S02]  /*12950*/  @!P1 LDG.E R8, desc[UR36][R2.64] ;  /* 0x0000002402089981 */ /* 0x0002a4000c1e1900 */
[----:B-1----:R-:W-:-:S05]  /*12960*/  @!P1 IMAD.WIDE R2, R7, 0x4, R4 ;  /* 0x0000000407029825 */ /* 0x002fca00078e0204 */
[----:B------:R-:W3:Y:S01]  /*12970*/  @!P1 LDG.E R5, desc[UR36][R2.64] ;  /* 0x0000002402059981 */ /* 0x000ee2000c1e1900 */
[----:B------:R-:W-:Y:S01]  /*12980*/  IMAD.MOV.U32 R7, RZ, RZ, RZ ;  /* 0x000000ffff077224 */ /* 0x000fe200078e00ff */
[C---:B------:R-:W-:Y:S01]  /*12990*/  ISETP.GE.U32.AND P2, PT, R9.reuse, 0x2, PT ;  /* 0x000000020900780c */ /* 0x040fe20003f46070 */
[----:B------:R-:W-:Y:S01]  /*129a0*/  IMAD.MOV.U32 R4, RZ, RZ, RZ ;  /* 0x000000ffff047224 */ /* 0x000fe200078e00ff */
[C---:B------:R-:W-:Y:S02]  /*129b0*/  ISETP.GE.U32.AND P3, PT, R9.reuse, 0x4, PT ;  /* 0x000000040900780c */ /* 0x040fe40003f66070 */
[C---:B------:R-:W-:Y:S02]  /*129c0*/  ISETP.GE.U32.AND P4, PT, R9.reuse, 0x8, PT ;  /* 0x000000080900780c */ /* 0x040fe40003f86070 */
[----:B------:R-:W-:Y:S02]  /*129d0*/  ISETP.GE.U32.AND P5, PT, R9, 0x10, PT ;  /* 0x000000100900780c */ /* 0x000fe40003fa6070 */
[----:B------:R-:W-:-:S02]  /*129e0*/  MOV R16, RZ ;  /* 0x000000ff00107202 */ /* 0x000fc40000000f00 */
[----:B--2---:R-:W-:Y:S01]  /*129f0*/  @!P1 MOV R7, R8 ;  /* 0x0000000800079202 */ /* 0x004fe20000000f00 */
[----:B---3--:R-:W-:Y:S01]  /*12a00*/  @!P1 IMAD.MOV.U32 R4, RZ, RZ, R5 ;  /* 0x000000ffff049224 */ /* 0x008fe200078e0005 */
[----:B------:R-:W-:-:S03]  /*12a10*/  ISETP.NE.AND P1, PT, R9, RZ, PT ;  /* 0x000000ff0900720c */ /* 0x000fc60003f25270 */
[----:B------:R-:W-:-:S10]  /*12a20*/  IMAD R13, R4, R7, RZ ;  /* 0x00000007040d7224 */ /* 0x000fd400078e02ff */
[----:B------:R-:W-:Y:S05]  /*12a30*/  WARPSYNC.COLLECTIVE R15, `(.L_x_435) ;  /* 0x000000000f087348 */ /* 0x000fea0003c00000 */
[----:B------:R0:W1:Y:S02]  /*12a40*/  SHFL.UP P6, R14, R13, R12, R11 ;  /* 0x0400000c0d0e7389 */ /* 0x00006400000c000b */
[----:B01----:R-:W-:Y:S01]  /*12a50*/  ENDCOLLECTIVE ;  /* 0x000000000000791b */ /* 0x003fe20003800000 */
.L_x_435:
[----:B------:R-:W-:Y:S01]  /*12a60*/  IMAD.MOV.U32 R12, RZ, RZ, 0x2 ;  /* 0x00000002ff0c7424 */ /* 0x000fe200078e00ff */
[----:B------:R-:W-:-:S05]  /*12a70*/  SEL R14, R14, RZ, P1 ;  /* 0x000000ff0e0e7207 */ /* 0x000fca0000800000 */
[----:B------:R-:W-:-:S05]  /*12a80*/  IMAD.IADD R5, R13, 0x1, R14 ;  /* 0x000000010d057824 */ /* 0x000fca00078e020e */
[----:B------:R-:W-:-:S07]  /*12a90*/  MOV R13, R5 ;  /* 0x00000005000d7202 */ /* 0x000fce0000000f00 */
[----:B------:R-:W-:Y:S05]  /*12aa0*/  WARPSYNC.COLLECTIVE R15, `(.L_x_436) ;  /* 0x000000000f087348 */ /* 0x000fea0003c00000 */
[----:B------:R0:W1:Y:S02]  /*12ab0*/  SHFL.UP P6, R14, R13, R12, R11 ;  /* 0x0400000c0d0e7389 */ /* 0x00006400000c000b */
[----:B01----:R-:W-:Y:S01]  /*12ac0*/  ENDCOLLECTIVE ;  /* 0x000000000000791b */ /* 0x003fe20003800000 */
.L_x_436:
[----:B------:R-:W-:Y:S01]  /*12ad0*/  IMAD.MOV.U32 R12, RZ, RZ, 0x4 ;  /* 0x00000004ff0c7424 */ /* 0x000fe200078e00ff */
[----:B------:R-:W-:-:S05]  /*12ae0*/  SEL R2, R14, RZ, P2 ;  /* 0x000000ff0e027207 */ /* 0x000fca0001000000 */
[----:B------:R-:W-:-:S04]  /*12af0*/  IMAD.IADD R2, R5, 0x1, R2 ;  /* 0x0000000105027824 */ /* 0x000fc800078e0202 */
[----:B------:R-:W-:-:S07]  /*12b00*/  IMAD.MOV.U32 R13, RZ, RZ, R2 ;  /* 0x000000ffff0d7224 */ /* 0x000fce00078e0002 */
[----:B------:R-:W-:Y:S05]  /*12b10*/  WARPSYNC.COLLECTIVE R15, `(.L_x_437) ;  /* 0x000000000f087348 */ /* 0x000fea0003c00000 */
[----:B------:R0:W1:Y:S02]  /*12b20*/  SHFL.UP P6, R14, R13, R12, R11 ;  /* 0x0400000c0d0e7389 */ /* 0x00006400000c000b */
[----:B01----:R-:W-:Y:S01]  /*12b30*/  ENDCOLLECTIVE ;  /* 0x000000000000791b */ /* 0x003fe20003800000 */
.L_x_437:
[----:B------:R-:W-:Y:S01]  /*12b40*/  IMAD.MOV.U32 R12, RZ, RZ, 0x8 ;  /* 0x00000008ff0c7424 */ /* 0x000fe200078e00ff */
[----:B------:R-:W-:-:S04]  /*12b50*/  SEL R3, R14, RZ, P3 ;  /* 0x000000ff0e037207 */ /* 0x000fc80001800000 */
[----:B------:R-:W-:-:S05]  /*12b60*/  IADD3 R8, R2, R3, RZ ;  /* 0x0000000302087210 */ /* 0x000fca0007ffe0ff */
[----:B------:R-:W-:-:S07]  /*12b70*/  IMAD.MOV.U32 R13, RZ, RZ, R8 ;  /* 0x000000ffff0d7224 */ /* 0x000fce00078e0008 */
[----:B------:R-:W-:Y:S05]  /*12b80*/  WARPSYNC.COLLECTIVE R15, `(.L_x_438) ;  /* 0x000000000f087348 */ /* 0x000fea0003c00000 */
[----:B------:R0:W1:Y:S02]  /*12b90*/  SHFL.UP P6, R14, R13, R12, R11 ;  /* 0x0400000c0d0e7389 */ /* 0x00006400000c000b */
[----:B01----:R-:W-:Y:S01]  /*12ba0*/  ENDCOLLECTIVE ;  /* 0x000000000000791b */ /* 0x003fe20003800000 */
.L_x_438:
[----:B------:R-:W-:Y:S02]  /*12bb0*/  MOV R12, 0x10 ;  /* 0x00000010000c7802 */ /* 0x000fe40000000f00 */
[----:B------:R-:W-:-:S05]  /*12bc0*/  SEL R5, R14, RZ, P4 ;  /* 0x000000ff0e057207 */ /* 0x000fca0002000000 */
[----:B------:R-:W-:-:S04]  /*12bd0*/  IMAD.IADD R5, R8, 0x1, R5 ;  /* 0x0000000108057824 */ /* 0x000fc800078e0205 */
[----:B------:R-:W-:-:S07]  /*12be0*/  IMAD.MOV.U32 R13, RZ, RZ, R5 ;  /* 0x000000ffff0d7224 */ /* 0x000fce00078e0005 */
[----:B------:R-:W-:Y:S05]  /*12bf0*/  WARPSYNC.COLLECTIVE R15, `(.L_x_439) ;  /* 0x000000000f087348 */ /* 0x000fea0003c00000 */
[----:B------:R0:W1:Y:S02]  /*12c00*/  SHFL.UP P6, R14, R13, R12, R11 ;  /* 0x0400000c0d0e7389 */ /* 0x00006400000c000b */
[----:B01----:R-:W-:Y:S01]  /*12c10*/  ENDCOLLECTIVE ;  /* 0x000000000000791b */ /* 0x003fe20003800000 */
.L_x_439:
[----:B------:R-:W-:Y:S02]  /*12c20*/  IMAD.MOV.U32 R12, RZ, RZ, 0x1f ;  /* 0x0000001fff0c7424 */ /* 0x000fe400078e00ff */
[----:B------:R-:W-:Y:S01]  /*12c30*/  IMAD.MOV.U32 R11, RZ, RZ, 0x1f ;  /* 0x0000001fff0b7424 */ /* 0x000fe200078e00ff */
[----:B------:R-:W-:-:S05]  /*12c40*/  SEL R14, R14, RZ, P5 ;  /* 0x000000ff0e0e7207 */ /* 0x000fca0002800000 */
[----:B------:R-:W-:-:S04]  /*12c50*/  IMAD.IADD R3, R5, 0x1, R14 ;  /* 0x0000000105037824 */ /* 0x000fc800078e020e */
[----:B------:R-:W-:-:S07]  /*12c60*/  IMAD.MOV.U32 R13, RZ, RZ, R3 ;  /* 0x000000ffff0d7224 */ /* 0x000fce00078e0003 */
[----:B------:R-:W-:Y:S05]  /*12c70*/  WARPSYNC.COLLECTIVE R15, `(.L_x_440) ;  /* 0x000000000f087348 */ /* 0x000fea0003c00000 */
[----:B------:R0:W1:Y:S02]  /*12c80*/  SHFL.IDX P6, R14, R13, R12, R11 ;  /* 0x0000000c0d0e7389 */ /* 0x00006400000c000b */
[----:B01----:R-:W-:Y:S01]  /*12c90*/  ENDCOLLECTIVE ;  /* 0x000000000000791b */ /* 0x003fe20003800000 */
.L_x_440:
[----:B------:R-:W-:Y:S05]  /*12ca0*/  BRA `(.L_x_441) ;  /* 0xffffffb400647947 */ /* 0x000fea000383ffff */
.L_x_306:
[----:B------:R-:W-:Y:S01]  /*12cb0*/  BSSY B0, `(.L_x_442) ;  /* 0x0000007000007945 */ /* 0x000fe20003800000 */
[----:B------:R-:W-:Y:S02]  /*12cc0*/  IMAD.MOV.U32 R12, RZ, RZ, 0x1 ;  /* 0x00000001ff0c7424 */ /* 0x000fe400078e00ff */
[----:B------:R-:W-:Y:S02]  /*12cd0*/  IMAD.MOV.U32 R11, RZ, RZ, RZ ;  /* 0x000000ffff0b7224 */ /* 0x000fe400078e00ff */
[----:B------:R-:W-:-:S07]  /*12ce0*/  IMAD.MOV.U32 R15, RZ, RZ, -0x1 ;  /* 0xffffffffff0f7424 */ /* 0x000fce00078e00ff */
[----:B------:R-:W-:Y:S05]  /*12cf0*/  WARPSYNC.COLLECTIVE R15, `(.L_x_443) ;  /* 0x000000000f087348 */ /* 0x000fea0003c00000 */
[----:B------:R0:W1:Y:S02]  /*12d00*/  SHFL.UP P6, R14, R13, R12, R11 ;  /* 0x0400000c0d0e7389 */ /* 0x00006400000c000b */
[----:B01----:R-:W-:Y:S01]  /*12d10*/  ENDCOLLECTIVE ;  /* 0x000000000000791b */ /* 0x003fe20003800000 */
.L_x_443:
[----:B------:R-:W-:Y:S05]  /*12d20*/  BSYNC B0 ;  /* 0x0000000000007941 */ /* 0x000fea0003800000 */
.L_x_442:
[----:B------:R-:W-:Y:S01]  /*12d30*/  SEL R14, R14, RZ, P1 ;  /* 0x000000ff0e0e7207 */ /* 0x000fe20000800000 */
[----:B------:R-:W-:Y:S01]  /*12d40*/  IMAD.MOV.U32 R11, RZ, RZ, RZ ;  /* 0x000000ffff0b7224 */ /* 0x000fe200078e00ff */
[----:B------:R-:W-:Y:S01]  /*12d50*/  MOV R12, 0x2 ;  /* 0x00000002000c7802 */ /* 0x000fe20000000f00 */
[----:B------:R-:W-:Y:S02]  /*12d60*/  IMAD.MOV.U32 R15, RZ, RZ, -0x1 ;  /* 0xffffffffff0f7424 */ /* 0x000fe400078e00ff */
[----:B------:R-:W-:-:S07]  /*12d70*/  IMAD.IADD R13, R13, 0x1, R14 ;  /* 0x000000010d0d7824 */ /* 0x000fce00078e020e */
[----:B------:R-:W-:Y:S05]  /*12d80*/  WARPSYNC.COLLECTIVE R15, `(.L_x_444) ;  /* 0x000000000f087348 */ /* 0x000fea0003c00000 */
[----:B------:R0:W1:Y:S02]  /*12d90*/  SHFL.UP P6, R14, R13, R12, R11 ;  /* 0x0400000c0d0e7389 */ /* 0x00006400000c000b */
[----:B01----:R-:W-:Y:S01]  /*12da0*/  ENDCOLLECTIVE ;  /* 0x000000000000791b */ /* 0x003fe20003800000 */
.L_x_444:
[----:B------:R-:W-:Y:S02]  /*12db0*/  MOV R12, 0x4 ;  /* 0x00000004000c7802 */ /* 0x000fe40000000f00 */
[----:B------:R-:W-:-:S05]  /*12dc0*/  SEL R2, R14, RZ, P2 ;  /* 0x000000ff0e027207 */ /* 0x000fca0001000000 */
[----:B------:R-:W-:-:S04]  /*12dd0*/  IMAD.IADD R2, R13, 0x1, R2 ;  /* 0x000000010d027824 */ /* 0x000fc800078e0202 */
[----:B------:R-:W-:-:S07]  /*12de0*/  IMAD.MOV.U32 R13, RZ, RZ, R2 ;  /* 0x000000ffff0d7224 */ /* 0x000fce00078e0002 */
[----:B------:R-:W-:Y:S05]  /*12df0*/  WARPSYNC.COLLECTIVE R15, `(.L_x_445) ;  /* 0x000000000f087348 */ /* 0x000fea0003c00000 */
[----:B------:R0:W1:Y:S02]  /*12e00*/  SHFL.UP P6, R14, R13, R12, R11 ;  /* 0x0400000c0d0e7389 */ /* 0x00006400000c000b */
[----:B01----:R-:W-:Y:S01]  /*12e10*/  ENDCOLLECTIVE ;  /* 0x000000000000791b */ /* 0x003fe20003800000 */
.L_x_445:
[----:B------:R-:W-:Y:S01]  /*12e20*/  IMAD.MOV.U32 R12, RZ, RZ, 0x8 ;  /* 0x00000008ff0c7424 */ /* 0x000fe200078e00ff */
[----:B------:R-:W-:-:S05]  /*12e30*/  SEL R3, R14, RZ, P3 ;  /* 0x000000ff0e037207 */ /* 0x000fca0001800000 */
[----:B------:R-:W-:-:S04]  /*12e40*/  IMAD.IADD R3, R2, 0x1, R3 ;  /* 0x0000000102037824 */ /* 0x000fc800078e0203 */
[----:B------:R-:W-:-:S07]  /*12e50*/  IMAD.MOV.U32 R13, RZ, RZ, R3 ;  /* 0x000000ffff0d7224 */ /* 0x000fce00078e0003 */
[----:B------:R-:W-:Y:S05]  /*12e60*/  WARPSYNC.COLLECTIVE R15, `(.L_x_446) ;  /* 0x000000000f087348 */ /* 0x000fea0003c00000 */
[----:B------:R0:W1:Y:S02]  /*12e70*/  SHFL.UP P6, R14, R13, R12, R11 ;  /* 0x0400000c0d0e7389 */ /* 0x00006400000c000b */
[----:B01----:R-:W-:Y:S01]  /*12e80*/  ENDCOLLECTIVE ;  /* 0x000000000000791b */ /* 0x003fe20003800000 */
.L_x_446:
[----:B------:R-:W-:Y:S01]  /*12e90*/  IMAD.MOV.U32 R12, RZ, RZ, 0x10 ;  /* 0x00000010ff0c7424 */ /* 0x000fe200078e00ff */
[----:B------:R-:W-:-:S05]  /*12ea0*/  SEL R14, R14, RZ, P4 ;  /* 0x000000ff0e0e7207 */ /* 0x000fca0002000000 */
[----:B------:R-:W-:-:S05]  /*12eb0*/  IMAD.IADD R5, R3, 0x1, R14 ;  /* 0x0000000103057824 */ /* 0x000fca00078e020e */
[----:B------:R-:W-:-:S07]  /*12ec0*/  MOV R13, R5 ;  /* 0x00000005000d7202 */ /* 0x000fce0000000f00 */
[----:B------:R-:W-:Y:S05]  /*12ed0*/  WARPSYNC.COLLECTIVE R15, `(.L_x_447) ;  /* 0x000000000f087348 */ /* 0x000fea0003c00000 */
[----:B------:R0:W1:Y:S02]  /*12ee0*/  SHFL.UP P6, R14, R13, R12, R11 ;  /* 0x0400000c0d0e7389 */ /* 0x00006400000c000b */
[----:B01----:R-:W-:Y:S01]  /*12ef0*/  ENDCOLLECTIVE ;  /* 0x000000000000791b */ /* 0x003fe20003800000 */
.L_x_447:
[----:B------:R-:W-:Y:S01]  /*12f00*/  IMAD.MOV.U32 R12, RZ, RZ, 0x1f ;  /* 0x0000001fff0c7424 */ /* 0x000fe200078e00ff */
[----:B------:R-:W-:Y:S02]  /*12f10*/  MOV R11, 0x1f ;  /* 0x0000001f000b7802 */ /* 0x000fe40000000f00 */
[----:B------:R-:W-:-:S05]  /*12f20*/  SEL R14, R14, RZ, P5 ;  /* 0x000000ff0e0e7207 */ /* 0x000fca0002800000 */
[----:B------:R-:W-:-:S04]  /*12f30*/  IMAD.IADD R3, R5, 0x1, R14 ;  /* 0x0000000105037824 */ /* 0x000fc800078e020e */
[----:B------:R-:W-:-:S07]  /*12f40*/  IMAD.MOV.U32 R13, RZ, RZ, R3 ;  /* 0x000000ffff0d7224 */ /* 0x000fce00078e0003 */
[----:B------:R-:W-:Y:S05]  /*12f50*/  WARPSYNC.COLLECTIVE R15, `(.L_x_448) ;  /* 0x000000000f087348 */ /* 0x000fea0003c00000 */
[----:B------:R0:W1:Y:S02]  /*12f60*/  SHFL.IDX P6, R14, R13, R12, R11 ;  /* 0x0000000c0d0e7389 */ /* 0x00006400000c000b */
[----:B01----:R-:W-:Y:S01]  /*12f70*/  ENDCOLLECTIVE ;  /* 0x000000000000791b */ /* 0x003fe20003800000 */
.L_x_448:
[----:B------:R-:W-:Y:S05]  /*12f80*/  BRA `(.L_x_449) ;  /* 0xffffffb400507947 */ /* 0x000fea000383ffff */
.L_x_308:
[----:B------:R-:W-:Y:S01]  /*12f90*/  BSSY B0, `(.L_x_450) ;  /* 0x0000006000007945 */ /* 0x000fe20003800000 */
[----:B------:R-:W-:Y:S01]  /*12fa0*/  PLOP3.LUT P6, PT, P6, PT, PT, 0x8, 0x0 ;  /* 0x000000000000781c */ /* 0x000fe200037ce170 */
[----:B------:R-:W-:-:S12]  /*12fb0*/  IMAD.MOV.U32 R15, RZ, RZ, -0x1 ;  /* 0xffffffffff0f7424 */ /* 0x000fd800078e00ff */
[----:B0-----:R-:W-:Y:S05]  /*12fc0*/  WARPSYNC.COLLECTIVE R15, `(.L_x_451) ;  /* 0x000000000f087348 */ /* 0x001fea0003c00000 */
[----:B------:R-:W-:Y:S01]  /*12fd0*/  VOTE.ANY R14, PT, P6 ;  /* 0x00000000000e7806 */ /* 0x000fe200030e0100 */
[----:B0-----:R-:W-:Y:S06]  /*12fe0*/  ENDCOLLECTIVE ;  /* 0x000000000000791b */ /* 0x001fec0003800000 */
.L_x_451:
[----:B------:R-:W-:Y:S05]  /*12ff0*/  BSYNC B0 ;  /* 0x0000000000007941 */ /* 0x000fea0003800000 */
.L_x_450:
[----:B------:R-:W-:Y:S01]  /*13000*/  IMAD.MOV.U32 R8, RZ, RZ, R14 ;  /* 0x000000ffff087224 */ /* 0x000fe200078e000e */
[----:B------:R-:W-:Y:S01]  /*13010*/  MOV R11, 0x1f ;  /* 0x0000001f000b7802 */ /* 0x000fe20000000f00 */
[----:B------:R-:W-:Y:S02]  /*13020*/  IMAD.MOV.U32 R13, RZ, RZ, R7 ;  /* 0x000000ffff0d7224 */ /* 0x000fe400078e0007 */
[----:B------:R-:W0:Y:S01]  /*13030*/  POPC R5, R8 ;  /* 0x0000000800057309 */ /* 0x000e220000000000 */
[----:B------:R-:W-:Y:S02]  /*13040*/  IMAD.MOV.U32 R15, RZ, RZ, -0x1 ;  /* 0xffffffffff0f7424 */ /* 0x000fe400078e00ff */
[----:B0-----:R-:W-:-:S07]  /*13050*/  IMAD.MOV.U32 R12, RZ, RZ, R5 ;  /* 0x000000ffff0c7224 */ /* 0x001fce00078e0005 */
[----:B------:R-:W-:Y:S05]  /*13060*/  WARPSYNC.COLLECTIVE R15, `(.L_x_452) ;  /* 0x000000000f087348 */ /* 0x000fea0003c00000 */
[----:B------:R0:W1:Y:S02]  /*13070*/  SHFL.IDX P6, R14, R13, R12, R11 ;  /* 0x0000000c0d0e7389 */ /* 0x00006400000c000b */
[----:B01----:R-:W-:Y:S01]  /*13080*/  ENDCOLLECTIVE ;  /* 0x000000000000791b */ /* 0x003fe20003800000 */
.L_x_452:
[----:B------:R-:W-:Y:S02]  /*13090*/  IMAD.MOV.U32 R13, RZ, RZ, R4 ;  /* 0x000000ffff0d7224 */ /* 0x000fe400078e0004 */
[----:B------:R-:W-:-:S07]  /*130a0*/  IMAD.MOV.U32 R7, RZ, RZ, R14 ;  /* 0x000000ffff077224 */ /* 0x000fce00078e000e */
[----:B------:R-:W-:Y:S05]  /*130b0*/  WARPSYNC.COLLECTIVE R15, `(.L_x_453) ;  /* 0x000000000f087348 */ /* 0x000fea0003c00000 */
[----:B------:R0:W1:Y:S02]  /*130c0*/  SHFL.IDX P6, R14, R13, R12, R11 ;  /* 0x0000000c0d0e7389 */ /* 0x00006400000c000b */
[----:B01----:R-:W-:Y:S01]  /*130d0*/  ENDCOLLECTIVE ;  /* 0x000000000000791b */ /* 0x003fe20003800000 */
.L_x_453:
[----:B------:R-:W-:Y:S01]  /*130e0*/  IMAD.MOV.U32 R4, RZ, RZ, R14 ;  /* 0x000000ffff047224 */ /* 0x000fe200078e000e */
[----:B------:R-:W-:Y:S06]  /*130f0*/  BRA `(.L_x_454) ;  /* 0xffffffb400307947 */ /* 0x000fec000383ffff */
.L_x_310:
[----:B------:R-:W-:Y:S01]  /*13100*/  BSSY B0, `(.L_x_455) ;  /* 0x0000007000007945 */ /* 0x000fe20003800000 */
[----:B------:R-:W-:Y:S01]  /*13110*/  MOV R13, R3 ;  /* 0x00000003000d7202 */ /* 0x000fe20000000f00 */
[----:B------:R-:W-:Y:S02]  /*13120*/  IMAD.MOV.U32 R11, RZ, RZ, 0x1f ;  /* 0x0000001fff0b7424 */ /* 0x000fe400078e00ff */
[----:B------:R-:W-:-:S07]  /*13130*/  IMAD.MOV.U32 R15, RZ, RZ, -0x1 ;  /* 0xffffffffff0f7424 */ /* 0x000fce00078e00ff */
[----:B0123--:R-:W-:Y:S05]  /*13140*/  WARPSYNC.COLLECTIVE R15, `(.L_x_456) ;  /* 0x000000000f087348 */ /* 0x00ffea0003c00000 */
[----:B------:R4:W0:Y:S02]  /*13150*/  SHFL.IDX P6, R14, R13, R12, R11 ;  /* 0x0000000c0d0e7389 */ /* 0x00082400000c000b */
[----:B01234-:R-:W-:Y:S01]  /*13160*/  ENDCOLLECTIVE ;  /* 0x000000000000791b */ /* 0x01ffe20003800000 */
.L_x_456:
[----:B------:R-:W-:Y:S05]  /*13170*/  BSYNC B0 ;  /* 0x0000000000007941 */ /* 0x000fea0003800000 */
.L_x_455:
[----:B------:R-:W-:Y:S01]  /*13180*/  IMAD.MOV.U32 R16, RZ, RZ, R14 ;  /* 0x000000ffff107224 */ /* 0x000fe200078e000e */
[----:B------:R-:W-:Y:S06]  /*13190*/  BRA `(.L_x_309) ;  /* 0xffffffb400207947 */ /* 0x000fec000383ffff */
.L_x_314:
[----:B0-----:R0:W1:Y:S02]  /*131a0*/  SYNCS.PHASECHK.TRANS64.TRYWAIT P0, [R5+URZ+0x16820], R0 ;  /* 0x01682000050075a7 */ /* 0x001064000800017f */
[----:B-1----:R-:W-:Y:S05]  /*131b0*/  @!P0 NANOSLEEP.SYNCS 0x989680 ;  /* 0x009896800000895d */ /* 0x002fea0003900000 */
[----:B------:R-:W1:Y:S02]  /*131c0*/  @!P0 SYNCS.PHASECHK.TRANS64 P0, [R5+URZ+0x16820], R0 ;  /* 0x01682000050085a7 */ /* 0x000e64000800007f */
[----:B-1----:R-:W-:Y:S05]  /*131d0*/  @!P0 BRA `(.L_x_314) ;  /* 0xfffffffc00f08947 */ /* 0x002fea000383ffff */
[----:B------:R-:W-:Y:S05]  /*131e0*/  BRA `(.L_x_457) ;  /* 0xffffffb800787947 */ /* 0x000fea000383ffff */
.L_x_315:
[----:B------:R-:W1:Y:S01]  /*131f0*/  S2R R2, SR_TID.X ;  /* 0x0000000000027919 */ /* 0x000e620000002100 */
[----:B------:R-:W-:Y:S01]  /*13200*/  BSSY B0, `(.L_x_458) ;  /* 0x000000a000007945 */ /* 0x000fe20003800000 */
[----:B------:R-:W-:Y:S01]  /*13210*/  MOV R12, RZ ;  /* 0x000000ff000c7202 */ /* 0x000fe20000000f00 */
[----:B------:R-:W-:Y:S02]  /*13220*/  IMAD.MOV.U32 R11, RZ, RZ, 0x1f ;  /* 0x0000001fff0b7424 */ /* 0x000fe400078e00ff */
[----:B------:R-:W-:Y:S01]  /*13230*/  IMAD.MOV.U32 R15, RZ, RZ, -0x1 ;  /* 0xffffffffff0f7424 */ /* 0x000fe200078e00ff */
[----:B-1----:R-:W-:-:S04]  /*13240*/  SHF.R.U32.HI R2, RZ, 0x5, R2 ;  /* 0x00000005ff027819 */ /* 0x002fc80000011602 */
[----:B------:R-:W-:-:S05]  /*13250*/  LOP3.LUT R2, R2, 0x3, RZ, 0xc0, !PT ;  /* 0x0000000302027812 */ /* 0x000fca00078ec0ff */
[----:B------:R-:W-:-:S07]  /*13260*/  IMAD.MOV.U32 R13, RZ, RZ, R2 ;  /* 0x000000ffff0d7224 */ /* 0x000fce00078e0002 */
[----:B0-2---:R-:W-:Y:S05]  /*13270*/  WARPSYNC.COLLECTIVE R15, `(.L_x_459) ;  /* 0x000000000f087348 */ /* 0x005fea0003c00000 */
[----:B------:R1:W3:Y:S02]  /*13280*/  SHFL.IDX P6, R14, R13, R12, R11 ;  /* 0x0000000c0d0e7389 */ /* 0x0002e400000c000b */
[----:B0123--:R-:W-:Y:S01]  /*13290*/  ENDCOLLECTIVE ;  /* 0x000000000000791b */ /* 0x00ffe20003800000 */
.L_x_459:
[----:B------:R-:W-:Y:S05]  /*132a0*/  BSYNC B0 ;  /* 0x0000000000007941 */ /* 0x000fea0003800000 */
.L_x_458:
[----:B------:R-:W-:Y:S05]  /*132b0*/  BRA `(.L_x_460) ;  /* 0xffffffb800607947 */ /* 0x000fea000383ffff */
.L_x_318:
[----:B------:R-:W-:Y:S01]  /*132c0*/  BSSY B1, `(.L_x_461) ;  /* 0x0000006000017945 */ /* 0x000fe20003800000 */
[----:B------:R-:W-:-:S07]  /*132d0*/  IMAD.MOV.U32 R15, RZ, RZ, -0x1 ;  /* 0xffffffffff0f7424 */ /* 0x000fce00078e00ff */
[----:B0-2---:R-:W-:Y:S05]  /*132e0*/  WARPSYNC.COLLECTIVE R15, `(.L_x_462) ;  /* 0x000000000f0c7348 */ /* 0x005fea0003c00000 */
[----:B------:R-:W-:Y:S02]  /*132f0*/  ELECT P6, UR62, PT ;  /* 0x00000000003e782f */ /* 0x000fe400038c0000 */
[----:B------:R-:W-:Y:S01]  /*13300*/  MOV R14, UR62 ;  /* 0x0000003e000e7c02 */ /* 0x000fe20008000f00 */
[----:B0-2---:R-:W-:Y:S10]  /*13310*/  ENDCOLLECTIVE ;  /* 0x000000000000791b */ /* 0x005ff40003800000 */
.L_x_462:
[----:B------:R-:W-:Y:S05]  /*13320*/  BSYNC B1 ;  /* 0x0000000000017941 */ /* 0x000fea0003800000 */
.L_x_461:
[----:B------:R-:W-:Y:S05]  /*13330*/  BRA `(.L_x_463) ;  /* 0xffffffb800587947 */ /* 0x000fea000383ffff */
.L_x_320:
[----:B0-----:R0:W1:Y:S02]  /*13340*/  SYNCS.PHASECHK.TRANS64.TRYWAIT P1, [R3+URZ+0x16840], R2 ;  /* 0x01684002030075a7 */ /* 0x001064000802017f */
[----:B-1----:R-:W-:Y:S05]  /*13350*/  @!P1 NANOSLEEP.SYNCS 0x989680 ;  /* 0x009896800000995d */ /* 0x002fea0003900000 */
[----:B------:R-:W1:Y:S02]  /*13360*/  @!P1 SYNCS.PHASECHK.TRANS64 P1, [R3+URZ+0x16840], R2 ;  /* 0x01684002030095a7 */ /* 0x000e64000802007f */
[----:B-1----:R-:W-:Y:S05]  /*13370*/  @!P1 BRA `(.L_x_320) ;  /* 0xfffffffc00f09947 */ /* 0x002fea000383ffff */
[----:B------:R-:W-:Y:S05]  /*13380*/  BRA `(.L_x_464) ;  /* 0xffffffb800787947 */ /* 0x000fea000383ffff */
.L_x_322:
[----:B-1----:R1:W3:Y:S02]  /*13390*/  SYNCS.PHASECHK.TRANS64.TRYWAIT P1, [R25+URZ+0x16840], R0 ;  /* 0x01684000190075a7 */ /* 0x0022e4000802017f */
[----:B---3--:R-:W-:Y:S05]  /*133a0*/  @!P1 NANOSLEEP.SYNCS 0x989680 ;  /* 0x009896800000995d */ /* 0x008fea0003900000 */
[----:B------:R-:W3:Y:S02]  /*133b0*/  @!P1 SYNCS.PHASECHK.TRANS64 P1, [R25+URZ+0x16840], R0 ;  /* 0x01684000190095a7 */ /* 0x000ee4000802007f */
[----:B---3--:R-:W-:Y:S05]  /*133c0*/  @!P1 BRA `(.L_x_322) ;  /* 0xfffffffc00f09947 */ /* 0x008fea000383ffff */
[----:B------:R-:W-:Y:S05]  /*133d0*/  BRA `(.L_x_465) ;  /* 0xffffffb800847947 */ /* 0x000fea000383ffff */
.L_x_324:
[----:B---3--:R3:W4:Y:S02]  /*133e0*/  SYNCS.PHASECHK.TRANS64.TRYWAIT P1, [R3+URZ+0x16860], R2 ;  /* 0x01686002030075a7 */ /* 0x008724000802017f */
[----:B----4-:R-:W-:Y:S05]  /*133f0*/  @!P1 NANOSLEEP.SYNCS 0x989680 ;  /* 0x009896800000995d */ /* 0x010fea0003900000 */
[----:B------:R-:W4:Y:S02]  /*13400*/  @!P1 SYNCS.PHASECHK.TRANS64 P1, [R3+URZ+0x16860], R2 ;  /* 0x01686002030095a7 */ /* 0x000f24000802007f */
[----:B----4-:R-:W-:Y:S05]  /*13410*/  @!P1 BRA `(.L_x_324) ;  /* 0xfffffffc00f09947 */ /* 0x010fea000383ffff */
[----:B------:R-:W-:Y:S05]  /*13420*/  BRA `(.L_x_466) ;  /* 0xffffffb800807947 */ /* 0x000fea000383ffff */
.L_x_467:
        /* <DEDUP_REMOVED lines=13> */
.L_x_3167:


//--------------------- .text._ZN7cutlass13device_kernelIN5flash11enable_sm90INS1_16FlashAttnFwdSm90INS1_25CollectiveMainloopFwdSm90ILi2EN4cute5tupleIJNS5_1CILi1EEES8_S8_EEENS6_IJNS7_ILi192EEENS7_ILi128EEENS7_ILi64EEEEEELi64ENS_6half_tEfNS_4arch4Sm90ELb0ELb0ELb1ELb1ELb1ELb1ELb0ELb1ELb1ELb1ELb1ELb0EEENS1_21CollectiveEpilogueFwdINS6_IJSA_SC_SB_EEES9_SE_SG_Li384ELb1ELb1ELb1ELb0EEENS1_36VarlenDynamicPersistentTileSchedulerILi192ELi128ELi384ELi128ELb1ELb1ELb1ELb0ELb1ELb1EEEEEEEEEvNT_6ParamsE --------------------------
	.section	.text._ZN7cutlass13device_kernelIN5flash11enable_sm90INS1_16FlashAttnFwdSm90INS1_25CollectiveMainloopFwdSm90ILi2EN4cute5tupleIJNS5_1CILi1EEES8_S8_EEENS6_IJNS7_ILi192EEENS7_ILi128EEENS7_ILi64EEEEEELi64ENS_6half_tEfNS_4arch4Sm90ELb0ELb0ELb1ELb1ELb1ELb1ELb0ELb1ELb1ELb1ELb1ELb0EEENS1_21CollectiveEpilogueFwdINS6_IJSA_SC_SB_EEES9_SE_SG_Li384ELb1ELb1ELb1ELb0EEENS1_36VarlenDynamicPersistentTileSchedulerILi192ELi128ELi384ELi128ELb1ELb1ELb1ELb0ELb1ELb1EEEEEEEEEvNT_6ParamsE,"ax",@progbits
	.align	128
.text._ZN7cutlass13device_kernelIN5flash11enable_sm90INS1_16FlashAttnFwdSm90INS1_25CollectiveMainloopFwdSm90ILi2EN4cute5tupleIJNS5_1CILi1EEES8_S8_EEENS6_IJNS7_ILi192EEENS7_ILi128EEENS7_ILi64EEEEEELi64ENS_6half_tEfNS_4arch4Sm90ELb0ELb0ELb1ELb1ELb1ELb1ELb0ELb1ELb1ELb1ELb1ELb0EEENS1_21CollectiveEpilogueFwdINS6_IJSA_SC_SB_EEES9_SE_SG_Li384ELb1ELb1ELb1ELb0EEENS1_36VarlenDynamicPersistentTileSchedulerILi192ELi128ELi384ELi128ELb1ELb1ELb1ELb0ELb1ELb1EEEEEEEEEvNT_6ParamsE:
        .type           _ZN7cutlass13device_kernelIN5flash11enable_sm90INS1_16FlashAttnFwdSm90INS1_25CollectiveMainloopFwdSm90ILi2EN4cute5tupleIJNS5_1CILi1EEES8_S8_EEENS6_IJNS7_ILi192EEENS7_ILi128EEENS7_ILi64EEEEEELi64ENS_6half_tEfNS_4arch4Sm90ELb0ELb0ELb1ELb1ELb1ELb1ELb0ELb1ELb1ELb1ELb1ELb0EEENS1_21CollectiveEpilogueFwdINS6_IJSA_SC_SB_EEES9_SE_SG_Li384ELb1ELb1ELb1ELb0EEENS1_36VarlenDynamicPersistentTileSchedulerILi192ELi128ELi384ELi128ELb1ELb1ELb1ELb0ELb1ELb1EEEEEEEEEvNT_6ParamsE,@function
        .size           _ZN7cutlass13device_kernelIN5flash11enable_sm90INS1_16FlashAttnFwdSm90INS1_25CollectiveMainloopFwdSm90ILi2EN4cute5tupleIJNS5_1CILi1EEES8_S8_EEENS6_IJNS7_ILi192EEENS7_ILi128EEENS7_ILi64EEEEEELi64ENS_6half_tEfNS_4arch4Sm90ELb0ELb0ELb1ELb1ELb1ELb1ELb0ELb1ELb1ELb1ELb1ELb0EEENS1_21CollectiveEpilogueFwdINS6_IJSA_SC_SB_EEES9_SE_SG_Li384ELb1ELb1ELb1ELb0EEENS1_36VarlenDynamicPersistentTileSchedulerILi192ELi128ELi384ELi128ELb1ELb1ELb1ELb0ELb1ELb1EEEEEEEEEvNT_6ParamsE,(.L_x_3168 - _ZN7cutlass13device_kernelIN5flash11enable_sm90INS1_16FlashAttnFwdSm90INS1_25CollectiveMainloopFwdSm90ILi2EN4cute5tupleIJNS5_1CILi1EEES8_S8_EEENS6_IJNS7_ILi192EEENS7_ILi128EEENS7_ILi64EEEEEELi64ENS_6half_tEfNS_4arch4Sm90ELb0ELb0ELb1ELb1ELb1ELb1ELb0ELb1ELb1ELb1ELb1ELb0EEENS1_21CollectiveEpilogueFwdINS6_IJSA_SC_SB_EEES9_SE_SG_Li384ELb1ELb1ELb1ELb0EEENS1_36VarlenDynamicPersistentTileSchedulerILi192ELi128ELi384ELi128ELb1ELb1ELb1ELb0ELb1ELb1EEEEEEEEEvNT_6ParamsE)
        .other          _ZN7cutlass13device_kernelIN5flash11enable_sm90INS1_16FlashAttnFwdSm90INS1_25CollectiveMainloopFwdSm90ILi2EN4cute5tupleIJNS5_1CILi1EEES8_S8_EEENS6_IJNS7_ILi192EEENS7_ILi128EEENS7_ILi64EEEEEELi64ENS_6half_tEfNS_4arch4Sm90ELb0ELb0ELb1ELb1ELb1ELb1ELb0ELb1ELb1ELb1ELb1ELb0EEENS1_21CollectiveEpilogueFwdINS6_IJSA_SC_SB_EEES9_SE_SG_Li384ELb1ELb1ELb1ELb0EEENS1_36VarlenDynamicPersistentTileSchedulerILi192ELi128ELi384ELi128ELb1ELb1ELb1ELb0ELb1ELb1EEEEEEEEEvNT_6ParamsE,@"STO_CUDA_ENTRY STV_DEFAULT"
_ZN7cutlass13device_kernelIN5flash11enable_sm90INS1_16FlashAttnFwdSm90INS1_25CollectiveMainloopFwdSm90ILi2EN4cute5tupleIJNS5_1CILi1EEES8_S8_EEENS6_IJNS7_ILi192EEENS7_ILi128EEENS7_ILi64EEEEEELi64ENS_6half_tEfNS_4arch4Sm90ELb0ELb0ELb1ELb1ELb1ELb1ELb0ELb1ELb1ELb1ELb1ELb0EEENS1_21CollectiveEpilogueFwdINS6_IJSA_SC_SB_EEES9_SE_SG_Li384ELb1ELb1ELb1ELb0EEENS1_36VarlenDynamicPersistentTileSchedulerILi192ELi128ELi384ELi128ELb1ELb1ELb1ELb0ELb1ELb1EEEEEEEEEvNT_6ParamsE:
[----:B------:R-:W0:Y:S02]  /*0000*/  LDC R1, c[0x0][0x28] ;  /* 0x00000a00ff017b82 */ /* 0x000e240000000800 */
[----:B0-----:R-:W-:Y:S01]  /*0010*/  VIADD R1, R1, 0xffffff98 ;  /* 0xffffff9801017836 */ /* 0x001fe20000000000 */
[----:B------:R-:W0:Y:S01]  /*0020*/  S2R R3, SR_TID.X ;  /* 0x0000000000037919 */ /* 0x000e220000002100 */
[----:B------:R-:W-:Y:S01]  /*0030*/  ELECT P0, URZ, PT ;  /* 0x00000000003f782f */ /* 0x000fe20003800000 */
[----:B------:R-:W-:Y:S01]  /*0040*/  BSSY B0, `(.L_x_468) ;  /* 0x000000e000007945 */ /* 0x000fe20003800000 */
[--C-:B0-----:R-:W-:Y:S02]  /*0050*/  SHF.R.U32.HI R0, RZ, 0x5, R3.reuse ;  /* 0x00000005ff007819 */ /* 0x101fe40000011603 */
[----:B------:R-:W-:-:S03]  /*0060*/  SHF.R.U32.HI R3, RZ, 0x7, R3 ;  /* 0x00000007ff037819 */ /* 0x000fc60000011603 */
[----:B------:R-:W0:Y:S02]  /*0070*/  SHFL.IDX PT, R2, R0, RZ, 0x1f ;  /* 0x00001fff00027589 */ /* 0x000e2400000e0000 */
[----:B0-----:R-:W-:-:S13]  /*0080*/  ISETP.EQ.AND P0, PT, R2, RZ, P0 ;  /* 0x000000ff0200720c */ /* 0x001fda0000702270 */
[----:B------:R-:W-:Y:S05]  /*0090*/  @!P0 BRA `(.L_x_469) ;  /* 0x0000000000208947 */ /* 0x000fea0003800000 */
[----:B------:R-:W-:Y:S02]  /*00a0*/  ULDC.64 UR4, c[0x0][0x198] ;  /* 0x0000660000047ab9 */ /* 0x000fe40000000a00 */
[----:B------:R-:W-:Y:S02]  /*00b0*/  UIADD3 UR6, UP0, UR4, 0x570, URZ ;  /* 0x0000057004067890 */ /* 0x000fe4000ff1e03f */
[----:B------:R-:W-:Y:S02]  /*00c0*/  UIADD3 UR4, UP1, UR4, 0x670, URZ ;  /* 0x0000067004047890 */ /* 0x000fe4000ff3e03f */
[----:B------:R-:W-:Y:S02]  /*00d0*/  UIADD3.X UR7, URZ, UR5, URZ, UP0, !UPT ;  /* 0x000000053f077290 */ /* 0x000fe400087fe43f */
[----:B------:R-:W-:-:S07]  /*00e0*/  UIADD3.X UR5, URZ, UR5, URZ, UP1, !UPT ;  /* 0x000000053f057290 */ /* 0x000fce0008ffe43f */
[----:B------:R0:W-:Y:S02]  /*00f0*/  UTMACCTL.PF [UR6] ;  /* 0x00000000060079b9 */ /* 0x0001e40008040000 */
[----:B------:R0:W-:Y:S02]  /*0100*/  UTMACCTL.PF [UR4] ;  /* 0x00000000040079b9 */ /* 0x0001e40008040000 */
[----:B0-----:R-:W-:Y:S01]  /*0110*/  NOP ;  /* 0x0000000000007918 */ /* 0x001fe20000000000 */
.L_x_469:
[----:B------:R-:W-:Y:S05]  /*0120*/  BSYNC B0 ;  /* 0x0000000000007941 */ /* 0x000fea0003800000 */
.L_x_468:
[----:B------:R-:W-:Y:S01]  /*0130*/  VOTEU.ANY UP0, P0 ;  /* 0x00000000003f7886 */ /* 0x000fe20000000100 */
[----:B------:R-:W0:Y:S01]  /*0140*/  SHFL.IDX PT, R3, R3, RZ, 0x1f ;  /* 0x00001fff03037589 */ /* 0x000e2200000e0000 */
[----:B------:R-:W-:Y:S01]  /*0150*/  UMOV UR4, 0x80 ;  /* 0x0000008000047882 */ /* 0x000fe20000000000 */
[----:B------:R-:W-:Y:S01]  /*0160*/  UMOV UR7, 0x180 ;  /* 0x0000018000077882 */ /* 0x000fe20000000000 */
[----:B------:R-:W-:Y:S01]  /*0170*/  VOTEU.ANY UP1, P0 ;  /* 0x00000000003f7886 */ /* 0x000fe20000020100 */
[----:B------:R-:W1:Y:S01]  /*0180*/  @UP0 S2UR UR8, SR_CgaCtaId ;  /* 0x00000000000809c3 */ /* 0x000e620000008800 */
[----:B------:R-:W2:Y:S01]  /*0190*/  SHFL.IDX PT, R2, R0, RZ, 0x1f ;  /* 0x00001fff00027589 */ /* 0x000ea200000e0000 */
[----:B------:R-:W-:Y:S01]  /*01a0*/  @UP0 UMOV UR6, 0x400 ;  /* 0x0000040000060882 */ /* 0x000fe20000000000 */
[----:B------:R-:W-:-:S04]  /*01b0*/  @UP0 UIADD3 UR4, -UR4, 0x100000, URZ ;  /* 0x0010000004040890 */ /* 0x000fc8000fffe13f */
[----:B------:R-:W-:Y:S02]  /*01c0*/  @UP0 USHF.L.U32 UR5, UR4, 0xb, URZ ;  /* 0x0000000b04050899 */ /* 0x000fe4000800063f */
[----:B------:R-:W-:Y:S01]  /*01d0*/  @UP0 USHF.L.U32 UR4, UR4, 0x1, URZ ;  /* 0x0000000104040899 */ /* 0x000fe2000800063f */
[----:B------:R-:W-:Y:S01]  /*01e0*/  VOTEU.ANY UP2, P0 ;  /* 0x00000000003f7886 */ /* 0x000fe20000040100 */
[----:B0-----:R-:W-:Y:S01]  /*01f0*/  R2UR UR9, R3 ;  /* 0x00000000030972ca */ /* 0x001fe200000e0000 */
[----:B-1----:R-:W-:Y:S01]  /*0200*/  @UP0 ULEA UR8, UR8, UR6, 0x18 ;  /* 0x0000000608080291 */ /* 0x002fe2000f8ec03f */
[----:B--2---:R-:W-:Y:S01]  /*0210*/  ISETP.NE.AND P1, PT, R2, RZ, PT ;  /* 0x000000ff0200720c */ /* 0x004fe20003f25270 */
[----:B------:R-:W-:-:S04]  /*0220*/  @UP0 UIADD3 UR6, -UR7, 0x100000, URZ ;  /* 0x0010000007060890 */ /* 0x000fc8000fffe13f */
[----:B------:R-:W-:Y:S02]  /*0230*/  @UP0 USHF.L.U32 UR7, UR6, 0xb, URZ ;  /* 0x0000000b06070899 */ /* 0x000fe4000800063f */
[----:B------:R-:W-:-:S04]  /*0240*/  @UP0 USHF.L.U32 UR6, UR6, 0x1, URZ ;  /* 0x0000000106060899 */ /* 0x000fc8000800063f */
[----:B------:R-:W-:Y:S01]  /*0250*/  UISETP.NE.AND UP0, UPT, UR9, URZ, UPT ;  /* 0x0000003f0900728c */ /* 0x000fe2000bf05270 */
[----:B------:R-:W0:Y:S02]  /*0260*/  FENCE.VIEW.ASYNC.S ;  /* 0x00000000000073c6 */ /* 0x000e240000000000 */
[----:B0-----:R0:W1:Y:S05]  /*0270*/  @UP1 SYNCS.EXCH.64 URZ, [UR8+0x16800], UR4 ;  /* 0x01680004083f15b2 */ /* 0x00106a0008000100 */
[----:B------:R0:W2:Y:S01]  /*0280*/  @UP2 SYNCS.EXCH.64 URZ, [UR8+0x16820], UR6 ;  /* 0x01682006083f25b2 */ /* 0x0000a20008000100 */
        /* <DEDUP_REMOVED lines=14> */
[----:B0-----:R3:W4:Y:S08]  /*0370*/  SYNCS.EXCH.64 URZ, [UR8+0x16830], UR4 ;  /* 0x01683004083f75b2 */ /* 0x0017300008000100 */
[----:B------:R3:W0:Y:S01]  /*0380*/  SYNCS.EXCH.64 URZ, [UR8+0x16840], UR6 ;  /* 0x01684006083f75b2 */ /* 0x0006220008000100 */
[----:B------:R3:W0:Y:S01]  /*0390*/  SYNCS.EXCH.64 URZ, [UR8+0x16838], UR4 ;  /* 0x01683804083f75b2 */ /* 0x0006220008000100 */
[----:B------:R3:W0:Y:S02]  /*03a0*/  SYNCS.EXCH.64 URZ, [UR8+0x16848], UR6 ;  /* 0x01684806083f75b2 */ /* 0x0006240008000100 */
[----:B---3--:R-:W-:Y:S01]  /*03b0*/  NOP ;  /* 0x0000000000007918 */ /* 0x008fe20000000000 */
.L_x_470:
[----:B------:R-:W3:Y:S01]  /*03c0*/  SHFL.IDX PT, R2, R0, RZ, 0x1f ;  /* 0x00001fff00027589 */ /* 0x000ee200000e0000 */
[----:B------:R-:W-:Y:S01]  /*03d0*/  NOP ;  /* 0x0000000000007918 */ /* 0x000fe20000000000 */
[----:B---3--:R-:W-:-:S13]  /*03e0*/  ISETP.NE.AND P0, PT, R2, RZ, PT ;  /* 0x000000ff0200720c */ /* 0x008fda0003f05270 */
        /* <DEDUP_REMOVED lines=17> */
[----:B------:R3:W0:Y:S02]  /*0500*/  SYNCS.EXCH.64 URZ, [UR8+0x16868], UR6 ;  /* 0x01686806083f75b2 */ /* 0x0006240008000100 */
[----:B---3--:R-:W-:Y:S01]  /*0510*/  NOP ;  /* 0x0000000000007918 */ /* 0x008fe20000000000 */
.L_x_471:
[----:B------:R-:W3:Y:S01]  /*0520*/  SHFL.IDX PT, R2, R0, RZ, 0x1f ;  /* 0x00001fff00027589 */ /* 0x000ee200000e0000 */
[----:B------:R-:W-:Y:S01]  /*0530*/  NOP ;  /* 0x0000000000007918 */ /* 0x000fe20000000000 */
[----:B---3--:R-:W-:-:S13]  /*0540*/  ISETP.NE.AND P0, PT, R2, RZ, PT ;  /* 0x000000ff0200720c */ /* 0x008fda0003f05270 */
        /* <DEDUP_REMOVED lines=13> */
[----:B------:R3:W0:Y:S02]  /*0620*/  SYNCS.EXCH.64 URZ, [UR6+0x16888], UR4 ;  /* 0x01688804063f75b2 */ /* 0x0006240008000100 */
[----:B---3--:R-:W-:Y:S01]  /*0630*/  NOP ;  /* 0x0000000000007918 */ /* 0x008fe20000000000 */
.L_x_472:
        /* <DEDUP_REMOVED lines=22> */
.L_x_473:
        /* <DEDUP_REMOVED lines=22> */
.L_x_474:
[----:B------:R-:W-:Y:S01]  /*0900*/  PLOP3.LUT P0, PT, PT, PT, UP0, 0x80, 0x0 ;  /* 0x000000000000781c */ /* 0x000fe20003f0f008 */
[----:B------:R-:W-:Y:S01]  /*0910*/  UMOV UR36, 0x1 ;  /* 0x0000000100247882 */ /* 0x000fe20000000000 */
[----:B------:R-:W-:Y:S01]  /*0920*/  NOP ;  /* 0x0000000000007918 */ /* 0x000fe20000000000 */
[----:B------:R-:W-:Y:S01]  /*0930*/  USEL UR36, UR36, 0x2, !UP0 ;  /* 0x0000000224247887 */ /* 0x000fe2000c000000 */
[----:B------:R-:W-:Y:S01]  /*0940*/  BSSY B9, `(.L_x_475) ;  /* 0x000169f000097945 */ /* 0x000fe20003800000 */
[----:B------:R-:W-:Y:S01]  /*0950*/  ULDC.64 UR42, c[0x0][0x208] ;  /* 0x00008200002a7ab9 */ /* 0x000fe20000000a00 */
[----:B012-4-:R-:W-:Y:S07]  /*0960*/  BAR.SYNC.DEFER_BLOCKING 0x0 ;  /* 0x0000000000007b1d */ /* 0x017fee0000010000 */
[----:B------:R-:W-:Y:S05]  /*0970*/  @!P0 BRA `(.L_x_476) ;  /* 0x000000f800a08947 */ /* 0x000fea0003800000 */
.L_x_477:
[----:B------:R-:W-:-:S08]  /*0980*/  NOP ;  /* 0x0000000000007918 */ /* 0x000fd00000000000 */
[----:B------:R-:W0:Y:S02]  /*0990*/  USETMAXREG.TRY_ALLOC.CTAPOOL UP0, 0xa0 ;  /* 0x000000a0000079c8 */ /* 0x000e240008000600 */
[----:B0-----:R-:W-:-:S13]  /*09a0*/  PLOP3.LUT P0, PT, PT, PT, UP0, 0x80, 0x0 ;  /* 0x000000000000781c */ /* 0x001fda0003f0f008 */
[----:B------:R-:W-:Y:S05]  /*09b0*/  @!P0 BRA `(.L_x_477) ;  /* 0xfffffffc00f08947 */ /* 0x000fea000383ffff */
[----:B------:R-:W2:Y:S01]  /*09c0*/  LDL.LU R0, [R1] ;  /* 0x0000000001007983 */ /* 0x000ea20000300800 */
[----:B------:R-:W0:Y:S01]  /*09d0*/  S2R R2, SR_TID.X ;  /* 0x0000000000027919 */ /* 0x000e220000002100 */
[----:B------:R-:W1:Y:S01]  /*09e0*/  S2UR UR38, SR_CgaCtaId ;  /* 0x00000000002679c3 */ /* 0x000e620000008800 */
[----:B------:R-:W-:Y:S01]  /*09f0*/  UMOV UR4, 0x400 ;  /* 0x0000040000047882 */ /* 0x000fe20000000000 */
[----:B0-----:R-:W-:-:S06]  /*0a00*/  SHF.R.U32.HI R2, RZ, 0x7, R2 ;  /* 0x00000007ff027819 */ /* 0x001fcc0000011602 */
[----:B------:R-:W-:Y:S06]  /*0a10*/  BAR.ARV 0x8, 0x200 ;  /* 0x0208000000007b1d */ /* 0x000fec0000002000 */
[----:B------:R-:W-:-:S13]  /*0a20*/  ISETP.NE.AND P0, PT, R2, 0x1, PT ;  /* 0x000000010200780c */ /* 0x000fda0003f05270 */
[----:B------:R-:W-:Y:S08]  /*0a30*/  @!P0 BAR.ARV 0x9, 0x100 ;  /* 0x0244000000008b1d */ /* 0x000ff00000002000 */
[----:B------:R-:W-:Y:S01]  /*0a40*/  BAR.SYNC.DEFER_BLOCKING 0x5, 0x200 ;  /* 0x0148000000007b1d */ /* 0x000fe20000010000 */
[----:B-1----:R-:W-:-:S06]  /*0a50*/  ULEA UR4, UR38, UR4, 0x18 ;  /* 0x0000000426047291 */ /* 0x002fcc000f8ec03f */
[----:B------:R-:W-:Y:S01]  /*0a60*/  IMAD.U32 R18, RZ, RZ, UR4 ;  /* 0x00000004ff127e24 */ /* 0x000fe2000f8e00ff */
[----:B------:R-:W-:-:S04]  /*0a70*/  ULDC UR4, c[0x0][0xc3c] ;  /* 0x00030f0000047ab9 */ /* 0x000fc80000000800 */
[----:B------:R-:W0:Y:S01]  /*0a80*/  LDS.128 R32, [R18+0x168d0] ;  /* 0x0168d00012207984 */ /* 0x000e220000000c00 */
[----:B------:R-:W-:Y:S06]  /*0a90*/  BAR.ARV 0x4, 0x200 ;  /* 0x0108000000007b1d */ /* 0x000fec0000002000 */
[----:B--2---:R-:W-:-:S04]  /*0aa0*/  LOP3.LUT R0, R0, 0xfffffff7, RZ, 0xc0, !PT ;  /* 0xfffffff700007812 */ /* 0x004fc800078ec0ff */
[----:B------:R-:W-:-:S05]  /*0ab0*/  @P0 LOP3.LUT R0, R0, 0x8, RZ, 0xfc, !PT ;  /* 0x0000000800000812 */ /* 0x000fca00078efcff */
[----:B------:R1:W-:Y:S01]  /*0ac0*/  STL [R1], R0 ;  /* 0x0000000001007387 */ /* 0x0003e20000100800 */
[----:B0-----:R-:W-:-:S13]  /*0ad0*/  ISETP.GE.AND P0, PT, R35, UR4, PT ;  /* 0x0000000423007c0c */ /* 0x001fda000bf06270 */
[----:B-1----:R-:W-:Y:S05]  /*0ae0*/  @P0 BRA `(.L_x_478) ;  /* 0x0000016800100947 */ /* 0x002fea0003800000 */
[----:B------:R-:W0:Y:S01]  /*0af0*/  S2R R0, SR_TID.X ;  /* 0x0000000000007919 */ /* 0x000e220000002100 */
[----:B------:R-:W-:Y:S01]  /*0b00*/  MOV R19, RZ ;  /* 0x000000ff00137202 */ /* 0x000fe20000000f00 */
[----:B------:R-:W-:Y:S01]  /*0b10*/  IMAD.MOV.U32 R155, RZ, RZ, RZ ;  /* 0x000000ffff9b7224 */ /* 0x000fe200078e00ff */
[----:B------:R-:W-:Y:S01]  /*0b20*/  ULOP3.LUT UR39, UR36, 0x1, URZ, 0xfc, !UPT ;  /* 0x0000000124277892 */ /* 0x000fe2000f8efc3f */
[----:B------:R-:W-:Y:S01]  /*0b30*/  IMAD.MOV.U32 R156, RZ, RZ, RZ ;  /* 0x000000ffff9c7224 */ /* 0x000fe200078e00ff */
[----:B------:R-:W-:Y:S01]  /*0b40*/  UMOV UR37, URZ ;  /* 0x0000003f00257c82 */ /* 0x000fe20008000000 */
[----:B0-----:R-:W-:-:S05]  /*0b50*/  VIADD R11, R0, 0xffffff80 ;  /* 0xffffff80000b7836 */ /* 0x001fca0000000000 */
[----:B------:R-:W-:-:S04]  /*0b60*/  SHF.R.S32.HI R0, RZ, 0x1f, R11 ;  /* 0x0000001fff007819 */ /* 0x000fc8000001140b */
[CC--:B------:R-:W-:Y:S02]  /*0b70*/  LEA.HI R2, R0.reuse, R11.reuse, RZ, 0x7 ;  /* 0x0000000b00027211 */ /* 0x0c0fe400078f38ff */
[----:B------:R-:W-:Y:S02]  /*0b80*/  LEA.HI R4, R0, R11, RZ, 0x5 ;  /* 0x0000000b00047211 */ /* 0x000fe400078f28ff */
[----:B------:R-:W-:Y:S02]  /*0b90*/  LOP3.LUT R3, R2, 0xffffff80, RZ, 0xc0, !PT ;  /* 0xffffff8002037812 */ /* 0x000fe400078ec0ff */
[----:B------:R-:W-:Y:S02]  /*0ba0*/  SHF.R.S32.HI R12, RZ, 0x7, R2 ;  /* 0x00000007ff0c7819 */ /* 0x000fe40000011402 */
[----:B------:R-:W-:Y:S02]  /*0bb0*/  IADD3 R10, R11, -R3, RZ ;  /* 0x800000030b0a7210 */ /* 0x000fe40007ffe0ff */
[----:B------:R-:W-:-:S02]  /*0bc0*/  LEA.HI R3, R0, R11, RZ, 0x4 ;  /* 0x0000000b00037211 */ /* 0x000fc400078f20ff */
[----:B------:R-:W-:Y:S02]  /*0bd0*/  SHF.R.S32.HI R5, RZ, 0x1f, R10 ;  /* 0x0000001fff057819 */ /* 0x000fe4000001140a */
[----:B------:R-:W-:Y:S02]  /*0be0*/  SHF.R.S32.HI R6, RZ, 0x4, R3 ;  /* 0x00000004ff067819 */ /* 0x000fe40000011403 */
[----:B------:R-:W-:Y:S02]  /*0bf0*/  LEA.HI R7, R5, R10, RZ, 0x2 ;  /* 0x0000000a05077211 */ /* 0x000fe400078f10ff */
[C---:B------:R-:W-:Y:S02]  /*0c00*/  LOP3.LUT R2, R3.reuse, 0x3fffff0, RZ, 0xc0, !PT ;  /* 0x03fffff003027812 */ /* 0x040fe400078ec0ff */
[----:B------:R-:W-:Y:S02]  /*0c10*/  LEA.HI R3, R3, R6, RZ, 0x1 ;  /* 0x0000000603037211 */ /* 0x000fe400078f08ff */
[--C-:B------:R-:W-:Y:S01]  /*0c20*/  SHF.R.S32.HI R8, RZ, 0x2, R7.reuse ;  /* 0x00000002ff087819 */ /* 0x100fe20000011407 */
[----:B------:R-:W-:Y:S01]  /*0c30*/  IMAD.IADD R2, R11, 0x1, -R2 ;  /* 0x000000010b027824 */ /* 0x000fe200078e0a02 */
[----:B------:R-:W-:-:S02]  /*0c40*/  SHF.R.S32.HI R9, RZ, 0x1f, R7 ;  /* 0x0000001fff097819 */ /* 0x000fc40000011407 */
[----:B------:R-:W-:Y:S01]  /*0c50*/  SHF.R.S32.HI R13, RZ, 0x5, R4 ;  /* 0x00000005ff0d7819 */ /* 0x000fe20000011404 */
[----:B------:R-:W-:Y:S01]  /*0c60*/  IMAD.HI R4, R12, 0x55555556, RZ ;  /* 0x555555560c047827 */ /* 0x000fe200078e02ff */
[----:B------:R-:W-:Y:S02]  /*0c70*/  LOP3.LUT R3, R3, 0x1ffffffe, RZ, 0xc0, !PT ;  /* 0x1ffffffe03037812 */ /* 0x000fe400078ec0ff */
[----:B------:R-:W-:Y:S02]  /*0c80*/  LEA.HI R9, R9, R8, RZ, 0x3 ;  /* 0x0000000809097211 */ /* 0x000fe400078f18ff */
[----:B------:R-:W-:Y:S01]  /*0c90*/  LEA R2, R13, R2, 0x4 ;  /* 0x000000020d027211 */ /* 0x000fe200078e20ff */
[----:B------:R-:W-:Y:S01]  /*0ca0*/  IMAD.IADD R3, R6, 0x1, -R3 ;  /* 0x0000000106037824 */ /* 0x000fe200078e0a03 */
[----:B------:R-:W-:Y:S02]  /*0cb0*/  LOP3.LUT R9, R9, 0xfffffff8, RZ, 0xc0, !PT ;  /* 0xfffffff809097812 */ /* 0x000fe400078ec0ff */
[----:B------:R-:W-:Y:S01]  /*0cc0*/  LEA.HI R5, R5, R10, RZ, 0x5 ;  /* 0x0000000a05057211 */ /* 0x000fe200078f28ff */
[----:B------:R-:W-:Y:S01]  /*0cd0*/  IMAD R6, R2, 0x8, R3 ;  /* 0x0000000802067824 */ /* 0x000fe200078e0203 */
[----:B------:R-:W-:Y:S01]  /*0ce0*/  LEA.HI R4, R4, R4, RZ, 0x1 ;  /* 0x0000000404047211 */ /* 0x000fe200078f08ff */
[----:B------:R-:W-:Y:S01]  /*0cf0*/  IMAD.IADD R8, R8, 0x1, -R9 ;  /* 0x0000000108087824 */ /* 0x000fe200078e0a09 */
[----:B------:R-:W-:-:S02]  /*0d00*/  SHF.R.S32.HI R5, RZ, 0x5, R5 ;  /* 0x00000005ff057819 */ /* 0x000fc40000011405 */
[-C--:B------:R-:W-:Y:S01]  /*0d10*/  LEA.HI R2, R0, R11.reuse, RZ, 0x2 ;  /* 0x0000000b00027211 */ /* 0x080fe200078f10ff */
[----:B------:R-:W-:Y:S01]  /*0d20*/  IMAD R4, R4, -0x3, R12 ;  /* 0xfffffffd04047824 */ /* 0x000fe200078e020c */
[----:B------:R-:W-:Y:S01]  /*0d30*/  LEA.HI R3, R0, R11, RZ, 0x3 ;  /* 0x0000000b00037211 */ /* 0x000fe200078f18ff */
[----:B------:R-:W-:Y:S01]  /*0d40*/  IMAD R5, R5, 0x10, R8 ;  /* 0x0000001005057824 */ /* 0x000fe200078e0208 */
[--C-:B------:R-:W-:Y:S02]  /*0d50*/  SHF.R.S32.HI R153, RZ, 0x2, R2.reuse ;  /* 0x00000002ff997819 */ /* 0x100fe40000011402 */
[----:B------:R-:W-:Y:S01]  /*0d60*/  SHF.R.S32.HI R0, RZ, 0x1f, R2 ;  /* 0x0000001fff007819 */ /* 0x000fe20000011402 */
[----:B------:R-:W-:Y:S01]  /*0d70*/  IMAD R9, R4, 0x40, R5 ;  /* 0x0000004004097824 */ /* 0x000fe200078e0205 */
[----:B------:R-:W-:Y:S02]  /*0d80*/  LOP3.LUT R2, R2, 0xfffffffc, RZ, 0xc0, !PT ;  /* 0xfffffffc02027812 */ /* 0x000fe400078ec0ff */
[----:B------:R-:W-:-:S02]  /*0d90*/  IADD3 R8, R153, 0x60, RZ ;  /* 0x0000006099087810 */ /* 0x000fc40007ffe0ff */
[----:B------:R-:W-:Y:S01]  /*0da0*/  SHF.R.S32.HI R4, RZ, 0x3, R3 ;  /* 0x00000003ff047819 */ /* 0x000fe20000011403 */
[----:B------:R-:W-:Y:S01]  /*0db0*/  IMAD.IADD R5, R11, 0x1, -R2 ;  /* 0x000000010b057824 */ /* 0x000fe200078e0a02 */
[----:B------:R-:W-:Y:S01]  /*0dc0*/  LOP3.LUT R3, R3, 0xfffffff8, RZ, 0xc0, !PT ;  /* 0xfffffff803037812 */ /* 0x000fe200078ec0ff */
[----:B------:R-:W-:Y:S01]  /*0dd0*/  STL [R1+0x5c], R9 ;  /* 0x00005c0901007387 */ /* 0x000fe20000100800 */
[----:B------:R-:W-:Y:S01]  /*0de0*/  LEA.HI R0, R0, R153, RZ, 0x3 ;  /* 0x0000009900007211 */ /* 0x000fe200078f18ff */
[----:B------:R-:W-:Y:S01]  /*0df0*/  IMAD.SHL.U32 R16, R5, 0x8, RZ ;  /* 0x0000000805107824 */ /* 0x000fe200078e00ff */
[----:B------:R-:W-:Y:S01]  /*0e00*/  SHF.R.S32.HI R4, RZ, 0x1f, R8 ;  /* 0x0000001fff047819 */ /* 0x000fe20000011408 */
[----:B------:R-:W-:Y:S01]  /*0e10*/  IMAD.IADD R2, R11, 0x1, -R3 ;  /* 0x000000010b027824 */ /* 0x000fe200078e0a03 */
[----:B------:R-:W-:Y:S01]  /*0e20*/  LOP3.LUT R0, R0, 0xfffffff8, RZ, 0xc0, !PT ;  /* 0xfffffff800007812 */ /* 0x000fe200078ec0ff */
[----:B------:R-:W-:Y:S01]  /*0e30*/  IMAD.SHL.U32 R3, R8, 0x40, RZ ;  /* 0x0000004008037824 */ /* 0x000fe200078e00ff */
[----:B------:R-:W-:Y:S01]  /*0e40*/  LEA.HI R2, R5, R5, RZ, 0x1 ;  /* 0x0000000505027211 */ /* 0x000fe200078f08ff */
[----:B------:R-:W-:Y:S01]  /*0e50*/  STL [R1+0x4], RZ ;  /* 0x000004ff01007387 */ /* 0x000fe20000100800 */
[----:B------:R-:W-:Y:S01]  /*0e60*/  LEA.HI R4, R4, R8, RZ, 0x3 ;  /* 0x0000000804047211 */ /* 0x000fe200078f18ff */
[----:B------:R-:W-:Y:S01]  /*0e70*/  IMAD.IADD R11, R153, 0x1, -R0 ;  /* 0x00000001990b7824 */ /* 0x000fe200078e0a00 */
[----:B------:R-:W-:-:S02]  /*0e80*/  SHF.L.U32 R22, R5, 0x2, RZ ;  /* 0x0000000205167819 */ /* 0x000fc400000006ff */
[----:B------:R-:W-:Y:S01]  /*0e90*/  LOP3.LUT R0, R2, 0x1ffffffe, RZ, 0xc0, !PT ;  /* 0x1ffffffe02007812 */ /* 0x000fe200078ec0ff */
[----:B------:R-:W-:Y:S01]  /*0ea0*/  IMAD.SHL.U32 R4, R4, 0x40, RZ ;  /* 0x0000004004047824 */ /* 0x000fe200078e00ff */
[----:B------:R-:W-:Y:S01]  /*0eb0*/  LOP3.LUT R3, R3, 0x1c0, RZ, 0xc0, !PT ;  /* 0x000001c003037812 */ /* 0x000fe200078ec0ff */
[----:B------:R-:W-:Y:S01]  /*0ec0*/  VIADD R157, R22, 0x10 ;  /* 0x00000010169d7836 */ /* 0x000fe20000000000 */
[----:B------:R-:W-:Y:S01]  /*0ed0*/  IADD3 R0, R5, -R0, RZ ;  /* 0x8000000005007210 */ /* 0x000fe20007ffe0ff */
[----:B------:R0:W-:Y:S01]  /*0ee0*/  STL [R1+0x14], R11 ;  /* 0x0000140b01007387 */ /* 0x0001e20000100800 */
[----:B------:R-:W-:Y:S01]  /*0ef0*/  LOP3.LUT R7, R7, 0x7ffffffc, RZ, 0xc0, !PT ;  /* 0x7ffffffc07077812 */ /* 0x000fe200078ec0ff */
[----:B------:R-:W-:Y:S01]  /*0f00*/  VIADD R2, R16, 0x20 ;  /* 0x0000002010027836 */ /* 0x000fe20000000000 */
[----:B------:R-:W-:Y:S01]  /*0f10*/  SHF.R.U32.HI R5, RZ, 0x3, R3 ;  /* 0x00000003ff057819 */ /* 0x000fe20000011603 */
[----:B------:R-:W-:Y:S01]  /*0f20*/  IMAD R0, R0, 0x8, R9 ;  /* 0x0000000800007824 */ /* 0x000fe200078e0209 */
[----:B------:R-:W-:Y:S01]  /*0f30*/  LOP3.LUT R3, R3, 0x38, R16, 0xf8, !PT ;  /* 0x0000003803037812 */ /* 0x000fe200078ef810 */
[----:B------:R-:W-:Y:S01]  /*0f40*/  IMAD.IADD R7, R10, 0x1, -R7 ;  /* 0x000000010a077824 */ /* 0x000fe200078e0a07 */
[----:B------:R-:W-:-:S02]  /*0f50*/  LOP3.LUT R4, R4, 0xfffffe00, RZ, 0xc0, !PT ;  /* 0xfffffe0004047812 */ /* 0x000fc400078ec0ff */
[----:B------:R-:W-:Y:S01]  /*0f60*/  SHF.R.S32.HI R8, RZ, 0x1f, R157 ;  /* 0x0000001fff087819 */ /* 0x000fe2000001149d */
[C---:B0-----:R-:W-:Y:S01]  /*0f70*/  IMAD.SHL.U32 R11, R157.reuse, 0x2, RZ ;  /* 0x000000029d0b7824 */ /* 0x041fe200078e00ff */
[----:B------:R-:W-:Y:S01]  /*0f80*/  LOP3.LUT R3, R4, R3, R5, 0xf6, !PT ;  /* 0x0000000304037212 */ /* 0x000fe200078ef605 */
[----:B------:R0:W-:Y:S01]  /*0f90*/  STL [R1+0x24], R4 ;  /* 0x0000240401007387 */ /* 0x0001e20000100800 */
[----:B------:R-:W-:Y:S02]  /*0fa0*/  SHF.L.U32 R6, R6, 0x3, RZ ;  /* 0x0000000306067819 */ /* 0x000fe400000006ff */
[----:B------:R-:W-:Y:S01]  /*0fb0*/  SHF.L.U64.HI R5, R157, 0x1, R8 ;  /* 0x000000019d057819 */ /* 0x000fe20000010208 */
[----:B------:R-:W-:Y:S01]  /*0fc0*/  IMAD R3, R3, 0x2, R18 ;  /* 0x0000000203037824 */ /* 0x000fe200078e0212 */
[----:B------:R1:W-:Y:S01]  /*0fd0*/  STL [R1+0x54], R11 ;  /* 0x0000540b01007387 */ /* 0x0003e20000100800 */
[----:B------:R-:W-:Y:S02]  /*0fe0*/  SHF.R.S32.HI R17, RZ, 0x1f, R16 ;  /* 0x0000001fff117819 */ /* 0x000fe40000011410 */
[----:B------:R-:W-:Y:S01]  /*0ff0*/  SHF.R.S32.HI R154, RZ, 0x1f, R2 ;  /* 0x0000001fff9a7819 */ /* 0x000fe20000011402 */
[----:B------:R1:W-:Y:S01]  /*1000*/  STL [R1+0x64], R6 ;  /* 0x0000640601007387 */ /* 0x0003e20000100800 */
[----:B0-----:R-:W-:-:S03]  /*1010*/  IMAD.SHL.U32 R4, R7, 0x2, RZ ;  /* 0x0000000207047824 */ /* 0x001fc600078e00ff */
[----:B------:R1:W-:Y:S04]  /*1020*/  STL [R1+0x50], R5 ;  /* 0x0000500501007387 */ /* 0x0003e80000100800 */
[----:B------:R1:W-:Y:S04]  /*1030*/  STL [R1+0x28], R4 ;  /* 0x0000280401007387 */ /* 0x0003e80000100800 */
[----:B------:R1:W-:Y:S04]  /*1040*/  STL [R1+0x58], R3 ;  /* 0x0000580301007387 */ /* 0x0003e80000100800 */
[----:B------:R1:W-:Y:S02]  /*1050*/  STL [R1+0x60], R0 ;  /* 0x0000600001007387 */ /* 0x0003e40000100800 */
.L_x_617:
[----:B01-3--:R-:W0:Y:S02]  /*1060*/  LDC.64 R4, c[0x0][0xc88] ;  /* 0x00032200ff047b82 */ /* 0x00be240000000a00 */
[----:B0-----:R-:W-:-:S05]  /*1070*/  IMAD.WIDE R4, R35, 0x4, R4 ;  /* 0x0000000423047825 */ /* 0x001fca00078e0204 */
[----:B--2-4-:R-:W2:Y:S01]  /*1080*/  LDG.E R36, desc[UR42][R4.64] ;  /* 0x0000002a04247981 */ /* 0x014ea2000c1e1900 */
[----:B------:R-:W-:Y:S05]  /*1090*/  YIELD ;  /* 0x0000000000007946 */ /* 0x000fea0003800000 */
[----:B------:R-:W-:Y:S01]  /*10a0*/  ULDC.64 UR4, c[0x0][0xa28] ;  /* 0x00028a0000047ab9 */ /* 0x000fe20000000a00 */
[----:B------:R-:W-:Y:S01]  /*10b0*/  ULDC.64 UR8, c[0x0][0xa18] ;  /* 0x0002860000087ab9 */ /* 0x000fe20000000a00 */
[----:B------:R-:W-:Y:S01]  /*10c0*/  ISETP.NE.U32.AND P1, PT, RZ, UR4, PT ;  /* 0x00000004ff007c0c */ /* 0x000fe2000bf25070 */
[----:B------:R-:W-:Y:S01]  /*10d0*/  ULDC.64 UR6, c[0x0][0xa08] ;  /* 0x0002820000067ab9 */ /* 0x000fe20000000a00 */
[----:B------:R-:W-:Y:S01]  /*10e0*/  IMAD.MOV.U32 R10, RZ, RZ, RZ ;  /* 0x000000ffff0a7224 */ /* 0x000fe200078e00ff */
[----:B------:R-:W-:Y:S01]  /*10f0*/  ISETP.NE.U32.AND P0, PT, RZ, UR6, PT ;  /* 0x00000006ff007c0c */ /* 0x000fe2000bf05070 */
[----:B------:R-:W-:Y:S01]  /*1100*/  IMAD.MOV.U32 R68, RZ, RZ, RZ ;  /* 0x000000ffff447224 */ /* 0x000fe200078e00ff */
[----:B------:R-:W-:-:S02]  /*1110*/  ISETP.NE.AND.EX P1, PT, RZ, UR5, PT, P1 ;  /* 0x00000005ff007c0c */ /* 0x000fc4000bf25310 */
[----:B------:R-:W-:Y:S02]  /*1120*/  ISETP.NE.AND.EX P0, PT, RZ, UR7, PT, P0 ;  /* 0x00000007ff007c0c */ /* 0x000fe4000bf05300 */
[----:B--2---:R-:W-:Y:S01]  /*1130*/  SHF.R.S32.HI R0, RZ, 0x1f, R36 ;  /* 0x0000001fff007819 */ /* 0x004fe20000011424 */
[----:B------:R0:W-:Y:S08]  /*1140*/  STL [R1+0x34], R36 ;  /* 0x0000342401007387 */ /* 0x0001f00000100800 */
[----:B------:R-:W-:-:S02]  /*1150*/  @P1 LEA R6, P2, R36, UR4, 0x2 ;  /* 0x0000000424061c11 */ /* 0x000fc4000f8410ff */
[C---:B------:R-:W-:Y:S01]  /*1160*/  SHF.L.U32 R38, R36.reuse, 0x2, RZ ;  /* 0x0000000224267819 */ /* 0x040fe200000006ff */
[----:B------:R0:W-:Y:S01]  /*1170*/  STL [R1+0x4c], R0 ;  /* 0x00004c0001007387 */ /* 0x0001e20000100800 */
[C-C-:B------:R-:W-:Y:S02]  /*1180*/  @P1 LEA.HI.X R7, R36.reuse, UR5, R0.reuse, 0x2, P2 ;  /* 0x0000000524071c11 */ /* 0x140fe400090f1400 */
[----:B------:R-:W-:Y:S01]  /*1190*/  ISETP.NE.U32.AND P2, PT, RZ, UR8, PT ;  /* 0x00000008ff007c0c */ /* 0x000fe2000bf45070 */
[----:B------:R-:W-:Y:S01]  /*11a0*/  ULDC UR4, c[0x0][0x288] ;  /* 0x0000a20000047ab9 */ /* 0x000fe20000000800 */
[----:B------:R-:W-:Y:S01]  /*11b0*/  SHF.L.U64.HI R37, R36, 0x2, R0 ;  /* 0x0000000224257819 */ /* 0x000fe20000010200 */
[----:B------:R0:W5:Y:S01]  /*11c0*/  @P1 LDG.E R10, desc[UR42][R6.64] ;  /* 0x0000002a060a1981 */ /* 0x000162000c1e1900 */
[----:B------:R-:W-:Y:S02]  /*11d0*/  ISETP.NE.AND.EX P2, PT, RZ, UR9, PT, P2 ;  /* 0x00000009ff007c0c */ /* 0x000fe4000bf45320 */
[----:B------:R-:W-:Y:S01]  /*11e0*/  IADD3 R8, P3, R38, UR6, RZ ;  /* 0x0000000626087c10 */ /* 0x000fe2000ff7e0ff */
[----:B------:R-:W-:Y:S01]  /*11f0*/  IMAD.U32 R24, RZ, RZ, UR4 ;  /* 0x00000004ff187e24 */ /* 0x000fe2000f8e00ff */
[----:B------:R-:W-:Y:S01]  /*1200*/  ULDC.64 UR4, c[0x0][0x418] ;  /* 0x0001060000047ab9 */ /* 0x000fe20000000a00 */
[----:B------:R0:W-:Y:S01]  /*1210*/  STL [R1+0x3c], R38 ;  /* 0x00003c2601007387 */ /* 0x0001e20000100800 */
[----:B------:R-:W-:-:S07]  /*1220*/  IADD3.X R9, R37, UR7, RZ, P3, !PT ;  /* 0x0000000725097c10 */ /* 0x000fce0009ffe4ff */
[----:B------:R-:W-:Y:S01]  /*1230*/  @P2 IADD3 R4, P1, R38, UR8, RZ ;  /* 0x0000000826042c10 */ /* 0x000fe2000ff3e0ff */
[----:B------:R0:W5:Y:S03]  /*1240*/  @P0 LDG.E R68, desc[UR42][R8.64] ;  /* 0x0000002a08440981 */ /* 0x000166000c1e1900 */
[----:B------:R-:W-:Y:S01]  /*1250*/  @P2 IADD3.X R5, R37, UR9, RZ, P1, !PT ;  /* 0x0000000925052c10 */ /* 0x000fe20008ffe4ff */
[----:B------:R-:W-:Y:S01]  /*1260*/  UISETP.NE.U32.AND UP0, UPT, UR4, URZ, UPT ;  /* 0x0000003f0400728c */ /* 0x000fe2000bf05070 */
[----:B------:R0:W-:Y:S02]  /*1270*/  STL [R1+0x40], R37 ;  /* 0x0000402501007387 */ /* 0x0001e40000100800 */
[----:B------:R-:W-:Y:S02]  /*1280*/  ULDC UR4, c[0x0][0x424] ;  /* 0x0001090000047ab9 */ /* 0x000fe40000000800 */
[----:B------:R0:W5:Y:S01]  /*1290*/  @P2 LDG.E R24, desc[UR42][R4.64] ;  /* 0x0000002a04182981 */ /* 0x000162000c1e1900 */
[----:B------:R-:W-:-:S03]  /*12a0*/  UISETP.NE.AND.EX UP0, UPT, UR5, URZ, UPT, UP0 ;  /* 0x0000003f0500728c */ /* 0x000fc6000bf05300 */
[----:B------:R-:W-:Y:S01]  /*12b0*/  ULDC UR5, c[0x0][0x2f0] ;  /* 0x0000bc0000057ab9 */ /* 0x000fe20000000800 */
[----:B------:R-:W-:-:S04]  /*12c0*/  USEL UR4, UR4, 0x1, UP0 ;  /* 0x0000000104047887 */ /* 0x000fc80008000000 */
[----:B------:R-:W-:-:S03]  /*12d0*/  UIMAD UR4, UR4, UR5, URZ ;  /* 0x00000005040472a4 */ /* 0x000fc6000f8e023f */
[----:B------:R-:W-:Y:S02]  /*12e0*/  ULDC UR5, c[0x0][0x348] ;  /* 0x0000d20000057ab9 */ /* 0x000fe40000000800 */
[----:B------:R-:W-:Y:S01]  /*12f0*/  MOV R27, UR5 ;  /* 0x00000005001b7c02 */ /* 0x000fe20008000f00 */
[----:B------:R-:W-:Y:S01]  /*1300*/  IMAD.U32 R31, RZ, RZ, UR4 ;  /* 0x00000004ff1f7e24 */ /* 0x000fe2000f8e00ff */
[----:B0-----:R-:W-:Y:S06]  /*1310*/  @P2 BRA `(.L_x_479) ;  /* 0x0000000000242947 */ /* 0x001fec0003800000 */
[----:B------:R-:W-:Y:S02]  /*1320*/  ULDC.64 UR4, c[0x0][0xa00] ;  /* 0x0002800000047ab9 */ /* 0x000fe40000000a00 */
[----:B------:R-:W-:-:S04]  /*1330*/  ISETP.NE.U32.AND P1, PT, RZ, UR4, PT ;  /* 0x00000004ff007c0c */ /* 0x000fc8000bf25070 */
[----:B------:R-:W-:-:S13]  /*1340*/  ISETP.NE.AND.EX P1, PT, RZ, UR5, PT, P1 ;  /* 0x00000005ff007c0c */ /* 0x000fda000bf25310 */
[----:B------:R-:W-:Y:S05]  /*1350*/  @!P1 BRA `(.L_x_479) ;  /* 0x0000000000149947 */ /* 0x000fea0003800000 */
[----:B------:R-:W0:Y:S02]  /*1360*/  LDC.64 R4, c[0x0][0xa00] ;  /* 0x00028000ff047b82 */ /* 0x000e240000000a00 */
[----:B0-----:R-:W-:-:S05]  /*1370*/  IMAD.WIDE R4, R36, 0x4, R4 ;  /* 0x0000000424047825 */ /* 0x001fca00078e0204 */
[----:B-----5:R-:W2:Y:S04]  /*1380*/  LDG.E R24, desc[UR42][R4.64] ;  /* 0x0000002a04187981 */ /* 0x020ea8000c1e1900 */
[----:B------:R-:W2:Y:S02]  /*1390*/  LDG.E R3, desc[UR42][R4.64+0x4] ;  /* 0x0000042a04037981 */ /* 0x000ea4000c1e1900 */
[----:B--2---:R-:W-:-:S07]  /*13a0*/  IMAD.IADD R24, R3, 0x1, -R24 ;  /* 0x0000000103187824 */ /* 0x004fce00078e0a18 */
.L_x_479:
[----:B------:R-:W-:Y:S01]  /*13b0*/  ULDC.64 UR4, c[0x0][0xa20] ;  /* 0x0002880000047ab9 */ /* 0x000fe20000000a00 */
[----:B------:R0:W-:Y:S01]  /*13c0*/  STL [R1+0x44], R33 ;  /* 0x0000442101007387 */ /* 0x0001e20000100800 */
[----:B------:R-:W-:Y:S02]  /*13d0*/  ISETP.NE.U32.AND P1, PT, RZ, UR4, PT ;  /* 0x00000004ff007c0c */ /* 0x000fe4000bf25070 */
[C---:B------:R-:W-:Y:S02]  /*13e0*/  LOP3.LUT R3, R34.reuse, 0xff000000, RZ, 0xc0, !PT ;  /* 0xff00000022037812 */ /* 0x040fe400078ec0ff */
[----:B------:R-:W-:Y:S02]  /*13f0*/  ISETP.NE.AND.EX P1, PT, RZ, UR5, PT, P1 ;  /* 0x00000005ff007c0c */ /* 0x000fe4000bf25310 */
[----:B------:R-:W-:Y:S02]  /*1400*/  LOP3.LUT R0, R34, 0xff0000, RZ, 0xc0, !PT ;  /* 0x00ff000022007812 */ /* 0x000fe400078ec0ff */
[----:B------:R-:W-:-:S02]  /*1410*/  SHF.R.U32.HI R3, RZ, 0x8, R3 ;  /* 0x00000008ff037819 */ /* 0x000fc40000011603 */
[----:B------:R-:W-:Y:S02]  /*1420*/  LOP3.LUT R152, R34, 0xffff, RZ, 0xc0, !PT ;  /* 0x0000ffff22987812 */ /* 0x000fe400078ec0ff */
[----:B------:R-:W-:-:S05]  /*1430*/  LEA.HI R11, R0, R3, RZ, 0x10 ;  /* 0x00000003000b7211 */ /* 0x000fca00078f80ff */
[----:B0-----:R-:W-:Y:S05]  /*1440*/  @!P1 BRA `(.L_x_480) ;  /* 0x0000000000109947 */ /* 0x001fea0003800000 */
[----:B------:R-:W-:-:S04]  /*1450*/  IADD3 R4, P0, R38, UR4, RZ ;  /* 0x0000000426047c10 */ /* 0x000fc8000ff1e0ff */
[----:B------:R-:W-:-:S05]  /*1460*/  IADD3.X R5, R37, UR5, RZ, P0, !PT ;  /* 0x0000000525057c10 */ /* 0x000fca00087fe4ff */
[----:B------:R0:W5:Y:S01]  /*1470*/  LDG.E R31, desc[UR42][R4.64] ;  /* 0x0000002a041f7981 */ /* 0x000162000c1e1900 */
[----:B------:R-:W-:Y:S05]  /*1480*/  BRA `(.L_x_481) ;  /* 0x0000000000107947 */ /* 0x000fea0003800000 */
.L_x_480:
[----:B------:R-:W-:Y:S05]  /*1490*/  @!P0 BRA `(.L_x_481) ;  /* 0x00000000000c8947 */ /* 0x000fea0003800000 */
[----:B------:R-:W2:Y:S04]  /*14a0*/  LDG.E R0, desc[UR42][R8.64] ;  /* 0x0000002a08007981 */ /* 0x000ea8000c1e1900 */
[----:B------:R-:W2:Y:S02]  /*14b0*/  LDG.E R31, desc[UR42][R8.64+0x4] ;  /* 0x0000042a081f7981 */ /* 0x000ea4000c1e1900 */
[----:B--2---:R-:W-:-:S07]  /*14c0*/  IMAD.IADD R31, R31, 0x1, -R0 ;  /* 0x000000011f1f7824 */ /* 0x004fce00078e0a00 */
.L_x_481:
[----:B------:R-:W-:Y:S01]  /*14d0*/  ULDC.64 UR4, c[0x0][0xa10] ;  /* 0x0002840000047ab9 */ /* 0x000fe20000000a00 */
[----:B------:R-:W2:Y:S01]  /*14e0*/  LDL.LU R32, [R1] ;  /* 0x0000000001207983 */ /* 0x000ea20000300800 */
[----:B------:R-:W-:-:S04]  /*14f0*/  ISETP.NE.U32.AND P0, PT, RZ, UR4, PT ;  /* 0x00000004ff007c0c */ /* 0x000fc8000bf05070 */
[----:B------:R-:W-:Y:S01]  /*1500*/  ISETP.NE.AND.EX P0, PT, RZ, UR5, PT, P0 ;  /* 0x00000005ff007c0c */ /* 0x000fe2000bf05300 */
[----:B------:R-:W-:Y:S02]  /*1510*/  ULDC.64 UR4, c[0x0][0xa30] ;  /* 0x00028c0000047ab9 */ /* 0x000fe40000000a00 */
[----:B------:R-:W-:-:S10]  /*1520*/  ISETP.NE.U32.AND P1, PT, RZ, UR4, PT ;  /* 0x00000004ff007c0c */ /* 0x000fd4000bf25070 */
[----:B0-----:R-:W0:Y:S02]  /*1530*/  @P0 LDC.64 R4, c[0x0][0xa10] ;  /* 0x00028400ff040b82 */ /* 0x001e240000000a00 */
[----:B0-----:R-:W-:-:S05]  /*1540*/  @P0 IMAD.WIDE R4, R36, 0x4, R4 ;  /* 0x0000000424040825 */ /* 0x001fca00078e0204 */
[----:B------:R-:W3:Y:S04]  /*1550*/  @P0 LDG.E R0, desc[UR42][R4.64] ;  /* 0x0000002a04000981 */ /* 0x000ee8000c1e1900 */
[----:B------:R0:W3:Y:S01]  /*1560*/  @P0 LDG.E R3, desc[UR42][R4.64+0x4] ;  /* 0x0000042a04030981 */ /* 0x0000e2000c1e1900 */
[----:B------:R-:W-:Y:S02]  /*1570*/  ISETP.NE.AND.EX P1, PT, RZ, UR5, PT, P1 ;  /* 0x00000005ff007c0c */ /* 0x000fe4000bf25310 */
[----:B-----5:R-:W-:-:S11]  /*1580*/  MOV R25, R31 ;  /* 0x0000001f00197202 */ /* 0x020fd60000000f00 */
[----:B------:R-:W-:-:S04]  /*1590*/  @P1 IADD3 R6, P2, R38, UR4, RZ ;  /* 0x0000000426061c10 */ /* 0x000fc8000ff5e0ff */
[----:B------:R-:W-:-:S05]  /*15a0*/  @P1 IADD3.X R7, R37, UR5, RZ, P2, !PT ;  /* 0x0000000525071c10 */ /* 0x000fca00097fe4ff */
[----:B------:R1:W5:Y:S01]  /*15b0*/  @P1 LDG.E R25, desc[UR42][R6.64] ;  /* 0x0000002a06191981 */ /* 0x000362000c1e1900 */
[----:B------:R-:W-:Y:S01]  /*15c0*/  IMAD.IADD R10, R31, 0x1, -R10 ;  /* 0x000000011f0a7824 */ /* 0x000fe200078e0a0a */
[----:B------:R-:W-:Y:S01]  /*15d0*/  LOP3.LUT R12, R11, 0xff, RZ, 0xc0, !PT ;  /* 0x000000ff0b0c7812 */ /* 0x000fe200078ec0ff */
[----:B------:R-:W-:Y:S01]  /*15e0*/  BSSY B0, `(.L_x_482) ;  /* 0x000002c000007945 */ /* 0x000fe20003800000 */
[----:B------:R-:W-:Y:S01]  /*15f0*/  SHF.R.U32.HI R8, RZ, 0x10, R11 ;  /* 0x00000010ff087819 */ /* 0x000fe2000001160b */
[----:B0-----:R-:W-:Y:S02]  /*1600*/  IMAD.MOV.U32 R5, RZ, RZ, RZ ;  /* 0x000000ffff057224 */ /* 0x001fe400078e00ff */
[----:B------:R1:W-:Y:S04]  /*1610*/  STL [R1+0x48], R12 ;  /* 0x0000480c01007387 */ /* 0x0003e80000100800 */
[----:B------:R1:W-:Y:S01]  /*1620*/  STL [R1+0x30], R8 ;  /* 0x0000300801007387 */ /* 0x0003e20000100800 */
[----:B--2---:R-:W-:Y:S01]  /*1630*/  LOP3.LUT R32, R32, 0xfffffffb, RZ, 0xc0, !PT ;  /* 0xfffffffb20207812 */ /* 0x004fe200078ec0ff */
[----:B---3--:R-:W-:-:S04]  /*1640*/  @P0 IMAD.IADD R27, R3, 0x1, -R0 ;  /* 0x00000001031b0824 */ /* 0x008fc800078e0a00 */
[----:B------:R-:W-:-:S05]  /*1650*/  IMAD.IADD R89, R10, 0x1, R27 ;  /* 0x000000010a597824 */ /* 0x000fca00078e021b */
[C---:B------:R-:W-:Y:S02]  /*1660*/  ISETP.GE.AND P3, PT, R89.reuse, 0x1, PT ;  /* 0x000000015900780c */ /* 0x040fe40003f66270 */
[----:B------:R-:W-:-:S04]  /*1670*/  IADD3 R0, R89, 0x7f, RZ ;  /* 0x0000007f59007810 */ /* 0x000fc80007ffe0ff */
[----:B------:R-:W-:-:S04]  /*1680*/  SHF.R.S32.HI R3, RZ, 0x1f, R0 ;  /* 0x0000001fff037819 */ /* 0x000fc80000011400 */
[----:B------:R-:W-:-:S03]  /*1690*/  LEA.HI R3, R3, R0, RZ, 0x7 ;  /* 0x0000000003037211 */ /* 0x000fc600078f38ff */
[----:B------:R-:W-:Y:S02]  /*16a0*/  @P3 LOP3.LUT R32, R32, 0x4, RZ, 0xfc, !PT ;  /* 0x0000000420203812 */ /* 0x000fe400078efcff */
[----:B------:R-:W-:-:S03]  /*16b0*/  SHF.R.S32.HI R26, RZ, 0x7, R3 ;  /* 0x00000007ff1a7819 */ /* 0x000fc60000011403 */
[----:B------:R1:W-:Y:S01]  /*16c0*/  STL [R1], R32 ;  /* 0x0000002001007387 */ /* 0x0003e20000100800 */
[----:B------:R-:W-:Y:S05]  /*16d0*/  @!P3 BRA `(.L_x_483) ;  /* 0x000000000070b947 */ /* 0x000fea0003800000 */
[----:B------:R-:W-:Y:S01]  /*16e0*/  ISETP.NE.AND P0, PT, R8, RZ, PT ;  /* 0x000000ff0800720c */ /* 0x000fe20003f05270 */
[----:B------:R-:W-:-:S03]  /*16f0*/  ULDC UR4, c[0x0][0x9f0] ;  /* 0x00027c0000047ab9 */ /* 0x000fc60000000800 */
[----:B------:R-:W-:-:S04]  /*1700*/  SEL R9, R8, UR4, P0 ;  /* 0x0000000408097c07 */ /* 0x000fc80008000000 */
[-C--:B-1----:R-:W-:Y:S02]  /*1710*/  IABS R6, R9.reuse ;  /* 0x0000000900067213 */ /* 0x082fe40000000000 */
[----:B------:R-:W-:Y:S02]  /*1720*/  IADD3 R0, R26, -0x1, R9 ;  /* 0xffffffff1a007810 */ /* 0x000fe40007ffe009 */
[----:B------:R-:W0:Y:S01]  /*1730*/  I2F.RP R3, R6 ;  /* 0x0000000600037306 */ /* 0x000e220000209400 */
[-C--:B------:R-:W-:Y:S02]  /*1740*/  IABS R11, R9.reuse ;  /* 0x00000009000b7213 */ /* 0x080fe40000000000 */
[----:B------:R-:W-:Y:S02]  /*1750*/  IABS R8, R0 ;  /* 0x0000000000087213 */ /* 0x000fe40000000000 */
[----:B------:R-:W-:-:S04]  /*1760*/  LOP3.LUT R0, R0, R9, RZ, 0x3c, !PT ;  /* 0x0000000900007212 */ /* 0x000fc800078e3cff */
[----:B------:R-:W-:Y:S01]  /*1770*/  ISETP.GE.AND P2, PT, R0, RZ, PT ;  /* 0x000000ff0000720c */ /* 0x000fe20003f46270 */
[----:B0-----:R-:W0:Y:S02]  /*1780*/  MUFU.RCP R3, R3 ;  /* 0x0000000300037308 */ /* 0x001e240000001000 */
[----:B0-----:R-:W-:Y:S01]  /*1790*/  VIADD R4, R3, 0xffffffe ;  /* 0x0ffffffe03047836 */ /* 0x001fe20000000000 */
[----:B------:R-:W-:-:S05]  /*17a0*/  IADD3 R3, RZ, -R11, RZ ;  /* 0x8000000bff037210 */ /* 0x000fca0007ffe0ff */
[----:B------:R0:W1:Y:S02]  /*17b0*/  F2I.FTZ.U32.TRUNC.NTZ R5, R4 ;  /* 0x0000000400057305 */ /* 0x000064000021f000 */
[----:B0-----:R-:W-:Y:S02]  /*17c0*/  IMAD.MOV.U32 R4, RZ, RZ, RZ ;  /* 0x000000ffff047224 */ /* 0x001fe400078e00ff */
[----:B-1----:R-:W-:-:S04]  /*17d0*/  IMAD.MOV R7, RZ, RZ, -R5 ;  /* 0x000000ffff077224 */ /* 0x002fc800078e0a05 */
        /* <DEDUP_REMOVED lines=9> */
[----:B------:R-:W-:-:S05]  /*1870*/  @P0 IADD3 R5, R5, 0x1, RZ ;  /* 0x0000000105050810 */ /* 0x000fca0007ffe0ff */
[----:B------:R-:W-:Y:S01]  /*1880*/  @!P2 IMAD.MOV R5, RZ, RZ, -R5 ;  /* 0x000000ffff05a224 */ /* 0x000fe200078e0a05 */
[----:B------:R-:W-:-:S07]  /*1890*/  @!P1 LOP3.LUT R5, RZ, R9, RZ, 0x33, !PT ;  /* 0x00000009ff059212 */ /* 0x000fce00078e33ff */
.L_x_483:
[----:B------:R-:W-:Y:S05]  /*18a0*/  BSYNC B0 ;  /* 0x0000000000007941 */ /* 0x000fea0003800000 */
.L_x_482:
[----:B------:R-:W-:-:S05]  /*18b0*/  IMAD R0, R12, R5, RZ ;  /* 0x000000050c007224 */ /* 0x000fca00078e02ff */
[C---:B------:R-:W-:Y:S01]  /*18c0*/  VIADDMNMX R5, R0.reuse, R5, R26, PT ;  /* 0x0000000500057246 */ /* 0x040fe2000380011a */
[----:B------:R-:W-:-:S04]  /*18d0*/  IMAD R0, R0, 0x80, -R10 ;  /* 0x0000008000007824 */ /* 0x000fc800078e0a0a */
[----:B------:R-:W-:Y:S01]  /*18e0*/  IMAD R4, R5, 0x80, -R10 ;  /* 0x0000008005047824 */ /* 0x000fe200078e0a0a */
[----:B------:R-:W-:-:S04]  /*18f0*/  VIMNMX R0, RZ, R0, !PT ;  /* 0x00000000ff007248 */ /* 0x000fc80007fe0100 */
[----:B------:R-:W-:Y:S02]  /*1900*/  VIMNMX R3, R4, R27, PT ;  /* 0x0000001b04037248 */ /* 0x000fe40003fe0100 */
[----:B------:R-:W-:Y:S02]  /*1910*/  SHF.R.U32.HI R30, RZ, 0x7, R0 ;  /* 0x00000007ff1e7819 */ /* 0x000fe40000011600 */
[----:B------:R-:W-:-:S03]  /*1920*/  ISETP.GT.AND P0, PT, R3, R0, PT ;  /* 0x000000000300720c */ /* 0x000fc60003f04270 */
[----:B------:R-:W-:-:S10]  /*1930*/  IMAD.MOV.U32 R29, RZ, RZ, R30 ;  /* 0x000000ffff1d7224 */ /* 0x000fd400078e001e */
[----:B------:R-:W-:-:S04]  /*1940*/  @P0 IADD3 R3, R3, 0x7f, RZ ;  /* 0x0000007f03030810 */ /* 0x000fc80007ffe0ff */
[----:B------:R-:W-:-:S04]  /*1950*/  @P0 SHF.R.S32.HI R0, RZ, 0x1f, R3 ;  /* 0x0000001fff000819 */ /* 0x000fc80000011403 */
[----:B------:R-:W-:-:S04]  /*1960*/  @P0 LEA.HI R0, R0, R3, RZ, 0x7 ;  /* 0x0000000300000211 */ /* 0x000fc800078f38ff */
[----:B------:R-:W-:Y:S02]  /*1970*/  @P0 SHF.R.S32.HI R29, RZ, 0x7, R0 ;  /* 0x00000007ff1d0819 */ /* 0x000fe40000011400 */
[----:B------:R-:W-:Y:S02]  /*1980*/  PLOP3.LUT P0, PT, PT, PT, PT, 0x80, 0x0 ;  /* 0x000000000000781c */ /* 0x000fe40003f0f070 */
[----:B------:R-:W-:-:S13]  /*1990*/  ISETP.GT.AND P1, PT, R29, R30, PT ;  /* 0x0000001e1d00720c */ /* 0x000fda0003f24270 */
[----:B------:R-:W-:Y:S05]  /*19a0*/  @!P1 BRA `(.L_x_484) ;  /* 0x0000004000189947 */ /* 0x000fea0003800000 */
[----:B------:R-:W-:Y:S01]  /*19b0*/  VIADD R0, R18, 0xe400 ;  /* 0x0000e40012007836 */ /* 0x000fe20000000000 */
[----:B------:R-:W-:Y:S04]  /*19c0*/  BSSY B6, `(.L_x_485) ;  /* 0x0000013000067945 */ /* 0x000fe80003800000 */
[----:B------:R-:W-:-:S13]  /*19d0*/  LOP3.LUT P0, RZ, R0, 0x3ff, RZ, 0xc0, !PT ;  /* 0x000003ff00ff7812 */ /* 0x000fda000780c0ff */
[----:B------:R-:W-:Y:S05]  /*19e0*/  @!P0 BRA `(.L_x_486) ;  /* 0x0000000000408947 */ /* 0x000fea0003800000 */
[----:B------:R-:W-:Y:S01]  /*19f0*/  MOV R0, 0x0 ;  /* 0x0000000000007802 */ /* 0x000fe20000000f00 */
[----:B------:R-:W-:Y:S01]  /*1a00*/  ULDC.64 UR4, c[0x4][0x88] ;  /* 0x0100220000047ab9 */ /* 0x000fe20000000a00 */
[----:B------:R-:W-:Y:S01]  /*1a10*/  ULDC.64 UR6, c[0x4][0x18] ;  /* 0x0100060000067ab9 */ /* 0x000fe20000000a00 */
[----:B------:R-:W-:Y:S01]  /*1a20*/  IMAD.U32 R4, RZ, RZ, UR4 ;  /* 0x00000004ff047e24 */ /* 0x000fe2000f8e00ff */
[----:B------:R0:W2:Y:S01]  /*1a30*/  LDC.64 R14, c[0x4][R0] ;  /* 0x01000000000e7b82 */ /* 0x0000a20000000a00 */
[----:B------:R-:W-:Y:S01]  /*1a40*/  MOV R5, UR5 ;  /* 0x0000000500057c02 */ /* 0x000fe20008000f00 */
[----:B------:R-:W-:Y:S01]  /*1a50*/  ULDC.64 UR4, c[0x4][0x90] ;  /* 0x0100240000047ab9 */ /* 0x000fe20000000a00 */
[----:B------:R-:W-:Y:S01]  /*1a60*/  IMAD.U32 R10, RZ, RZ, UR6 ;  /* 0x00000006ff0a7e24 */ /* 0x000fe2000f8e00ff */
[----:B------:R-:W-:Y:S01]  /*1a70*/  MOV R11, UR7 ;  /* 0x00000007000b7c02 */ /* 0x000fe20008000f00 */
[----:B-1----:R-:W-:Y:S02]  /*1a80*/  IMAD.U32 R6, RZ, RZ, UR4 ;  /* 0x00000004ff067e24 */ /* 0x002fe4000f8e00ff */
[----:B------:R-:W-:-:S02]  /*1a90*/  IMAD.U32 R7, RZ, RZ, UR5 ;  /* 0x00000005ff077e24 */ /* 0x000fc4000f8e00ff */
[----:B------:R-:W-:Y:S02]  /*1aa0*/  IMAD.MOV.U32 R8, RZ, RZ, 0x70 ;  /* 0x00000070ff087424 */ /* 0x000fe400078e00ff */
[----:B------:R-:W-:Y:S02]  /*1ab0*/  IMAD.MOV.U32 R12, RZ, RZ, 0x1 ;  /* 0x00000001ff0c7424 */ /* 0x000fe400078e00ff */
[----:B0-----:R-:W-:-:S07]  /*1ac0*/  IMAD.MOV.U32 R13, RZ, RZ, RZ ;  /* 0x000000ffff0d7224 */ /* 0x001fce00078e00ff */
[----:B------:R-:W-:-:S07]  /*1ad0*/  LEPC R20, `(.L_x_486) ;  /* 0x000000001014794e */ /* 0x000fce0000000000 */
[----:B--2--5:R-:W-:Y:S05]  /*1ae0*/  CALL.ABS.NOINC R14 ;  /* 0x000000000e007343 */ /* 0x024fea0003c00000 */
.L_x_486:
[----:B------:R-:W-:Y:S05]  /*1af0*/  BSYNC B6 ;  /* 0x0000000000067941 */ /* 0x000fea0003800000 */
.L_x_485:
[----:B------:R-:W-:Y:S01]  /*1b00*/  IADD3 R28, R18, 0x400, RZ ;  /* 0x00000400121c7810 */ /* 0x000fe20007ffe0ff */
[----:B------:R-:W-:Y:S03]  /*1b10*/  BSSY B6, `(.L_x_487) ;  /* 0x0000013000067945 */ /* 0x000fe60003800000 */
[----:B------:R-:W-:-:S13]  /*1b20*/  LOP3.LUT P0, RZ, R28, 0x3ff, RZ, 0xc0, !PT ;  /* 0x000003ff1cff7812 */ /* 0x000fda000780c0ff */
[----:B------:R-:W-:Y:S05]  /*1b30*/  @!P0 BRA `(.L_x_488) ;  /* 0x0000000000408947 */ /* 0x000fea0003800000 */
[----:B------:R-:W-:Y:S01]  /*1b40*/  MOV R0, 0x0 ;  /* 0x0000000000007802 */ /* 0x000fe20000000f00 */
[----:B------:R-:W-:Y:S01]  /*1b50*/  ULDC.64 UR4, c[0x4][0x88] ;  /* 0x0100220000047ab9 */ /* 0x000fe20000000a00 */
[----:B------:R-:W-:Y:S01]  /*1b60*/  ULDC.64 UR6, c[0x4][0x18] ;  /* 0x0100060000067ab9 */ /* 0x000fe20000000a00 */
[----:B------:R-:W-:Y:S01]  /*1b70*/  IMAD.U32 R4, RZ, RZ, UR4 ;  /* 0x00000004ff047e24 */ /* 0x000fe2000f8e00ff */
[----:B------:R0:W2:Y:S01]  /*1b80*/  LDC.64 R14, c[0x4][R0] ;  /* 0x01000000000e7b82 */ /* 0x0000a20000000a00 */
[----:B------:R-:W-:Y:S01]  /*1b90*/  IMAD.U32 R5, RZ, RZ, UR5 ;  /* 0x00000005ff057e24 */ /* 0x000fe2000f8e00ff */
[----:B------:R-:W-:Y:S01]  /*1ba0*/  ULDC.64 UR4, c[0x4][0x90] ;  /* 0x0100240000047ab9 */ /* 0x000fe20000000a00 */
[----:B------:R-:W-:Y:S01]  /*1bb0*/  IMAD.U32 R10, RZ, RZ, UR6 ;  /* 0x00000006ff0a7e24 */ /* 0x000fe2000f8e00ff */
[----:B-1----:R-:W-:Y:S01]  /*1bc0*/  MOV R7, UR5 ;  /* 0x0000000500077c02 */ /* 0x002fe20008000f00 */
[----:B------:R-:W-:Y:S01]  /*1bd0*/  IMAD.U32 R6, RZ, RZ, UR4 ;  /* 0x00000004ff067e24 */ /* 0x000fe2000f8e00ff */
[----:B------:R-:W-:Y:S01]  /*1be0*/  MOV R12, 0x1 ;  /* 0x00000001000c7802 */ /* 0x000fe20000000f00 */
[----:B------:R-:W-:-:S02]  /*1bf0*/  IMAD.U32 R11, RZ, RZ, UR7 ;  /* 0x00000007ff0b7e24 */ /* 0x000fc4000f8e00ff */
[----:B------:R-:W-:Y:S02]  /*1c00*/  IMAD.MOV.U32 R8, RZ, RZ, 0x70 ;  /* 0x00000070ff087424 */ /* 0x000fe400078e00ff */
[----:B0-----:R-:W-:-:S07]  /*1c10*/  IMAD.MOV.U32 R13, RZ, RZ, RZ ;  /* 0x000000ffff0d7224 */ /* 0x001fce00078e00ff */
[----:B------:R-:W-:-:S07]  /*1c20*/  LEPC R20, `(.L_x_488) ;  /* 0x000000001014794e */ /* 0x000fce0000000000 */
[----:B--2--5:R-:W-:Y:S05]  /*1c30*/  CALL.ABS.NOINC R14 ;  /* 0x000000000e007343 */ /* 0x024fea0003c00000 */
.L_x_488:
[----:B------:R-:W-:Y:S05]  /*1c40*/  BSYNC B6 ;  /* 0x0000000000067941 */ /* 0x000fea0003800000 */
.L_x_487:
[----:B------:R-:W-:Y:S01]  /*1c50*/  ULDC.64 UR4, c[0x0][0x9f8] ;  /* 0x00027e0000047ab9 */ /* 0x000fe20000000a00 */
[----:B------:R-:W-:Y:S01]  /*1c60*/  IMAD.MOV.U32 R69, RZ, RZ, R36 ;  /* 0x000000ffff457224 */ /* 0x000fe200078e0024 */
[----:B------:R-:W-:Y:S01]  /*1c70*/  ISETP.NE.U32.AND P0, PT, RZ, UR4, PT ;  /* 0x00000004ff007c0c */ /* 0x000fe2000bf05070 */
[----:B------:R-:W2:Y:S01]  /*1c80*/  LDL R14, [R1+0x24] ;  /* 0x00002400010e7983 */ /* 0x000ea20000100800 */
[----:B------:R-:W0:Y:S02]  /*1c90*/  LDC.64 R4, c[0x0][0x3f8] ;  /* 0x0000fe00ff047b82 */ /* 0x000e240000000a00 */
[----:B------:R-:W-:-:S06]  /*1ca0*/  ISETP.NE.AND.EX P0, PT, RZ, UR5, PT, P0 ;  /* 0x00000005ff007c0c */ /* 0x000fcc000bf05300 */
[----:B------:R-:W3:Y:S07]  /*1cb0*/  LDC R59, c[0x0][0x3f4] ;  /* 0x0000fd00ff3b7b82 */ /* 0x000eee0000000800 */
[----:B-1----:R-:W-:Y:S01]  /*1cc0*/  @P0 IADD3 R6, P1, R38, UR4, RZ ;  /* 0x0000000426060c10 */ /* 0x002fe2000ff3e0ff */
[----:B------:R-:W1:Y:S01]  /*1cd0*/  LDC.64 R62, c[0x0][0x408] ;  /* 0x00010200ff3e7b82 */ /* 0x000e620000000a00 */
[----:B------:R-:W4:Y:S02]  /*1ce0*/  LDL R38, [R1+0x14] ;  /* 0x0000140001267983 */ /* 0x000f240000100800 */
[----:B------:R-:W-:-:S05]  /*1cf0*/  @P0 IADD3.X R7, R37, UR5, RZ, P1, !PT ;  /* 0x0000000525070c10 */ /* 0x000fca0008ffe4ff */
[----:B------:R1:W2:Y:S01]  /*1d00*/  @P0 LDG.E R69, desc[UR42][R6.64] ;  /* 0x0000002a06450981 */ /* 0x0002a2000c1e1900 */
[----:B------:R-:W1:Y:S01]  /*1d10*/  S2R R36, SR_TID.X ;  /* 0x0000000000247919 */ /* 0x000e620000002100 */
[----:B------:R-:W-:Y:S02]  /*1d20*/  SHF.R.S32.HI R3, RZ, 0x1f, R153 ;  /* 0x0000001fff037819 */ /* 0x000fe40000011499 */
[----:B------:R-:W-:-:S03]  /*1d30*/  SHF.R.S32.HI R23, RZ, 0x1f, R22 ;  /* 0x0000001fff177819 */ /* 0x000fc60000011416 */
[-C--:B0-----:R-:W-:Y:S01]  /*1d40*/  IMAD R0, R3, R4.reuse, RZ ;  /* 0x0000000403007224 */ /* 0x081fe200078e02ff */
[----:B---3--:R-:W-:Y:S01]  /*1d50*/  ISETP.GE.AND P0, PT, R16, R59, PT ;  /* 0x0000003b1000720c */ /* 0x008fe20003f06270 */
[----:B------:R-:W-:-:S04]  /*1d60*/  IMAD.WIDE.U32 R8, R153, R4, R22 ;  /* 0x0000000499087225 */ /* 0x000fc800078e0016 */
[----:B------:R-:W-:Y:S02]  /*1d70*/  IMAD R13, R153, R5, R0 ;  /* 0x00000005990d7224 */ /* 0x000fe400078e0200 */
[----:B-1----:R-:W-:Y:S01]  /*1d80*/  IMAD R0, R3, R62, RZ ;  /* 0x0000003e03007224 */ /* 0x002fe200078e02ff */
[----:B------:R-:W-:Y:S01]  /*1d90*/  SEL R3, R59, RZ, P0 ;  /* 0x000000ff3b037207 */ /* 0x000fe20000000000 */
[----:B------:R-:W-:Y:S01]  /*1da0*/  IMAD.WIDE.U32 R10, R153, R4, R16 ;  /* 0x00000004990a7225 */ /* 0x000fe200078e0010 */
[----:B------:R-:W-:-:S03]  /*1db0*/  IADD3 R9, R9, R13, RZ ;  /* 0x0000000d09097210 */ /* 0x000fc60007ffe0ff */
[----:B------:R-:W-:Y:S01]  /*1dc0*/  IMAD.IADD R11, R13, 0x1, R11 ;  /* 0x000000010d0b7824 */ /* 0x000fe200078e020b */
[----:B-----5:R-:W-:Y:S01]  /*1dd0*/  SHF.R.S32.HI R13, RZ, 0x1f, R25 ;  /* 0x0000001fff0d7819 */ /* 0x020fe20000011419 */
[----:B------:R-:W-:Y:S02]  /*1de0*/  IMAD.IADD R3, R16, 0x1, R3 ;  /* 0x0000000110037824 */ /* 0x000fe400078e0203 */
[----:B------:R-:W-:Y:S02]  /*1df0*/  IMAD R15, R153, R63, R0 ;  /* 0x0000003f990f7224 */ /* 0x000fe400078e0200 */
[----:B------:R-:W-:Y:S01]  /*1e00*/  IMAD R12, R13, R4, RZ ;  /* 0x000000040d0c7224 */ /* 0x000fe200078e02ff */
[----:B------:R-:W-:Y:S02]  /*1e10*/  SHF.R.S32.HI R0, RZ, 0x1f, R3 ;  /* 0x0000001fff007819 */ /* 0x000fe40000011403 */
[----:B------:R-:W-:Y:S02]  /*1e20*/  SHF.R.U32.HI R37, RZ, 0x7, R36 ;  /* 0x00000007ff257819 */ /* 0x000fe40000011624 */
[----:B------:R-:W-:Y:S01]  /*1e30*/  LEA.HI R0, R0, R3, RZ, 0x3 ;  /* 0x0000000300007211 */ /* 0x000fe200078f18ff */
[----:B------:R-:W-:Y:S01]  /*1e40*/  IMAD R3, R25, R5, R12 ;  /* 0x0000000519037224 */ /* 0x000fe200078e020c */
[----:B------:R-:W-:Y:S01]  /*1e50*/  ISETP.NE.AND P6, PT, R37, 0x1, PT ;  /* 0x000000012500780c */ /* 0x000fe20003fc5270 */
[----:B------:R-:W-:-:S02]  /*1e60*/  IMAD R12, R13, R62, RZ ;  /* 0x0000003e0d0c7224 */ /* 0x000fc400078e02ff */
[----:B------:R-:W-:Y:S02]  /*1e70*/  VIADD R61, R37, 0x8 ;  /* 0x00000008253d7836 */ /* 0x000fe40000000000 */
[C---:B------:R-:W-:Y:S01]  /*1e80*/  VIADD R37, R153.reuse, 0x60 ;  /* 0x0000006099257836 */ /* 0x040fe20000000000 */
[----:B------:R-:W-:Y:S01]  /*1e90*/  SHF.L.U64.HI R66, R4, 0x7, R5 ;  /* 0x0000000704427819 */ /* 0x000fe20000010205 */
[----:B------:R-:W-:Y:S01]  /*1ea0*/  IMAD.IADD R68, R68, 0x1, R31 ;  /* 0x0000000144447824 */ /* 0x000fe200078e021f */
[----:B------:R-:W-:Y:S01]  /*1eb0*/  SHF.L.U64.HI R64, R62, 0x7, R63 ;  /* 0x000000073e407819 */ /* 0x000fe2000001023f */
[----:B------:R-:W-:-:S04]  /*1ec0*/  IMAD.WIDE.U32 R6, R153, R62, R16 ;  /* 0x0000003e99067225 */ /* 0x000fc800078e0010 */
[----:B------:R-:W-:-:S04]  /*1ed0*/  IMAD.WIDE.U32 R20, R25, R4, R8 ;  /* 0x0000000419147225 */ /* 0x000fc800078e0008 */
[----:B------:R-:W-:-:S04]  /*1ee0*/  IMAD.WIDE.U32 R34, R25, R4, R10 ;  /* 0x0000000419227225 */ /* 0x000fc800078e000a */
[----:B------:R-:W-:Y:S02]  /*1ef0*/  IMAD.SHL.U32 R65, R4, 0x80, RZ ;  /* 0x0000008004417824 */ /* 0x000fe400078e00ff */
[----:B------:R-:W-:Y:S02]  /*1f00*/  IMAD R31, R25, R63, R12 ;  /* 0x0000003f191f7224 */ /* 0x000fe400078e020c */
[----:B------:R-:W-:Y:S01]  /*1f10*/  IMAD.SHL.U32 R37, R37, 0x40, RZ ;  /* 0x0000004025257824 */ /* 0x000fe200078e00ff */
[----:B------:R-:W-:Y:S02]  /*1f20*/  IADD3 R7, R15, R7, RZ ;  /* 0x000000070f077210 */ /* 0x000fe40007ffe0ff */
[----:B------:R-:W-:Y:S02]  /*1f30*/  LOP3.LUT R32, R32, 0xfffffffd, RZ, 0xc0, !PT ;  /* 0xfffffffd20207812 */ /* 0x000fe400078ec0ff */
[----:B------:R-:W-:Y:S01]  /*1f40*/  LOP3.LUT R37, R37, 0x1c0, RZ, 0xc0, !PT ;  /* 0x000001c025257812 */ /* 0x000fe200078ec0ff */
[----:B------:R-:W-:Y:S01]  /*1f50*/  IMAD.WIDE.U32 R54, R25, R62, R6 ;  /* 0x0000003e19367225 */ /* 0x000fe200078e0006 */
[----:B------:R-:W-:-:S02]  /*1f60*/  SHF.R.S32.HI R7, RZ, 0x3, R0 ;  /* 0x00000003ff077819 */ /* 0x000fc40000011400 */
[----:B------:R-:W-:Y:S01]  /*1f70*/  LOP3.LUT R6, R0, 0xfffffff8, RZ, 0xc0, !PT ;  /* 0xfffffff800067812 */ /* 0x000fe200078ec0ff */
[----:B------:R-:W-:Y:S05]  /*1f80*/  @!P6 WARPSYNC.ALL ;  /* 0x000000000000e948 */ /* 0x000fea0003800000 */
[----:B------:R-:W-:Y:S01]  /*1f90*/  IMAD.WIDE.U32 R52, R153, R62, R22 ;  /* 0x0000003e99347225 */ /* 0x000fe200078e0016 */
[----:B------:R-:W-:-:S03]  /*1fa0*/  ULDC UR4, c[0x0][0x2f4] ;  /* 0x0000bd0000047ab9 */ /* 0x000fc60000000800 */
[----:B------:R-:W-:Y:S02]  /*1fb0*/  IMAD.IADD R53, R53, 0x1, R15 ;  /* 0x0000000135357824 */ /* 0x000fe400078e020f */
[----:B------:R-:W-:Y:S02]  /*1fc0*/  IMAD.IADD R57, R21, 0x1, R3 ;  /* 0x0000000115397824 */ /* 0x000fe400078e0203 */
[----:B------:R-:W-:Y:S02]  /*1fd0*/  IMAD.IADD R56, R3, 0x1, R35 ;  /* 0x0000000103387824 */ /* 0x000fe400078e0223 */
[----:B------:R-:W-:Y:S01]  /*1fe0*/  IMAD.WIDE.U32 R52, R25, R62, R52 ;  /* 0x0000003e19347225 */ /* 0x000fe200078e0034 */
[----:B------:R-:W-:Y:S01]  /*1ff0*/  @!P6 BAR.SYNC.DEFER_BLOCKING 0x9, 0x100 ;  /* 0x024400000000eb1d */ /* 0x000fe20000010000 */
[----:B------:R-:W-:Y:S02]  /*2000*/  ISETP.GE.AND P2, PT, R2, UR4, PT ;  /* 0x0000000402007c0c */ /* 0x000fe4000bf46270 */
[----:B------:R-:W-:-:S02]  /*2010*/  IMAD.SHL.U32 R62, R62, 0x80, RZ ;  /* 0x000000803e3e7824 */ /* 0x000fc400078e00ff */
[----:B------:R-:W-:Y:S02]  /*2020*/  IMAD.SHL.U32 R59, R59, 0x2, RZ ;  /* 0x000000023b3b7824 */ /* 0x000fe400078e00ff */
[C---:B----4-:R-:W-:Y:S01]  /*2030*/  IMAD.SHL.U32 R67, R38.reuse, 0x40, RZ ;  /* 0x0000004026437824 */ /* 0x050fe200078e00ff */
[----:B------:R-:W-:Y:S02]  /*2040*/  LOP3.LUT P1, RZ, R38, 0x4, RZ, 0xc0, !PT ;  /* 0x0000000426ff7812 */ /* 0x000fe4000782c0ff */
[----:B------:R-:W-:Y:S02]  /*2050*/  IADD3 R38, R36, -0x80, RZ ;  /* 0xffffff8024267810 */ /* 0x000fe40007ffe0ff */
[----:B------:R-:W-:Y:S02]  /*2060*/  LOP3.LUT R67, R67, 0x1c0, RZ, 0xc0, !PT ;  /* 0x000001c043437812 */ /* 0x000fe400078ec0ff */
[----:B------:R-:W-:Y:S02]  /*2070*/  SHF.R.S32.HI R36, RZ, 0x1f, R38 ;  /* 0x0000001fff247819 */ /* 0x000fe40000011426 */
[----:B------:R-:W-:-:S02]  /*2080*/  SHF.R.U32.HI R63, RZ, 0x3, R67 ;  /* 0x00000003ff3f7819 */ /* 0x000fc40000011643 */
[----:B------:R-:W-:Y:S02]  /*2090*/  LOP3.LUT R4, R67, 0x18, R16, 0xf8, !PT ;  /* 0x0000001843047812 */ /* 0x000fe400078ef810 */
[----:B------:R-:W-:Y:S02]  /*20a0*/  LEA.HI R36, R36, R38, RZ, 0x5 ;  /* 0x0000002624247211 */ /* 0x000fe400078f28ff */
[----:B------:R-:W-:Y:S02]  /*20b0*/  LOP3.LUT R4, R4, R63, RZ, 0x3c, !PT ;  /* 0x0000003f04047212 */ /* 0x000fe400078e3cff */
[----:B------:R-:W-:Y:S02]  /*20c0*/  SHF.R.S32.HI R36, RZ, 0x5, R36 ;  /* 0x00000005ff247819 */ /* 0x000fe40000011424 */
[----:B------:R-:W-:Y:S02]  /*20d0*/  @P1 LOP3.LUT R32, R32, 0x2, RZ, 0xfc, !PT ;  /* 0x0000000220201812 */ /* 0x000fe400078efcff */
[----:B------:R-:W-:-:S02]  /*20e0*/  LEA R58, R36, R4, 0x9 ;  /* 0x00000004243a7211 */ /* 0x000fc400078e48ff */
[--C-:B------:R-:W-:Y:S02]  /*20f0*/  LOP3.LUT R4, R67, 0x38, R0.reuse, 0xf8, !PT ;  /* 0x0000003843047812 */ /* 0x100fe400078ef800 */
[----:B------:R-:W-:Y:S01]  /*2100*/  LOP3.LUT R0, R37, 0x38, R0, 0xf8, !PT ;  /* 0x0000003825007812 */ /* 0x000fe200078ef800 */
[----:B------:R-:W-:Y:S01]  /*2110*/  VIADD R37, R153, 0x60 ;  /* 0x0000006099257836 */ /* 0x000fe20000000000 */
[----:B------:R0:W-:Y:S04]  /*2120*/  STL [R1], R32 ;  /* 0x0000002001007387 */ /* 0x0001e80000100800 */
[----:B------:R-:W-:Y:S02]  /*2130*/  SHF.L.U32 R37, R37, 0x6, RZ ;  /* 0x0000000625257819 */ /* 0x000fe400000006ff */
[----:B0-----:R-:W-:-:S02]  /*2140*/  SHF.R.S32.HI R32, RZ, 0x1f, R38 ;  /* 0x0000001fff207819 */ /* 0x001fc40000011426 */
[----:B------:R-:W-:Y:S02]  /*2150*/  LOP3.LUT R37, R37, 0x1c0, RZ, 0xc0, !PT ;  /* 0x000001c025257812 */ /* 0x000fe400078ec0ff */
[----:B------:R-:W-:Y:S02]  /*2160*/  LEA.HI R32, R32, R38, RZ, 0x2 ;  /* 0x0000002620207211 */ /* 0x000fe400078f10ff */
[----:B------:R-:W-:Y:S02]  /*2170*/  SHF.R.U32.HI R37, RZ, 0x3, R37 ;  /* 0x00000003ff257819 */ /* 0x000fe40000011625 */
[----:B------:R-:W-:Y:S02]  /*2180*/  LOP3.LUT R32, R32, 0xfffffffc, RZ, 0xc0, !PT ;  /* 0xfffffffc20207812 */ /* 0x000fe400078ec0ff */
[----:B------:R-:W-:Y:S02]  /*2190*/  LOP3.LUT R3, R4, R63, RZ, 0x3c, !PT ;  /* 0x0000003f04037212 */ /* 0x000fe400078e3cff */
[----:B------:R-:W-:Y:S01]  /*21a0*/  LOP3.LUT R0, R0, R37, RZ, 0x3c, !PT ;  /* 0x0000002500007212 */ /* 0x000fe200078e3cff */
[----:B------:R-:W-:Y:S01]  /*21b0*/  IMAD.IADD R32, R38, 0x1, -R32 ;  /* 0x0000000126207824 */ /* 0x000fe200078e0a20 */
[----:B------:R-:W-:Y:S01]  /*21c0*/  ISETP.GE.AND P1, PT, R16, UR4, PT ;  /* 0x0000000410007c0c */ /* 0x000fe2000bf26270 */
[----:B------:R-:W-:-:S02]  /*21d0*/  IMAD R3, R36, 0x200, R3 ;  /* 0x0000020024037824 */ /* 0x000fc400078e0203 */
[----:B------:R-:W-:Y:S01]  /*21e0*/  IMAD R60, R32, 0x60, R153 ;  /* 0x00000060203c7824 */ /* 0x000fe200078e0299 */
[----:B--2---:R-:W-:Y:S01]  /*21f0*/  SHF.R.S32.HI R5, RZ, 0x1f, R69 ;  /* 0x0000001fff057819 */ /* 0x004fe20000011445 */
[----:B------:R-:W-:Y:S01]  /*2200*/  IMAD.IADD R32, R53, 0x1, R31 ;  /* 0x0000000135207824 */ /* 0x000fe200078e021f */
[----:B------:R-:W-:Y:S01]  /*2210*/  IADD3 R31, R31, R55, RZ ;  /* 0x000000371f1f7210 */ /* 0x000fe20007ffe0ff */
[----:B------:R-:W-:Y:S01]  /*2220*/  IMAD.IADD R0, R14, 0x1, R0 ;  /* 0x000000010e007824 */ /* 0x000fe200078e0200 */
[----:B------:R-:W-:-:S07]  /*2230*/  SHF.R.S32.HI R4, RZ, 0x1f, R6 ;  /* 0x0000001fff047819 */ /* 0x000fce0000011406 */
.L_x_544:
[----:B--2---:R-:W2:Y:S01]  /*2240*/  LDL R38, [R1+0x14] ;  /* 0x0000140001267983 */ /* 0x004ea20000100800 */
[----:B------:R-:W0:Y:S03]  /*2250*/  LDC R74, c[0x0][0x430] ;  /* 0x00010c00ff4a7b82 */ /* 0x000e260000000800 */
[----:B---3--:R-:W3:Y:S01]  /*2260*/  LDL.LU R36, [R1] ;  /* 0x0000000001247983 */ /* 0x008ee20000300800 */
[----:B------:R-:W-:Y:S01]  /*2270*/  VIADD R29, R29, 0xffffffff ;  /* 0xffffffff1d1d7836 */ /* 0x000fe20000000000 */
[----:B------:R-:W-:-:S03]  /*2280*/  MOV R73, RZ ;  /* 0x000000ff00497202 */ /* 0x000fc60000000f00 */
[----:B------:R-:W1:Y:S01]  /*2290*/  LDC R80, c[0x0][0x3f4] ;  /* 0x0000fd00ff507b82 */ /* 0x000e620000000800 */
[----:B------:R-:W-:-:S05]  /*22a0*/  LEA R10, R29, R60, 0x7 ;  /* 0x0000003c1d0a7211 */ /* 0x000fca00078e38ff */
[----:B----4-:R-:W-:-:S04]  /*22b0*/  IMAD.IADD R37, R68, 0x1, R10 ;  /* 0x0000000144257824 */ /* 0x010fc800078e020a */
[----:B------:R-:W-:Y:S01]  /*22c0*/  IMAD.MOV.U32 R12, RZ, RZ, R37 ;  /* 0x000000ffff0c7224 */ /* 0x000fe200078e0025 */
[----:B0-----:R-:W-:-:S13]  /*22d0*/  ISETP.NE.AND P3, PT, R74, 0x1, PT ;  /* 0x000000014a00780c */ /* 0x001fda0003f65270 */
[----:B------:R-:W0:Y:S08]  /*22e0*/  @P3 LDC R8, c[0x0][0x434] ;  /* 0x00010d00ff083b82 */ /* 0x000e300000000800 */
[----:B------:R-:W4:Y:S01]  /*22f0*/  @P3 LDC R9, c[0x0][0x438] ;  /* 0x00010e00ff093b82 */ /* 0x000f220000000800 */
[----:B0-----:R-:W-:-:S05]  /*2300*/  @P3 IMAD.HI.U32 R8, R37, R8, RZ ;  /* 0x0000000825083227 */ /* 0x001fca00078e00ff */
[----:B----4-:R-:W-:Y:S02]  /*2310*/  @P3 SHF.R.U32.HI R12, RZ, R9, R8 ;  /* 0x00000009ff0c3219 */ /* 0x010fe40000011608 */
[----:B------:R-:W-:-:S04]  /*2320*/  ISETP.GE.AND P3, PT, R10, R27, PT ;  /* 0x0000001b0a00720c */ /* 0x000fc80003f66270 */
[----:B------:R-:W-:-:S13]  /*2330*/  ISETP.GT.OR P3, PT, R60, 0x7f, P3 ;  /* 0x0000007f3c00780c */ /* 0x000fda0001f64670 */
[----:B------:R-:W0:Y:S01]  /*2340*/  @!P3 LDC.64 R10, c[0x0][0x428] ;  /* 0x00010a00ff0abb82 */ /* 0x000e220000000a00 */
[----:B------:R-:W-:-:S07]  /*2350*/  @!P3 SHF.R.S32.HI R13, RZ, 0x1f, R12 ;  /* 0x0000001fff0db819 */ /* 0x000fce000001140c */
[----:B------:R-:W4:Y:S01]  /*2360*/  @!P3 LDC.64 R8, c[0x0][0x418] ;  /* 0x00010600ff08bb82 */ /* 0x000f220000000a00 */
[----:B0-----:R-:W-:-:S04]  /*2370*/  @!P3 IMAD R14, R5, R10, RZ ;  /* 0x0000000a050eb224 */ /* 0x001fc800078e02ff */
[C---:B------:R-:W-:Y:S02]  /*2380*/  @!P3 IMAD R15, R69.reuse, R11, R14 ;  /* 0x0000000b450fb224 */ /* 0x040fe400078e020e */
[----:B------:R-:W-:-:S04]  /*2390*/  @!P3 IMAD.WIDE.U32 R10, R69, R10, R12 ;  /* 0x0000000a450ab225 */ /* 0x000fc800078e000c */
[----:B------:R-:W-:Y:S01]  /*23a0*/  @!P3 IMAD.IADD R11, R11, 0x1, R15 ;  /* 0x000000010b0bb824 */ /* 0x000fe200078e020f */
[----:B----4-:R-:W-:-:S04]  /*23b0*/  @!P3 LEA R8, P4, R10, R8, 0x2 ;  /* 0x000000080a08b211 */ /* 0x010fc800078810ff */
[----:B------:R-:W-:-:S05]  /*23c0*/  @!P3 LEA.HI.X R9, R10, R9, R11, 0x2, P4 ;  /* 0x000000090a09b211 */ /* 0x000fca00020f140b */
[----:B------:R0:W5:Y:S01]  /*23d0*/  @!P3 LDG.E R73, desc[UR42][R8.64] ;  /* 0x0000002a0849b981 */ /* 0x000162000c1e1900 */
[----:B------:R-:W-:Y:S01]  /*23e0*/  ISETP.GT.AND P3, PT, R29, R30, PT ;  /* 0x0000001e1d00720c */ /* 0x000fe20003f64270 */
[----:B------:R-:W-:Y:S01]  /*23f0*/  IMAD R11, R19, 0x2000, R58 ;  /* 0x00002000130b7824 */ /* 0x000fe200078e023a */
[----:B------:R-:W-:Y:S05]  /*2400*/  YIELD ;  /* 0x0000000000007946 */ /* 0x000fea0003800000 */
[----:B------:R-:W-:Y:S01]  /*2410*/  VIADD R71, R11, 0x20 ;  /* 0x000000200b477836 */ /* 0x000fe20000000000 */
[----:B------:R-:W-:Y:S01]  /*2420*/  BSSY B0, `(.L_x_489) ;  /* 0x0000300000007945 */ /* 0x000fe20003800000 */
[----:B------:R-:W-:-:S02]  /*2430*/  IMAD.MOV R13, RZ, RZ, -R12 ;  /* 0x000000ffff0d7224 */ /* 0x000fc400078e0a0c */
[----:B------:R-:W-:Y:S02]  /*2440*/  IMAD R72, R11, 0x2, R28 ;  /* 0x000000020b487824 */ /* 0x000fe400078e021c */
[----:B------:R-:W-:Y:S01]  /*2450*/  IMAD R74, R74, R13, R37 ;  /* 0x0000000d4a4a7224 */ /* 0x000fe200078e0225 */
[----:B--2---:R-:W-:Y:S02]  /*2460*/  LOP3.LUT P5, RZ, R38, 0x4, RZ, 0xc0, !PT ;  /* 0x0000000426ff7812 */ /* 0x004fe400078ac0ff */
[----:B---3--:R-:W-:-:S04]  /*2470*/  LOP3.LUT R36, R36, 0xfffffffe, RZ, 0xc0, !PT ;  /* 0xfffffffe24247812 */ /* 0x008fc800078ec0ff */
[----:B------:R-:W-:Y:S02]  /*2480*/  @P3 LOP3.LUT R36, R36, 0x1, RZ, 0xfc, !PT ;  /* 0x0000000124243812 */ /* 0x000fe400078efcff */
[----:B-1----:R-:W-:-:S03]  /*2490*/  ISETP.GE.AND P3, PT, R80, 0x1, PT ;  /* 0x000000015000780c */ /* 0x002fc60003f66270 */
[----:B------:R0:W-:Y:S02]  /*24a0*/  STL [R1], R36 ;  /* 0x0000002401007387 */ /* 0x0001e40000100800 */
[----:B------:R-:W-:-:S05]  /*24b0*/  @P5 IADD3 R71, R11, -0x20, RZ ;  /* 0xffffffe00b475810 */ /* 0x000fca0007ffe0ff */
[----:B------:R-:W-:-:S03]  /*24c0*/  IMAD R71, R71, 0x2, R28 ;  /* 0x0000000247477824 */ /* 0x000fc600078e021c */
[----:B0-----:R-:W-:Y:S05]  /*24d0*/  @!P3 BRA `(.L_x_490) ;  /* 0x0000002800c4b947 */ /* 0x001fea0003800000 */
[----:B------:R-:W-:Y:S01]  /*24e0*/  SHF.R.S32.HI R75, RZ, 0x1f, R74 ;  /* 0x0000001fff4b7819 */ /* 0x000fe2000001144a */
[----:B------:R-:W-:Y:S01]  /*24f0*/  ULDC.64 UR4, c[0x0][0x300] ;  /* 0x0000c00000047ab9 */ /* 0x000fe20000000a00 */
[----:B-----5:R-:W-:Y:S01]  /*2500*/  SHF.R.S32.HI R76, RZ, 0x1f, R73 ;  /* 0x0000001fff4c7819 */ /* 0x020fe20000011449 */
[----:B------:R-:W-:Y:S01]  /*2510*/  IMAD.WIDE.U32 R8, R74, UR4, RZ ;  /* 0x000000044a087c25 */ /* 0x000fe2000f8e00ff */
[----:B------:R-:W-:-:S03]  /*2520*/  ULDC.64 UR6, c[0x0][0x2e8] ;  /* 0x0000ba0000067ab9 */ /* 0x000fc60000000a00 */
[----:B------:R-:W-:Y:S02]  /*2530*/  IMAD R11, R75, UR4, RZ ;  /* 0x000000044b0b7c24 */ /* 0x000fe4000f8e02ff */
[----:B------:R-:W-:Y:S02]  /*2540*/  IMAD R77, R29, -0x80, R27 ;  /* 0xffffff801d4d7824 */ /* 0x000fe400078e021b */
[----:B------:R-:W-:Y:S01]  /*2550*/  IMAD R11, R74, UR5, R11 ;  /* 0x000000054a0b7c24 */ /* 0x000fe2000f8e020b */
[----:B------:R-:W-:Y:S02]  /*2560*/  ULDC.64 UR4, c[0x0][0x310] ;  /* 0x0000c40000047ab9 */ /* 0x000fe40000000a00 */
[----:B------:R-:W-:Y:S01]  /*2570*/  IMAD R10, R76, UR4, RZ ;  /* 0x000000044c0a7c24 */ /* 0x000fe2000f8e02ff */
[----:B------:R-:W-:Y:S01]  /*2580*/  VIMNMX R77, R77, 0x80, PT ;  /* 0x000000804d4d7848 */ /* 0x000fe20003fe0100 */
[----:B------:R-:W-:Y:S02]  /*2590*/  IMAD.IADD R9, R9, 0x1, R11 ;  /* 0x0000000109097824 */ /* 0x000fe400078e020b */
[----:B------:R-:W-:-:S02]  /*25a0*/  IMAD R11, R73, UR5, R10 ;  /* 0x00000005490b7c24 */ /* 0x000fc4000f8e020a */
[----:B------:R-:W-:Y:S01]  /*25b0*/  IMAD.WIDE.U32 R8, R73, UR4, R8 ;  /* 0x0000000449087c25 */ /* 0x000fe2000f8e0008 */
[----:B------:R-:W-:-:S04]  /*25c0*/  ULDC.64 UR4, c[0x0][0x308] ;  /* 0x0000c20000047ab9 */ /* 0x000fc80000000a00 */
[----:B------:R-:W-:Y:S01]  /*25d0*/  IADD3 R9, R9, R11, RZ ;  /* 0x0000000b09097210 */ /* 0x000fe20007ffe0ff */
[----:B------:R-:W-:Y:S02]  /*25e0*/  IMAD R11, R64, R29, RZ ;  /* 0x0000001d400b7224 */ /* 0x000fe400078e02ff */
[C---:B------:R-:W-:Y:S01]  /*25f0*/  IMAD.WIDE.U32 R84, R152.reuse, UR4, R8 ;  /* 0x0000000498547c25 */ /* 0x040fe2000f8e0008 */
[----:B------:R-:W-:Y:S01]  /*2600*/  ULDC.U8 UR4, c[0x0][0x410] ;  /* 0x0001040000047ab9 */ /* 0x000fe20000000000 */
[----:B------:R-:W-:Y:S02]  /*2610*/  SHF.R.S32.HI R8, RZ, 0x1f, R29 ;  /* 0x0000001fff087819 */ /* 0x000fe4000001141d */
[----:B------:R-:W-:Y:S01]  /*2620*/  IMAD R9, R152, UR5, R85 ;  /* 0x0000000598097c24 */ /* 0x000fe2000f8e0255 */
[----:B------:R-:W-:Y:S02]  /*2630*/  LEA R79, P3, R84, UR6, 0x1 ;  /* 0x00000006544f7c11 */ /* 0x000fe4000f8608ff */
[----:B------:R-:W-:-:S02]  /*2640*/  IMAD R81, R8, R62, R11 ;  /* 0x0000003e08517224 */ /* 0x000fc400078e020b */
[----:B------:R-:W-:Y:S01]  /*2650*/  LEA.HI.X R84, R84, UR7, R9, 0x1, P3 ;  /* 0x0000000754547c11 */ /* 0x000fe200098f0c09 */
[-C--:B------:R-:W-:Y:S01]  /*2660*/  IMAD R9, R66, R29.reuse, RZ ;  /* 0x0000001d42097224 */ /* 0x080fe200078e02ff */
[----:B------:R-:W-:Y:S01]  /*2670*/  ISETP.NE.AND P3, PT, RZ, UR4, PT ;  /* 0x00000004ff007c0c */ /* 0x000fe2000bf65270 */
[----:B------:R-:W-:-:S04]  /*2680*/  IMAD.WIDE.U32 R10, R65, R29, RZ ;  /* 0x0000001d410a7225 */ /* 0x000fc800078e00ff */
[----:B------:R-:W-:Y:S02]  /*2690*/  IMAD R13, R8, R65, R9 ;  /* 0x00000041080d7224 */ /* 0x000fe400078e0209 */
[----:B------:R-:W-:-:S04]  /*26a0*/  IMAD.WIDE.U32 R8, R62, R29, RZ ;  /* 0x0000001d3e087225 */ /* 0x000fc800078e00ff */
[----:B------:R-:W-:Y:S02]  /*26b0*/  IMAD.IADD R83, R11, 0x1, R13 ;  /* 0x000000010b537824 */ /* 0x000fe400078e020d */
[----:B------:R-:W-:Y:S01]  /*26c0*/  IMAD.IADD R81, R9, 0x1, R81 ;  /* 0x0000000109517824 */ /* 0x000fe200078e0251 */
[----:B------:R-:W-:Y:S06]  /*26d0*/  @!P3 BRA `(.L_x_491) ;  /* 0x0000001000f8b947 */ /* 0x000fec0003800000 */
[----:B------:R-:W-:Y:S01]  /*26e0*/  ISETP.GE.AND P3, PT, R153, R77, PT ;  /* 0x0000004d9900720c */ /* 0x000fe20003f66270 */
[----:B------:R-:W-:Y:S01]  /*26f0*/  BSSY B1, `(.L_x_492) ;  /* 0x000001e000017945 */ /* 0x000fe20003800000 */
[----:B------:R-:W-:Y:S02]  /*2700*/  CS2R R36, SRZ ;  /* 0x0000000000247805 */ /* 0x000fe4000001ff00 */
[----:B------:R-:W-:Y:S02]  /*2710*/  CS2R R44, SRZ ;  /* 0x00000000002c7805 */ /* 0x000fe4000001ff00 */
[----:B------:R-:W-:Y:S02]  /*2720*/  CS2R R48, SRZ ;  /* 0x0000000000307805 */ /* 0x000fe4000001ff00 */
[----:B------:R-:W-:Y:S02]  /*2730*/  CS2R R46, SRZ ;  /* 0x00000000002e7805 */ /* 0x000fe4000001ff00 */
[----:B------:R-:W-:-:S02]  /*2740*/  CS2R R50, SRZ ;  /* 0x0000000000327805 */ /* 0x000fc4000001ff00 */
[----:B------:R-:W-:Y:S02]  /*2750*/  CS2R R40, SRZ ;  /* 0x0000000000287805 */ /* 0x000fe4000001ff00 */
[----:B------:R-:W-:Y:S02]  /*2760*/  CS2R R38, SRZ ;  /* 0x0000000000267805 */ /* 0x000fe4000001ff00 */
[----:B------:R-:W-:Y:S01]  /*2770*/  CS2R R42, SRZ ;  /* 0x00000000002a7805 */ /* 0x000fe2000001ff00 */
[----:B------:R-:W-:Y:S06]  /*2780*/  @P3 BRA `(.L_x_493) ;  /* 0x0000000000503947 */ /* 0x000fec0003800000 */
[----:B------:R-:W-:Y:S01]  /*2790*/  IADD3 R13, P4, R20, R10, RZ ;  /* 0x0000000a140d7210 */ /* 0x000fe20007f9e0ff */
[----:B------:R-:W-:Y:S01]  /*27a0*/  ULDC.64 UR4, c[0x0][0x3e8] ;  /* 0x0000fa0000047ab9 */ /* 0x000fe20000000a00 */
[----:B------:R-:W-:Y:S02]  /*27b0*/  CS2R R48, SRZ ;  /* 0x0000000000307805 */ /* 0x000fe4000001ff00 */
[----:B------:R-:W-:Y:S01]  /*27c0*/  CS2R R50, SRZ ;  /* 0x0000000000327805 */ /* 0x000fe2000001ff00 */
[----:B------:R-:W-:Y:S01]  /*27d0*/  IMAD.X R14, R83, 0x1, R57, P4 ;  /* 0x00000001530e7824 */ /* 0x000fe200020e0639 */
[----:B------:R-:W-:-:S04]  /*27e0*/  IADD3 R15, P4, R52, R8, RZ ;  /* 0x00000008340f7210 */ /* 0x000fc80007f9e0ff */
[----:B------:R-:W-:Y:S02]  /*27f0*/  IADD3.X R44, R81, R32, RZ, P4, !PT ;  /* 0x00000020512c7210 */ /* 0x000fe400027fe4ff */
[----:B------:R-:W-:-:S04]  /*2800*/  LEA R12, P4, R13, UR4, 0x1 ;  /* 0x000000040d0c7c11 */ /* 0x000fc8000f8808ff */
[----:B------:R-:W-:Y:S01]  /*2810*/  LEA.HI.X R13, R13, UR5, R14, 0x1, P4 ;  /* 0x000000050d0d7c11 */ /* 0x000fe2000a0f0c0e */
[----:B------:R-:W-:Y:S02]  /*2820*/  ULDC.64 UR4, c[0x0][0x400] ;  /* 0x0001000000047ab9 */ /* 0x000fe40000000a00 */
[----:B------:R-:W-:-:S04]  /*2830*/  LEA R14, P4, R15, UR4, 0x1 ;  /* 0x000000040f0e7c11 */ /* 0x000fc8000f8808ff */
[----:B------:R-:W-:Y:S02]  /*2840*/  LEA.HI.X R15, R15, UR5, R44, 0x1, P4 ;  /* 0x000000050f0f7c11 */ /* 0x000fe4000a0f0c2c */
[----:B------:R-:W-:Y:S02]  /*2850*/  ISETP.GE.AND P4, PT, R22, R80, PT ;  /* 0x000000501600720c */ /* 0x000fe40003f86270 */
[----:B------:R-:W-:Y:S02]  /*2860*/  CS2R R44, SRZ ;  /* 0x00000000002c7805 */ /* 0x000fe4000001ff00 */
[----:B------:R-:W-:-:S09]  /*2870*/  CS2R R46, SRZ ;  /* 0x00000000002e7805 */ /* 0x000fd2000001ff00 */
[----:B------:R0:W5:Y:S04]  /*2880*/  @!P4 LDG.E.64 R48, desc[UR42][R12.64] ;  /* 0x0000002a0c30c981 */ /* 0x000168000c1e1b00 */
[----:B------:R0:W5:Y:S01]  /*2890*/  @!P4 LDG.E.64 R50, desc[UR42][R14.64] ;  /* 0x0000002a0e32c981 */ /* 0x000162000c1e1b00 */
[----:B------:R-:W-:-:S13]  /*28a0*/  ISETP.GE.AND P4, PT, R157, R80, PT ;  /* 0x000000509d00720c */ /* 0x000fda0003f86270 */
[----:B------:R0:W5:Y:S04]  /*28b0*/  @!P4 LDG.E.64 R44, desc[UR42][R12.64+0x20] ;  /* 0x0000202a0c2cc981 */ /* 0x000168000c1e1b00 */
[----:B------:R0:W5:Y:S02]  /*28c0*/  @!P4 LDG.E.64 R46, desc[UR42][R14.64+0x20] ;  /* 0x0000202a0e2ec981 */ /* 0x000164000c1e1b00 */
.L_x_493:
[----:B------:R-:W-:Y:S05]  /*28d0*/  BSYNC B1 ;  /* 0x0000000000017941 */ /* 0x000fea0003800000 */
.L_x_492:
[----:B0-----:R-:W-:Y:S01]  /*28e0*/  VIADD R12, R153, 0x60 ;  /* 0x00000060990c7836 */ /* 0x001fe20000000000 */
[----:B------:R-:W-:Y:S01]  /*28f0*/  BSSY B1, `(.L_x_494) ;  /* 0x0000021000017945 */ /* 0x000fe20003800000 */
[----:B-----5:R-:W-:Y:S02]  /*2900*/  IMAD.MOV.U32 R70, RZ, RZ, R44 ;  /* 0x000000ffff467224 */ /* 0x020fe400078e002c */
[----:B------:R-:W-:Y:S01]  /*2910*/  IMAD.MOV.U32 R78, RZ, RZ, R45 ;  /* 0x000000ffff4e7224 */ /* 0x000fe200078e002d */
[----:B------:R-:W-:-:S13]  /*2920*/  ISETP.GE.AND P4, PT, R12, R77, PT ;  /* 0x0000004d0c00720c */ /* 0x000fda0003f86270 */
[----:B------:R-:W-:Y:S05]  /*2930*/  @P4 BRA `(.L_x_495) ;  /* 0x0000000000704947 */ /* 0x000fea0003800000 */
[----:B------:R-:W0:Y:S01]  /*2940*/  LDC.64 R12, c[0x0][0x3f8] ;  /* 0x0000fe00ff0c7b82 */ /* 0x000e220000000a00 */
[----:B------:R-:W-:Y:S01]  /*2950*/  MOV R11, R83 ;  /* 0x00000053000b7202 */ /* 0x000fe20000000f00 */
[----:B------:R-:W-:Y:S01]  /*2960*/  IMAD.MOV.U32 R9, RZ, RZ, R81 ;  /* 0x000000ffff097224 */ /* 0x000fe200078e0051 */
[----:B------:R-:W-:Y:S01]  /*2970*/  ULDC.64 UR4, c[0x0][0x3e8] ;  /* 0x0000fa0000047ab9 */ /* 0x000fe20000000a00 */
[----:B------:R-:W-:Y:S02]  /*2980*/  CS2R R40, SRZ ;  /* 0x0000000000287805 */ /* 0x000fe4000001ff00 */
[----:B------:R-:W-:Y:S01]  /*2990*/  CS2R R42, SRZ ;  /* 0x00000000002a7805 */ /* 0x000fe2000001ff00 */
[----:B0-----:R-:W-:-:S04]  /*29a0*/  IMAD.WIDE.U32 R10, R12, 0x60, R10 ;  /* 0x000000600c0a7825 */ /* 0x001fc800078e000a */
[----:B------:R-:W-:Y:S01]  /*29b0*/  IMAD R14, R13, 0x60, RZ ;  /* 0x000000600d0e7824 */ /* 0x000fe200078e02ff */
[----:B------:R-:W-:-:S04]  /*29c0*/  IADD3 R13, P5, R20, R10, RZ ;  /* 0x0000000a140d7210 */ /* 0x000fc80007fbe0ff */
[----:B------:R-:W-:Y:S02]  /*29d0*/  IADD3.X R14, R57, R11, R14, P5, !PT ;  /* 0x0000000b390e7210 */ /* 0x000fe40002ffe40e */
[----:B------:R-:W0:Y:S02]  /*29e0*/  LDC.64 R10, c[0x0][0x408] ;  /* 0x00010200ff0a7b82 */ /* 0x000e240000000a00 */
[----:B0-----:R-:W-:-:S04]  /*29f0*/  IMAD.WIDE.U32 R8, R10, 0x60, R8 ;  /* 0x000000600a087825 */ /* 0x001fc800078e0008 */
[----:B------:R-:W-:Y:S01]  /*2a00*/  IMAD R15, R11, 0x60, RZ ;  /* 0x000000600b0f7824 */ /* 0x000fe200078e02ff */
[----:B------:R-:W-:-:S04]  /*2a10*/  IADD3 R11, P5, R52, R8, RZ ;  /* 0x00000008340b7210 */ /* 0x000fc80007fbe0ff */
[----:B------:R-:W-:Y:S02]  /*2a20*/  IADD3.X R12, R32, R9, R15, P5, !PT ;  /* 0x00000009200c7210 */ /* 0x000fe40002ffe40f */
        /* <DEDUP_REMOVED lines=13> */
.L_x_495:
[----:B------:R-:W-:Y:S05]  /*2b00*/  BSYNC B1 ;  /* 0x0000000000017941 */ /* 0x000fea0003800000 */
.L_x_494:
[----:B0-----:R-:W-:Y:S01]  /*2b10*/  IMAD.MOV.U32 R8, RZ, RZ, R48 ;  /* 0x000000ffff087224 */ /* 0x001fe200078e0030 */
[----:B------:R-:W-:Y:S01]  /*2b20*/  UISETP.NE.AND UP0, UPT, UR39, 0x3, UPT ;  /* 0x000000032700788c */ /* 0x000fe2000bf05270 */
[----:B------:R-:W-:Y:S01]  /*2b30*/  IMAD.MOV.U32 R9, RZ, RZ, R49 ;  /* 0x000000ffff097224 */ /* 0x000fe200078e0031 */
[----:B------:R-:W-:Y:S01]  /*2b40*/  PRMT R87, R78, 0x7610, R87 ;  /* 0x000076104e577816 */ /* 0x000fe20000000057 */
[----:B------:R-:W-:Y:S01]  /*2b50*/  IMAD.MOV.U32 R10, RZ, RZ, R50 ;  /* 0x000000ffff0a7224 */ /* 0x000fe200078e0032 */
[----:B------:R-:W-:Y:S01]  /*2b60*/  PRMT R88, R88, 0x5410, R70 ;  /* 0x0000541058587816 */ /* 0x000fe20000000046 */
[----:B------:R-:W-:Y:S01]  /*2b70*/  IMAD.MOV.U32 R11, RZ, RZ, R51 ;  /* 0x000000ffff0b7224 */ /* 0x000fe200078e0033 */
[----:B------:R-:W-:Y:S01]  /*2b80*/  PRMT R97, R8, 0x5410, R9 ;  /* 0x0000541008617816 */ /* 0x000fe20000000009 */
[----:B------:R-:W-:Y:S01]  /*2b90*/  IMAD.MOV.U32 R9, RZ, RZ, R47 ;  /* 0x000000ffff097224 */ /* 0x000fe200078e002f */
[----:B------:R-:W-:Y:S02]  /*2ba0*/  MOV R8, R46 ;  /* 0x0000002e00087202 */ /* 0x000fe40000000f00 */
[----:B------:R-:W-:-:S02]  /*2bb0*/  PLOP3.LUT P5, PT, PT, PT, UP0, 0x80, 0x0 ;  /* 0x000000000000781c */ /* 0x000fc40003faf008 */
[----:B------:R-:W-:Y:S01]  /*2bc0*/  PRMT R87, R87, 0x5410, R9 ;  /* 0x0000541057577816 */ /* 0x000fe20000000009 */
[----:B-----5:R-:W-:Y:S01]  /*2bd0*/  IMAD.MOV.U32 R9, RZ, RZ, R37 ;  /* 0x000000ffff097224 */ /* 0x020fe200078e0025 */
[----:B------:R-:W-:Y:S01]  /*2be0*/  PRMT R98, R10, 0x5410, R11 ;  /* 0x000054100a627816 */ /* 0x000fe2000000000b */
[----:B------:R-:W-:Y:S01]  /*2bf0*/  IMAD.MOV.U32 R10, RZ, RZ, R40 ;  /* 0x000000ffff0a7224 */ /* 0x000fe200078e0028 */
[----:B------:R-:W-:Y:S01]  /*2c00*/  PRMT R88, R8, 0x7610, R88 ;  /* 0x0000761008587816 */ /* 0x000fe20000000058 */
[----:B------:R-:W-:Y:S01]  /*2c10*/  IMAD.MOV.U32 R11, RZ, RZ, R41 ;  /* 0x000000ffff0b7224 */ /* 0x000fe200078e0029 */
[----:B------:R-:W-:-:S04]  /*2c20*/  MOV R8, R36 ;  /* 0x0000002400087202 */ /* 0x000fc80000000f00 */
[----:B------:R-:W-:Y:S01]  /*2c30*/  PRMT R82, R8, 0x5410, R9 ;  /* 0x0000541008527816 */ /* 0x000fe20000000009 */
[----:B------:R-:W-:Y:S01]  /*2c40*/  IMAD.MOV.U32 R9, RZ, RZ, R39 ;  /* 0x000000ffff097224 */ /* 0x000fe200078e0027 */
[----:B------:R-:W-:Y:S01]  /*2c50*/  PRMT R85, R10, 0x5410, R11 ;  /* 0x000054100a557816 */ /* 0x000fe2000000000b */
[----:B------:R-:W-:Y:S01]  /*2c60*/  IMAD.MOV.U32 R10, RZ, RZ, R42 ;  /* 0x000000ffff0a7224 */ /* 0x000fe200078e002a */
[----:B------:R-:W-:Y:S01]  /*2c70*/  MOV R8, R38 ;  /* 0x0000002600087202 */ /* 0x000fe20000000f00 */
[----:B------:R-:W-:-:S03]  /*2c80*/  IMAD.MOV.U32 R11, RZ, RZ, R43 ;  /* 0x000000ffff0b7224 */ /* 0x000fc600078e002b */
[----:B------:R-:W-:Y:S02]  /*2c90*/  PRMT R83, R8, 0x5410, R9 ;  /* 0x0000541008537816 */ /* 0x000fe40000000009 */
[----:B------:R-:W-:Y:S01]  /*2ca0*/  PRMT R86, R10, 0x5410, R11 ;  /* 0x000054100a567816 */ /* 0x000fe2000000000b */
[----:B------:R-:W-:Y:S06]  /*2cb0*/  @!P5 BRA `(.L_x_496) ;  /* 0x000000000004d947 */ /* 0x000fec0003800000 */
[----:B------:R-:W-:Y:S01]  /*2cc0*/  BPT.TRAP 0x1 ;  /* 0x000000040000795c */ /* 0x000fe20000300000 */
.L_x_496:
[----:B------:R-:W-:Y:S01]  /*2cd0*/  LEA R70, R19, R18, 0x3 ;  /* 0x0000001213467211 */ /* 0x000fe200078e18ff */
[----:B------:R-:W-:Y:S01]  /*2ce0*/  BSSY B1, `(.L_x_497) ;  /* 0x0000004000017945 */ /* 0x000fe20003800000 */
[----:B------:R-:W-:-:S04]  /*2cf0*/  SHF.L.U32 R78, R155, 0x1f, RZ ;  /* 0x0000001f9b4e7819 */ /* 0x000fc800000006ff */
[----:B------:R-:W0:Y:S02]  /*2d00*/  SYNCS.PHASECHK.TRANS64.TRYWAIT P6, [R70+URZ+0x16890], R78 ;  /* 0x0168904e460075a7 */ /* 0x000e2400080c017f */
[----:B0-----:R-:W-:Y:S05]  /*2d10*/  @!P6 BRA `(.L_x_498) ;  /* 0x00000144008ce947 */ /* 0x001fea0003800000 */
.L_x_732:
[----:B------:R-:W-:Y:S05]  /*2d20*/  BSYNC B1 ;  /* 0x0000000000017941 */ /* 0x000fea0003800000 */
.L_x_497:
[----:B------:R-:W-:-:S03]  /*2d30*/  UMOV UR4, 0xffffffff ;  /* 0xffffffff00047882 */ /* 0x000fc60000000000 */
[----:B------:R-:W-:Y:S05]  /*2d40*/  BRA.DIV UR4, `(.L_x_499) ;  /* 0x0000014604947947 */ /* 0x000fea000b800000 */
[----:B------:R1:W2:Y:S04]  /*2d50*/  SHFL.IDX PT, R81, R84, RZ, 0x1c1f ;  /* 0x001c1fff54517589 */ /* 0x0002a800000e0000 */
[----:B------:R1:W3:Y:S02]  /*2d60*/  SHFL.IDX PT, R14, R79, RZ, 0x1c1f ;  /* 0x001c1fff4f0e7589 */ /* 0x0002e400000e0000 */
.L_x_736:
[----:B------:R-:W-:Y:S04]  /*2d70*/  BSSY B1, `(.L_x_500) ;  /* 0x0000068000017945 */ /* 0x000fe80003800000 */
[----:B------:R-:W-:Y:S05]  /*2d80*/  @P3 BRA `(.L_x_501) ;  /* 0x0000000400983947 */ /* 0x000fea0003800000 */
[----:B------:R-:W-:Y:S04]  /*2d90*/  BSSY B2, `(.L_x_502) ;  /* 0x0000033000027945 */ /* 0x000fe80003800000 */
[----:B------:R-:W-:Y:S05]  /*2da0*/  @P1 BRA `(.L_x_503) ;  /* 0x0000000000c41947 */ /* 0x000fea0003800000 */
[----:B------:R4:W0:Y:S01]  /*2db0*/  LDS.128 R8, [R72+0xe000] ;  /* 0x00e0000048087984 */ /* 0x0008220000000c00 */
[C---:B---3--:R-:W-:Y:S01]  /*2dc0*/  LEA R12, P3, R16.reuse, R14, 0x1 ;  /* 0x0000000e100c7211 */ /* 0x048fe200078608ff */
[----:B------:R-:W-:Y:S03]  /*2dd0*/  BSSY B3, `(.L_x_504) ;  /* 0x000002d000037945 */ /* 0x000fe60003800000 */
[----:B--2---:R-:W-:Y:S02]  /*2de0*/  LEA.HI.X R13, R16, R81, R17, 0x1, P3 ;  /* 0x00000051100d7211 */ /* 0x004fe400018f0c11 */
[----:B------:R-:W-:-:S13]  /*2df0*/  ISETP.GE.AND P3, PT, R22, R80, PT ;  /* 0x000000501600720c */ /* 0x000fda0003f66270 */
[----:B----4-:R-:W-:Y:S05]  /*2e00*/  @P3 BRA `(.L_x_505) ;  /* 0x0000000000a43947 */ /* 0x010fea0003800000 */
[----:B------:R-:W-:Y:S01]  /*2e10*/  SHF.R.U64 R92, R48, 0x10, R49 ;  /* 0x00000010305c7819 */ /* 0x000fe20000001231 */
[----:B0-----:R-:W-:Y:S01]  /*2e20*/  IMAD.MOV.U32 R15, RZ, RZ, R10 ;  /* 0x000000ffff0f7224 */ /* 0x001fe200078e000a */
[--C-:B------:R-:W-:Y:S01]  /*2e30*/  SHF.R.U64 R48, R50, 0x10, R51.reuse ;  /* 0x0000001032307819 */ /* 0x100fe20000001233 */
[--C-:B------:R-:W-:Y:S01]  /*2e40*/  HADD2.F32 R10, -RZ, R9.reuse.H1_H1 ;  /* 0x30000009ff0a7230 */ /* 0x100fe20000004100 */
[----:B------:R-:W-:Y:S01]  /*2e50*/  SHF.R.U32.HI R90, RZ, 0x10, R51 ;  /* 0x00000010ff5a7819 */ /* 0x000fe20000011633 */
[----:B------:R-:W-:Y:S01]  /*2e60*/  HADD2.F32 R9, -RZ, R9.H0_H0 ;  /* 0x20000009ff097230 */ /* 0x000fe20000004100 */
[----:B------:R-:W-:Y:S01]  /*2e70*/  SHF.R.U32.HI R91, RZ, 0x10, R49 ;  /* 0x00000010ff5b7819 */ /* 0x000fe20000011631 */
[----:B------:R-:W-:Y:S02]  /*2e80*/  HADD2.F32 R51, -RZ, R48.H0_H0 ;  /* 0x20000030ff337230 */ /* 0x000fe40000004100 */
[----:B------:R-:W-:Y:S02]  /*2e90*/  HADD2.F32 R48, -RZ, R11.H1_H1 ;  /* 0x3000000bff307230 */ /* 0x000fe40000004100 */
[----:B------:R-:W-:-:S02]  /*2ea0*/  HADD2.F32 R90, -RZ, R90.H0_H0 ;  /* 0x2000005aff5a7230 */ /* 0x000fc40000004100 */
[----:B------:R-:W-:Y:S02]  /*2eb0*/  HADD2.F32 R11, -RZ, R11.H0_H0 ;  /* 0x2000000bff0b7230 */ /* 0x000fe40000004100 */
[----:B------:R-:W-:Y:S02]  /*2ec0*/  HADD2.F32 R49, -RZ, R92.H0_H0 ;  /* 0x2000005cff317230 */ /* 0x000fe40000004100 */
[-C--:B------:R-:W-:Y:S01]  /*2ed0*/  FMUL.FTZ R92, R10, R51.reuse ;  /* 0x000000330a5c7220 */ /* 0x080fe20000410000 */
[----:B------:R-:W-:Y:S02]  /*2ee0*/  HADD2.F32 R50, -RZ, R91.H0_H0 ;  /* 0x2000005bff327230 */ /* 0x000fe40000004100 */
[----:B------:R-:W-:Y:S01]  /*2ef0*/  FMUL.FTZ R51, R9, R51 ;  /* 0x0000003309337220 */ /* 0x000fe20000410000 */
[-C--:B------:R-:W-:Y:S01]  /*2f00*/  FMUL.FTZ R94, R48, R90.reuse ;  /* 0x0000005a305e7220 */ /* 0x080fe20000410000 */
[----:B------:R-:W-:Y:S01]  /*2f10*/  FMUL.FTZ R95, R11, R90 ;  /* 0x0000005a0b5f7220 */ /* 0x000fe20000410000 */
[-C--:B------:R-:W-:Y:S01]  /*2f20*/  FFMA.FTZ R92, R9, R49.reuse, -R92 ;  /* 0x00000031095c7223 */ /* 0x080fe2000001085c */
[----:B------:R-:W-:Y:S01]  /*2f30*/  FFMA.FTZ R91, R10, R49, R51 ;  /* 0x000000310a5b7223 */ /* 0x000fe20000010033 */
[----:B------:R-:W-:-:S02]  /*2f40*/  HADD2.F32 R9, -RZ, R8.H1_H1 ;  /* 0x30000008ff097230 */ /* 0x000fc40000004100 */
[-C--:B------:R-:W-:Y:S01]  /*2f50*/  FFMA.FTZ R93, R11, R50.reuse, -R94 ;  /* 0x000000320b5d7223 */ /* 0x080fe2000001085e */
[----:B------:R-:W-:Y:S01]  /*2f60*/  FFMA.FTZ R96, R48, R50, R95 ;  /* 0x0000003230607223 */ /* 0x000fe2000001005f */
[----:B------:R-:W-:Y:S02]  /*2f70*/  HADD2.F32 R49, -RZ, R98.H0_H0 ;  /* 0x20000062ff317230 */ /* 0x000fe40000004100 */
[----:B------:R-:W-:Y:S02]  /*2f80*/  HADD2.F32 R8, -RZ, R8.H0_H0 ;  /* 0x20000008ff087230 */ /* 0x000fe40000004100 */
[--C-:B------:R-:W-:Y:S02]  /*2f90*/  HADD2.F32 R10, -RZ, R15.reuse.H1_H1 ;  /* 0x3000000fff0a7230 */ /* 0x100fe40000004100 */
[-C--:B------:R-:W-:Y:S01]  /*2fa0*/  FMUL.FTZ R51, R9, R49.reuse ;  /* 0x0000003109337220 */ /* 0x080fe20000410000 */
[----:B------:R-:W-:Y:S02]  /*2fb0*/  HADD2.F32 R50, -RZ, R98.H1_H1 ;  /* 0x30000062ff327230 */ /* 0x000fe40000004100 */
[----:B------:R-:W-:Y:S01]  /*2fc0*/  FMUL.FTZ R90, R8, R49 ;  /* 0x00000031085a7220 */ /* 0x000fe20000410000 */
[----:B------:R-:W-:-:S02]  /*2fd0*/  HADD2.F32 R15, -RZ, R15.H0_H0 ;  /* 0x2000000fff0f7230 */ /* 0x000fc40000004100 */
[--C-:B------:R-:W-:Y:S02]  /*2fe0*/  HADD2.F32 R11, -RZ, R97.reuse.H0_H0 ;  /* 0x20000061ff0b7230 */ /* 0x100fe40000004100 */
[-C--:B------:R-:W-:Y:S01]  /*2ff0*/  FMUL.FTZ R94, R10, R50.reuse ;  /* 0x000000320a5e7220 */ /* 0x080fe20000410000 */
[----:B------:R-:W-:Y:S02]  /*3000*/  HADD2.F32 R48, -RZ, R97.H1_H1 ;  /* 0x30000061ff307230 */ /* 0x000fe40000004100 */
[----:B------:R-:W-:Y:S01]  /*3010*/  FMUL.FTZ R49, R15, R50 ;  /* 0x000000320f317220 */ /* 0x000fe20000410000 */
[-C--:B------:R-:W-:Y:S01]  /*3020*/  FFMA.FTZ R51, R8, R11.reuse, -R51 ;  /* 0x0000000b08337223 */ /* 0x080fe20000010833 */
[----:B------:R-:W-:Y:S01]  /*3030*/  FFMA.FTZ R90, R9, R11, R90 ;  /* 0x0000000b095a7223 */ /* 0x000fe2000001005a */
[-C--:B------:R-:W-:Y:S01]  /*3040*/  FFMA.FTZ R94, R15, R48.reuse, -R94 ;  /* 0x000000300f5e7223 */ /* 0x080fe2000001085e */
[----:B------:R-:W-:Y:S01]  /*3050*/  FFMA.FTZ R49, R10, R48, R49 ;  /* 0x000000300a317223 */ /* 0x000fe20000010031 */
[----:B------:R-:W-:-:S02]  /*3060*/  F2FP.F16.F32.PACK_AB R9, R91, R92 ;  /* 0x0000005c5b09723e */ /* 0x000fc400000000ff */
[----:B------:R-:W-:Y:S02]  /*3070*/  F2FP.F16.F32.PACK_AB R11, R96, R93 ;  /* 0x0000005d600b723e */ /* 0x000fe400000000ff */
[----:B------:R-:W-:Y:S02]  /*3080*/  F2FP.F16.F32.PACK_AB R8, R90, R51 ;  /* 0x000000335a08723e */ /* 0x000fe400000000ff */
[----:B------:R-:W-:-:S07]  /*3090*/  F2FP.F16.F32.PACK_AB R10, R49, R94 ;  /* 0x0000005e310a723e */ /* 0x000fce00000000ff */
.L_x_505:
[----:B------:R-:W-:Y:S05]  /*30a0*/  BSYNC B3 ;  /* 0x0000000000037941 */ /* 0x000fea0003800000 */
.L_x_504:
[----:B0-----:R4:W-:Y:S02]  /*30b0*/  ST.E.128 desc[UR42][R12.64], R8 ;  /* 0x000000080c007985 */ /* 0x0019e4000c101d2a */
.L_x_503:
[----:B------:R-:W-:Y:S05]  /*30c0*/  BSYNC B2 ;  /* 0x0000000000027941 */ /* 0x000fea0003800000 */
.L_x_502:
[----:B------:R-:W-:Y:S05]  /*30d0*/  @P2 BRA `(.L_x_501) ;  /* 0x0000000000c42947 */ /* 0x000fea0003800000 */
[----:B----4-:R4:W0:Y:S01]  /*30e0*/  LDS.128 R8, [R71+0xe000] ;  /* 0x00e0000047087984 */ /* 0x0108220000000c00 */
[C---:B---3--:R-:W-:Y:S01]  /*30f0*/  LEA R12, P3, R2.reuse, R14, 0x1 ;  /* 0x0000000e020c7211 */ /* 0x048fe200078608ff */
[----:B------:R-:W-:Y:S03]  /*3100*/  BSSY B2, `(.L_x_506) ;  /* 0x000002d000027945 */ /* 0x000fe60003800000 */
[----:B--2---:R-:W-:Y:S02]  /*3110*/  LEA.HI.X R13, R2, R81, R154, 0x1, P3 ;  /* 0x00000051020d7211 */ /* 0x004fe400018f0c9a */
[----:B------:R-:W-:-:S13]  /*3120*/  ISETP.GE.AND P3, PT, R157, R80, PT ;  /* 0x000000509d00720c */ /* 0x000fda0003f66270 */
[----:B----4-:R-:W-:Y:S05]  /*3130*/  @P3 BRA `(.L_x_507) ;  /* 0x0000000000a43947 */ /* 0x010fea0003800000 */
[--C-:B------:R-:W-:Y:S01]  /*3140*/  SHF.R.U64 R44, R44, 0x10, R45.reuse ;  /* 0x000000102c2c7819 */ /* 0x100fe2000000122d */
[----:B0-----:R-:W-:Y:S01]  /*3150*/  IMAD.MOV.U32 R14, RZ, RZ, R10 ;  /* 0x000000ffff0e7224 */ /* 0x001fe200078e000a */
[----:B------:R-:W-:Y:S01]  /*3160*/  SHF.R.U32.HI R49, RZ, 0x10, R45 ;  /* 0x00000010ff317819 */ /* 0x000fe2000001162d */
[----:B------:R-:W-:Y:S01]  /*3170*/  HADD2.F32 R10, -RZ, R9.H1_H1 ;  /* 0x30000009ff0a7230 */ /* 0x000fe20000004100 */
[--C-:B------:R-:W-:Y:S01]  /*3180*/  SHF.R.U64 R45, R46, 0x10, R47.reuse ;  /* 0x000000102e2d7819 */ /* 0x100fe2000000122f */
[----:B------:R-:W-:Y:S01]  /*3190*/  HADD2.F32 R15, -RZ, R11.H1_H1 ;  /* 0x3000000bff0f7230 */ /* 0x000fe20000004100 */
[----:B------:R-:W-:Y:S01]  /*31a0*/  SHF.R.U32.HI R48, RZ, 0x10, R47 ;  /* 0x00000010ff307819 */ /* 0x000fe2000001162f */
[----:B------:R-:W-:Y:S02]  /*31b0*/  HADD2.F32 R9, -RZ, R9.H0_H0 ;  /* 0x20000009ff097230 */ /* 0x000fe40000004100 */
[----:B------:R-:W-:Y:S02]  /*31c0*/  HADD2.F32 R45, -RZ, R45.H0_H0 ;  /* 0x2000002dff2d7230 */ /* 0x000fe40000004100 */
[----:B------:R-:W-:-:S02]  /*31d0*/  HADD2.F32 R48, -RZ, R48.H0_H0 ;  /* 0x20000030ff307230 */ /* 0x000fc40000004100 */
[----:B------:R-:W-:Y:S02]  /*31e0*/  HADD2.F32 R11, -RZ, R11.H0_H0 ;  /* 0x2000000bff0b7230 */ /* 0x000fe40000004100 */
[-C--:B------:R-:W-:Y:S01]  /*31f0*/  FMUL.FTZ R50, R10, R45.reuse ;  /* 0x0000002d0a327220 */ /* 0x080fe20000410000 */
[----:B------:R-:W-:Y:S02]  /*3200*/  HADD2.F32 R46, -RZ, R49.H0_H0 ;  /* 0x20000031ff2e7230 */ /* 0x000fe40000004100 */
[-C--:B------:R-:W-:Y:S01]  /*3210*/  FMUL.FTZ R90, R15, R48.reuse ;  /* 0x000000300f5a7220 */ /* 0x080fe20000410000 */
[----:B------:R-:W-:Y:S02]  /*3220*/  HADD2.F32 R44, -RZ, R44.H0_H0 ;  /* 0x2000002cff2c7230 */ /* 0x000fe40000004100 */
[----:B------:R-:W-:Y:S01]  /*3230*/  FMUL.FTZ R45, R9, R45 ;  /* 0x0000002d092d7220 */ /* 0x000fe20000410000 */
[C---:B------:R-:W-:Y:S01]  /*3240*/  FMUL.FTZ R48, R11.reuse, R48 ;  /* 0x000000300b307220 */ /* 0x040fe20000410000 */
[----:B------:R-:W-:Y:S01]  /*3250*/  FFMA.FTZ R90, R11, R46, -R90 ;  /* 0x0000002e0b5a7223 */ /* 0x000fe2000001085a */
[----:B------:R-:W-:-:S02]  /*3260*/  HADD2.F32 R11, -RZ, R88.H1_H1 ;  /* 0x30000058ff0b7230 */ /* 0x000fc40000004100 */
[-C--:B------:R-:W-:Y:S01]  /*3270*/  FFMA.FTZ R50, R9, R44.reuse, -R50 ;  /* 0x0000002c09327223 */ /* 0x080fe20000010832 */
[----:B------:R-:W-:Y:S01]  /*3280*/  FFMA.FTZ R47, R10, R44, R45 ;  /* 0x0000002c0a2f7223 */ /* 0x000fe2000001002d */
[----:B------:R-:W-:Y:S01]  /*3290*/  FFMA.FTZ R51, R15, R46, R48 ;  /* 0x0000002e0f337223 */ /* 0x000fe20000010030 */
[----:B------:R-:W-:Y:S02]  /*32a0*/  HADD2.F32 R88, -RZ, R88.H0_H0 ;  /* 0x20000058ff587230 */ /* 0x000fe40000004100 */
[----:B------:R-:W-:Y:S02]  /*32b0*/  HADD2.F32 R15, -RZ, R87.H1_H1 ;  /* 0x30000057ff0f7230 */ /* 0x000fe40000004100 */
[----:B------:R-:W-:Y:S02]  /*32c0*/  HADD2.F32 R9, -RZ, R8.H1_H1 ;  /* 0x30000008ff097230 */ /* 0x000fe40000004100 */
[----:B------:R-:W-:Y:S02]  /*32d0*/  HADD2.F32 R10, -RZ, R14.H1_H1 ;  /* 0x3000000eff0a7230 */ /* 0x000fe40000004100 */
[----:B------:R-:W-:-:S02]  /*32e0*/  HADD2.F32 R8, -RZ, R8.H0_H0 ;  /* 0x20000008ff087230 */ /* 0x000fc40000004100 */
[CC--:B------:R-:W-:Y:S01]  /*32f0*/  FMUL.FTZ R45, R9.reuse, R88.reuse ;  /* 0x00000058092d7220 */ /* 0x0c0fe20000410000 */
[----:B------:R-:W-:Y:S02]  /*3300*/  HADD2.F32 R14, -RZ, R14.H0_H0 ;  /* 0x2000000eff0e7230 */ /* 0x000fe40000004100 */
[----:B------:R-:W-:Y:S01]  /*3310*/  FMUL.FTZ R49, R10, R15 ;  /* 0x0000000f0a317220 */ /* 0x000fe20000410000 */
[----:B------:R-:W-:Y:S02]  /*3320*/  HADD2.F32 R87, -RZ, R87.H0_H0 ;  /* 0x20000057ff577230 */ /* 0x000fe40000004100 */
[C---:B------:R-:W-:Y:S01]  /*3330*/  FMUL.FTZ R88, R8.reuse, R88 ;  /* 0x0000005808587220 */ /* 0x040fe20000410000 */
[----:B------:R-:W-:Y:S01]  /*3340*/  FFMA.FTZ R45, R8, R11, -R45 ;  /* 0x0000000b082d7223 */ /* 0x000fe2000001082d */
[C---:B------:R-:W-:Y:S02]  /*3350*/  FMUL.FTZ R15, R14.reuse, R15 ;  /* 0x0000000f0e0f7220 */ /* 0x040fe40000410000 */
[----:B------:R-:W-:Y:S01]  /*3360*/  FFMA.FTZ R88, R9, R11, R88 ;  /* 0x0000000b09587223 */ /* 0x000fe20000010058 */
[-C--:B------:R-:W-:Y:S01]  /*3370*/  FFMA.FTZ R49, R14, R87.reuse, -R49 ;  /* 0x000000570e317223 */ /* 0x080fe20000010831 */
[----:B------:R-:W-:Y:S01]  /*3380*/  FFMA.FTZ R10, R10, R87, R15 ;  /* 0x000000570a0a7223 */ /* 0x000fe2000001000f */
[----:B------:R-:W-:-:S02]  /*3390*/  F2FP.F16.F32.PACK_AB R9, R47, R50 ;  /* 0x000000322f09723e */ /* 0x000fc400000000ff */
[----:B------:R-:W-:Y:S02]  /*33a0*/  F2FP.F16.F32.PACK_AB R11, R51, R90 ;  /* 0x0000005a330b723e */ /* 0x000fe400000000ff */
[----:B------:R-:W-:Y:S02]  /*33b0*/  F2FP.F16.F32.PACK_AB R8, R88, R45 ;  /* 0x0000002d5808723e */ /* 0x000fe400000000ff */
[----:B------:R-:W-:-:S07]  /*33c0*/  F2FP.F16.F32.PACK_AB R10, R10, R49 ;  /* 0x000000310a0a723e */ /* 0x000fce00000000ff */
.L_x_507:
[----:B------:R-:W-:Y:S05]  /*33d0*/  BSYNC B2 ;  /* 0x0000000000027941 */ /* 0x000fea0003800000 */
.L_x_506:
[----:B0-----:R0:W-:Y:S02]  /*33e0*/  ST.E.128 desc[UR42][R12.64], R8 ;  /* 0x000000080c007985 */ /* 0x0011e4000c101d2a */
.L_x_501:
[----:B------:R-:W-:Y:S05]  /*33f0*/  BSYNC B1 ;  /* 0x0000000000017941 */ /* 0x000fea0003800000 */
.L_x_500:
[----:B------:R-:W-:-:S03]  /*3400*/  UMOV UR4, 0xffffffff ;  /* 0xffffffff00047882 */ /* 0x000fc60000000000 */
[----:B------:R-:W-:Y:S05]  /*3410*/  BRA.DIV UR4, `(.L_x_508) ;  /* 0x0000014204287947 */ /* 0x000fea000b800000 */
[----:B------:R0:W0:Y:S04]  /*3420*/  SHFL.IDX PT, R45, R84, 0x1, 0x1c1f ;  /* 0x003c1f00542d7f89 */ /* 0x00002800000e0000 */
[----:B---3--:R3:W0:Y:S02]  /*3430*/  SHFL.IDX PT, R14, R79, 0x1, 0x1c1f ;  /* 0x003c1f004f0e7f89 */ /* 0x00862400000e0000 */
.L_x_740:
[----:B------:R-:W-:Y:S05]  /*3440*/  @P4 BRA `(.L_x_509) ;  /* 0x0000001c00f44947 */ /* 0x000fea0003800000 */
[----:B------:R-:W-:Y:S04]  /*3450*/  BSSY B1, `(.L_x_510) ;  /* 0x0000033000017945 */ /* 0x000fe80003800000 */
[----:B------:R-:W-:Y:S05]  /*3460*/  @P1 BRA `(.L_x_511) ;  /* 0x0000000000c41947 */ /* 0x000fea0003800000 */
[----:B0---4-:R0:W4:Y:S01]  /*3470*/  LDS.128 R8, [R72+0x11000] ;  /* 0x0110000048087984 */ /* 0x0111220000000c00 */
[C---:B------:R-:W-:Y:S01]  /*3480*/  LEA R12, P3, R16.reuse, R14, 0x1 ;  /* 0x0000000e100c7211 */ /* 0x040fe200078608ff */
[----:B------:R-:W-:Y:S03]  /*3490*/  BSSY B2, `(.L_x_512) ;  /* 0x000002d000027945 */ /* 0x000fe60003800000 */
[----:B------:R-:W-:Y:S02]  /*34a0*/  LEA.HI.X R13, R16, R45, R17, 0x1, P3 ;  /* 0x0000002d100d7211 */ /* 0x000fe400018f0c11 */
[----:B------:R-:W-:-:S13]  /*34b0*/  ISETP.GE.AND P3, PT, R22, R80, PT ;  /* 0x000000501600720c */ /* 0x000fda0003f66270 */
[----:B0-----:R-:W-:Y:S05]  /*34c0*/  @P3 BRA `(.L_x_513) ;  /* 0x0000000000a43947 */ /* 0x001fea0003800000 */
[----:B------:R-:W-:Y:S01]  /*34d0*/  SHF.R.U64 R47, R40, 0x10, R41 ;  /* 0x00000010282f7819 */ /* 0x000fe20000001229 */
[----:B----4-:R-:W-:Y:S01]  /*34e0*/  IMAD.MOV.U32 R15, RZ, RZ, R10 ;  /* 0x000000ffff0f7224 */ /* 0x010fe200078e000a */
        /* <DEDUP_REMOVED lines=17> */
[----:B------:R-:W-:Y:S01]  /*3600*/  FFMA.FTZ R49, R40, R42, R47 ;  /* 0x0000002a28317223 */ /* 0x000fe2000001002f */
[----:B------:R-:W-:-:S02]  /*3610*/  HADD2.F32 R40, -RZ, R86.H0_H0 ;  /* 0x20000056ff287230 */ /* 0x000fc40000004100 */
[----:B------:R-:W-:Y:S01]  /*3620*/  FFMA.FTZ R48, R11, R42, -R48 ;  /* 0x0000002a0b307223 */ /* 0x000fe20000010830 */
[----:B------:R-:W-:Y:S02]  /*3630*/  HADD2.F32 R9, -RZ, R8.H1_H1 ;  /* 0x30000008ff097230 */ /* 0x000fe40000004100 */
[--C-:B------:R-:W-:Y:S02]  /*3640*/  HADD2.F32 R10, -RZ, R15.reuse.H1_H1 ;  /* 0x3000000fff0a7230 */ /* 0x100fe40000004100 */
[----:B------:R-:W-:Y:S02]  /*3650*/  HADD2.F32 R86, -RZ, R86.H1_H1 ;  /* 0x30000056ff567230 */ /* 0x000fe40000004100 */
[----:B------:R-:W-:Y:S01]  /*3660*/  FMUL.FTZ R41, R9, R40 ;  /* 0x0000002809297220 */ /* 0x000fe20000410000 */
[----:B------:R-:W-:Y:S02]  /*3670*/  HADD2.F32 R8, -RZ, R8.H0_H0 ;  /* 0x20000008ff087230 */ /* 0x000fe40000004100 */
[----:B------:R-:W-:-:S02]  /*3680*/  HADD2.F32 R15, -RZ, R15.H0_H0 ;  /* 0x2000000fff0f7230 */ /* 0x000fc40000004100 */
[----:B------:R-:W-:Y:S01]  /*3690*/  FMUL.FTZ R42, R10, R86 ;  /* 0x000000560a2a7220 */ /* 0x000fe20000410000 */
[--C-:B------:R-:W-:Y:S02]  /*36a0*/  HADD2.F32 R11, -RZ, R85.reuse.H0_H0 ;  /* 0x20000055ff0b7230 */ /* 0x100fe40000004100 */
[C---:B------:R-:W-:Y:S01]  /*36b0*/  FMUL.FTZ R40, R8.reuse, R40 ;  /* 0x0000002808287220 */ /* 0x040fe20000410000 */
        /* <DEDUP_REMOVED lines=10> */
.L_x_513:
[----:B------:R-:W-:Y:S05]  /*3760*/  BSYNC B2 ;  /* 0x0000000000027941 */ /* 0x000fea0003800000 */
.L_x_512:
[----:B----4-:R0:W-:Y:S02]  /*3770*/  ST.E.128 desc[UR42][R12.64], R8 ;  /* 0x000000080c007985 */ /* 0x0101e4000c101d2a */
.L_x_511:
[----:B------:R-:W-:Y:S05]  /*3780*/  BSYNC B1 ;  /* 0x0000000000017941 */ /* 0x000fea0003800000 */
.L_x_510:
[----:B------:R-:W-:Y:S05]  /*3790*/  @P2 BRA `(.L_x_509) ;  /* 0x0000001c00202947 */ /* 0x000fea0003800000 */
[----:B0---4-:R0:W4:Y:S01]  /*37a0*/  LDS.128 R8, [R71+0x11000] ;  /* 0x0110000047087984 */ /* 0x0111220000000c00 */
[C---:B------:R-:W-:Y:S01]  /*37b0*/  LEA R12, P3, R2.reuse, R14, 0x1 ;  /* 0x0000000e020c7211 */ /* 0x040fe200078608ff */
[----:B------:R-:W-:Y:S03]  /*37c0*/  BSSY B1, `(.L_x_514) ;  /* 0x000002d000017945 */ /* 0x000fe60003800000 */
[----:B------:R-:W-:Y:S02]  /*37d0*/  LEA.HI.X R13, R2, R45, R154, 0x1, P3 ;  /* 0x0000002d020d7211 */ /* 0x000fe400018f0c9a */
[----:B------:R-:W-:-:S13]  /*37e0*/  ISETP.GE.AND P3, PT, R157, R80, PT ;  /* 0x000000509d00720c */ /* 0x000fda0003f66270 */
[----:B0-----:R-:W-:Y:S05]  /*37f0*/  @P3 BRA `(.L_x_515) ;  /* 0x0000000000a43947 */ /* 0x001fea0003800000 */
[--C-:B------:R-:W-:Y:S01]  /*3800*/  SHF.R.U64 R36, R36, 0x10, R37.reuse ;  /* 0x0000001024247819 */ /* 0x100fe20000001225 */
[--C-:B----4-:R-:W-:Y:S01]  /*3810*/  HADD2.F32 R15, -RZ, R11.reuse.H1_H1 ;  /* 0x3000000bff0f7230 */ /* 0x110fe20000004100 */
[----:B------:R-:W-:Y:S01]  /*3820*/  SHF.R.U32.HI R41, RZ, 0x10, R37 ;  /* 0x00000010ff297819 */ /* 0x000fe20000011625 */
[----:B------:R-:W-:Y:S01]  /*3830*/  HADD2.F32 R11, -RZ, R11.H0_H0 ;  /* 0x2000000bff0b7230 */ /* 0x000fe20000004100 */
[--C-:B------:R-:W-:Y:S01]  /*3840*/  SHF.R.U64 R37, R38, 0x10, R39.reuse ;  /* 0x0000001026257819 */ /* 0x100fe20000001227 */
[----:B------:R-:W-:Y:S01]  /*3850*/  HADD2.F32 R36, -RZ, R36.H0_H0 ;  /* 0x20000024ff247230 */ /* 0x000fe20000004100 */
[----:B------:R-:W-:Y:S01]  /*3860*/  MOV R14, R10 ;  /* 0x0000000a000e7202 */ /* 0x000fe20000000f00 */
[----:B------:R-:W-:Y:S01]  /*3870*/  HADD2.F32 R10, -RZ, R9.H1_H1 ;  /* 0x30000009ff0a7230 */ /* 0x000fe20000004100 */
[----:B------:R-:W-:Y:S01]  /*3880*/  SHF.R.U32.HI R40, RZ, 0x10, R39 ;  /* 0x00000010ff287819 */ /* 0x000fe20000011627 */
[----:B------:R-:W-:Y:S02]  /*3890*/  HADD2.F32 R37, -RZ, R37.H0_H0 ;  /* 0x20000025ff257230 */ /* 0x000fe40000004100 */
[----:B------:R-:W-:-:S02]  /*38a0*/  HADD2.F32 R9, -RZ, R9.H0_H0 ;  /* 0x20000009ff097230 */ /* 0x000fc40000004100 */
[----:B------:R-:W-:Y:S02]  /*38b0*/  HADD2.F32 R40, -RZ, R40.H0_H0 ;  /* 0x20000028ff287230 */ /* 0x000fe40000004100 */
[CC--:B------:R-:W-:Y:S01]  /*38c0*/  FMUL.FTZ R42, R10.reuse, R37.reuse ;  /* 0x000000250a2a7220 */ /* 0x0c0fe20000410000 */
[----:B------:R-:W-:Y:S02]  /*38d0*/  HADD2.F32 R38, -RZ, R41.H0_H0 ;  /* 0x20000029ff267230 */ /* 0x000fe40000004100 */
[C---:B------:R-:W-:Y:S01]  /*38e0*/  FMUL.FTZ R37, R9.reuse, R37 ;  /* 0x0000002509257220 */ /* 0x040fe20000410000 */
[----:B------:R-:W-:Y:S01]  /*38f0*/  FFMA.FTZ R42, R9, R36, -R42 ;  /* 0x00000024092a7223 */ /* 0x000fe2000001082a */
[----:B------:R-:W-:Y:S02]  /*3900*/  FMUL.FTZ R44, R15, R40 ;  /* 0x000000280f2c7220 */ /* 0x000fe40000410000 */
[----:B------:R-:W-:Y:S01]  /*3910*/  FFMA.FTZ R39, R10, R36, R37 ;  /* 0x000000240a277223 */ /* 0x000fe20000010025 */
[----:B------:R-:W-:-:S02]  /*3920*/  HADD2.F32 R36, -RZ, R83.H0_H0 ;  /* 0x20000053ff247230 */ /* 0x000fc40000004100 */
[C---:B------:R-:W-:Y:S01]  /*3930*/  FMUL.FTZ R40, R11.reuse, R40 ;  /* 0x000000280b287220 */ /* 0x040fe20000410000 */
[----:B------:R-:W-:Y:S02]  /*3940*/  HADD2.F32 R83, -RZ, R83.H1_H1 ;  /* 0x30000053ff537230 */ /* 0x000fe40000004100 */
[-C--:B------:R-:W-:Y:S01]  /*3950*/  FFMA.FTZ R44, R11, R38.reuse, -R44 ;  /* 0x000000260b2c7223 */ /* 0x080fe2000001082c */
[----:B------:R-:W-:Y:S02]  /*3960*/  HADD2.F32 R9, -RZ, R8.H1_H1 ;  /* 0x30000008ff097230 */ /* 0x000fe40000004100 */
[----:B------:R-:W-:Y:S01]  /*3970*/  FFMA.FTZ R43, R15, R38, R40 ;  /* 0x000000260f2b7223 */ /* 0x000fe20000010028 */
[----:B------:R-:W-:Y:S02]  /*3980*/  HADD2.F32 R10, -RZ, R14.H1_H1 ;  /* 0x3000000eff0a7230 */ /* 0x000fe40000004100 */
[----:B------:R-:W-:Y:S02]  /*3990*/  HADD2.F32 R8, -RZ, R8.H0_H0 ;  /* 0x20000008ff087230 */ /* 0x000fe40000004100 */
[----:B------:R-:W-:Y:S01]  /*39a0*/  FMUL.FTZ R37, R9, R36 ;  /* 0x0000002409257220 */ /* 0x000fe20000410000 */
[----:B------:R-:W-:-:S02]  /*39b0*/  HADD2.F32 R14, -RZ, R14.H0_H0 ;  /* 0x2000000eff0e7230 */ /* 0x000fc40000004100 */
[-C--:B------:R-:W-:Y:S01]  /*39c0*/  FMUL.FTZ R41, R10, R83.reuse ;  /* 0x000000530a297220 */ /* 0x080fe20000410000 */
[--C-:B------:R-:W-:Y:S02]  /*39d0*/  HADD2.F32 R11, -RZ, R82.reuse.H0_H0 ;  /* 0x20000052ff0b7230 */ /* 0x100fe40000004100 */
[----:B------:R-:W-:Y:S01]  /*39e0*/  FMUL.FTZ R36, R8, R36 ;  /* 0x0000002408247220 */ /* 0x000fe20000410000 */
        /* <DEDUP_REMOVED lines=10> */
.L_x_515:
[----:B------:R-:W-:Y:S05]  /*3a90*/  BSYNC B1 ;  /* 0x0000000000017941 */ /* 0x000fea0003800000 */
.L_x_514:
[----:B----4-:R0:W-:Y:S01]  /*3aa0*/  ST.E.128 desc[UR42][R12.64], R8 ;  /* 0x000000080c007985 */ /* 0x0101e2000c101d2a */
[----:B------:R-:W-:Y:S05]  /*3ab0*/  BRA `(.L_x_509) ;  /* 0x0000001800587947 */ /* 0x000fea0003800000 */
.L_x_491:
[C---:B------:R-:W-:Y:S02]  /*3ac0*/  ISETP.GE.AND P3, PT, R153.reuse, R77, PT ;  /* 0x0000004d9900720c */ /* 0x040fe40003f66270 */
[----:B------:R-:W-:Y:S02]  /*3ad0*/  CS2R R38, SRZ ;  /* 0x0000000000267805 */ /* 0x000fe4000001ff00 */
[----:B------:R-:W-:Y:S02]  /*3ae0*/  CS2R R42, SRZ ;  /* 0x00000000002a7805 */ /* 0x000fe4000001ff00 */
[----:B------:R-:W-:Y:S02]  /*3af0*/  CS2R R40, SRZ ;  /* 0x0000000000287805 */ /* 0x000fe4000001ff00 */
[----:B------:R-:W-:Y:S01]  /*3b00*/  ISETP.GE.OR P3, PT, R16, R80, P3 ;  /* 0x000000501000720c */ /* 0x000fe20001f66670 */
[----:B------:R-:W-:-:S12]  /*3b10*/  VIADD R44, R153, 0x60 ;  /* 0x00000060992c7836 */ /* 0x000fd80000000000 */
[----:B------:R-:W0:Y:S01]  /*3b20*/  @!P3 LDC.64 R12, c[0x0][0x3e8] ;  /* 0x0000fa00ff0cbb82 */ /* 0x000e220000000a00 */
[----:B------:R-:W-:-:S05]  /*3b30*/  @!P3 IADD3 R14, P4, R34, R10, RZ ;  /* 0x0000000a220eb210 */ /* 0x000fca0007f9e0ff */
[----:B------:R-:W-:Y:S01]  /*3b40*/  @!P3 IMAD.X R15, R83, 0x1, R56, P4 ;  /* 0x00000001530fb824 */ /* 0x000fe200020e0638 */
[----:B------:R-:W-:-:S05]  /*3b50*/  @!P3 IADD3 R36, P4, R54, R8, RZ ;  /* 0x000000083624b210 */ /* 0x000fca0007f9e0ff */
[----:B------:R-:W-:Y:S01]  /*3b60*/  @!P3 IMAD.X R37, R81, 0x1, R31, P4 ;  /* 0x000000015125b824 */ /* 0x000fe200020e061f */
[----:B0-----:R-:W-:-:S04]  /*3b70*/  @!P3 LEA R12, P4, R14, R12, 0x1 ;  /* 0x0000000c0e0cb211 */ /* 0x001fc800078808ff */
[----:B------:R-:W-:Y:S02]  /*3b80*/  @!P3 LEA.HI.X R13, R14, R13, R15, 0x1, P4 ;  /* 0x0000000d0e0db211 */ /* 0x000fe400020f0c0f */
[----:B------:R-:W0:Y:S02]  /*3b90*/  @!P3 LDC.64 R14, c[0x0][0x400] ;  /* 0x00010000ff0ebb82 */ /* 0x000e240000000a00 */
[----:B0-----:R-:W-:-:S04]  /*3ba0*/  @!P3 LEA R14, P4, R36, R14, 0x1 ;  /* 0x0000000e240eb211 */ /* 0x001fc800078808ff */
[----:B------:R-:W-:Y:S02]  /*3bb0*/  @!P3 LEA.HI.X R15, R36, R15, R37, 0x1, P4 ;  /* 0x0000000f240fb211 */ /* 0x000fe400020f0c25 */
[----:B------:R-:W-:-:S03]  /*3bc0*/  CS2R R36, SRZ ;  /* 0x0000000000247805 */ /* 0x000fc6000001ff00 */
[----:B------:R0:W5:Y:S04]  /*3bd0*/  @!P3 LDG.E.128 R40, desc[UR42][R14.64] ;  /* 0x0000002a0e28b981 */ /* 0x000168000c1e1d00 */
[----:B------:R0:W5:Y:S01]  /*3be0*/  @!P3 LDG.E.128 R36, desc[UR42][R12.64] ;  /* 0x0000002a0c24b981 */ /* 0x000162000c1e1d00 */
[----:B------:R-:W-:-:S04]  /*3bf0*/  ISETP.GE.AND P3, PT, R44, R77, PT ;  /* 0x0000004d2c00720c */ /* 0x000fc80003f66270 */
[----:B------:R-:W-:Y:S01]  /*3c00*/  ISETP.GE.OR P3, PT, R16, R80, P3 ;  /* 0x000000501000720c */ /* 0x000fe20001f66670 */
[----:B------:R-:W-:Y:S01]  /*3c10*/  BSSY B1, `(.L_x_516) ;  /* 0x000001a000017945 */ /* 0x000fe20003800000 */
[----:B------:R-:W-:Y:S02]  /*3c20*/  CS2R R46, SRZ ;  /* 0x00000000002e7805 */ /* 0x000fe4000001ff00 */
[----:B------:R-:W-:Y:S02]  /*3c30*/  CS2R R44, SRZ ;  /* 0x00000000002c7805 */ /* 0x000fe4000001ff00 */
[----:B------:R-:W-:Y:S02]  /*3c40*/  CS2R R50, SRZ ;  /* 0x0000000000327805 */ /* 0x000fe4000001ff00 */
[----:B------:R-:W-:-:S05]  /*3c50*/  CS2R R48, SRZ ;  /* 0x0000000000307805 */ /* 0x000fca000001ff00 */
[----:B0-----:R-:W-:Y:S05]  /*3c60*/  @P3 BRA `(.L_x_517) ;  /* 0x0000000000503947 */ /* 0x001fea0003800000 */
[----:B------:R-:W0:Y:S01]  /*3c70*/  LDC.64 R12, c[0x0][0x3f8] ;  /* 0x0000fe00ff0c7b82 */ /* 0x000e220000000a00 */
[----:B------:R-:W-:Y:S01]  /*3c80*/  MOV R11, R83 ;  /* 0x00000053000b7202 */ /* 0x000fe20000000f00 */
[----:B------:R-:W-:Y:S01]  /*3c90*/  IMAD.MOV.U32 R9, RZ, RZ, R81 ;  /* 0x000000ffff097224 */ /* 0x000fe200078e0051 */
[----:B------:R-:W-:Y:S01]  /*3ca0*/  ULDC.64 UR4, c[0x0][0x3e8] ;  /* 0x0000fa0000047ab9 */ /* 0x000fe20000000a00 */
        /* <DEDUP_REMOVED lines=12> */
[----:B------:R-:W-:-:S03]  /*3d70*/  LEA R48, P3, R8, UR4, 0x1 ;  /* 0x0000000408307c11 */ /* 0x000fc6000f8608ff */
[----:B------:R-:W5:Y:S01]  /*3d80*/  LDG.E.128 R44, desc[UR42][R44.64] ;  /* 0x0000002a2c2c7981 */ /* 0x000f62000c1e1d00 */
[----:B------:R-:W-:-:S06]  /*3d90*/  LEA.HI.X R49, R8, UR5, R9, 0x1, P3 ;  /* 0x0000000508317c11 */ /* 0x000fcc00098f0c09 */
[----:B------:R-:W5:Y:S03]  /*3da0*/  LDG.E.128 R48, desc[UR42][R48.64] ;  /* 0x0000002a30307981 */ /* 0x000f66000c1e1d00 */
.L_x_517:
[----:B------:R-:W-:Y:S05]  /*3db0*/  BSYNC B1 ;  /* 0x0000000000017941 */ /* 0x000fea0003800000 */
.L_x_516:
[----:B-----5:R-:W-:Y:S01]  /*3dc0*/  IMAD.MOV.U32 R8, RZ, RZ, R46 ;  /* 0x000000ffff087224 */ /* 0x020fe200078e002e */
[----:B------:R-:W-:Y:S01]  /*3dd0*/  MOV R10, R44 ;  /* 0x0000002c000a7202 */ /* 0x000fe20000000f00 */
[----:B------:R-:W-:Y:S01]  /*3de0*/  IMAD.MOV.U32 R9, RZ, RZ, R47 ;  /* 0x000000ffff097224 */ /* 0x000fe200078e002f */
        /* <DEDUP_REMOVED lines=8> */
[----:B------:R-:W-:-:S02]  /*3e70*/  MOV R10, R48 ;  /* 0x00000030000a7202 */ /* 0x000fc40000000f00 */
[----:B------:R-:W-:Y:S02]  /*3e80*/  PLOP3.LUT P5, PT, PT, PT, UP0, 0x80, 0x0 ;  /* 0x000000000000781c */ /* 0x000fe40003faf008 */
[----:B------:R-:W-:Y:S01]  /*3e90*/  PRMT R90, R8, 0x5410, R10 ;  /* 0x00005410085a7816 */ /* 0x000fe2000000000a */
[----:B------:R-:W-:Y:S01]  /*3ea0*/  IMAD.MOV.U32 R8, RZ, RZ, R38 ;  /* 0x000000ffff087224 */ /* 0x000fe200078e0026 */
[----:B------:R-:W-:Y:S01]  /*3eb0*/  PRMT R91, R9, 0x7610, R91 ;  /* 0x00007610095b7816 */ /* 0x000fe2000000005b */
[----:B------:R-:W-:Y:S01]  /*3ec0*/  IMAD.MOV.U32 R9, RZ, RZ, R39 ;  /* 0x000000ffff097224 */ /* 0x000fe200078e0027 */
[----:B------:R-:W-:Y:S01]  /*3ed0*/  PRMT R92, R11, 0x7610, R92 ;  /* 0x000076100b5c7816 */ /* 0x000fe2000000005c */
[----:B------:R-:W-:Y:S01]  /*3ee0*/  IMAD.MOV.U32 R11, RZ, RZ, R37 ;  /* 0x000000ffff0b7224 */ /* 0x000fe200078e0025 */
[----:B------:R-:W-:Y:S02]  /*3ef0*/  MOV R10, R36 ;  /* 0x00000024000a7202 */ /* 0x000fe40000000f00 */
[----:B------:R-:W-:Y:S01]  /*3f00*/  PRMT R93, R8, 0x7610, R93 ;  /* 0x00007610085d7816 */ /* 0x000fe2000000005d */
[----:B------:R-:W-:Y:S01]  /*3f10*/  IMAD.MOV.U32 R8, RZ, RZ, R42 ;  /* 0x000000ffff087224 */ /* 0x000fe200078e002a */
[----:B------:R-:W-:Y:S01]  /*3f20*/  PRMT R96, R96, 0x5410, R9 ;  /* 0x0000541060607816 */ /* 0x000fe20000000009 */
[----:B------:R-:W-:Y:S01]  /*3f30*/  IMAD.MOV.U32 R9, RZ, RZ, R43 ;  /* 0x000000ffff097224 */ /* 0x000fe200078e002b */
[----:B------:R-:W-:Y:S01]  /*3f40*/  PRMT R98, R11, 0x7610, R98 ;  /* 0x000076100b627816 */ /* 0x000fe20000000062 */
[----:B------:R-:W-:Y:S01]  /*3f50*/  IMAD.MOV.U32 R11, RZ, RZ, R41 ;  /* 0x000000ffff0b7224 */ /* 0x000fe200078e0029 */
[----:B------:R-:W-:-:S02]  /*3f60*/  PRMT R95, R95, 0x5410, R10 ;  /* 0x000054105f5f7816 */ /* 0x000fc4000000000a */
[----:B------:R-:W-:Y:S02]  /*3f70*/  MOV R10, R40 ;  /* 0x00000028000a7202 */ /* 0x000fe40000000f00 */
[----:B------:R-:W-:Y:S02]  /*3f80*/  PRMT R93, R93, 0x5410, R8 ;  /* 0x000054105d5d7816 */ /* 0x000fe40000000008 */
[----:B------:R-:W-:Y:S02]  /*3f90*/  PRMT R96, R9, 0x7610, R96 ;  /* 0x0000761009607816 */ /* 0x000fe40000000060 */
[----:B------:R-:W-:Y:S02]  /*3fa0*/  PRMT R95, R10, 0x7610, R95 ;  /* 0x000076100a5f7816 */ /* 0x000fe4000000005f */
[----:B------:R-:W-:Y:S02]  /*3fb0*/  PRMT R100, R11, 0x7610, R100 ;  /* 0x000076100b647816 */ /* 0x000fe40000000064 */
[----:B------:R-:W-:Y:S01]  /*3fc0*/  ISETP.GE.AND P3, PT, R16, R80, PT ;  /* 0x000000501000720c */ /* 0x000fe20003f66270 */
[----:B------:R-:W-:-:S12]  /*3fd0*/  @!P5 BRA `(.L_x_518) ;  /* 0x000000000004d947 */ /* 0x000fd80003800000 */
[----:B------:R-:W-:Y:S01]  /*3fe0*/  BPT.TRAP 0x1 ;  /* 0x000000040000795c */ /* 0x000fe20000300000 */
.L_x_518:
[----:B------:R-:W-:Y:S01]  /*3ff0*/  IMAD R70, R19, 0x8, R18 ;  /* 0x0000000813467824 */ /* 0x000fe200078e0212 */
[----:B------:R-:W-:Y:S01]  /*4000*/  SHF.L.U32 R78, R155, 0x1f, RZ ;  /* 0x0000001f9b4e7819 */ /* 0x000fe200000006ff */
[----:B------:R-:W0:Y:S01]  /*4010*/  LDC R86, c[0x0][0x2f4] ;  /* 0x0000bd00ff567b82 */ /* 0x000e220000000800 */
[----:B------:R-:W-:Y:S02]  /*4020*/  BSSY B1, `(.L_x_519) ;  /* 0x0000003000017945 */ /* 0x000fe40003800000 */
[----:B------:R-:W1:Y:S02]  /*4030*/  SYNCS.PHASECHK.TRANS64.TRYWAIT P4, [R70+URZ+0x16890], R78 ;  /* 0x0168904e460075a7 */ /* 0x000e64000808017f */
[----:B-1----:R-:W-:Y:S05]  /*4040*/  @!P4 BRA `(.L_x_520) ;  /* 0x000001340064c947 */ /* 0x002fea0003800000 */
.L_x_741:
[----:B------:R-:W-:Y:S05]  /*4050*/  BSYNC B1 ;  /* 0x0000000000017941 */ /* 0x000fea0003800000 */
.L_x_519:
[----:B------:R-:W-:Y:S01]  /*4060*/  UMOV UR4, 0xffffffff ;  /* 0xffffffff00047882 */ /* 0x000fe20000000000 */
[----:B0-----:R-:W-:Y:S02]  /*4070*/  IMAD.IADD R88, R86, 0x1, -R59 ;  /* 0x0000000156587824 */ /* 0x001fe400078e0a3b */
[----:B------:R-:W-:Y:S05]  /*4080*/  BRA.DIV UR4, `(.L_x_521) ;  /* 0x0000013604687947 */ /* 0x000fea000b800000 */
[----:B------:R0:W2:Y:S04]  /*4090*/  SHFL.IDX PT, R83, R84, RZ, 0x1c1f ;  /* 0x001c1fff54537589 */ /* 0x0000a800000e0000 */
[----:B------:R0:W3:Y:S02]  /*40a0*/  SHFL.IDX PT, R82, R79, RZ, 0x1c1f ;  /* 0x001c1fff4f527589 */ /* 0x0000e400000e0000 */
.L_x_745:
[----:B------:R-:W-:Y:S01]  /*40b0*/  ISETP.GE.OR P4, PT, R153, R77, P1 ;  /* 0x0000004d9900720c */ /* 0x000fe20000f86670 */
[----:B------:R-:W-:-:S12]  /*40c0*/  BSSY B1, `(.L_x_522) ;  /* 0x0000071000017945 */ /* 0x000fd80003800000 */
[----:B------:R-:W-:Y:S05]  /*40d0*/  @P4 BRA `(.L_x_523) ;  /* 0x0000000400bc4947 */ /* 0x000fea0003800000 */
[----:B------:R-:W4:Y:S01]  /*40e0*/  S2R R9, SR_TID.X ;  /* 0x0000000000097919 */ /* 0x000f220000002100 */
[----:B------:R-:W-:Y:S01]  /*40f0*/  SEL R8, R59, R88, !P0 ;  /* 0x000000583b087207 */ /* 0x000fe20004000000 */
[----:B------:R-:W-:Y:S01]  /*4100*/  BSSY B2, `(.L_x_524) ;  /* 0x0000068000027945 */ /* 0x000fe20003800000 */
[----:B---3--:R-:W-:-:S04]  /*4110*/  LEA R80, P4, R6, R82, 0x1 ;  /* 0x0000005206507211 */ /* 0x008fc800078808ff */
[----:B--2---:R-:W-:Y:S02]  /*4120*/  LEA.HI.X R81, R6, R83, R4, 0x1, P4 ;  /* 0x0000005306517211 */ /* 0x004fe400020f0c04 */
[----:B----4-:R-:W-:Y:S02]  /*4130*/  IADD3 R11, R9, -0x80, RZ ;  /* 0xffffff80090b7810 */ /* 0x010fe40007ffe0ff */
[----:B------:R-:W-:Y:S02]  /*4140*/  SHF.R.S32.HI R9, RZ, 0x1f, R8 ;  /* 0x0000001fff097819 */ /* 0x000fe40000011408 */
[----:B------:R-:W-:Y:S02]  /*4150*/  SHF.R.S32.HI R10, RZ, 0x1f, R11 ;  /* 0x0000001fff0a7819 */ /* 0x000fe4000001140b */
[----:B------:R-:W-:Y:S01]  /*4160*/  LEA.HI R8, R9, R8, RZ, 0x4 ;  /* 0x0000000809087211 */ /* 0x000fe200078f20ff */
[----:B------:R-:W-:Y:S01]  /*4170*/  IMAD R9, R19, 0x2000, R3 ;  /* 0x0000200013097824 */ /* 0x000fe200078e0203 */
[----:B------:R-:W-:-:S02]  /*4180*/  LEA.HI R10, R10, R11, RZ, 0x5 ;  /* 0x0000000b0a0a7211 */ /* 0x000fc400078f28ff */
[----:B------:R-:W-:Y:S01]  /*4190*/  LEA.HI.SX32 R8, R8, R7, 0x1c ;  /* 0x0000000708087211 */ /* 0x000fe200078fe2ff */
[----:B------:R-:W-:Y:S01]  /*41a0*/  IMAD R9, R9, 0x2, R18 ;  /* 0x0000000209097824 */ /* 0x000fe200078e0212 */
[----:B------:R-:W-:-:S03]  /*41b0*/  SHF.R.S32.HI R10, RZ, 0x5, R10 ;  /* 0x00000005ff0a7819 */ /* 0x000fc6000001140a */
[----:B------:R-:W-:-:S05]  /*41c0*/  IMAD.SHL.U32 R85, R8, 0x8, RZ ;  /* 0x0000000808557824 */ /* 0x000fca00078e00ff */
[----:B------:R-:W-:-:S04]  /*41d0*/  LOP3.LUT R8, R67, 0x38, R85, 0xf8, !PT ;  /* 0x0000003843087812 */ /* 0x000fc800078ef855 */
[----:B------:R-:W-:-:S05]  /*41e0*/  LOP3.LUT R8, R8, R63, RZ, 0x3c, !PT ;  /* 0x0000003f08087212 */ /* 0x000fca00078e3cff */
[----:B------:R-:W-:-:S05]  /*41f0*/  IMAD R8, R10, 0x200, R8 ;  /* 0x000002000a087824 */ /* 0x000fca00078e0208 */
[----:B------:R-:W-:-:S05]  /*4200*/  LEA R11, R19, R8, 0xd ;  /* 0x00000008130b7211 */ /* 0x000fca00078e68ff */
[----:B------:R-:W-:Y:S02]  /*4210*/  IMAD R12, R11, 0x2, R18 ;  /* 0x000000020b0c7824 */ /* 0x000fe400078e0212 */
[----:B------:R-:W2:Y:S04]  /*4220*/  LDS.128 R8, [R9+0xe400] ;  /* 0x00e4000009087984 */ /* 0x000ea80000000c00 */
[----:B------:R-:W3:Y:S01]  /*4230*/  LDS.128 R12, [R12+0xe400] ;  /* 0x00e400000c0c7984 */ /* 0x000ee20000000c00 */
[----:B------:R-:W-:Y:S05]  /*4240*/  @P3 BRA `(.L_x_525) ;  /* 0x00000004004c3947 */ /* 0x000fea0003800000 */
[--C-:B------:R-:W-:Y:S01]  /*4250*/  SHF.R.U64 R36, R36, 0x10, R37.reuse ;  /* 0x0000001024247819 */ /* 0x100fe20000001225 */
[----:B------:R-:W-:Y:S01]  /*4260*/  HADD2.F32 R100, -RZ, R100.H0_H0 ;  /* 0x20000064ff647230 */ /* 0x000fe20000004100 */
[----:B------:R-:W-:Y:S01]  /*4270*/  SHF.R.U32.HI R94, RZ, 0x10, R37 ;  /* 0x00000010ff5e7819 */ /* 0x000fe20000011625 */
[----:B------:R-:W-:Y:S01]  /*4280*/  HADD2.F32 R98, -RZ, R98.H0_H0 ;  /* 0x20000062ff627230 */ /* 0x000fe20000004100 */
[--C-:B------:R-:W-:Y:S01]  /*4290*/  SHF.R.U64 R37, R40, 0x10, R41.reuse ;  /* 0x0000001028257819 */ /* 0x100fe20000001229 */
[----:B------:R-:W-:Y:S01]  /*42a0*/  HADD2.F32 R36, -RZ, R36.H0_H0 ;  /* 0x20000024ff247230 */ /* 0x000fe20000004100 */
[----:B------:R-:W-:Y:S01]  /*42b0*/  SHF.R.U32.HI R99, RZ, 0x10, R41 ;  /* 0x00000010ff637819 */ /* 0x000fe20000011629 */
[----:B---3--:R-:W-:Y:S01]  /*42c0*/  IMAD.MOV.U32 R41, RZ, RZ, R13 ;  /* 0x000000ffff297224 */ /* 0x008fe200078e000d */
[----:B--2---:R-:W-:Y:S01]  /*42d0*/  MOV R13, R11 ;  /* 0x0000000b000d7202 */ /* 0x004fe20000000f00 */
[----:B------:R-:W-:Y:S01]  /*42e0*/  HADD2.F32 R11, -RZ, R9.H0_H0 ;  /* 0x20000009ff0b7230 */ /* 0x000fe20000004100 */
[--C-:B------:R-:W-:Y:S01]  /*42f0*/  SHF.R.U64 R38, R38, 0x10, R39.reuse ;  /* 0x0000001026267819 */ /* 0x100fe20000001227 */
[----:B------:R-:W-:Y:S01]  /*4300*/  HADD2.F32 R99, -RZ, R99.H0_H0 ;  /* 0x20000063ff637230 */ /* 0x000fe20000004100 */
[----:B------:R-:W-:Y:S01]  /*4310*/  SHF.R.U32.HI R40, RZ, 0x10, R39 ;  /* 0x00000010ff287819 */ /* 0x000fe20000011627 */
[--C-:B------:R-:W-:Y:S01]  /*4320*/  HADD2.F32 R97, -RZ, R41.reuse.H0_H0 ;  /* 0x20000029ff617230 */ /* 0x100fe20000004100 */
[--C-:B------:R-:W-:Y:S01]  /*4330*/  SHF.R.U64 R39, R42, 0x10, R43.reuse ;  /* 0x000000102a277819 */ /* 0x100fe2000000122b */
[----:B------:R-:W-:Y:S01]  /*4340*/  HADD2.F32 R41, -RZ, R41.H1_H1 ;  /* 0x30000029ff297230 */ /* 0x000fe20000004100 */
[----:B------:R-:W-:Y:S01]  /*4350*/  SHF.R.U32.HI R43, RZ, 0x10, R43 ;  /* 0x00000010ff2b7819 */ /* 0x000fe2000001162b */
[----:B------:R-:W-:-:S02]  /*4360*/  HADD2.F32 R42, -RZ, R9.H1_H1 ;  /* 0x30000009ff2a7230 */ /* 0x000fc40000004100 */
[-C--:B------:R-:W-:Y:S01]  /*4370*/  FMUL.FTZ R102, R97, R100.reuse ;  /* 0x0000006461667220 */ /* 0x080fe20000410000 */
[----:B------:R-:W-:Y:S01]  /*4380*/  FMUL.FTZ R100, R11, R100 ;  /* 0x000000640b647220 */ /* 0x000fe20000410000 */
[----:B------:R-:W-:Y:S02]  /*4390*/  HADD2.F32 R94, -RZ, R94.H0_H0 ;  /* 0x2000005eff5e7230 */ /* 0x000fe40000004100 */
[-C--:B------:R-:W-:Y:S01]  /*43a0*/  FMUL.FTZ R101, R41, R99.reuse ;  /* 0x0000006329657220 */ /* 0x080fe20000410000 */
[C---:B------:R-:W-:Y:S01]  /*43b0*/  FMUL.FTZ R104, R42.reuse, R99 ;  /* 0x000000632a687220 */ /* 0x040fe20000410000 */
[-C--:B------:R-:W-:Y:S01]  /*43c0*/  FFMA.FTZ R9, R11, R98.reuse, -R102 ;  /* 0x000000620b097223 */ /* 0x080fe20000010866 */
[----:B------:R-:W-:Y:S01]  /*43d0*/  FFMA.FTZ R11, R97, R98, R100 ;  /* 0x00000062610b7223 */ /* 0x000fe20000010064 */
[--C-:B------:R-:W-:Y:S02]  /*43e0*/  HADD2.F32 R98, -RZ, R96.reuse.H1_H1 ;  /* 0x30000060ff627230 */ /* 0x100fe40000004100 */
[----:B------:R-:W-:Y:S01]  /*43f0*/  FFMA.FTZ R42, R42, R94, -R101 ;  /* 0x0000005e2a2a7223 */ /* 0x000fe20000010865 */
[----:B------:R-:W-:-:S02]  /*4400*/  HADD2.F32 R99, -RZ, R96.H0_H0 ;  /* 0x20000060ff637230 */ /* 0x000fc40000004100 */
[----:B------:R-:W-:Y:S01]  /*4410*/  FFMA.FTZ R94, R41, R94, R104 ;  /* 0x0000005e295e7223 */ /* 0x000fe20000010068 */
[--C-:B------:R-:W-:Y:S02]  /*4420*/  HADD2.F32 R96, -RZ, R15.reuse.H0_H0 ;  /* 0x2000000fff607230 */ /* 0x100fe40000004100 */
[----:B------:R-:W-:Y:S01]  /*4430*/  HADD2.F32 R97, -RZ, R15.H1_H1 ;  /* 0x3000000fff617230 */ /* 0x000fe20000004100 */
[----:B------:R-:W-:Y:S01]  /*4440*/  F2FP.F16.F32.PACK_AB R9, R42, R9 ;  /* 0x000000092a09723e */ /* 0x000fe200000000ff */
[----:B------:R-:W-:Y:S02]  /*4450*/  HADD2.F32 R15, -RZ, R13.H0_H0 ;  /* 0x2000000dff0f7230 */ /* 0x000fe40000004100 */
[----:B------:R-:W-:Y:S02]  /*4460*/  HADD2.F32 R102, -RZ, R43.H0_H0 ;  /* 0x2000002bff667230 */ /* 0x000fe40000004100 */
[----:B------:R-:W-:Y:S02]  /*4470*/  HADD2.F32 R41, -RZ, R13.H1_H1 ;  /* 0x3000000dff297230 */ /* 0x000fe40000004100 */
[----:B------:R-:W-:-:S02]  /*4480*/  HADD2.F32 R100, -RZ, R40.H0_H0 ;  /* 0x20000028ff647230 */ /* 0x000fc40000004100 */
[CC--:B------:R-:W-:Y:S01]  /*4490*/  FMUL.FTZ R40, R96.reuse, R99.reuse ;  /* 0x0000006360287220 */ /* 0x0c0fe20000410000 */
[----:B------:R-:W-:Y:S01]  /*44a0*/  FMUL.FTZ R99, R15, R99 ;  /* 0x000000630f637220 */ /* 0x000fe20000410000 */
[-C--:B------:R-:W-:Y:S01]  /*44b0*/  FMUL.FTZ R104, R97, R102.reuse ;  /* 0x0000006661687220 */ /* 0x080fe20000410000 */
[----:B------:R-:W-:Y:S01]  /*44c0*/  FMUL.FTZ R102, R41, R102 ;  /* 0x0000006629667220 */ /* 0x000fe20000410000 */
[-C--:B------:R-:W-:Y:S01]  /*44d0*/  FFMA.FTZ R13, R15, R98.reuse, -R40 ;  /* 0x000000620f0d7223 */ /* 0x080fe20000010828 */
[----:B------:R-:W-:Y:S01]  /*44e0*/  FFMA.FTZ R15, R96, R98, R99 ;  /* 0x00000062600f7223 */ /* 0x000fe20000010063 */
[-C--:B------:R-:W-:Y:S01]  /*44f0*/  FFMA.FTZ R40, R41, R100.reuse, -R104 ;  /* 0x0000006429287223 */ /* 0x080fe20000010868 */
[----:B------:R-:W-:Y:S01]  /*4500*/  FFMA.FTZ R96, R97, R100, R102 ;  /* 0x0000006461607223 */ /* 0x000fe20000010066 */
[----:B------:R-:W-:Y:S02]  /*4510*/  HADD2.F32 R102, -RZ, R37.H0_H0 ;  /* 0x20000025ff667230 */ /* 0x000fe40000004100 */
[--C-:B------:R-:W-:Y:S01]  /*4520*/  HADD2.F32 R98, -RZ, R95.reuse.H1_H1 ;  /* 0x3000005fff627230 */ /* 0x100fe20000004100 */
[----:B------:R-:W-:Y:S01]  /*4530*/  F2FP.F16.F32.PACK_AB R40, R40, R13 ;  /* 0x0000000d2828723e */ /* 0x000fe200000000ff */
[----:B------:R-:W-:Y:S01]  /*4540*/  HADD2.F32 R100, -RZ, R95.H0_H0 ;  /* 0x2000005fff647230 */ /* 0x000fe20000004100 */
[----:B------:R-:W-:Y:S01]  /*4550*/  F2FP.F16.F32.PACK_AB R13, R94, R11 ;  /* 0x0000000b5e0d723e */ /* 0x000fe200000000ff */
[----:B------:R-:W-:Y:S01]  /*4560*/  HADD2.F32 R43, -RZ, R12.H0_H0 ;  /* 0x2000000cff2b7230 */ /* 0x000fe20000004100 */
[----:B------:R-:W-:Y:S01]  /*4570*/  F2FP.F16.F32.PACK_AB R15, R96, R15 ;  /* 0x0000000f600f723e */ /* 0x000fe200000000ff */
[----:B------:R-:W-:-:S02]  /*4580*/  HADD2.F32 R37, -RZ, R8.H0_H0 ;  /* 0x20000008ff257230 */ /* 0x000fc40000004100 */
[----:B------:R-:W-:Y:S02]  /*4590*/  HADD2.F32 R95, -RZ, R12.H1_H1 ;  /* 0x3000000cff5f7230 */ /* 0x000fe40000004100 */
[----:B------:R-:W-:Y:S02]  /*45a0*/  HADD2.F32 R41, -RZ, R8.H1_H1 ;  /* 0x30000008ff297230 */ /* 0x000fe40000004100 */
[-C--:B------:R-:W-:Y:S01]  /*45b0*/  FMUL.FTZ R8, R43, R100.reuse ;  /* 0x000000642b087220 */ /* 0x080fe20000410000 */
[----:B------:R-:W-:Y:S01]  /*45c0*/  FMUL.FTZ R12, R37, R100 ;  /* 0x00000064250c7220 */ /* 0x000fe20000410000 */
[-C--:B------:R-:W-:Y:S01]  /*45d0*/  FMUL.FTZ R100, R95, R102.reuse ;  /* 0x000000665f647220 */ /* 0x080fe20000410000 */
[----:B------:R-:W-:Y:S02]  /*45e0*/  IMAD.MOV.U32 R11, RZ, RZ, R40 ;  /* 0x000000ffff0b7224 */ /* 0x000fe400078e0028 */
[----:B------:R-:W-:Y:S01]  /*45f0*/  FMUL.FTZ R102, R41, R102 ;  /* 0x0000006629667220 */ /* 0x000fe20000410000 */
[----:B------:R-:W-:Y:S01]  /*4600*/  FFMA.FTZ R8, R37, R98, -R8 ;  /* 0x0000006225087223 */ /* 0x000fe20000010808 */
[----:B------:R-:W-:Y:S01]  /*4610*/  FFMA.FTZ R97, R41, R36, -R100 ;  /* 0x0000002429617223 */ /* 0x000fe20000010864 */
[----:B------:R-:W-:-:S02]  /*4620*/  HADD2.F32 R41, -RZ, R93.H0_H0 ;  /* 0x2000005dff297230 */ /* 0x000fc40000004100 */
[----:B------:R-:W-:Y:S01]  /*4630*/  FFMA.FTZ R95, R95, R36, R102 ;  /* 0x000000245f5f7223 */ /* 0x000fe20000010066 */
[----:B------:R-:W-:Y:S01]  /*4640*/  FFMA.FTZ R12, R43, R98, R12 ;  /* 0x000000622b0c7223 */ /* 0x000fe2000001000c */
[----:B------:R-:W-:Y:S01]  /*4650*/  HADD2.F32 R93, -RZ, R93.H1_H1 ;  /* 0x3000005dff5d7230 */ /* 0x000fe20000004100 */
[----:B------:R-:W-:Y:S01]  /*4660*/  F2FP.F16.F32.PACK_AB R8, R97, R8 ;  /* 0x000000086108723e */ /* 0x000fe200000000ff */
[----:B------:R-:W-:Y:S02]  /*4670*/  HADD2.F32 R37, -RZ, R14.H0_H0 ;  /* 0x2000000eff257230 */ /* 0x000fe40000004100 */
[----:B------:R-:W-:Y:S01]  /*4680*/  HADD2.F32 R36, -RZ, R10.H0_H0 ;  /* 0x2000000aff247230 */ /* 0x000fe20000004100 */
[----:B------:R-:W-:Y:S01]  /*4690*/  F2FP.F16.F32.PACK_AB R12, R95, R12 ;  /* 0x0000000c5f0c723e */ /* 0x000fe200000000ff */
[----:B------:R-:W-:Y:S02]  /*46a0*/  HADD2.F32 R43, -RZ, R39.H0_H0 ;  /* 0x20000027ff2b7230 */ /* 0x000fe40000004100 */
[----:B------:R-:W-:Y:S01]  /*46b0*/  FMUL.FTZ R99, R37, R93 ;  /* 0x0000005d25637220 */ /* 0x000fe20000410000 */
[----:B------:R-:W-:-:S02]  /*46c0*/  HADD2.F32 R14, -RZ, R14.H1_H1 ;  /* 0x3000000eff0e7230 */ /* 0x000fc40000004100 */
[----:B------:R-:W-:Y:S02]  /*46d0*/  HADD2.F32 R10, -RZ, R10.H1_H1 ;  /* 0x3000000aff0a7230 */ /* 0x000fe40000004100 */
[C---:B------:R-:W-:Y:S01]  /*46e0*/  FFMA.FTZ R99, R36.reuse, R41, -R99 ;  /* 0x0000002924637223 */ /* 0x040fe20000010863 */
[----:B------:R-:W-:Y:S02]  /*46f0*/  HADD2.F32 R39, -RZ, R38.H0_H0 ;  /* 0x20000026ff277230 */ /* 0x000fe40000004100 */
[----:B------:R-:W-:Y:S01]  /*4700*/  FMUL.FTZ R38, R36, R93 ;  /* 0x0000005d24267220 */ /* 0x000fe20000410000 */
[-C--:B------:R-:W-:Y:S01]  /*4710*/  FMUL.FTZ R93, R14, R43.reuse ;  /* 0x0000002b0e5d7220 */ /* 0x080fe20000410000 */
[C---:B------:R-:W-:Y:S02]  /*4720*/  FMUL.FTZ R43, R10.reuse, R43 ;  /* 0x0000002b0a2b7220 */ /* 0x040fe40000410000 */
[----:B------:R-:W-:Y:S01]  /*4730*/  FFMA.FTZ R38, R37, R41, R38 ;  /* 0x0000002925267223 */ /* 0x000fe20000010026 */
[-C--:B------:R-:W-:Y:S01]  /*4740*/  FFMA.FTZ R10, R10, R39.reuse, -R93 ;  /* 0x000000270a0a7223 */ /* 0x080fe2000001085d */
[----:B------:R-:W-:-:S04]  /*4750*/  FFMA.FTZ R43, R14, R39, R43 ;  /* 0x000000270e2b7223 */ /* 0x000fc8000001002b */
[----:B------:R-:W-:Y:S02]  /*4760*/  F2FP.F16.F32.PACK_AB R10, R10, R99 ;  /* 0x000000630a0a723e */ /* 0x000fe400000000ff */
[----:B------:R-:W-:-:S07]  /*4770*/  F2FP.F16.F32.PACK_AB R14, R43, R38 ;  /* 0x000000262b0e723e */ /* 0x000fce00000000ff */
.L_x_525:
[----:B------:R-:W-:Y:S05]  /*4780*/  BSYNC B2 ;  /* 0x0000000000027941 */ /* 0x000fea0003800000 */
.L_x_524:
[----:B------:R-:W-:Y:S01]  /*4790*/  ISETP.GE.AND P4, PT, R85, R86, PT ;  /* 0x000000565500720c */ /* 0x000fe20003f86270 */
[----:B--2---:R4:W-:-:S12]  /*47a0*/  ST.E.128 desc[UR42][R80.64], R8 ;  /* 0x0000000850007985 */ /* 0x0049d8000c101d2a */
[----:B------:R-:W-:-:S05]  /*47b0*/  @!P4 IMAD.WIDE R82, R85, 0x2, R82 ;  /* 0x000000025552c825 */ /* 0x000fca00078e0252 */
[----:B---3--:R4:W-:Y:S02]  /*47c0*/  @!P4 ST.E.128 desc[UR42][R82.64], R12 ;  /* 0x0000000c5200c985 */ /* 0x0089e4000c101d2a */
.L_x_523:
[----:B------:R-:W-:Y:S05]  /*47d0*/  BSYNC B1 ;  /* 0x0000000000017941 */ /* 0x000fea0003800000 */
.L_x_522:
[----:B------:R-:W-:-:S03]  /*47e0*/  UMOV UR4, 0xffffffff ;  /* 0xffffffff00047882 */ /* 0x000fc60000000000 */
[----:B------:R-:W-:Y:S05]  /*47f0*/  BRA.DIV UR4, `(.L_x_526) ;  /* 0x0000012e04d87947 */ /* 0x000fea000b800000 */
[----:B------:R0:W0:Y:S04]  /*4800*/  SHFL.IDX PT, R39, R84, 0x1, 0x1c1f ;  /* 0x003c1f0054277f89 */ /* 0x00002800000e0000 */
[----:B------:R0:W0:Y:S02]  /*4810*/  SHFL.IDX PT, R38, R79, 0x1, 0x1c1f ;  /* 0x003c1f004f267f89 */ /* 0x00002400000e0000 */
.L_x_749:
[----:B----4-:R-:W-:-:S05]  /*4820*/  VIADD R8, R153, 0x60 ;  /* 0x0000006099087836 */ /* 0x010fca0000000000 */
[----:B------:R-:W-:-:S13]  /*4830*/  ISETP.GE.OR P4, PT, R8, R77, P1 ;  /* 0x0000004d0800720c */ /* 0x000fda0000f86670 */
[----:B------:R-:W-:Y:S05]  /*4840*/  @P4 BRA `(.L_x_509) ;  /* 0x0000000800f44947 */ /* 0x000fea0003800000 */
[----:B------:R-:W4:Y:S01]  /*4850*/  LDL R10, [R1+0x24] ;  /* 0x00002400010a7983 */ /* 0x000f220000100800 */
[----:B------:R-:W-:Y:S01]  /*4860*/  SEL R88, R59, R88, !P0 ;  /* 0x000000583b587207 */ /* 0x000fe20004000000 */
[C---:B------:R-:W-:Y:S01]  /*4870*/  VIADD R11, R153.reuse, 0x60 ;  /* 0x00000060990b7836 */ /* 0x040fe20000000000 */
[----:B0-----:R-:W-:Y:S01]  /*4880*/  LEA R36, P4, R6, R38, 0x1 ;  /* 0x0000002606247211 */ /* 0x001fe200078808ff */
[----:B------:R-:W-:Y:S01]  /*4890*/  VIADD R8, R153, 0x60 ;  /* 0x0000006099087836 */ /* 0x000fe20000000000 */
[----:B------:R-:W-:Y:S01]  /*48a0*/  SHF.R.S32.HI R9, RZ, 0x1f, R88 ;  /* 0x0000001fff097819 */ /* 0x000fe20000011458 */
[----:B------:R-:W-:Y:S01]  /*48b0*/  BSSY B1, `(.L_x_527) ;  /* 0x000006b000017945 */ /* 0x000fe20003800000 */
[----:B------:R-:W-:Y:S01]  /*48c0*/  SHF.L.U32 R11, R11, 0x6, RZ ;  /* 0x000000060b0b7819 */ /* 0x000fe200000006ff */
[----:B------:R-:W-:Y:S01]  /*48d0*/  IMAD.SHL.U32 R8, R8, 0x40, RZ ;  /* 0x0000004008087824 */ /* 0x000fe200078e00ff */
[----:B------:R-:W-:Y:S01]  /*48e0*/  LEA.HI R88, R9, R88, RZ, 0x4 ;  /* 0x0000005809587211 */ /* 0x000fe200078f20ff */
[----:B------:R-:W-:Y:S01]  /*48f0*/  IMAD R9, R19, 0x2000, R0 ;  /* 0x0000200013097824 */ /* 0x000fe200078e0200 */
[----:B------:R-:W-:-:S02]  /*4900*/  LOP3.LUT R11, R11, 0x1c0, RZ, 0xc0, !PT ;  /* 0x000001c00b0b7812 */ /* 0x000fc400078ec0ff */
[----:B------:R-:W-:Y:S01]  /*4910*/  LEA.HI.SX32 R41, R88, R7, 0x1c ;  /* 0x0000000758297211 */ /* 0x000fe200078fe2ff */
[----:B------:R-:W-:Y:S01]  /*4920*/  IMAD R9, R9, 0x2, R18 ;  /* 0x0000000209097824 */ /* 0x000fe200078e0212 */
[----:B------:R-:W-:Y:S02]  /*4930*/  LOP3.LUT R8, R8, 0x1c0, RZ, 0xc0, !PT ;  /* 0x000001c008087812 */ /* 0x000fe400078ec0ff */
[----:B------:R-:W-:Y:S01]  /*4940*/  SHF.R.U32.HI R11, RZ, 0x3, R11 ;  /* 0x00000003ff0b7819 */ /* 0x000fe2000001160b */
[----:B------:R-:W-:Y:S01]  /*4950*/  IMAD.SHL.U32 R41, R41, 0x8, RZ ;  /* 0x0000000829297824 */ /* 0x000fe200078e00ff */
[----:B------:R-:W-:-:S04]  /*4960*/  LEA.HI.X R37, R6, R39, R4, 0x1, P4 ;  /* 0x0000002706257211 */ /* 0x000fc800020f0c04 */
[----:B------:R-:W-:-:S04]  /*4970*/  LOP3.LUT R8, R8, 0x38, R41, 0xf8, !PT ;  /* 0x0000003808087812 */ /* 0x000fc800078ef829 */
[----:B------:R-:W-:-:S04]  /*4980*/  LOP3.LUT R8, R8, R11, RZ, 0x3c, !PT ;  /* 0x0000000b08087212 */ /* 0x000fc800078e3cff */
[----:B----4-:R-:W-:-:S05]  /*4990*/  IADD3 R8, R10, R8, RZ ;  /* 0x000000080a087210 */ /* 0x010fca0007ffe0ff */
[----:B------:R-:W-:-:S05]  /*49a0*/  IMAD R11, R19, 0x2000, R8 ;  /* 0x00002000130b7824 */ /* 0x000fca00078e0208 */
[----:B------:R-:W-:Y:S02]  /*49b0*/  LEA R12, R11, R18, 0x1 ;  /* 0x000000120b0c7211 */ /* 0x000fe400078e08ff */
[----:B------:R-:W0:Y:S04]  /*49c0*/  LDS.128 R8, [R9+0xe400] ;  /* 0x00e4000009087984 */ /* 0x000e280000000c00 */
[----:B------:R-:W4:Y:S01]  /*49d0*/  LDS.128 R12, [R12+0xe400] ;  /* 0x00e400000c0c7984 */ /* 0x000f220000000c00 */
[----:B------:R-:W-:Y:S05]  /*49e0*/  @P3 BRA `(.L_x_528) ;  /* 0x00000004005c3947 */ /* 0x000fea0003800000 */
[--C-:B------:R-:W-:Y:S02]  /*49f0*/  SHF.R.U64 R42, R44, 0x10, R45.reuse ;  /* 0x000000102c2a7819 */ /* 0x100fe4000000122d */
[----:B------:R-:W-:Y:S01]  /*4a00*/  SHF.R.U32.HI R80, RZ, 0x10, R45 ;  /* 0x00000010ff507819 */ /* 0x000fe2000001162d */
[----:B0-----:R-:W-:Y:S01]  /*4a10*/  IMAD.MOV.U32 R45, RZ, RZ, R8 ;  /* 0x000000ffff2d7224 */ /* 0x001fe200078e0008 */
[----:B------:R-:W-:Y:S01]  /*4a20*/  SHF.R.U64 R44, R48, 0x10, R49 ;  /* 0x00000010302c7819 */ /* 0x000fe20000001231 */
[----:B----4-:R-:W-:Y:S01]  /*4a30*/  IMAD.MOV.U32 R8, RZ, RZ, R13 ;  /* 0x000000ffff087224 */ /* 0x010fe200078e000d */
[----:B------:R-:W-:Y:S01]  /*4a40*/  SHF.R.U32.HI R48, RZ, 0x10, R49 ;  /* 0x00000010ff307819 */ /* 0x000fe20000011631 */
[----:B------:R-:W-:Y:S01]  /*4a50*/  HADD2.F32 R49, -RZ, R92.H1_H1 ;  /* 0x3000005cff317230 */ /* 0x000fe20000004100 */
[--C-:B------:R-:W-:Y:S01]  /*4a60*/  SHF.R.U64 R40, R46, 0x10, R47.reuse ;  /* 0x000000102e287819 */ /* 0x100fe2000000122f */
[----:B------:R-:W-:Y:S01]  /*4a70*/  IMAD.MOV.U32 R46, RZ, RZ, R12 ;  /* 0x000000ffff2e7224 */ /* 0x000fe200078e000c */
[----:B------:R-:W-:Y:S01]  /*4a80*/  SHF.R.U32.HI R79, RZ, 0x10, R47 ;  /* 0x00000010ff4f7819 */ /* 0x000fe2000001162f */
[----:B------:R-:W-:Y:S01]  /*4a90*/  IMAD.MOV.U32 R47, RZ, RZ, R15 ;  /* 0x000000ffff2f7224 */ /* 0x000fe200078e000f */
[--C-:B------:R-:W-:Y:S01]  /*4aa0*/  SHF.R.U64 R43, R50, 0x10, R51.reuse ;  /* 0x00000010322b7819 */ /* 0x100fe20000001233 */
[----:B------:R-:W-:Y:S01]  /*4ab0*/  HADD2.F32 R12, -RZ, R8.H0_H0 ;  /* 0x20000008ff0c7230 */ /* 0x000fe20000004100 */
[----:B---3--:R-:W-:Y:S01]  /*4ac0*/  SHF.R.U32.HI R82, RZ, 0x10, R51 ;  /* 0x00000010ff527819 */ /* 0x008fe20000011633 */
[----:B------:R-:W-:Y:S01]  /*4ad0*/  HADD2.F32 R51, -RZ, R92.H0_H0 ;  /* 0x2000005cff337230 */ /* 0x000fe20000004100 */
[----:B------:R-:W-:Y:S01]  /*4ae0*/  MOV R13, R11 ;  /* 0x0000000b000d7202 */ /* 0x000fe20000000f00 */
[----:B------:R-:W-:-:S02]  /*4af0*/  HADD2.F32 R15, -RZ, R8.H1_H1 ;  /* 0x30000008ff0f7230 */ /* 0x000fc40000004100 */
[--C-:B------:R-:W-:Y:S02]  /*4b00*/  HADD2.F32 R8, -RZ, R9.reuse.H0_H0 ;  /* 0x20000009ff087230 */ /* 0x100fe40000004100 */
[----:B------:R-:W-:Y:S02]  /*4b10*/  HADD2.F32 R50, -RZ, R48.H0_H0 ;  /* 0x20000030ff327230 */ /* 0x000fe40000004100 */
[----:B------:R-:W-:Y:S02]  /*4b20*/  HADD2.F32 R11, -RZ, R9.H1_H1 ;  /* 0x30000009ff0b7230 */ /* 0x000fe40000004100 */
[-C--:B------:R-:W-:Y:S01]  /*4b30*/  FMUL.FTZ R9, R12, R51.reuse ;  /* 0x000000330c097220 */ /* 0x080fe20000410000 */
[----:B------:R-:W-:Y:S02]  /*4b40*/  HADD2.F32 R48, -RZ, R80.H0_H0 ;  /* 0x20000050ff307230 */ /* 0x000fe40000004100 */
[C---:B------:R-:W-:Y:S01]  /*4b50*/  FMUL.FTZ R51, R8.reuse, R51 ;  /* 0x0000003308337220 */ /* 0x040fe20000410000 */
[-C--:B------:R-:W-:Y:S01]  /*4b60*/  FMUL.FTZ R80, R15, R50.reuse ;  /* 0x000000320f507220 */ /* 0x080fe20000410000 */
[C---:B------:R-:W-:Y:S01]  /*4b70*/  FMUL.FTZ R50, R11.reuse, R50 ;  /* 0x000000320b327220 */ /* 0x040fe20000410000 */
[-C--:B------:R-:W-:Y:S01]  /*4b80*/  FFMA.FTZ R8, R8, R49.reuse, -R9 ;  /* 0x0000003108087223 */ /* 0x080fe20000010809 */
[----:B------:R-:W-:Y:S01]  /*4b90*/  FFMA.FTZ R9, R12, R49, R51 ;  /* 0x000000310c097223 */ /* 0x000fe20000010033 */
[-C--:B------:R-:W-:Y:S01]  /*4ba0*/  FFMA.FTZ R11, R11, R48.reuse, -R80 ;  /* 0x000000300b0b7223 */ /* 0x080fe20000010850 */
[----:B------:R-:W-:Y:S01]  /*4bb0*/  FFMA.FTZ R12, R15, R48, R50 ;  /* 0x000000300f0c7223 */ /* 0x000fe20000010032 */
[----:B------:R-:W-:-:S02]  /*4bc0*/  HADD2.F32 R50, -RZ, R91.H1_H1 ;  /* 0x3000005bff327230 */ /* 0x000fc40000004100 */
[--C-:B------:R-:W-:Y:S01]  /*4bd0*/  HADD2.F32 R48, -RZ, R47.reuse.H0_H0 ;  /* 0x2000002fff307230 */ /* 0x100fe20000004100 */
[----:B------:R-:W-:Y:S01]  /*4be0*/  F2FP.F16.F32.PACK_AB R11, R11, R8 ;  /* 0x000000080b0b723e */ /* 0x000fe200000000ff */
[----:B------:R-:W-:Y:S02]  /*4bf0*/  HADD2.F32 R49, -RZ, R47.H1_H1 ;  /* 0x3000002fff317230 */ /* 0x000fe40000004100 */
[----:B------:R-:W-:Y:S02]  /*4c00*/  HADD2.F32 R82, -RZ, R82.H0_H0 ;  /* 0x20000052ff527230 */ /* 0x000fe40000004100 */
[----:B------:R-:W-:Y:S02]  /*4c10*/  HADD2.F32 R91, -RZ, R91.H0_H0 ;  /* 0x2000005bff5b7230 */ /* 0x000fe40000004100 */
[--C-:B------:R-:W-:Y:S02]  /*4c20*/  HADD2.F32 R47, -RZ, R13.reuse.H1_H1 ;  /* 0x3000000dff2f7230 */ /* 0x100fe40000004100 */
[----:B------:R-:W-:Y:S01]  /*4c30*/  FMUL.FTZ R88, R49, R82 ;  /* 0x0000005231587220 */ /* 0x000fe20000410000 */
[----:B------:R-:W-:-:S02]  /*4c40*/  HADD2.F32 R15, -RZ, R13.H0_H0 ;  /* 0x2000000dff0f7230 */ /* 0x000fc40000004100 */
[CC--:B------:R-:W-:Y:S01]  /*4c50*/  FMUL.FTZ R84, R48.reuse, R91.reuse ;  /* 0x0000005b30547220 */ /* 0x0c0fe20000410000 */
[----:B------:R-:W-:Y:S02]  /*4c60*/  HADD2.F32 R80, -RZ, R79.H0_H0 ;  /* 0x2000004fff507230 */ /* 0x000fe40000004100 */
[----:B------:R-:W-:Y:S01]  /*4c70*/  FMUL.FTZ R82, R47, R82 ;  /* 0x000000522f527220 */ /* 0x000fe20000410000 */
[----:B------:R-:W-:Y:S02]  /*4c80*/  HADD2.F32 R42, -RZ, R42.H0_H0 ;  /* 0x2000002aff2a7230 */ /* 0x000fe40000004100 */
[C---:B------:R-:W-:Y:S01]  /*4c90*/  FMUL.FTZ R91, R15.reuse, R91 ;  /* 0x0000005b0f5b7220 */ /* 0x040fe20000410000 */
[----:B------:R-:W-:Y:S01]  /*4ca0*/  FFMA.FTZ R13, R15, R50, -R84 ;  /* 0x000000320f0d7223 */ /* 0x000fe20000010854 */
[----:B------:R-:W-:Y:S01]  /*4cb0*/  FFMA.FTZ R82, R49, R80, R82 ;  /* 0x0000005031527223 */ /* 0x000fe20000010052 */
[----:B------:R-:W-:Y:S02]  /*4cc0*/  HADD2.F32 R49, -RZ, R44.H0_H0 ;  /* 0x2000002cff317230 */ /* 0x000fe40000004100 */
[----:B------:R-:W-:Y:S01]  /*4cd0*/  FFMA.FTZ R91, R48, R50, R91 ;  /* 0x00000032305b7223 */ /* 0x000fe2000001005b */
[----:B------:R-:W-:-:S02]  /*4ce0*/  HADD2.F32 R48, -RZ, R90.H1_H1 ;  /* 0x3000005aff307230 */ /* 0x000fc40000004100 */
[----:B------:R-:W-:Y:S01]  /*4cf0*/  FFMA.FTZ R88, R47, R80, -R88 ;  /* 0x000000502f587223 */ /* 0x000fe20000010858 */
[--C-:B------:R-:W-:Y:S02]  /*4d00*/  HADD2.F32 R44, -RZ, R46.reuse.H0_H0 ;  /* 0x2000002eff2c7230 */ /* 0x100fe40000004100 */
[--C-:B------:R-:W-:Y:S02]  /*4d10*/  HADD2.F32 R15, -RZ, R45.reuse.H0_H0 ;  /* 0x2000002dff0f7230 */ /* 0x100fe40000004100 */
[----:B------:R-:W-:Y:S02]  /*4d20*/  HADD2.F32 R46, -RZ, R46.H1_H1 ;  /* 0x3000002eff2e7230 */ /* 0x000fe40000004100 */
[-C--:B------:R-:W-:Y:S01]  /*4d30*/  FMUL.FTZ R50, R44, R48.reuse ;  /* 0x000000302c327220 */ /* 0x080fe20000410000 */
[----:B------:R-:W-:Y:S02]  /*4d40*/  HADD2.F32 R45, -RZ, R45.H1_H1 ;  /* 0x3000002dff2d7230 */ /* 0x000fe40000004100 */
[----:B------:R-:W-:Y:S01]  /*4d50*/  FMUL.FTZ R51, R15, R48 ;  /* 0x000000300f337220 */ /* 0x000fe20000410000 */
[----:B------:R-:W-:-:S02]  /*4d60*/  HADD2.F32 R47, -RZ, R87.H0_H0 ;  /* 0x20000057ff2f7230 */ /* 0x000fc40000004100 */
[-C--:B------:R-:W-:Y:S01]  /*4d70*/  FMUL.FTZ R48, R46, R49.reuse ;  /* 0x000000312e307220 */ /* 0x080fe20000410000 */
[----:B------:R-:W-:Y:S02]  /*4d80*/  HADD2.F32 R90, -RZ, R90.H0_H0 ;  /* 0x2000005aff5a7230 */ /* 0x000fe40000004100 */
[----:B------:R-:W-:Y:S01]  /*4d90*/  FMUL.FTZ R49, R45, R49 ;  /* 0x000000312d317220 */ /* 0x000fe20000410000 */
[----:B------:R-:W-:Y:S02]  /*4da0*/  HADD2.F32 R87, -RZ, R87.H1_H1 ;  /* 0x30000057ff577230 */ /* 0x000fe40000004100 */
[-C--:B------:R-:W-:Y:S01]  /*4db0*/  FFMA.FTZ R50, R15, R47.reuse, -R50 ;  /* 0x0000002f0f327223 */ /* 0x080fe20000010832 */
[----:B------:R-:W-:Y:S01]  /*4dc0*/  FFMA.FTZ R51, R44, R47, R51 ;  /* 0x0000002f2c337223 */ /* 0x000fe20000010033 */
[-C--:B------:R-:W-:Y:S01]  /*4dd0*/  FFMA.FTZ R47, R45, R42.reuse, -R48 ;  /* 0x0000002a2d2f7223 */ /* 0x080fe20000010830 */
[----:B------:R-:W-:Y:S01]  /*4de0*/  FFMA.FTZ R46, R46, R42, R49 ;  /* 0x0000002a2e2e7223 */ /* 0x000fe20000010031 */
[----:B------:R-:W-:Y:S01]  /*4df0*/  HADD2.F32 R42, -RZ, R14.H0_H0 ;  /* 0x2000000eff2a7230 */ /* 0x000fe20000004100 */
[----:B------:R-:W-:Y:S01]  /*4e00*/  F2FP.F16.F32.PACK_AB R88, R88, R13 ;  /* 0x0000000d5858723e */ /* 0x000fe200000000ff */
[----:B------:R-:W-:Y:S01]  /*4e10*/  HADD2.F32 R45, -RZ, R43.H0_H0 ;  /* 0x2000002bff2d7230 */ /* 0x000fe20000004100 */
[----:B------:R-:W-:Y:S01]  /*4e20*/  F2FP.F16.F32.PACK_AB R13, R12, R9 ;  /* 0x000000090c0d723e */ /* 0x000fe200000000ff */
[----:B------:R-:W-:Y:S01]  /*4e30*/  HADD2.F32 R15, -RZ, R10.H0_H0 ;  /* 0x2000000aff0f7230 */ /* 0x000fe20000004100 */
[----:B------:R-:W-:Y:S01]  /*4e40*/  F2FP.F16.F32.PACK_AB R8, R47, R50 ;  /* 0x000000322f08723e */ /* 0x000fe200000000ff */
[----:B------:R-:W-:Y:S01]  /*4e50*/  HADD2.F32 R14, -RZ, R14.H1_H1 ;  /* 0x3000000eff0e7230 */ /* 0x000fe20000004100 */
[----:B------:R-:W-:Y:S01]  /*4e60*/  F2FP.F16.F32.PACK_AB R12, R46, R51 ;  /* 0x000000332e0c723e */ /* 0x000fe200000000ff */
[----:B------:R-:W-:-:S02]  /*4e70*/  HADD2.F32 R10, -RZ, R10.H1_H1 ;  /* 0x3000000aff0a7230 */ /* 0x000fc40000004100 */
[CC--:B------:R-:W-:Y:S01]  /*4e80*/  FMUL.FTZ R49, R15.reuse, R90.reuse ;  /* 0x0000005a0f317220 */ /* 0x0c0fe20000410000 */
[----:B------:R-:W-:Y:S02]  /*4e90*/  HADD2.F32 R43, -RZ, R40.H0_H0 ;  /* 0x20000028ff2b7230 */ /* 0x000fe40000004100 */
[-C--:B------:R-:W-:Y:S01]  /*4ea0*/  FMUL.FTZ R79, R14, R45.reuse ;  /* 0x0000002d0e4f7220 */ /* 0x080fe20000410000 */
[----:B------:R-:W-:Y:S01]  /*4eb0*/  FMUL.FTZ R40, R42, R90 ;  /* 0x0000005a2a287220 */ /* 0x000fe20000410000 */
[----:B------:R-:W-:Y:S01]  /*4ec0*/  FMUL.FTZ R45, R10, R45 ;  /* 0x0000002d0a2d7220 */ /* 0x000fe20000410000 */
[----:B------:R-:W-:Y:S01]  /*4ed0*/  FFMA.FTZ R49, R42, R87, R49 ;  /* 0x000000572a317223 */ /* 0x000fe20000010031 */
[----:B------:R-:W-:Y:S01]  /*4ee0*/  FFMA.FTZ R79, R10, R43, -R79 ;  /* 0x0000002b0a4f7223 */ /* 0x000fe2000001084f */
[----:B------:R-:W-:Y:S01]  /*4ef0*/  FFMA.FTZ R40, R15, R87, -R40 ;  /* 0x000000570f287223 */ /* 0x000fe20000010828 */
[----:B------:R-:W-:Y:S01]  /*4f00*/  FFMA.FTZ R14, R14, R43, R45 ;  /* 0x0000002b0e0e7223 */ /* 0x000fe2000001002d */
[----:B------:R-:W-:Y:S01]  /*4f10*/  IMAD.MOV.U32 R9, RZ, RZ, R11 ;  /* 0x000000ffff097224 */ /* 0x000fe200078e000b */
[----:B------:R-:W-:Y:S01]  /*4f20*/  F2FP.F16.F32.PACK_AB R15, R82, R91 ;  /* 0x0000005b520f723e */ /* 0x000fe200000000ff */
[----:B------:R-:W-:Y:S01]  /*4f30*/  IMAD.MOV.U32 R11, RZ, RZ, R88 ;  /* 0x000000ffff0b7224 */ /* 0x000fe200078e0058 */
[----:B------:R-:W-:-:S02]  /*4f40*/  F2FP.F16.F32.PACK_AB R10, R79, R40 ;  /* 0x000000284f0a723e */ /* 0x000fc400000000ff */
[----:B------:R-:W-:-:S07]  /*4f50*/  F2FP.F16.F32.PACK_AB R14, R14, R49 ;  /* 0x000000310e0e723e */ /* 0x000fce00000000ff */
.L_x_528:
[----:B------:R-:W-:Y:S05]  /*4f60*/  BSYNC B1 ;  /* 0x0000000000017941 */ /* 0x000fea0003800000 */
.L_x_527:
[----:B------:R-:W-:Y:S01]  /*4f70*/  ISETP.GE.AND P3, PT, R41, R86, PT ;  /* 0x000000562900720c */ /* 0x000fe20003f66270 */
[----:B0-----:R0:W-:Y:S02]  /*4f80*/  ST.E.128 desc[UR42][R36.64], R8 ;  /* 0x0000000824007985 */ /* 0x0011e4000c101d2a */
[----:B0-----:R-:W-:Y:S01]  /*4f90*/  MOV R8, R38 ;  /* 0x0000002600087202 */ /* 0x001fe20000000f00 */
[----:B------:R-:W-:-:S09]  /*4fa0*/  IMAD.MOV.U32 R9, RZ, RZ, R39 ;  /* 0x000000ffff097224 */ /* 0x000fd200078e0027 */
[----:B------:R-:W-:Y:S05]  /*4fb0*/  @P3 BRA `(.L_x_509) ;  /* 0x0000000400183947 */ /* 0x000fea0003800000 */
[----:B------:R-:W-:-:S05]  /*4fc0*/  IMAD.WIDE R8, R41, 0x2, R8 ;  /* 0x0000000229087825 */ /* 0x000fca00078e0208 */
[----:B----4-:R0:W-:Y:S01]  /*4fd0*/  ST.E.128 desc[UR42][R8.64], R12 ;  /* 0x0000000c08007985 */ /* 0x0101e2000c101d2a */
[----:B------:R-:W-:Y:S05]  /*4fe0*/  BRA `(.L_x_509) ;  /* 0x00000004000c7947 */ /* 0x000fea0003800000 */
.L_x_490:
[----:B------:R-:W-:-:S06]  /*4ff0*/  UISETP.NE.AND UP0, UPT, UR39, 0x3, UPT ;  /* 0x000000032700788c */ /* 0x000fcc000bf05270 */
[----:B------:R-:W-:-:S13]  /*5000*/  PLOP3.LUT P5, PT, PT, PT, UP0, 0x80, 0x0 ;  /* 0x000000000000781c */ /* 0x000fda0003faf008 */
[----:B------:R-:W-:Y:S05]  /*5010*/  @!P5 BRA `(.L_x_529) ;  /* 0x000000000004d947 */ /* 0x000fea0003800000 */
[----:B------:R-:W-:Y:S01]  /*5020*/  BPT.TRAP 0x1 ;  /* 0x000000040000795c */ /* 0x000fe20000300000 */
.L_x_529:
[----:B------:R-:W-:Y:S01]  /*5030*/  IMAD R70, R19, 0x8, R18 ;  /* 0x0000000813467824 */ /* 0x000fe200078e0212 */
[----:B------:R-:W-:Y:S01]  /*5040*/  SHF.L.U32 R78, R155, 0x1f, RZ ;  /* 0x0000001f9b4e7819 */ /* 0x000fe200000006ff */
[----:B------:R-:W-:Y:S01]  /*5050*/  BSSY B1, `(.L_x_530) ;  /* 0x0000004000017945 */ /* 0x000fe20003800000 */
[----:B------:R-:W-:Y:S02]  /*5060*/  SHF.R.S32.HI R75, RZ, 0x1f, R74 ;  /* 0x0000001fff4b7819 */ /* 0x000fe4000001144a */
[----:B------:R-:W0:Y:S02]  /*5070*/  SYNCS.PHASECHK.TRANS64.TRYWAIT P3, [R70+URZ+0x16890], R78 ;  /* 0x0168904e460075a7 */ /* 0x000e24000806017f */
[----:B0-----:R-:W-:Y:S05]  /*5080*/  @!P3 BRA `(.L_x_531) ;  /* 0x000001280000b947 */ /* 0x001fea0003800000 */
.L_x_750:
[----:B------:R-:W-:Y:S05]  /*5090*/  BSYNC B1 ;  /* 0x0000000000017941 */ /* 0x000fea0003800000 */
.L_x_530:
[----:B------:R-:W-:Y:S01]  /*50a0*/  ULDC.64 UR4, c[0x0][0x300] ;  /* 0x0000c00000047ab9 */ /* 0x000fe20000000a00 */
[----:B-----5:R-:W-:Y:S01]  /*50b0*/  SHF.R.S32.HI R76, RZ, 0x1f, R73 ;  /* 0x0000001fff4c7819 */ /* 0x020fe20000011449 */
[----:B------:R-:W-:Y:S01]  /*50c0*/  IMAD R11, R75, UR4, RZ ;  /* 0x000000044b0b7c24 */ /* 0x000fe2000f8e02ff */
[----:B------:R-:W-:Y:S01]  /*50d0*/  ULDC.64 UR6, c[0x0][0x2e8] ;  /* 0x0000ba0000067ab9 */ /* 0x000fe20000000a00 */
[----:B------:R-:W-:-:S04]  /*50e0*/  IMAD.WIDE.U32 R8, R74, UR4, RZ ;  /* 0x000000044a087c25 */ /* 0x000fc8000f8e00ff */
[----:B------:R-:W-:Y:S01]  /*50f0*/  IMAD R11, R74, UR5, R11 ;  /* 0x000000054a0b7c24 */ /* 0x000fe2000f8e020b */
[----:B------:R-:W-:Y:S01]  /*5100*/  ULDC.64 UR4, c[0x0][0x310] ;  /* 0x0000c40000047ab9 */ /* 0x000fe20000000a00 */
[----:B------:R-:W-:Y:S02]  /*5110*/  IMAD R77, R29, -0x80, R27 ;  /* 0xffffff801d4d7824 */ /* 0x000fe400078e021b */
[----:B------:R-:W-:Y:S02]  /*5120*/  IMAD R10, R76, UR4, RZ ;  /* 0x000000044c0a7c24 */ /* 0x000fe4000f8e02ff */
[----:B------:R-:W-:Y:S01]  /*5130*/  IMAD.IADD R9, R9, 0x1, R11 ;  /* 0x0000000109097824 */ /* 0x000fe200078e020b */
[----:B------:R-:W-:Y:S01]  /*5140*/  VIMNMX R77, R77, 0x80, PT ;  /* 0x000000804d4d7848 */ /* 0x000fe20003fe0100 */
[C---:B------:R-:W-:Y:S02]  /*5150*/  IMAD R11, R73.reuse, UR5, R10 ;  /* 0x00000005490b7c24 */ /* 0x040fe4000f8e020a */
[----:B------:R-:W-:Y:S01]  /*5160*/  IMAD.WIDE.U32 R8, R73, UR4, R8 ;  /* 0x0000000449087c25 */ /* 0x000fe2000f8e0008 */
[----:B------:R-:W-:-:S03]  /*5170*/  ULDC.64 UR4, c[0x0][0x308] ;  /* 0x0000c20000047ab9 */ /* 0x000fc60000000a00 */
[----:B------:R-:W-:Y:S01]  /*5180*/  IMAD.IADD R39, R77, 0x1, -R153 ;  /* 0x000000014d277824 */ /* 0x000fe200078e0a99 */
[----:B------:R-:W-:-:S03]  /*5190*/  IADD3 R9, R9, R11, RZ ;  /* 0x0000000b09097210 */ /* 0x000fc60007ffe0ff */
[----:B------:R-:W-:Y:S01]  /*51a0*/  IMAD.WIDE.U32 R8, R152, UR4, R8 ;  /* 0x0000000498087c25 */ /* 0x000fe2000f8e0008 */
[----:B------:R-:W-:-:S03]  /*51b0*/  UMOV UR4, 0xffffffff ;  /* 0xffffffff00047882 */ /* 0x000fc60000000000 */
[----:B------:R-:W-:Y:S01]  /*51c0*/  IMAD R9, R152, UR5, R9 ;  /* 0x0000000598097c24 */ /* 0x000fe2000f8e0209 */
[----:B------:R-:W-:-:S04]  /*51d0*/  LEA R36, P3, R8, UR6, 0x1 ;  /* 0x0000000608247c11 */ /* 0x000fc8000f8608ff */
[----:B------:R-:W-:Y:S02]  /*51e0*/  LEA.HI.X R38, R8, UR7, R9, 0x1, P3 ;  /* 0x0000000708267c11 */ /* 0x000fe400098f0c09 */
[----:B------:R-:W-:Y:S01]  /*51f0*/  ISETP.GE.AND P3, PT, R39, 0x1, PT ;  /* 0x000000012700780c */ /* 0x000fe20003f66270 */
[----:B------:R-:W-:-:S12]  /*5200*/  BRA.DIV UR4, `(.L_x_532) ;  /* 0x0000012604b47947 */ /* 0x000fd8000b800000 */
[----:B------:R1:W2:Y:S04]  /*5210*/  SHFL.IDX PT, R9, R38, RZ, 0x1c1f ;  /* 0x001c1fff26097589 */ /* 0x0002a800000e0000 */
[----:B------:R1:W3:Y:S02]  /*5220*/  SHFL.IDX PT, R37, R36, RZ, 0x1c1f ;  /* 0x001c1fff24257589 */ /* 0x0002e400000e0000 */
.L_x_754:
[----:B------:R-:W-:Y:S04]  /*5230*/  BSSY B1, `(.L_x_533) ;  /* 0x000000d000017945 */ /* 0x000fe80003800000 */
[----:B------:R-:W-:Y:S05]  /*5240*/  @!P3 BRA `(.L_x_534) ;  /* 0x00000000002cb947 */ /* 0x000fea0003800000 */
[----:B------:R-:W-:Y:S02]  /*5250*/  ULDC UR4, c[0x0][0x2f4] ;  /* 0x0000bd0000047ab9 */ /* 0x000fe40000000800 */
[----:B------:R-:W-:-:S13]  /*5260*/  ISETP.GE.AND P3, PT, R16, UR4, PT ;  /* 0x0000000410007c0c */ /* 0x000fda000bf66270 */
[----:B---3--:R-:W-:-:S04]  /*5270*/  @!P3 LEA R14, P4, R16, R37, 0x1 ;  /* 0x00000025100eb211 */ /* 0x008fc800078808ff */
[----:B--2---:R-:W-:Y:S02]  /*5280*/  @!P3 LEA.HI.X R15, R16, R9, R17, 0x1, P4 ;  /* 0x00000009100fb211 */ /* 0x004fe400020f0c11 */
[----:B------:R-:W-:-:S13]  /*5290*/  ISETP.GE.AND P4, PT, R2, UR4, PT ;  /* 0x0000000402007c0c */ /* 0x000fda000bf86270 */
[----:B------:R-:W-:-:S04]  /*52a0*/  @!P4 LEA R12, P6, R2, R37, 0x1 ;  /* 0x00000025020cc211 */ /* 0x000fc800078c08ff */
[----:B------:R-:W-:Y:S02]  /*52b0*/  @!P4 LEA.HI.X R13, R2, R9, R154, 0x1, P6 ;  /* 0x00000009020dc211 */ /* 0x000fe400030f0c9a */
[----:B------:R-:W2:Y:S04]  /*52c0*/  @!P3 LDS.128 R8, [R72+0xe000] ;  /* 0x00e000004808b984 */ /* 0x000ea80000000c00 */
[----:B--2---:R-:W-:Y:S04]  /*52d0*/  @!P3 ST.E.128 desc[UR42][R14.64], R8 ;  /* 0x000000080e00b985 */ /* 0x004fe8000c101d2a */
[----:B------:R-:W2:Y:S04]  /*52e0*/  @!P4 LDS.128 R8, [R71+0xe000] ;  /* 0x00e000004708c984 */ /* 0x000ea80000000c00 */
[----:B--2---:R4:W-:Y:S02]  /*52f0*/  @!P4 ST.E.128 desc[UR42][R12.64], R8 ;  /* 0x000000080c00c985 */ /* 0x0049e4000c101d2a */
.L_x_534:
[----:B------:R-:W-:Y:S05]  /*5300*/  BSYNC B1 ;  /* 0x0000000000017941 */ /* 0x000fea0003800000 */
.L_x_533:
[----:B------:R-:W-:-:S03]  /*5310*/  UMOV UR4, 0xffffffff ;  /* 0xffffffff00047882 */ /* 0x000fc60000000000 */
[----:B------:R-:W-:Y:S05]  /*5320*/  BRA.DIV UR4, `(.L_x_535) ;  /* 0x0000012604b87947 */ /* 0x000fea000b800000 */
[----:B--2-4-:R2:W4:Y:S04]  /*5330*/  SHFL.IDX PT, R9, R38, 0x1, 0x1c1f ;  /* 0x003c1f0026097f89 */ /* 0x01452800000e0000 */
[----:B---3--:R2:W3:Y:S02]  /*5340*/  SHFL.IDX PT, R37, R36, 0x1, 0x1c1f ;  /* 0x003c1f0024257f89 */ /* 0x0084e400000e0000 */
.L_x_758:
[----:B------:R-:W-:-:S13]  /*5350*/  ISETP.GE.AND P3, PT, R39, 0x61, PT ;  /* 0x000000612700780c */ /* 0x000fda0003f66270 */
[----:B------:R-:W-:Y:S05]  /*5360*/  @!P3 BRA `(.L_x_509) ;  /* 0x00000000002cb947 */ /* 0x000fea0003800000 */
[----:B------:R-:W-:Y:S02]  /*5370*/  ULDC UR4, c[0x0][0x2f4] ;  /* 0x0000bd0000047ab9 */ /* 0x000fe40000000800 */
[----:B------:R-:W-:-:S13]  /*5380*/  ISETP.GE.AND P3, PT, R16, UR4, PT ;  /* 0x0000000410007c0c */ /* 0x000fda000bf66270 */
[----:B---3--:R-:W-:-:S04]  /*5390*/  @!P3 LEA R14, P4, R16, R37, 0x1 ;  /* 0x00000025100eb211 */ /* 0x008fc800078808ff */
[----:B----4-:R-:W-:Y:S02]  /*53a0*/  @!P3 LEA.HI.X R15, R16, R9, R17, 0x1, P4 ;  /* 0x00000009100fb211 */ /* 0x010fe400020f0c11 */
[----:B------:R-:W-:-:S13]  /*53b0*/  ISETP.GE.AND P4, PT, R2, UR4, PT ;  /* 0x0000000402007c0c */ /* 0x000fda000bf86270 */
[----:B------:R-:W-:-:S04]  /*53c0*/  @!P4 LEA R12, P6, R2, R37, 0x1 ;  /* 0x00000025020cc211 */ /* 0x000fc800078c08ff */
[----:B------:R-:W-:Y:S02]  /*53d0*/  @!P4 LEA.HI.X R13, R2, R9, R154, 0x1, P6 ;  /* 0x00000009020dc211 */ /* 0x000fe400030f0c9a */
[----:B------:R-:W3:Y:S04]  /*53e0*/  @!P3 LDS.128 R8, [R72+0x11000] ;  /* 0x011000004808b984 */ /* 0x000ee80000000c00 */
[----:B---3--:R-:W-:Y:S04]  /*53f0*/  @!P3 ST.E.128 desc[UR42][R14.64], R8 ;  /* 0x000000080e00b985 */ /* 0x008fe8000c101d2a */
[----:B------:R-:W3:Y:S04]  /*5400*/  @!P4 LDS.128 R8, [R71+0x11000] ;  /* 0x011000004708c984 */ /* 0x000ee80000000c00 */
[----:B---3--:R3:W-:Y:S02]  /*5410*/  @!P4 ST.E.128 desc[UR42][R12.64], R8 ;  /* 0x000000080c00c985 */ /* 0x0087e4000c101d2a */
.L_x_509:
[----:B------:R-:W-:Y:S05]  /*5420*/  BSYNC B0 ;  /* 0x0000000000007941 */ /* 0x000fea0003800000 */
.L_x_489:
[----:B0--34-:R-:W0:Y:S01]  /*5430*/  S2R R8, SR_TID.X ;  /* 0x0000000000087919 */ /* 0x019e220000002100 */
[----:B------:R-:W-:Y:S01]  /*5440*/  @!PT LDS RZ, [RZ] ;  /* 0x00000000fffff984 */ /* 0x000fe20000000800 */
[----:B------:R-:W-:Y:S01]  /*5450*/  @!PT LDS RZ, [RZ] ;  /* 0x00000000fffff984 */ /* 0x000fe20000000800 */
[----:B------:R-:W-:Y:S01]  /*5460*/  @!PT LDS RZ, [RZ] ;  /* 0x00000000fffff984 */ /* 0x000fe20000000800 */
[----:B------:R-:W-:Y:S01]  /*5470*/  @!PT LDS RZ, [RZ] ;  /* 0x00000000fffff984 */ /* 0x000fe20000000800 */
[----:B------:R3:W-:Y:S06]  /*5480*/  MEMBAR.ALL.CTA ;  /* 0x0000000000007992 */ /* 0x0007ec0000008000 */
[----:B---3--:R-:W3:Y:S01]  /*5490*/  FENCE.VIEW.ASYNC.S ;  /* 0x00000000000073c6 */ /* 0x008ee20000000000 */
[----:B------:R-:W-:Y:S05]  /*54a0*/  WARPSYNC.ALL ;  /* 0x0000000000007948 */ /* 0x000fea0003800000 */
[----:B------:R-:W-:Y:S01]  /*54b0*/  BSSY B0, `(.L_x_536) ;  /* 0x0000008000007945 */ /* 0x000fe20003800000 */
[----:B---3--:R3:W-:Y:S01]  /*54c0*/  BAR.SYNC.DEFER_BLOCKING R61, 0x80 ;  /* 0x0002003d0000751d */ /* 0x0087e20000010000 */
[----:B0-----:R-:W-:-:S13]  /*54d0*/  LOP3.LUT P3, RZ, R8, 0x7f, RZ, 0xc0, !PT ;  /* 0x0000007f08ff7812 */ /* 0x001fda000786c0ff */
[----:B------:R-:W-:-:S05]  /*54e0*/  @!P3 VIADD R8, R70, 0x168a0 ;  /* 0x000168a04608b836 */ /* 0x000fca0000000000 */
[----:B------:R-:W-:-:S04]  /*54f0*/  @!P3 PRMT R8, RZ, 0x654, R8 ;  /* 0x00000654ff08b816 */ /* 0x000fc80000000008 */
[----:B------:R3:W-:Y:S01]  /*5500*/  @!P3 SYNCS.ARRIVE.TRANS64.RED.A1T0 RZ, [R8+URZ], RZ ;  /* 0x000000ff08ffb9a7 */ /* 0x0007e2000810043f */
[----:B------:R-:W-:Y:S05]  /*5510*/  @!P5 BRA `(.L_x_537) ;  /* 0x000000000004d947 */ /* 0x000fea0003800000 */
[----:B------:R-:W-:Y:S01]  /*5520*/  BPT.TRAP 0x1 ;  /* 0x000000040000795c */ /* 0x000fe20000300000 */
.L_x_537:
[----:B------:R-:W-:Y:S05]  /*5530*/  BSYNC B0 ;  /* 0x0000000000007941 */ /* 0x000fea0003800000 */
.L_x_536:
[----:B------:R-:W0:Y:S01]  /*5540*/  SYNCS.PHASECHK.TRANS64.TRYWAIT P4, [R70+URZ+0x168b0], R78 ;  /* 0x0168b04e460075a7 */ /* 0x000e22000808017f */
[----:B------:R-:W-:Y:S01]  /*5550*/  ULDC UR40, c[0x0][0x2f4] ;  /* 0x0000bd0000287ab9 */ /* 0x000fe20000000800 */
[----:B------:R-:W-:Y:S04]  /*5560*/  BSSY B0, `(.L_x_538) ;  /* 0x0000002000007945 */ /* 0x000fe80003800000 */
[----:B0-----:R-:W-:Y:S05]  /*5570*/  @!P4 BRA `(.L_x_539) ;  /* 0x000001240070c947 */ /* 0x001fea0003800000 */
.L_x_759:
[----:B------:R-:W-:Y:S05]  /*5580*/  BSYNC B0 ;  /* 0x0000000000007941 */ /* 0x000fea0003800000 */
.L_x_538:
[----:B------:R-:W-:Y:S01]  /*5590*/  ULDC.64 UR4, c[0x0][0x328] ;  /* 0x0000ca0000047ab9 */ /* 0x000fe20000000a00 */
[----:B------:R-:W-:Y:S01]  /*55a0*/  ULDC.64 UR6, c[0x0][0x318] ;  /* 0x0000c60000067ab9 */ /* 0x000fe20000000a00 */
[----:B------:R-:W-:Y:S01]  /*55b0*/  IMAD R75, R75, UR4, RZ ;  /* 0x000000044b4b7c24 */ /* 0x000fe2000f8e02ff */
[----:B------:R-:W-:Y:S01]  /*55c0*/  BSSY B0, `(.L_x_540) ;  /* 0x000001d000007945 */ /* 0x000fe20003800000 */
[----:B---3--:R-:W-:-:S04]  /*55d0*/  IMAD.WIDE.U32 R8, R74, UR4, RZ ;  /* 0x000000044a087c25 */ /* 0x008fc8000f8e00ff */
[----:B------:R-:W-:Y:S01]  /*55e0*/  IMAD R75, R74, UR5, R75 ;  /* 0x000000054a4b7c24 */ /* 0x000fe2000f8e024b */
[----:B------:R-:W-:Y:S01]  /*55f0*/  ULDC.64 UR4, c[0x0][0x338] ;  /* 0x0000ce0000047ab9 */ /* 0x000fe20000000a00 */
[----:B------:R-:W-:Y:S02]  /*5600*/  IMAD.IADD R77, R77, 0x1, -R153 ;  /* 0x000000014d4d7824 */ /* 0x000fe400078e0a99 */
[----:B------:R-:W-:Y:S02]  /*5610*/  IMAD R76, R76, UR4, RZ ;  /* 0x000000044c4c7c24 */ /* 0x000fe4000f8e02ff */
[----:B------:R-:W-:Y:S02]  /*5620*/  IMAD.IADD R9, R9, 0x1, R75 ;  /* 0x0000000109097824 */ /* 0x000fe400078e024b */
[C---:B------:R-:W-:Y:S02]  /*5630*/  IMAD R11, R73.reuse, UR5, R76 ;  /* 0x00000005490b7c24 */ /* 0x040fe4000f8e024c */
[----:B------:R-:W-:Y:S01]  /*5640*/  IMAD.WIDE.U32 R8, R73, UR4, R8 ;  /* 0x0000000449087c25 */ /* 0x000fe2000f8e0008 */
[----:B------:R-:W-:-:S04]  /*5650*/  ULDC.64 UR4, c[0x0][0x330] ;  /* 0x0000cc0000047ab9 */ /* 0x000fc80000000a00 */
[----:B------:R-:W-:-:S03]  /*5660*/  IADD3 R9, R9, R11, RZ ;  /* 0x0000000b09097210 */ /* 0x000fc60007ffe0ff */
[----:B------:R-:W-:-:S04]  /*5670*/  IMAD.WIDE.U32 R8, R152, UR4, R8 ;  /* 0x0000000498087c25 */ /* 0x000fc8000f8e0008 */
[----:B------:R-:W-:Y:S01]  /*5680*/  IMAD R9, R152, UR5, R9 ;  /* 0x0000000598097c24 */ /* 0x000fe2000f8e0209 */
[----:B-12---:R-:W-:-:S04]  /*5690*/  LEA R36, P4, R8, UR6, 0x1 ;  /* 0x0000000608247c11 */ /* 0x006fc8000f8808ff */
[----:B------:R-:W-:Y:S01]  /*56a0*/  LEA.HI.X R37, R8, UR7, R9, 0x1, P4 ;  /* 0x0000000708257c11 */ /* 0x000fe2000a0f0c09 */
[----:B------:R1:W2:Y:S01]  /*56b0*/  SHFL.IDX PT, R13, R36, RZ, 0x1c1f ;  /* 0x001c1fff240d7589 */ /* 0x0002a200000e0000 */
[----:B------:R-:W-:-:S03]  /*56c0*/  ISETP.GE.AND P4, PT, R77, 0x1, PT ;  /* 0x000000014d00780c */ /* 0x000fc60003f86270 */
[----:B------:R1:W3:Y:S10]  /*56d0*/  SHFL.IDX PT, R9, R37, RZ, 0x1c1f ;  /* 0x001c1fff25097589 */ /* 0x0002f400000e0000 */
[----:B-1----:R-:W-:Y:S05]  /*56e0*/  @!P4 BRA `(.L_x_541) ;  /* 0x000000000028c947 */ /* 0x002fea0003800000 */
[----:B------:R-:W-:-:S13]  /*56f0*/  ISETP.GE.AND P4, PT, R16, UR40, PT ;  /* 0x0000002810007c0c */ /* 0x000fda000bf86270 */
[----:B--2---:R-:W-:-:S04]  /*5700*/  @!P4 LEA R14, P5, R16, R13, 0x1 ;  /* 0x0000000d100ec211 */ /* 0x004fc800078a08ff */
[----:B---3--:R-:W-:Y:S02]  /*5710*/  @!P4 LEA.HI.X R15, R16, R9, R17, 0x1, P5 ;  /* 0x00000009100fc211 */ /* 0x008fe400028f0c11 */
[----:B------:R-:W-:-:S13]  /*5720*/  ISETP.GE.AND P5, PT, R2, UR40, PT ;  /* 0x0000002802007c0c */ /* 0x000fda000bfa6270 */
[----:B------:R-:W-:-:S04]  /*5730*/  @!P5 LEA R12, P6, R2, R13, 0x1 ;  /* 0x0000000d020cd211 */ /* 0x000fc800078c08ff */
[----:B------:R-:W-:Y:S02]  /*5740*/  @!P5 LEA.HI.X R13, R2, R9, R154, 0x1, P6 ;  /* 0x00000009020dd211 */ /* 0x000fe400030f0c9a */
[----:B------:R-:W1:Y:S04]  /*5750*/  @!P4 LDS.128 R8, [R72] ;  /* 0x000000004808c984 */ /* 0x000e680000000c00 */
[----:B-1----:R-:W-:Y:S04]  /*5760*/  @!P4 ST.E.128 desc[UR42][R14.64], R8 ;  /* 0x000000080e00c985 */ /* 0x002fe8000c101d2a */
[----:B------:R-:W1:Y:S04]  /*5770*/  @!P5 LDS.128 R8, [R71] ;  /* 0x000000004708d984 */ /* 0x000e680000000c00 */
[----:B-1----:R1:W-:Y:S02]  /*5780*/  @!P5 ST.E.128 desc[UR42][R12.64], R8 ;  /* 0x000000080c00d985 */ /* 0x0023e4000c101d2a */
.L_x_541:
[----:B------:R-:W-:Y:S05]  /*5790*/  BSYNC B0 ;  /* 0x0000000000007941 */ /* 0x000fea0003800000 */
.L_x_540:
[----:B------:R-:W-:Y:S01]  /*57a0*/  ISETP.GE.AND P4, PT, R77, 0x61, PT ;  /* 0x000000614d00780c */ /* 0x000fe20003f86270 */
[----:B------:R-:W4:Y:S01]  /*57b0*/  SHFL.IDX PT, R37, R37, 0x1, 0x1c1f ;  /* 0x003c1f0025257f89 */ /* 0x000f2200000e0000 */
[----:B------:R-:W-:Y:S03]  /*57c0*/  BSSY B0, `(.L_x_542) ;  /* 0x000000d000007945 */ /* 0x000fe60003800000 */
[----:B-12---:R1:W2:Y:S08]  /*57d0*/  SHFL.IDX PT, R13, R36, 0x1, 0x1c1f ;  /* 0x003c1f00240d7f89 */ /* 0x0062b000000e0000 */
[----:B-1----:R-:W-:Y:S05]  /*57e0*/  @!P4 BRA `(.L_x_543) ;  /* 0x000000000028c947 */ /* 0x002fea0003800000 */
[----:B------:R-:W-:-:S13]  /*57f0*/  ISETP.GE.AND P4, PT, R16, UR40, PT ;  /* 0x0000002810007c0c */ /* 0x000fda000bf86270 */
[----:B---3--:R-:W1:Y:S01]  /*5800*/  @!P4 LDS.128 R8, [R72+0x3000] ;  /* 0x003000004808c984 */ /* 0x008e620000000c00 */
[----:B--2---:R-:W-:-:S04]  /*5810*/  @!P4 LEA R14, P5, R16, R13, 0x1 ;  /* 0x0000000d100ec211 */ /* 0x004fc800078a08ff */
[----:B----4-:R-:W-:Y:S02]  /*5820*/  @!P4 LEA.HI.X R15, R16, R37, R17, 0x1, P5 ;  /* 0x00000025100fc211 */ /* 0x010fe400028f0c11 */
[----:B------:R-:W-:-:S13]  /*5830*/  ISETP.GE.AND P5, PT, R2, UR40, PT ;  /* 0x0000002802007c0c */ /* 0x000fda000bfa6270 */
[----:B------:R-:W-:-:S04]  /*5840*/  @!P5 LEA R12, P6, R2, R13, 0x1 ;  /* 0x0000000d020cd211 */ /* 0x000fc800078c08ff */
[----:B------:R-:W-:Y:S01]  /*5850*/  @!P5 LEA.HI.X R13, R2, R37, R154, 0x1, P6 ;  /* 0x00000025020dd211 */ /* 0x000fe200030f0c9a */
[----:B-1----:R-:W-:Y:S04]  /*5860*/  @!P4 ST.E.128 desc[UR42][R14.64], R8 ;  /* 0x000000080e00c985 */ /* 0x002fe8000c101d2a */
[----:B------:R-:W1:Y:S04]  /*5870*/  @!P5 LDS.128 R8, [R71+0x3000] ;  /* 0x003000004708d984 */ /* 0x000e680000000c00 */
[----:B-1----:R1:W-:Y:S02]  /*5880*/  @!P5 ST.E.128 desc[UR42][R12.64], R8 ;  /* 0x000000080c00d985 */ /* 0x0023e4000c101d2a */
.L_x_543:
[----:B------:R-:W-:Y:S05]  /*5890*/  BSYNC B0 ;  /* 0x0000000000007941 */ /* 0x000fea0003800000 */
.L_x_542:
[----:B-1----:R-:W5:Y:S01]  /*58a0*/  LDL R8, [R1] ;  /* 0x0000000001087983 */ /* 0x002f620000100800 */
[----:B0-----:R-:W-:Y:S02]  /*58b0*/  @!P3 VIADD R70, R70, 0x168c0 ;  /* 0x000168c04646b836 */ /* 0x001fe40000000000 */
[----:B------:R-:W-:Y:S01]  /*58c0*/  VIADD R19, R19, 0x1 ;  /* 0x0000000113137836 */ /* 0x000fe20000000000 */
[----:B------:R-:W-:Y:S01]  /*58d0*/  @!PT LDS RZ, [RZ] ;  /* 0x00000000fffff984 */ /* 0x000fe20000000800 */
[----:B------:R-:W-:Y:S01]  /*58e0*/  @!PT LDS RZ, [RZ] ;  /* 0x00000000fffff984 */ /* 0x000fe20000000800 */
[----:B------:R-:W-:Y:S01]  /*58f0*/  @!PT LDS RZ, [RZ] ;  /* 0x00000000fffff984 */ /* 0x000fe20000000800 */
[----:B------:R-:W-:Y:S01]  /*5900*/  @!PT LDS RZ, [RZ] ;  /* 0x00000000fffff984 */ /* 0x000fe20000000800 */
[----:B------:R0:W-:Y:S06]  /*5910*/  MEMBAR.ALL.CTA ;  /* 0x0000000000007992 */ /* 0x0001ec0000008000 */
[----:B0-----:R-:W0:Y:S01]  /*5920*/  FENCE.VIEW.ASYNC.S ;  /* 0x00000000000073c6 */ /* 0x001e220000000000 */
[----:B------:R-:W-:Y:S01]  /*5930*/  @!P3 PRMT R70, RZ, 0x654, R70 ;  /* 0x00000654ff46b816 */ /* 0x000fe20000000046 */
[----:B0-----:R0:W-:Y:S06]  /*5940*/  BAR.SYNC.DEFER_BLOCKING R61, 0x80 ;  /* 0x0002003d0000751d */ /* 0x0011ec0000010000 */
[----:B------:R0:W-:Y:S01]  /*5950*/  @!P3 SYNCS.ARRIVE.TRANS64.RED.A1T0 RZ, [R70+URZ], RZ ;  /* 0x000000ff46ffb9a7 */ /* 0x0001e2000810043f */
[----:B------:R-:W-:-:S04]  /*5960*/  ISETP.NE.AND P3, PT, R19, 0x2, PT ;  /* 0x000000021300780c */ /* 0x000fc80003f65270 */
[----:B------:R-:W-:Y:S02]  /*5970*/  SEL R19, R19, RZ, P3 ;  /* 0x000000ff13137207 */ /* 0x000fe40001800000 */
[----:B-----5:R-:W-:Y:S02]  /*5980*/  LOP3.LUT P4, RZ, R8, 0x1, RZ, 0xc0, !PT ;  /* 0x0000000108ff7812 */ /* 0x020fe4000788c0ff */
[----:B------:R-:W-:-:S04]  /*5990*/  SEL R8, RZ, 0x1, P3 ;  /* 0x00000001ff087807 */ /* 0x000fc80001800000 */
[----:B------:R-:W-:-:S07]  /*59a0*/  LOP3.LUT R155, R155, R8, RZ, 0x3c, !PT ;  /* 0x000000089b9b7212 */ /* 0x000fce00078e3cff */
[----:B0-----:R-:W-:Y:S05]  /*59b0*/  @P4 BRA `(.L_x_544) ;  /* 0xffffffc800204947 */ /* 0x001fea000383ffff */
[----:B---3--:R-:W0:Y:S01]  /*59c0*/  S2R R9, SR_TID.X ;  /* 0x0000000000097919 */ /* 0x008e220000002100 */
[----:B------:R-:W-:Y:S02]  /*59d0*/  PLOP3.LUT P0, PT, PT, PT, PT, 0x8, 0x0 ;  /* 0x000000000000781c */ /* 0x000fe40003f0e170 */
[----:B0-----:R-:W-:-:S04]  /*59e0*/  SHF.R.U32.HI R9, RZ, 0x7, R9 ;  /* 0x00000007ff097819 */ /* 0x001fc80000011609 */
[----:B------:R-:W-:-:S13]  /*59f0*/  ISETP.NE.AND P4, PT, R9, 0x1, PT ;  /* 0x000000010900780c */ /* 0x000fda0003f85270 */
[----:B------:R-:W-:Y:S06]  /*5a00*/  @!P4 BAR.ARV 0x9, 0x100 ;  /* 0x024400000000cb1d */ /* 0x000fec0000002000 */
.L_x_484:
[----:B------:R-:W-:Y:S01]  /*5a10*/  MOV R3, RZ ;  /* 0x000000ff00037202 */ /* 0x000fe20000000f00 */
[----:B------:R-:W-:Y:S06]  /*5a20*/  @P0 BRA `(.L_x_545) ;  /* 0x00000000000c0947 */ /* 0x000fec0003800000 */
[----:B------:R-:W0:Y:S01]  /*5a30*/  FENCE.VIEW.ASYNC.G ;  /* 0x00000000000073c6 */ /* 0x000e220000000100 */
[----:B------:R-:W-:Y:S05]  /*5a40*/  WARPSYNC.ALL ;  /* 0x0000000000007948 */ /* 0x000fea0003800000 */
[----:B0-----:R-:W-:Y:S06]  /*5a50*/  BAR.ARV 0xc, 0x200 ;  /* 0x0308000000007b1d */ /* 0x001fec0000002000 */
.L_x_545:
[----:B------:R-:W3:Y:S01]  /*5a60*/  LDL R0, [R1] ;  /* 0x0000000001007983 */ /* 0x000ee20000100800 */
[----:B------:R-:W-:Y:S01]  /*5a70*/  BSSY B0, `(.L_x_546) ;  /* 0x0000021000007945 */ /* 0x000fe20003800000 */
[----:B---3--:R-:W-:-:S13]  /*5a80*/  LOP3.LUT P0, RZ, R0, 0x4, RZ, 0xc0, !PT ;  /* 0x0000000400ff7812 */ /* 0x008fda000780c0ff */
[----:B------:R-:W-:Y:S05]  /*5a90*/  @!P0 BRA `(.L_x_547) ;  /* 0x0000000000788947 */ /* 0x000fea0003800000 */
[----:B------:R-:W3:Y:S01]  /*5aa0*/  LDL R0, [R1+0x30] ;  /* 0x0000300001007983 */ /* 0x000ee20000100800 */
[----:B------:R-:W-:Y:S01]  /*5ab0*/  ULDC UR4, c[0x0][0x9f0] ;  /* 0x00027c0000047ab9 */ /* 0x000fe20000000800 */
[----:B---3--:R-:W-:-:S04]  /*5ac0*/  ISETP.NE.AND P0, PT, R0, RZ, PT ;  /* 0x000000ff0000720c */ /* 0x008fc80003f05270 */
        /* <DEDUP_REMOVED lines=9> */
[----:B0-----:R-:W-:Y:S02]  /*5b60*/  VIADD R4, R3, 0xffffffe ;  /* 0x0ffffffe03047836 */ /* 0x001fe40000000000 */
[----:B------:R-:W-:-:S04]  /*5b70*/  IMAD.MOV R3, RZ, RZ, -R10 ;  /* 0x000000ffff037224 */ /* 0x000fc800078e0a0a */
[----:B------:R0:W1:Y:S02]  /*5b80*/  F2I.FTZ.U32.TRUNC.NTZ R5, R4 ;  /* 0x0000000400057305 */ /* 0x000064000021f000 */
[----:B0-----:R-:W-:Y:S01]  /*5b90*/  MOV R4, RZ ;  /* 0x000000ff00047202 */ /* 0x001fe20000000f00 */
        /* <DEDUP_REMOVED lines=11> */
[----:B------:R-:W-:-:S05]  /*5c50*/  MOV R3, R5 ;  /* 0x0000000500037202 */ /* 0x000fca0000000f00 */
[----:B------:R-:W-:Y:S01]  /*5c60*/  @!P2 IMAD.MOV R3, RZ, RZ, -R3 ;  /* 0x000000ffff03a224 */ /* 0x000fe200078e0a03 */
[----:B------:R-:W-:-:S07]  /*5c70*/  @!P1 LOP3.LUT R3, RZ, R9, RZ, 0x33, !PT ;  /* 0x00000009ff039212 */ /* 0x000fce00078e33ff */
.L_x_547:
[----:B------:R-:W-:Y:S05]  /*5c80*/  BSYNC B0 ;  /* 0x0000000000007941 */ /* 0x000fea0003800000 */
.L_x_546:
[----:B------:R-:W3:Y:S01]  /*5c90*/  LDL R0, [R1+0x48] ;  /* 0x0000480001007983 */ /* 0x000ee20000100800 */
[----:B------:R-:W-:Y:S02]  /*5ca0*/  PLOP3.LUT P0, PT, PT, PT, PT, 0x80, 0x0 ;  /* 0x000000000000781c */ /* 0x000fe40003f0f070 */
[----:B------:R-:W-:Y:S02]  /*5cb0*/  CS2R R118, SRZ ;  /* 0x0000000000767805 */ /* 0x000fe4000001ff00 */
[----:B------:R-:W-:Y:S02]  /*5cc0*/  CS2R R42, SRZ ;  /* 0x00000000002a7805 */ /* 0x000fe4000001ff00 */
[----:B------:R-:W-:Y:S02]  /*5cd0*/  CS2R R56, SRZ ;  /* 0x0000000000387805 */ /* 0x000fe4000001ff00 */
[----:B------:R-:W-:Y:S02]  /*5ce0*/  CS2R R40, SRZ ;  /* 0x0000000000287805 */ /* 0x000fe4000001ff00 */
[----:B------:R-:W-:-:S02]  /*5cf0*/  CS2R R54, SRZ ;  /* 0x0000000000367805 */ /* 0x000fc4000001ff00 */
[----:B------:R-:W-:Y:S02]  /*5d00*/  CS2R R38, SRZ ;  /* 0x0000000000267805 */ /* 0x000fe4000001ff00 */
[----:B------:R-:W-:Y:S02]  /*5d10*/  CS2R R52, SRZ ;  /* 0x0000000000347805 */ /* 0x000fe4000001ff00 */
[----:B----4-:R-:W-:Y:S02]  /*5d20*/  CS2R R36, SRZ ;  /* 0x0000000000247805 */ /* 0x010fe4000001ff00 */
[----:B------:R-:W-:Y:S02]  /*5d30*/  CS2R R50, SRZ ;  /* 0x0000000000327805 */ /* 0x000fe4000001ff00 */
[----:B------:R-:W-:Y:S02]  /*5d40*/  CS2R R30, SRZ ;  /* 0x00000000001e7805 */ /* 0x000fe4000001ff00 */
[----:B------:R-:W-:-:S02]  /*5d50*/  CS2R R48, SRZ ;  /* 0x0000000000307805 */ /* 0x000fc4000001ff00 */
[----:B------:R-:W-:Y:S02]  /*5d60*/  CS2R R28, SRZ ;  /* 0x00000000001c7805 */ /* 0x000fe4000001ff00 */
[----:B------:R-:W-:Y:S02]  /*5d70*/  CS2R R46, SRZ ;  /* 0x00000000002e7805 */ /* 0x000fe4000001ff00 */
[----:B------:R-:W-:Y:S02]  /*5d80*/  CS2R R44, SRZ ;  /* 0x00000000002c7805 */ /* 0x000fe4000001ff00 */
[----:B------:R-:W-:Y:S01]  /*5d90*/  CS2R R20, SRZ ;  /* 0x0000000000147805 */ /* 0x000fe2000001ff00 */
[----:B---3--:R-:W-:Y:S02]  /*5da0*/  IMAD R4, R0, R3, RZ ;  /* 0x0000000300047224 */ /* 0x008fe400078e02ff */
[----:B------:R-:W-:-:S03]  /*5db0*/  IMAD.MOV.U32 R0, RZ, RZ, RZ ;  /* 0x000000ffff007224 */ /* 0x000fc600078e00ff */
[----:B------:R0:W-:Y:S01]  /*5dc0*/  STL [R1+0x18], R4 ;  /* 0x0000180401007387 */ /* 0x0001e20000100800 */
[----:B------:R-:W-:Y:S01]  /*5dd0*/  VIADDMNMX R88, R4, R3, R26, PT ;  /* 0x0000000304587246 */ /* 0x000fe2000380011a */
[----:B------:R-:W-:Y:S01]  /*5de0*/  IMAD.MOV.U32 R3, RZ, RZ, RZ ;  /* 0x000000ffff037224 */ /* 0x000fe200078e00ff */
[----:B------:R-:W-:Y:S02]  /*5df0*/  CS2R R26, SRZ ;  /* 0x00000000001a7805 */ /* 0x000fe4000001ff00 */
[----:B------:R-:W-:-:S13]  /*5e00*/  ISETP.GT.AND P1, PT, R88, R4, PT ;  /* 0x000000045800720c */ /* 0x000fda0003f24270 */
[----:B0-----:R-:W-:Y:S05]  /*5e10*/  @!P1 BRA `(.L_x_548) ;  /* 0x0000008000389947 */ /* 0x001fea0003800000 */
[----:B------:R-:W-:-:S03]  /*5e20*/  UMOV UR4, 0xffffffff ;  /* 0xffffffff00047882 */ /* 0x000fc60000000000 */
[----:B------:R-:W-:Y:S05]  /*5e30*/  BRA.DIV UR4, `(.L_x_549) ;  /* 0x0000011e04547947 */ /* 0x000fea000b800000 */
[----:B------:R-:W0:Y:S02]  /*5e40*/  S2R R0, SR_TID.X ;  /* 0x0000000000007919 */ /* 0x000e240000002100 */
[----:B0-----:R-:W-:-:S04]  /*5e50*/  IADD3 R3, R0, -0x80, RZ ;  /* 0xffffff8000037810 */ /* 0x001fc80007ffe0ff */
[----:B------:R-:W-:-:S04]  /*5e60*/  SHF.R.S32.HI R0, RZ, 0x1f, R3 ;  /* 0x0000001fff007819 */ /* 0x000fc80000011403 */
[----:B------:R-:W-:-:S04]  /*5e70*/  LEA.HI R0, R0, R3, RZ, 0x7 ;  /* 0x0000000300007211 */ /* 0x000fc800078f38ff */
[----:B------:R-:W-:-:S06]  /*5e80*/  SHF.R.S32.HI R0, RZ, 0x7, R0 ;  /* 0x00000007ff007819 */ /* 0x000fcc0000011400 */
[----:B------:R-:W0:Y:S04]  /*5e90*/  SHFL.IDX PT, R0, R0, RZ, 0x1f ;  /* 0x00001fff00007589 */ /* 0x000e2800000e0000 */
[----:B0-----:R0:W-:Y:S02]  /*5ea0*/  STL [R1+0x1c], R0 ;  /* 0x00001c0001007387 */ /* 0x0011e40000100800 */
.L_x_762:
[----:B------:R-:W0:Y:S01]  /*5eb0*/  LDL R3, [R1+0x1c] ;  /* 0x00001c0001037983 */ /* 0x000e220000100800 */
[----:B------:R-:W-:Y:S01]  /*5ec0*/  BSSY B6, `(.L_x_550) ;  /* 0x000001b000067945 */ /* 0x000fe20003800000 */
[----:B0-----:R-:W-:-:S05]  /*5ed0*/  IMAD.HI R0, R3, 0x55555556, RZ ;  /* 0x5555555603007827 */ /* 0x001fca00078e02ff */
[----:B------:R-:W-:-:S05]  /*5ee0*/  LEA.HI R0, R0, R0, RZ, 0x1 ;  /* 0x0000000000007211 */ /* 0x000fca00078f08ff */
[----:B------:R-:W-:Y:S02]  /*5ef0*/  IMAD R0, R0, -0x3, R3 ;  /* 0xfffffffd00007824 */ /* 0x000fe400078e0203 */
[----:B------:R-:W-:-:S04]  /*5f00*/  VIADD R3, R18, 0x8400 ;  /* 0x0000840012037836 */ /* 0x000fc80000000000 */
[----:B------:R-:W-:Y:S01]  /*5f10*/  IMAD R0, R0, 0x2000, R3 ;  /* 0x0000200000007824 */ /* 0x000fe200078e0203 */
[----:B------:R-:W-:-:S04]  /*5f20*/  LOP3.LUT P0, RZ, R3, 0x3ff, RZ, 0xc0, !PT ;  /* 0x000003ff03ff7812 */ /* 0x000fc8000780c0ff */
[----:B------:R-:W-:Y:S02]  /*5f30*/  SHF.R.U32.HI R0, RZ, 0x4, R0 ;  /* 0x00000004ff007819 */ /* 0x000fe40000011600 */
[----:B------:R-:W-:Y:S02]  /*5f40*/  P2R R26, PR, RZ, 0x1 ;  /* 0x00000001ff1a7803 */ /* 0x000fe40000000000 */
[----:B------:R-:W-:-:S05]  /*5f50*/  LOP3.LUT R29, R0, 0x3fff, RZ, 0xc0, !PT ;  /* 0x00003fff001d7812 */ /* 0x000fca00078ec0ff */
[----:B------:R-:W-:Y:S05]  /*5f60*/  @!P0 BRA `(.L_x_551) ;  /* 0x0000000000408947 */ /* 0x000fea0003800000 */
[----:B------:R-:W-:Y:S01]  /*5f70*/  MOV R0, 0x0 ;  /* 0x0000000000007802 */ /* 0x000fe20000000f00 */
[----:B------:R-:W-:Y:S01]  /*5f80*/  ULDC.64 UR4, c[0x4][0x88] ;  /* 0x0100220000047ab9 */ /* 0x000fe20000000a00 */
[----:B------:R-:W-:Y:S01]  /*5f90*/  ULDC.64 UR6, c[0x4][0x90] ;  /* 0x0100240000067ab9 */ /* 0x000fe20000000a00 */
[----:B------:R-:W-:Y:S01]  /*5fa0*/  IMAD.U32 R4, RZ, RZ, UR4 ;  /* 0x00000004ff047e24 */ /* 0x000fe2000f8e00ff */
[----:B---3--:R0:W3:Y:S01]  /*5fb0*/  LDC.64 R14, c[0x4][R0] ;  /* 0x01000000000e7b82 */ /* 0x0080e20000000a00 */
[----:B------:R-:W-:Y:S01]  /*5fc0*/  MOV R5, UR5 ;  /* 0x0000000500057c02 */ /* 0x000fe20008000f00 */
[----:B------:R-:W-:Y:S01]  /*5fd0*/  ULDC.64 UR4, c[0x4][0x28] ;  /* 0x01000a0000047ab9 */ /* 0x000fe20000000a00 */
[----:B-1----:R-:W-:Y:S01]  /*5fe0*/  IMAD.U32 R6, RZ, RZ, UR6 ;  /* 0x00000006ff067e24 */ /* 0x002fe2000f8e00ff */
[----:B------:R-:W-:Y:S01]  /*5ff0*/  MOV R11, UR5 ;  /* 0x00000005000b7c02 */ /* 0x000fe20008000f00 */
[----:B------:R-:W-:Y:S02]  /*6000*/  IMAD.U32 R7, RZ, RZ, UR7 ;  /* 0x00000007ff077e24 */ /* 0x000fe4000f8e00ff */
[----:B------:R-:W-:-:S02]  /*6010*/  IMAD.U32 R10, RZ, RZ, UR4 ;  /* 0x00000004ff0a7e24 */ /* 0x000fc4000f8e00ff */
[----:B------:R-:W-:Y:S02]  /*6020*/  IMAD.MOV.U32 R8, RZ, RZ, 0x70 ;  /* 0x00000070ff087424 */ /* 0x000fe400078e00ff */
[----:B------:R-:W-:Y:S02]  /*6030*/  IMAD.MOV.U32 R12, RZ, RZ, 0x1 ;  /* 0x00000001ff0c7424 */ /* 0x000fe400078e00ff */
[----:B0-2---:R-:W-:-:S07]  /*6040*/  IMAD.MOV.U32 R13, RZ, RZ, RZ ;  /* 0x000000ffff0d7224 */ /* 0x005fce00078e00ff */
[----:B------:R-:W-:-:S07]  /*6050*/  LEPC R20, `(.L_x_551) ;  /* 0x000000001014794e */ /* 0x000fce0000000000 */
[----:B---3-5:R-:W-:Y:S05]  /*6060*/  CALL.ABS.NOINC R14 ;  /* 0x000000000e007343 */ /* 0x028fea0003c00000 */
.L_x_551:
[----:B------:R-:W-:Y:S05]  /*6070*/  BSYNC B6 ;  /* 0x0000000000067941 */ /* 0x000fea0003800000 */
.L_x_550:
[----:B------:R-:W-:Y:S02]  /*6080*/  ULDC UR4, c[0x0][0x3f4] ;  /* 0x0000fd0000047ab9 */ /* 0x000fe40000000800 */
[----:B------:R-:W-:-:S13]  /*6090*/  ISETP.LT.AND P0, PT, RZ, UR4, PT ;  /* 0x00000004ff007c0c */ /* 0x000fda000bf01270 */
[----:B------:R-:W-:Y:S05]  /*60a0*/  @P0 BRA `(.L_x_552) ;  /* 0x0000000000400947 */ /* 0x000fea0003800000 */
[----:B------:R-:W-:-:S04]  /*60b0*/  ULEA.HI UR4, UR37, UR37, URZ, 0x1 ;  /* 0x0000002525047291 */ /* 0x000fc8000f8f083f */
[----:B------:R-:W-:-:S04]  /*60c0*/  ULOP3.LUT UR4, UR4, 0xfffffffe, URZ, 0xc0, !UPT ;  /* 0xfffffffe04047892 */ /* 0x000fc8000f8ec03f */
[----:B------:R-:W-:-:S06]  /*60d0*/  UIADD3 UR4, UR37, -UR4, URZ ;  /* 0x8000000425047290 */ /* 0x000fcc000fffe03f */
[----:B------:R-:W-:-:S04]  /*60e0*/  MOV R3, UR4 ;  /* 0x0000000400037c02 */ /* 0x000fc80008000f00 */
[----:B------:R-:W-:-:S04]  /*60f0*/  SHF.L.U32 R3, R3, 0x1f, RZ ;  /* 0x0000001f03037819 */ /* 0x000fc800000006ff */
[----:B------:R0:W4:Y:S03]  /*6100*/  SYNCS.PHASECHK.TRANS64.TRYWAIT P0, [R18+URZ+0x16800], R3 ;  /* 0x01680003120075a7 */ /* 0x000126000800017f */
[----:B----4-:R-:W-:Y:S05]  /*6110*/  @!P0 NANOSLEEP.SYNCS 0x989680 ;  /* 0x009896800000895d */ /* 0x010fea0003900000 */
[----:B------:R-:W4:Y:S01]  /*6120*/  @!P0 SYNCS.PHASECHK.TRANS64 P0, [R18+URZ+0x16800], R3 ;  /* 0x01680003120085a7 */ /* 0x000f22000800007f */
[----:B------:R-:W-:Y:S04]  /*6130*/  BSSY B0, `(.L_x_553) ;  /* 0x0000006000007945 */ /* 0x000fe80003800000 */
[----:B----4-:R-:W-:Y:S05]  /*6140*/  @P0 BRA `(.L_x_554) ;  /* 0x0000000000100947 */ /* 0x010fea0003800000 */
.L_x_555:
[----:B----4-:R4:W0:Y:S02]  /*6150*/  SYNCS.PHASECHK.TRANS64.TRYWAIT P0, [R18+URZ+0x16800], R3 ;  /* 0x01680003120075a7 */ /* 0x010824000800017f */
[----:B0-----:R-:W-:Y:S05]  /*6160*/  @!P0 NANOSLEEP.SYNCS 0x989680 ;  /* 0x009896800000895d */ /* 0x001fea0003900000 */
[----:B------:R-:W0:Y:S02]  /*6170*/  @!P0 SYNCS.PHASECHK.TRANS64 P0, [R18+URZ+0x16800], R3 ;  /* 0x01680003120085a7 */ /* 0x000e24000800007f */
[----:B0-----:R-:W-:Y:S05]  /*6180*/  @!P0 BRA `(.L_x_555) ;  /* 0xfffffffc00f08947 */ /* 0x001fea000383ffff */
.L_x_554:
[----:B------:R-:W-:Y:S05]  /*6190*/  BSYNC B0 ;  /* 0x0000000000007941 */ /* 0x000fea0003800000 */
.L_x_553:
[----:B------:R-:W-:Y:S05]  /*61a0*/  BRA `(.L_x_556) ;  /* 0x0000002000ec7947 */ /* 0x000fea0003800000 */
.L_x_552:
[----:B-----5:R-:W-:Y:S01]  /*61b0*/  SHF.R.S32.HI R0, RZ, 0x1f, R25 ;  /* 0x0000001fff007819 */ /* 0x020fe20000011419 */
[----:B------:R-:W-:Y:S01]  /*61c0*/  ULDC.64 UR4, c[0x0][0x3f8] ;  /* 0x0000fe0000047ab9 */ /* 0x000fe20000000a00 */
[----:B------:R-:W-:Y:S01]  /*61d0*/  ULDC.64 UR6, c[0x0][0x408] ;  /* 0x0001020000067ab9 */ /* 0x000fe20000000a00 */
[----:B------:R-:W-:Y:S01]  /*61e0*/  ISETP.NE.AND P2, PT, R26, RZ, PT ;  /* 0x000000ff1a00720c */ /* 0x000fe20003f45270 */
[----:B------:R-:W-:Y:S01]  /*61f0*/  IMAD.WIDE.U32 R4, R25, UR4, RZ ;  /* 0x0000000419047c25 */ /* 0x000fe2000f8e00ff */
[----:B------:R-:W-:Y:S03]  /*6200*/  BSSY B6, `(.L_x_557) ;  /* 0x000001f000067945 */ /* 0x000fe60003800000 */
[C---:B-1----:R-:W-:Y:S02]  /*6210*/  IMAD R6, R0.reuse, UR4, RZ ;  /* 0x0000000400067c24 */ /* 0x042fe4000f8e02ff */
[----:B------:R-:W-:-:S02]  /*6220*/  IMAD R0, R0, UR6, RZ ;  /* 0x0000000600007c24 */ /* 0x000fc4000f8e02ff */
[C---:B------:R-:W-:Y:S01]  /*6230*/  IMAD R3, R25.reuse, UR5, R6 ;  /* 0x0000000519037c24 */ /* 0x040fe2000f8e0206 */
[----:B------:R-:W-:Y:S01]  /*6240*/  ULDC.64 UR4, c[0x0][0x3e8] ;  /* 0x0000fa0000047ab9 */ /* 0x000fe20000000a00 */
[----:B------:R-:W-:-:S04]  /*6250*/  IMAD.WIDE.U32 R6, R25, UR6, RZ ;  /* 0x0000000619067c25 */ /* 0x000fc8000f8e00ff */
[----:B------:R-:W-:Y:S01]  /*6260*/  IMAD R9, R25, UR7, R0 ;  /* 0x0000000719097c24 */ /* 0x000fe2000f8e0200 */
[----:B------:R-:W-:Y:S01]  /*6270*/  ULDC.64 UR6, c[0x0][0x400] ;  /* 0x0001000000067ab9 */ /* 0x000fe20000000a00 */
[----:B------:R-:W-:Y:S01]  /*6280*/  IMAD.IADD R5, R3, 0x1, R5 ;  /* 0x0000000103057824 */ /* 0x000fe200078e0205 */
[----:B------:R-:W-:Y:S01]  /*6290*/  LEA R25, P0, R4, UR4, 0x1 ;  /* 0x0000000404197c11 */ /* 0x000fe2000f8008ff */
[----:B------:R-:W-:Y:S01]  /*62a0*/  IMAD.IADD R3, R9, 0x1, R7 ;  /* 0x0000000109037824 */ /* 0x000fe200078e0207 */
[----:B------:R-:W-:Y:S02]  /*62b0*/  LEA R27, P1, R6, UR6, 0x1 ;  /* 0x00000006061b7c11 */ /* 0x000fe4000f8208ff */
[----:B------:R-:W-:Y:S02]  /*62c0*/  LEA.HI.X R26, R4, UR5, R5, 0x1, P0 ;  /* 0x00000005041a7c11 */ /* 0x000fe400080f0c05 */
[----:B------:R-:W-:Y:S01]  /*62d0*/  LEA.HI.X R28, R6, UR7, R3, 0x1, P1 ;  /* 0x00000007061c7c11 */ /* 0x000fe200088f0c03 */
[----:B------:R-:W-:Y:S08]  /*62e0*/  @!P2 BRA `(.L_x_558) ;  /* 0x000000000040a947 */ /* 0x000ff00003800000 */
[----:B------:R-:W-:Y:S01]  /*62f0*/  MOV R0, 0x0 ;  /* 0x0000000000007802 */ /* 0x000fe20000000f00 */
[----:B------:R-:W-:Y:S01]  /*6300*/  ULDC.64 UR4, c[0x4][0x88] ;  /* 0x0100220000047ab9 */ /* 0x000fe20000000a00 */
[----:B------:R-:W-:Y:S01]  /*6310*/  ULDC.64 UR6, c[0x4][0x90] ;  /* 0x0100240000067ab9 */ /* 0x000fe20000000a00 */
[----:B------:R-:W-:Y:S01]  /*6320*/  IMAD.U32 R4, RZ, RZ, UR4 ;  /* 0x00000004ff047e24 */ /* 0x000fe2000f8e00ff */
[----:B---3--:R0:W1:Y:S01]  /*6330*/  LDC.64 R14, c[0x4][R0] ;  /* 0x01000000000e7b82 */ /* 0x0080620000000a00 */
[----:B------:R-:W-:Y:S01]  /*6340*/  MOV R5, UR5 ;  /* 0x0000000500057c02 */ /* 0x000fe20008000f00 */
[----:B------:R-:W-:Y:S01]  /*6350*/  ULDC.64 UR4, c[0x4][0x20] ;  /* 0x0100080000047ab9 */ /* 0x000fe20000000a00 */
[----:B------:R-:W-:Y:S01]  /*6360*/  IMAD.U32 R6, RZ, RZ, UR6 ;  /* 0x00000006ff067e24 */ /* 0x000fe2000f8e00ff */
[----:B------:R-:W-:Y:S01]  /*6370*/  MOV R11, UR5 ;  /* 0x00000005000b7c02 */ /* 0x000fe20008000f00 */
[----:B------:R-:W-:Y:S02]  /*6380*/  IMAD.U32 R7, RZ, RZ, UR7 ;  /* 0x00000007ff077e24 */ /* 0x000fe4000f8e00ff */
[----:B------:R-:W-:-:S02]  /*6390*/  IMAD.U32 R10, RZ, RZ, UR4 ;  /* 0x00000004ff0a7e24 */ /* 0x000fc4000f8e00ff */
[----:B------:R-:W-:Y:S02]  /*63a0*/  IMAD.MOV.U32 R8, RZ, RZ, 0x70 ;  /* 0x00000070ff087424 */ /* 0x000fe400078e00ff */
[----:B------:R-:W-:Y:S02]  /*63b0*/  IMAD.MOV.U32 R12, RZ, RZ, 0x1 ;  /* 0x00000001ff0c7424 */ /* 0x000fe400078e00ff */
[----:B0-2---:R-:W-:-:S07]  /*63c0*/  IMAD.MOV.U32 R13, RZ, RZ, RZ ;  /* 0x000000ffff0d7224 */ /* 0x005fce00078e00ff */
[----:B------:R-:W-:-:S07]  /*63d0*/  LEPC R20, `(.L_x_558) ;  /* 0x000000001014794e */ /* 0x000fce0000000000 */
[----:B-1----:R-:W-:Y:S05]  /*63e0*/  CALL.ABS.NOINC R14 ;  /* 0x000000000e007343 */ /* 0x002fea0003c00000 */
.L_x_558:
[----:B------:R-:W-:Y:S05]  /*63f0*/  BSYNC B6 ;  /* 0x0000000000067941 */ /* 0x000fea0003800000 */
.L_x_557:
[----:B------:R-:W-:Y:S01]  /*6400*/  ULDC.U8 UR4, c[0x0][0x410] ;  /* 0x0001040000047ab9 */ /* 0x000fe20000000000 */
[----:B------:R-:W-:Y:S01]  /*6410*/  BSSY B0, `(.L_x_559) ;  /* 0x000020c000007945 */ /* 0x000fe20003800000 */
[----:B------:R-:W-:Y:S01]  /*6420*/  ISETP.NE.AND P0, PT, RZ, UR4, PT ;  /* 0x00000004ff007c0c */ /* 0x000fe2000bf05270 */
[----:B------:R-:W-:-:S12]  /*6430*/  IMAD R4, R33, 0xc0, R153 ;  /* 0x000000c021047824 */ /* 0x000fd800078e0299 */
[----:B------:R-:W-:Y:S05]  /*6440*/  @!P0 BRA `(.L_x_560) ;  /* 0x0000001000288947 */ /* 0x000fea0003800000 */
[----:B------:R-:W-:-:S03]  /*6450*/  UMOV UR4, 0xffffffff ;  /* 0xffffffff00047882 */ /* 0x000fc60000000000 */
[----:B------:R-:W-:Y:S05]  /*6460*/  BRA.DIV UR4, `(.L_x_561) ;  /* 0x0000011a04087947 */ /* 0x000fea000b800000 */
[----:B------:R0:W1:Y:S04]  /*6470*/  SHFL.IDX PT, R3, R26, RZ, 0x1c1f ;  /* 0x001c1fff1a037589 */ /* 0x00006800000e0000 */
[----:B------:R0:W4:Y:S04]  /*6480*/  SHFL.IDX PT, R0, R25, RZ, 0x1c1f ;  /* 0x001c1fff19007589 */ /* 0x00012800000e0000 */
[----:B------:R0:W0:Y:S04]  /*6490*/  SHFL.IDX PT, R5, R28, RZ, 0x1c1f ;  /* 0x001c1fff1c057589 */ /* 0x00002800000e0000 */
[----:B---3--:R3:W0:Y:S02]  /*64a0*/  SHFL.IDX PT, R14, R27, RZ, 0x1c1f ;  /* 0x001c1fff1b0e7589 */ /* 0x00862400000e0000 */
.L_x_768:
[----:B------:R-:W-:Y:S01]  /*64b0*/  ULDC UR4, c[0x0][0x448] ;  /* 0x0001120000047ab9 */ /* 0x000fe20000000800 */
[----:B------:R-:W-:Y:S01]  /*64c0*/  BSSY B1, `(.L_x_562) ;  /* 0x000001e000017945 */ /* 0x000fe20003800000 */
[----:B0-----:R-:W-:Y:S01]  /*64d0*/  IMAD R26, R24, UR4, RZ ;  /* 0x00000004181a7c24 */ /* 0x001fe2000f8e02ff */
[----:B------:R-:W-:Y:S02]  /*64e0*/  CS2R R8, SRZ ;  /* 0x0000000000087805 */ /* 0x000fe4000001ff00 */
[----:B------:R-:W-:Y:S02]  /*64f0*/  CS2R R6, SRZ ;  /* 0x0000000000067805 */ /* 0x000fe4000001ff00 */
[----:B------:R-:W-:Y:S02]  /*6500*/  CS2R R10, SRZ ;  /* 0x00000000000a7805 */ /* 0x000fe4000001ff00 */
[----:B--2---:R-:W-:Y:S02]  /*6510*/  CS2R R12, SRZ ;  /* 0x00000000000c7805 */ /* 0x004fe4000001ff00 */
[----:B------:R-:W-:-:S13]  /*6520*/  ISETP.GE.AND P0, PT, R4, R26, PT ;  /* 0x0000001a0400720c */ /* 0x000fda0003f06270 */
[----:B------:R-:W-:Y:S05]  /*6530*/  @P0 BRA `(.L_x_563) ;  /* 0x0000000000580947 */ /* 0x000fea0003800000 */
[----:B------:R-:W2:Y:S01]  /*6540*/  LDL R28, [R1+0x54] ;  /* 0x00005400011c7983 */ /* 0x000ea20000100800 */
[----:B------:R-:W-:-:S03]  /*6550*/  ULDC UR4, c[0x0][0x3f4] ;  /* 0x0000fd0000047ab9 */ /* 0x000fc60000000800 */
[----:B---3--:R-:W3:Y:S01]  /*6560*/  LDL R27, [R1+0x50] ;  /* 0x00005000011b7983 */ /* 0x008ee20000100800 */
[----:B------:R-:W-:Y:S01]  /*6570*/  ISETP.GE.AND P3, PT, R157, UR4, PT ;  /* 0x000000049d007c0c */ /* 0x000fe2000bf66270 */
[----:B-1----:R-:W-:Y:S01]  /*6580*/  IMAD.MOV.U32 R7, RZ, RZ, R3 ;  /* 0x000000ffff077224 */ /* 0x002fe200078e0003 */
[----:B------:R-:W-:Y:S01]  /*6590*/  ISETP.GE.AND P2, PT, R22, UR4, PT ;  /* 0x0000000416007c0c */ /* 0x000fe2000bf46270 */
[----:B------:R-:W-:Y:S01]  /*65a0*/  IMAD.MOV.U32 R15, RZ, RZ, R5 ;  /* 0x000000ffff0f7224 */ /* 0x000fe200078e0005 */
[----:B----4-:R-:W-:Y:S02]  /*65b0*/  MOV R6, R0 ;  /* 0x0000000000067202 */ /* 0x010fe40000000f00 */
[----:B------:R-:W-:Y:S02]  /*65c0*/  CS2R R10, SRZ ;  /* 0x00000000000a7805 */ /* 0x000fe4000001ff00 */
[----:B------:R-:W-:Y:S02]  /*65d0*/  CS2R R8, SRZ ;  /* 0x0000000000087805 */ /* 0x000fe4000001ff00 */
[----:B------:R-:W-:-:S05]  /*65e0*/  CS2R R12, SRZ ;  /* 0x00000000000c7805 */ /* 0x000fca000001ff00 */
[----:B------:R-:W-:Y:S01]  /*65f0*/  @!P2 IMAD.WIDE R20, R22, 0x2, R6 ;  /* 0x000000021614a825 */ /* 0x000fe200078e0206 */
[----:B------:R-:W-:-:S04]  /*6600*/  CS2R R6, SRZ ;  /* 0x0000000000067805 */ /* 0x000fc8000001ff00 */
[----:B------:R0:W5:Y:S01]  /*6610*/  @!P2 LD.E.64 R10, desc[UR42][R20.64] ;  /* 0x0000002a140aa980 */ /* 0x000162000c101b00 */
[-C--:B--2---:R-:W-:Y:S02]  /*6620*/  @!P3 IADD3 R24, P0, R0, R28.reuse, RZ ;  /* 0x0000001c0018b210 */ /* 0x084fe40007f1e0ff */
[----:B------:R-:W-:Y:S01]  /*6630*/  @!P3 IADD3 R4, P1, R14, R28, RZ ;  /* 0x0000001c0e04b210 */ /* 0x000fe20007f3e0ff */
[----:B------:R-:W-:-:S03]  /*6640*/  @!P2 IMAD.WIDE R14, R22, 0x2, R14 ;  /* 0x00000002160ea825 */ /* 0x000fc600078e020e */
[----:B---3--:R-:W-:Y:S01]  /*6650*/  @!P3 IADD3.X R5, R5, R27, RZ, P1, !PT ;  /* 0x0000001b0505b210 */ /* 0x008fe20000ffe4ff */
[----:B------:R-:W-:Y:S01]  /*6660*/  @!P3 IMAD.X R25, R3, 0x1, R27, P0 ;  /* 0x000000010319b824 */ /* 0x000fe200000e061b */
[----:B------:R0:W5:Y:S04]  /*6670*/  @!P2 LD.E.64 R8, desc[UR42][R14.64] ;  /* 0x0000002a0e08a980 */ /* 0x000168000c101b00 */
[----:B------:R0:W5:Y:S04]  /*6680*/  @!P3 LD.E.64 R12, desc[UR42][R24.64] ;  /* 0x0000002a180cb980 */ /* 0x000168000c101b00 */
[----:B------:R0:W5:Y:S02]  /*6690*/  @!P3 LD.E.64 R6, desc[UR42][R4.64] ;  /* 0x0000002a0406b980 */ /* 0x000164000c101b00 */
.L_x_563:
[----:B------:R-:W-:Y:S05]  /*66a0*/  BSYNC B1 ;  /* 0x0000000000017941 */ /* 0x000fea0003800000 */
.L_x_562:
[----:B0-----:R-:W4:Y:S01]  /*66b0*/  LDL R14, [R1+0x14] ;  /* 0x00001400010e7983 */ /* 0x001f220000100800 */
[----:B------:R-:W-:Y:S01]  /*66c0*/  ULEA.HI UR4, UR37, UR37, URZ, 0x1 ;  /* 0x0000002525047291 */ /* 0x000fe2000f8f083f */
[----:B------:R-:W-:Y:S01]  /*66d0*/  IMAD R4, R33, -0xc0, R26 ;  /* 0xffffff4021047824 */ /* 0x000fe200078e021a */
[--C-:B-----5:R-:W-:Y:S01]  /*66e0*/  SHF.R.U64 R34, R10, 0x10, R11.reuse ;  /* 0x000000100a227819 */ /* 0x120fe2000000120b */
[----:B------:R-:W0:Y:S01]  /*66f0*/  S2R R5, SR_TID.X ;  /* 0x0000000000057919 */ /* 0x000e220000002100 */
[----:B------:R-:W-:Y:S01]  /*6700*/  ULOP3.LUT UR4, UR4, 0xfffffffe, URZ, 0xc0, !UPT ;  /* 0xfffffffe04047892 */ /* 0x000fe2000f8ec03f */
[----:B------:R-:W-:Y:S01]  /*6710*/  IMAD.MOV.U32 R33, RZ, RZ, R10 ;  /* 0x000000ffff217224 */ /* 0x000fe200078e000a */
[----:B------:R-:W-:Y:S01]  /*6720*/  MOV R10, R13 ;  /* 0x0000000d000a7202 */ /* 0x000fe20000000f00 */
[----:B------:R-:W-:Y:S01]  /*6730*/  IMAD.MOV.U32 R20, RZ, RZ, R11 ;  /* 0x000000ffff147224 */ /* 0x000fe200078e000b */
[----:B------:R-:W-:Y:S01]  /*6740*/  UIADD3 UR4, UR37, -UR4, URZ ;  /* 0x8000000425047290 */ /* 0x000fe2000fffe03f */
[--C-:B------:R-:W-:Y:S01]  /*6750*/  SHF.R.U64 R24, R12, 0x10, R13.reuse ;  /* 0x000000100c187819 */ /* 0x100fe2000000120d */
[----:B------:R-:W-:Y:S01]  /*6760*/  IMAD.MOV.U32 R32, RZ, RZ, R8 ;  /* 0x000000ffff207224 */ /* 0x000fe200078e0008 */
[----:B------:R-:W-:Y:S01]  /*6770*/  SHF.R.U32.HI R25, RZ, 0x10, R13 ;  /* 0x00000010ff197819 */ /* 0x000fe2000001160d */
[--C-:B------:R-:W-:Y:S01]  /*6780*/  IMAD.MOV.U32 R13, RZ, RZ, R9.reuse ;  /* 0x000000ffff0d7224 */ /* 0x100fe200078e0009 */
[--C-:B------:R-:W-:Y:S01]  /*6790*/  SHF.R.U64 R35, R8, 0x10, R9.reuse ;  /* 0x0000001008237819 */ /* 0x100fe20000001209 */
[----:B------:R-:W-:Y:S01]  /*67a0*/  IMAD.U32 R15, RZ, RZ, UR4 ;  /* 0x00000004ff0f7e24 */ /* 0x000fe2000f8e00ff */
[----:B------:R-:W-:Y:S01]  /*67b0*/  SHF.R.U32.HI R26, RZ, 0x10, R9 ;  /* 0x00000010ff1a7819 */ /* 0x000fe20000011609 */
[----:B------:R-:W-:Y:S01]  /*67c0*/  BSSY B1, `(.L_x_564) ;  /* 0x0000023000017945 */ /* 0x000fe20003800000 */
[----:B------:R-:W-:-:S02]  /*67d0*/  MOV R9, R6 ;  /* 0x0000000600097202 */ /* 0x000fc40000000f00 */
[----:B------:R-:W-:Y:S02]  /*67e0*/  SHF.L.U32 R15, R15, 0x1f, RZ ;  /* 0x0000001f0f0f7819 */ /* 0x000fe400000006ff */
[----:B------:R-:W-:Y:S02]  /*67f0*/  SHF.R.U64 R6, R6, 0x10, R7 ;  /* 0x0000001006067819 */ /* 0x000fe40000001207 */
[----:B------:R-:W2:Y:S01]  /*6800*/  SYNCS.PHASECHK.TRANS64.TRYWAIT P0, [R18+URZ+0x16800], R15 ;  /* 0x0168000f120075a7 */ /* 0x000ea2000800017f */
[----:B------:R-:W-:Y:S02]  /*6810*/  PRMT R8, R10, 0x5410, R25 ;  /* 0x000054100a087816 */ /* 0x000fe40000000019 */
[----:B------:R-:W-:Y:S02]  /*6820*/  PRMT R33, R33, 0x5410, R20 ;  /* 0x0000541021217816 */ /* 0x000fe40000000014 */
[----:B------:R-:W-:Y:S02]  /*6830*/  PRMT R10, R24, 0x7610, R10 ;  /* 0x00007610180a7816 */ /* 0x000fe4000000000a */
[----:B------:R-:W-:-:S02]  /*6840*/  PRMT R32, R32, 0x5410, R13 ;  /* 0x0000541020207816 */ /* 0x000fc4000000000d */
[----:B------:R-:W-:Y:S02]  /*6850*/  PRMT R35, R35, 0x5410, R26 ;  /* 0x0000541023237816 */ /* 0x000fe4000000001a */
[----:B0-----:R-:W-:-:S04]  /*6860*/  IADD3 R21, R5, -0x80, RZ ;  /* 0xffffff8005157810 */ /* 0x001fc80007ffe0ff */
[----:B------:R-:W-:-:S04]  /*6870*/  SHF.R.S32.HI R5, RZ, 0x1f, R21 ;  /* 0x0000001fff057819 */ /* 0x000fc80000011415 */
[----:B------:R-:W-:Y:S02]  /*6880*/  LEA.HI R5, R5, R21, RZ, 0x5 ;  /* 0x0000001505057211 */ /* 0x000fe400078f28ff */
[----:B------:R-:W-:Y:S01]  /*6890*/  SHF.R.U32.HI R21, RZ, 0x10, R11 ;  /* 0x00000010ff157819 */ /* 0x000fe2000001160b */
[----:B------:R-:W-:Y:S01]  /*68a0*/  IMAD.MOV.U32 R11, RZ, RZ, R12 ;  /* 0x000000ffff0b7224 */ /* 0x000fe200078e000c */
[----:B------:R-:W-:Y:S02]  /*68b0*/  SHF.R.S32.HI R5, RZ, 0x5, R5 ;  /* 0x00000005ff057819 */ /* 0x000fe40000011405 */
[----:B------:R-:W-:Y:S02]  /*68c0*/  VIMNMX R12, R4, 0xc0, PT ;  /* 0x000000c0040c7848 */ /* 0x000fe40003fe0100 */
[----:B------:R-:W-:Y:S02]  /*68d0*/  PRMT R11, R11, 0x5410, R9 ;  /* 0x000054100b0b7816 */ /* 0x000fe40000000009 */
[----:B------:R-:W-:Y:S01]  /*68e0*/  PRMT R34, R34, 0x5410, R21 ;  /* 0x0000541022227816 */ /* 0x000fe20000000015 */
[C---:B----4-:R-:W-:Y:S01]  /*68f0*/  IMAD.SHL.U32 R0, R14.reuse, 0x40, RZ ;  /* 0x000000400e007824 */ /* 0x050fe200078e00ff */
[----:B------:R-:W-:Y:S01]  /*6900*/  LOP3.LUT P1, RZ, R14, 0x4, RZ, 0xc0, !PT ;  /* 0x000000040eff7812 */ /* 0x000fe2000782c0ff */
[--C-:B------:R-:W-:Y:S01]  /*6910*/  IMAD.MOV.U32 R14, RZ, RZ, R7.reuse ;  /* 0x000000ffff0e7224 */ /* 0x100fe200078e0007 */
[----:B------:R-:W-:-:S02]  /*6920*/  SHF.R.U32.HI R7, RZ, 0x10, R7 ;  /* 0x00000010ff077819 */ /* 0x000fc40000011607 */
[----:B-1----:R-:W-:Y:S02]  /*6930*/  LOP3.LUT R3, R0, 0x1c0, RZ, 0xc0, !PT ;  /* 0x000001c000037812 */ /* 0x002fe400078ec0ff */
[----:B------:R-:W-:Y:S02]  /*6940*/  PRMT R9, R14, 0x7610, R9 ;  /* 0x000076100e097816 */ /* 0x000fe40000000009 */
[----:B------:R-:W-:Y:S02]  /*6950*/  LOP3.LUT R0, R3, 0x18, R16, 0xf8, !PT ;  /* 0x0000001803007812 */ /* 0x000fe400078ef810 */
[----:B------:R-:W-:-:S04]  /*6960*/  SHF.R.U32.HI R3, RZ, 0x3, R3 ;  /* 0x00000003ff037819 */ /* 0x000fc80000011603 */
[----:B------:R-:W-:-:S05]  /*6970*/  LOP3.LUT R0, R0, R3, RZ, 0x3c, !PT ;  /* 0x0000000300007212 */ /* 0x000fca00078e3cff */
[----:B------:R-:W-:-:S04]  /*6980*/  IMAD R3, R5, 0x200, R0 ;  /* 0x0000020005037824 */ /* 0x000fc800078e0200 */
[----:B------:R-:W-:-:S04]  /*6990*/  IMAD R3, R3, 0x2, R18 ;  /* 0x0000000203037824 */ /* 0x000fc800078e0212 */
[C---:B------:R-:W-:Y:S02]  /*69a0*/  VIADD R5, R3.reuse, 0x8400 ;  /* 0x0000840003057836 */ /* 0x040fe40000000000 */
[----:B------:R-:W-:-:S03]  /*69b0*/  VIADD R0, R3, 0x8440 ;  /* 0x0000844003007836 */ /* 0x000fc60000000000 */
[----:B------:R-:W-:Y:S02]  /*69c0*/  @P1 IADD3 R0, R5, -0x40, RZ ;  /* 0xffffffc005001810 */ /* 0x000fe40007ffe0ff */
[----:B------:R-:W-:Y:S01]  /*69d0*/  ISETP.GE.AND P1, PT, R153, R12, PT ;  /* 0x0000000c9900720c */ /* 0x000fe20003f26270 */
[----:B--2---:R-:W-:-:S12]  /*69e0*/  @!P0 BRA `(.L_x_565) ;  /* 0x0000011400188947 */ /* 0x004fd80003800000 */
.L_x_769:
[----:B------:R-:W-:Y:S05]  /*69f0*/  BSYNC B1 ;  /* 0x0000000000017941 */ /* 0x000fea0003800000 */
.L_x_564:
[----:B------:R-:W-:Y:S01]  /*6a00*/  BSSY B1, `(.L_x_566) ;  /* 0x0000057000017945 */ /* 0x000fe20003800000 */
[----:B------:R-:W-:Y:S02]  /*6a10*/  PRMT R10, R10, 0x5410, R6 ;  /* 0x000054100a0a7816 */ /* 0x000fe40000000006 */
[----:B------:R-:W-:Y:S01]  /*6a20*/  PRMT R9, R9, 0x5410, R7 ;  /* 0x0000541009097816 */ /* 0x000fe20000000007 */
[----:B------:R-:W-:Y:S06]  /*6a30*/  @P1 BRA `(.L_x_567) ;  /* 0x00000004004c1947 */ /* 0x000fec0003800000 */
[----:B------:R-:W1:Y:S01]  /*6a40*/  LDC R4, c[0x0][0x3f4] ;  /* 0x0000fd00ff047b82 */ /* 0x000e620000000800 */
[----:B------:R-:W-:Y:S01]  /*6a50*/  BSSY B2, `(.L_x_568) ;  /* 0x000002a000027945 */ /* 0x000fe20003800000 */
[-C--:B-1----:R-:W-:Y:S02]  /*6a60*/  ISETP.GE.AND P0, PT, R22, R4.reuse, PT ;  /* 0x000000041600720c */ /* 0x082fe40003f06270 */
[----:B------:R-:W-:-:S11]  /*6a70*/  ISETP.GE.AND P1, PT, R157, R4, PT ;  /* 0x000000049d00720c */ /* 0x000fd60003f26270 */
[----:B------:R-:W-:Y:S05]  /*6a80*/  @P0 BRA `(.L_x_569) ;  /* 0x0000000000980947 */ /* 0x000fea0003800000 */
[----:B------:R-:W1:Y:S01]  /*6a90*/  LDS.128 R4, [R3+0x8400] ;  /* 0x0084000003047984 */ /* 0x000e620000000c00 */
[----:B------:R-:W-:Y:S02]  /*6aa0*/  HADD2.F32 R25, -RZ, R32.H0_H0 ;  /* 0x20000020ff197230 */ /* 0x000fe40000004100 */
[----:B------:R-:W-:Y:S02]  /*6ab0*/  HADD2.F32 R21, -RZ, R33.H0_H0 ;  /* 0x20000021ff157230 */ /* 0x000fe40000004100 */
[----:B------:R-:W-:Y:S02]  /*6ac0*/  HADD2.F32 R24, -RZ, R34.H0_H0 ;  /* 0x20000022ff187230 */ /* 0x000fe40000004100 */
[----:B------:R-:W-:Y:S02]  /*6ad0*/  HADD2.F32 R26, -RZ, R35.H0_H0 ;  /* 0x20000023ff1a7230 */ /* 0x000fe40000004100 */
[--C-:B-1----:R-:W-:Y:S02]  /*6ae0*/  HADD2.F32 R13, -RZ, R4.reuse.H0_H0 ;  /* 0x20000004ff0d7230 */ /* 0x102fe40000004100 */
[----:B------:R-:W-:-:S02]  /*6af0*/  HADD2.F32 R4, -RZ, R4.H1_H1 ;  /* 0x30000004ff047230 */ /* 0x000fc40000004100 */
[--C-:B------:R-:W-:Y:S02]  /*6b00*/  HADD2.F32 R14, -RZ, R5.reuse.H0_H0 ;  /* 0x20000005ff0e7230 */ /* 0x100fe40000004100 */
[----:B------:R-:W-:Y:S02]  /*6b10*/  HADD2.F32 R5, -RZ, R5.H1_H1 ;  /* 0x30000005ff057230 */ /* 0x000fe40000004100 */
[C---:B------:R-:W-:Y:S01]  /*6b20*/  FMUL.FTZ R28, R4.reuse, R25 ;  /* 0x00000019041c7220 */ /* 0x040fe20000410000 */
[-C--:B------:R-:W-:Y:S01]  /*6b30*/  FMUL.FTZ R4, R4, R21.reuse ;  /* 0x0000001504047220 */ /* 0x080fe20000410000 */
[--C-:B0-----:R-:W-:Y:S02]  /*6b40*/  HADD2.F32 R15, -RZ, R6.reuse.H0_H0 ;  /* 0x20000006ff0f7230 */ /* 0x101fe40000004100 */
[----:B------:R-:W-:Y:S02]  /*6b50*/  HADD2.F32 R20, -RZ, R7.H0_H0 ;  /* 0x20000007ff147230 */ /* 0x000fe40000004100 */
[----:B---3--:R-:W-:Y:S01]  /*6b60*/  FMUL.FTZ R27, R5, R26 ;  /* 0x0000001a051b7220 */ /* 0x008fe20000410000 */
[C---:B------:R-:W-:Y:S01]  /*6b70*/  FFMA.FTZ R28, R13.reuse, R21, -R28 ;  /* 0x000000150d1c7223 */ /* 0x040fe2000001081c */
[----:B------:R-:W-:Y:S01]  /*6b80*/  FFMA.FTZ R25, R13, R25, R4 ;  /* 0x000000190d197223 */ /* 0x000fe20000010004 */
[----:B------:R-:W-:Y:S01]  /*6b90*/  FMUL.FTZ R31, R5, R24 ;  /* 0x00000018051f7220 */ /* 0x000fe20000410000 */
[----:B------:R-:W-:-:S02]  /*6ba0*/  HADD2.F32 R6, -RZ, R6.H1_H1 ;  /* 0x30000006ff067230 */ /* 0x000fc40000004100 */
[C---:B------:R-:W-:Y:S01]  /*6bb0*/  FFMA.FTZ R27, R14.reuse, R24, -R27 ;  /* 0x000000180e1b7223 */ /* 0x040fe2000001081b */
[----:B------:R-:W-:Y:S02]  /*6bc0*/  HADD2.F32 R7, -RZ, R7.H1_H1 ;  /* 0x30000007ff077230 */ /* 0x000fe40000004100 */
[----:B------:R-:W-:Y:S01]  /*6bd0*/  FFMA.FTZ R14, R14, R26, R31 ;  /* 0x0000001a0e0e7223 */ /* 0x000fe2000001001f */
[----:B------:R-:W-:Y:S02]  /*6be0*/  HADD2.F32 R13, -RZ, R32.H1_H1 ;  /* 0x30000020ff0d7230 */ /* 0x000fe40000004100 */
[----:B------:R-:W-:Y:S02]  /*6bf0*/  HADD2.F32 R4, -RZ, R33.H1_H1 ;  /* 0x30000021ff047230 */ /* 0x000fe40000004100 */
[----:B------:R-:W-:Y:S02]  /*6c00*/  HADD2.F32 R21, -RZ, R35.H1_H1 ;  /* 0x30000023ff157230 */ /* 0x000fe40000004100 */
[----:B------:R-:W-:Y:S01]  /*6c10*/  FMUL.FTZ R24, R6, R13 ;  /* 0x0000000d06187220 */ /* 0x000fe20000410000 */
[----:B------:R-:W-:-:S02]  /*6c20*/  HADD2.F32 R5, -RZ, R34.H1_H1 ;  /* 0x30000022ff057230 */ /* 0x000fc40000004100 */
[-C--:B------:R-:W-:Y:S01]  /*6c30*/  FMUL.FTZ R26, R6, R4.reuse ;  /* 0x00000004061a7220 */ /* 0x080fe20000410000 */
[----:B------:R-:W-:Y:S01]  /*6c40*/  FMUL.FTZ R31, R7, R21 ;  /* 0x00000015071f7220 */ /* 0x000fe20000410000 */
[----:B------:R-:W-:Y:S01]  /*6c50*/  FFMA.FTZ R6, R15, R4, -R24 ;  /* 0x000000040f067223 */ /* 0x000fe20000010818 */
[----:B------:R-:W-:Y:S01]  /*6c60*/  FMUL.FTZ R30, R7, R5 ;  /* 0x00000005071e7220 */ /* 0x000fe20000410000 */
[----:B------:R-:W-:Y:S01]  /*6c70*/  FFMA.FTZ R13, R15, R13, R26 ;  /* 0x0000000d0f0d7223 */ /* 0x000fe2000001001a */
[C---:B------:R-:W-:Y:S01]  /*6c80*/  FFMA.FTZ R7, R20.reuse, R5, -R31 ;  /* 0x0000000514077223 */ /* 0x040fe2000001081f */
[----:B------:R-:W-:Y:S01]  /*6c90*/  F2FP.F16.F32.PACK_AB R4, R25, R28 ;  /* 0x0000001c1904723e */ /* 0x000fe200000000ff */
[----:B------:R-:W-:Y:S01]  /*6ca0*/  FFMA.FTZ R30, R20, R21, R30 ;  /* 0x00000015141e7223 */ /* 0x000fe2000001001e */
[----:B------:R-:W-:Y:S02]  /*6cb0*/  F2FP.F16.F32.PACK_AB R5, R14, R27 ;  /* 0x0000001b0e05723e */ /* 0x000fe400000000ff */
[----:B------:R-:W-:-:S02]  /*6cc0*/  F2FP.F16.F32.PACK_AB R6, R13, R6 ;  /* 0x000000060d06723e */ /* 0x000fc400000000ff */
[----:B------:R-:W-:-:S05]  /*6cd0*/  F2FP.F16.F32.PACK_AB R7, R30, R7 ;  /* 0x000000071e07723e */ /* 0x000fca00000000ff */
[----:B------:R1:W-:Y:S02]  /*6ce0*/  STS.128 [R3+0x8400], R4 ;  /* 0x0084000403007388 */ /* 0x0003e40000000c00 */
.L_x_569:
[----:B------:R-:W-:Y:S05]  /*6cf0*/  BSYNC B2 ;  /* 0x0000000000027941 */ /* 0x000fea0003800000 */
.L_x_568:
[----:B------:R-:W-:Y:S05]  /*6d00*/  @P1 BRA `(.L_x_567) ;  /* 0x0000000000981947 */ /* 0x000fea0003800000 */
[----:B-1----:R-:W1:Y:S01]  /*6d10*/  LDS.128 R4, [R0] ;  /* 0x0000000000047984 */ /* 0x002e620000000c00 */
[--C-:B------:R-:W-:Y:S02]  /*6d20*/  HADD2.F32 R25, -RZ, R11.reuse.H1_H1 ;  /* 0x3000000bff197230 */ /* 0x100fe40000004100 */
[----:B------:R-:W-:Y:S02]  /*6d30*/  HADD2.F32 R21, -RZ, R11.H0_H0 ;  /* 0x2000000bff157230 */ /* 0x000fe40000004100 */
[--C-:B------:R-:W-:Y:S02]  /*6d40*/  HADD2.F32 R24, -RZ, R10.reuse.H0_H0 ;  /* 0x2000000aff187230 */ /* 0x100fe40000004100 */
[----:B------:R-:W-:Y:S02]  /*6d50*/  HADD2.F32 R26, -RZ, R10.H1_H1 ;  /* 0x3000000aff1a7230 */ /* 0x000fe40000004100 */
        /* <DEDUP_REMOVED lines=16> */
[--C-:B------:R-:W-:Y:S02]  /*6e60*/  HADD2.F32 R13, -RZ, R9.reuse.H0_H0 ;  /* 0x20000009ff0d7230 */ /* 0x100fe40000004100 */
[--C-:B------:R-:W-:Y:S02]  /*6e70*/  HADD2.F32 R4, -RZ, R8.reuse.H0_H0 ;  /* 0x20000008ff047230 */ /* 0x100fe40000004100 */
        /* <DEDUP_REMOVED lines=14> */
[----:B------:R2:W-:Y:S02]  /*6f60*/  STS.128 [R0], R4 ;  /* 0x0000000400007388 */ /* 0x0005e40000000c00 */
.L_x_567:
[----:B------:R-:W-:Y:S05]  /*6f70*/  BSYNC B1 ;  /* 0x0000000000017941 */ /* 0x000fea0003800000 */
.L_x_566:
[----:B-12---:R-:W-:-:S05]  /*6f80*/  VIADD R4, R153, 0x60 ;  /* 0x0000006099047836 */ /* 0x006fca0000000000 */
[----:B------:R-:W-:-:S13]  /*6f90*/  ISETP.GE.AND P0, PT, R4, R12, PT ;  /* 0x0000000c0400720c */ /* 0x000fda0003f06270 */
[----:B------:R-:W-:Y:S05]  /*6fa0*/  @P0 BRA `(.L_x_570) ;  /* 0x0000001400480947 */ /* 0x000fea0003800000 */
        /* <DEDUP_REMOVED lines=9> */
[----:B---3--:R-:W-:Y:S02]  /*7040*/  HADD2.F32 R27, -RZ, R34.H0_H0 ;  /* 0x20000022ff1b7230 */ /* 0x008fe40000004100 */
[----:B------:R-:W-:Y:S02]  /*7050*/  HADD2.F32 R28, -RZ, R32.H1_H1 ;  /* 0x30000020ff1c7230 */ /* 0x000fe40000004100 */
[----:B-1----:R-:W-:-:S02]  /*7060*/  HADD2.F32 R12, -RZ, R4.H0_H0 ;  /* 0x20000004ff0c7230 */ /* 0x002fc40000004100 */
[----:B------:R-:W-:Y:S02]  /*7070*/  HADD2.F32 R4, -RZ, R4.H1_H1 ;  /* 0x30000004ff047230 */ /* 0x000fe40000004100 */
[--C-:B------:R-:W-:Y:S02]  /*7080*/  HADD2.F32 R13, -RZ, R5.reuse.H0_H0 ;  /* 0x20000005ff0d7230 */ /* 0x100fe40000004100 */
[----:B------:R-:W-:Y:S02]  /*7090*/  HADD2.F32 R5, -RZ, R5.H1_H1 ;  /* 0x30000005ff057230 */ /* 0x000fe40000004100 */
[-C--:B------:R-:W-:Y:S01]  /*70a0*/  FMUL.FTZ R21, R26, R4.reuse ;  /* 0x000000041a157220 */ /* 0x080fe20000410000 */
[C---:B------:R-:W-:Y:S01]  /*70b0*/  FMUL.FTZ R25, R24.reuse, R4 ;  /* 0x0000000418197220 */ /* 0x040fe20000410000 */
[----:B------:R-:W-:Y:S02]  /*70c0*/  HADD2.F32 R14, -RZ, R6.H0_H0 ;  /* 0x20000006ff0e7230 */ /* 0x000fe40000004100 */
[-C--:B------:R-:W-:Y:S01]  /*70d0*/  FMUL.FTZ R20, R31, R5.reuse ;  /* 0x000000051f147220 */ /* 0x080fe20000410000 */
[-C--:B------:R-:W-:Y:S01]  /*70e0*/  FFMA.FTZ R4, R24, R12.reuse, -R21 ;  /* 0x0000000c18047223 */ /* 0x080fe20000010815 */
[----:B------:R-:W-:Y:S01]  /*70f0*/  FFMA.FTZ R25, R26, R12, R25 ;  /* 0x0000000c1a197223 */ /* 0x000fe20000010019 */
[----:B------:R-:W-:Y:S01]  /*7100*/  FMUL.FTZ R12, R27, R5 ;  /* 0x000000051b0c7220 */ /* 0x000fe20000410000 */
[----:B0-----:R-:W-:-:S02]  /*7110*/  HADD2.F32 R15, -RZ, R7.H0_H0 ;  /* 0x20000007ff0f7230 */ /* 0x001fc40000004100 */
[-C--:B------:R-:W-:Y:S01]  /*7120*/  FFMA.FTZ R5, R27, R13.reuse, -R20 ;  /* 0x0000000d1b057223 */ /* 0x080fe20000010814 */
[----:B------:R-:W-:Y:S02]  /*7130*/  HADD2.F32 R26, -RZ, R33.H1_H1 ;  /* 0x30000021ff1a7230 */ /* 0x000fe40000004100 */
[----:B------:R-:W-:Y:S01]  /*7140*/  FFMA.FTZ R12, R31, R13, R12 ;  /* 0x0000000d1f0c7223 */ /* 0x000fe2000001000c */
[----:B------:R-:W-:Y:S01]  /*7150*/  HADD2.F32 R6, -RZ, R6.H1_H1 ;  /* 0x30000006ff067230 */ /* 0x000fe20000004100 */
[----:B------:R-:W-:Y:S01]  /*7160*/  F2FP.F16.F32.PACK_AB R4, R25, R4 ;  /* 0x000000041904723e */ /* 0x000fe200000000ff */
[----:B------:R-:W-:Y:S02]  /*7170*/  HADD2.F32 R7, -RZ, R7.H1_H1 ;  /* 0x30000007ff077230 */ /* 0x000fe40000004100 */
[----:B------:R-:W-:Y:S02]  /*7180*/  HADD2.F32 R33, -RZ, R35.H1_H1 ;  /* 0x30000023ff217230 */ /* 0x000fe40000004100 */
[----:B------:R-:W-:Y:S01]  /*7190*/  FMUL.FTZ R13, R28, R6 ;  /* 0x000000061c0d7220 */ /* 0x000fe20000410000 */
[----:B------:R-:W-:-:S02]  /*71a0*/  HADD2.F32 R27, -RZ, R34.H1_H1 ;  /* 0x30000022ff1b7230 */ /* 0x000fc40000004100 */
[----:B------:R-:W-:Y:S01]  /*71b0*/  FMUL.FTZ R21, R26, R6 ;  /* 0x000000061a157220 */ /* 0x000fe20000410000 */
[----:B------:R-:W-:Y:S01]  /*71c0*/  F2FP.F16.F32.PACK_AB R5, R12, R5 ;  /* 0x000000050c05723e */ /* 0x000fe200000000ff */
[-C--:B------:R-:W-:Y:S01]  /*71d0*/  FMUL.FTZ R20, R33, R7.reuse ;  /* 0x0000000721147220 */ /* 0x080fe20000410000 */
[-C--:B------:R-:W-:Y:S01]  /*71e0*/  FFMA.FTZ R6, R26, R14.reuse, -R13 ;  /* 0x0000000e1a067223 */ /* 0x080fe2000001080d */
[C---:B------:R-:W-:Y:S01]  /*71f0*/  FMUL.FTZ R24, R27.reuse, R7 ;  /* 0x000000071b187220 */ /* 0x040fe20000410000 */
[----:B------:R-:W-:Y:S01]  /*7200*/  FFMA.FTZ R21, R28, R14, R21 ;  /* 0x0000000e1c157223 */ /* 0x000fe20000010015 */
[-C--:B------:R-:W-:Y:S02]  /*7210*/  FFMA.FTZ R7, R27, R15.reuse, -R20 ;  /* 0x0000000f1b077223 */ /* 0x080fe40000010814 */
[----:B------:R-:W-:Y:S02]  /*7220*/  FFMA.FTZ R24, R33, R15, R24 ;  /* 0x0000000f21187223 */ /* 0x000fe40000010018 */
[----:B------:R-:W-:-:S03]  /*7230*/  F2FP.F16.F32.PACK_AB R6, R21, R6 ;  /* 0x000000061506723e */ /* 0x000fc600000000ff */
[----:B------:R-:W-:-:S05]  /*7240*/  F2FP.F16.F32.PACK_AB R7, R24, R7 ;  /* 0x000000071807723e */ /* 0x000fca00000000ff */
[----:B------:R1:W-:Y:S02]  /*7250*/  STS.128 [R3+0xb400], R4 ;  /* 0x00b4000403007388 */ /* 0x0003e40000000c00 */
.L_x_572:
[----:B------:R-:W-:Y:S05]  /*7260*/  BSYNC B1 ;  /* 0x0000000000017941 */ /* 0x000fea0003800000 */
.L_x_571:
[----:B------:R-:W-:Y:S05]  /*7270*/  @P1 BRA `(.L_x_570) ;  /* 0x0000001000941947 */ /* 0x000fea0003800000 */
[----:B-1----:R-:W1:Y:S01]  /*7280*/  LDS.128 R4, [R0+0x3000] ;  /* 0x0030000000047984 */ /* 0x002e620000000c00 */
[--C-:B------:R-:W-:Y:S02]  /*7290*/  HADD2.F32 R21, -RZ, R11.reuse.H1_H1 ;  /* 0x3000000bff157230 */ /* 0x100fe40000004100 */
[--C-:B------:R-:W-:Y:S02]  /*72a0*/  HADD2.F32 R24, -RZ, R10.reuse.H0_H0 ;  /* 0x2000000aff187230 */ /* 0x100fe40000004100 */
[----:B------:R-:W-:Y:S02]  /*72b0*/  HADD2.F32 R26, -RZ, R10.H1_H1 ;  /* 0x3000000aff1a7230 */ /* 0x000fe40000004100 */
[----:B0-----:R-:W-:Y:S02]  /*72c0*/  HADD2.F32 R15, -RZ, R11.H0_H0 ;  /* 0x2000000bff0f7230 */ /* 0x001fe40000004100 */
[----:B------:R-:W-:Y:S02]  /*72d0*/  HADD2.F32 R25, -RZ, R9.H0_H0 ;  /* 0x20000009ff197230 */ /* 0x000fe40000004100 */
[----:B-1----:R-:W-:-:S02]  /*72e0*/  HADD2.F32 R3, -RZ, R4.H0_H0 ;  /* 0x20000004ff037230 */ /* 0x002fc40000004100 */
[----:B------:R-:W-:Y:S02]  /*72f0*/  HADD2.F32 R4, -RZ, R4.H1_H1 ;  /* 0x30000004ff047230 */ /* 0x000fe40000004100 */
[--C-:B------:R-:W-:Y:S02]  /*7300*/  HADD2.F32 R10, -RZ, R5.reuse.H0_H0 ;  /* 0x20000005ff0a7230 */ /* 0x100fe40000004100 */
[----:B------:R-:W-:Y:S02]  /*7310*/  HADD2.F32 R5, -RZ, R5.H1_H1 ;  /* 0x30000005ff057230 */ /* 0x000fe40000004100 */
[-C--:B------:R-:W-:Y:S01]  /*7320*/  FMUL.FTZ R14, R21, R4.reuse ;  /* 0x00000004150e7220 */ /* 0x080fe20000410000 */
[C---:B------:R-:W-:Y:S01]  /*7330*/  FMUL.FTZ R20, R15.reuse, R4 ;  /* 0x000000040f147220 */ /* 0x040fe20000410000 */
[----:B------:R-:W-:Y:S02]  /*7340*/  HADD2.F32 R11, -RZ, R6.H0_H0 ;  /* 0x20000006ff0b7230 */ /* 0x000fe40000004100 */
[----:B------:R-:W-:Y:S01]  /*7350*/  FMUL.FTZ R13, R26, R5 ;  /* 0x000000051a0d7220 */ /* 0x000fe20000410000 */
[----:B------:R-:W-:Y:S01]  /*7360*/  FFMA.FTZ R4, R15, R3, -R14 ;  /* 0x000000030f047223 */ /* 0x000fe2000001080e */
[----:B------:R-:W-:Y:S01]  /*7370*/  FMUL.FTZ R15, R24, R5 ;  /* 0x00000005180f7220 */ /* 0x000fe20000410000 */
[----:B------:R-:W-:-:S02]  /*7380*/  HADD2.F32 R12, -RZ, R7.H0_H0 ;  /* 0x20000007ff0c7230 */ /* 0x000fc40000004100 */
[-C--:B------:R-:W-:Y:S01]  /*7390*/  FFMA.FTZ R5, R24, R10.reuse, -R13 ;  /* 0x0000000a18057223 */ /* 0x080fe2000001080d */
[----:B------:R-:W-:Y:S02]  /*73a0*/  HADD2.F32 R6, -RZ, R6.H1_H1 ;  /* 0x30000006ff067230 */ /* 0x000fe40000004100 */
[----:B------:R-:W-:Y:S01]  /*73b0*/  FFMA.FTZ R3, R21, R3, R20 ;  /* 0x0000000315037223 */ /* 0x000fe20000010014 */
[----:B------:R-:W-:Y:S02]  /*73c0*/  HADD2.F32 R7, -RZ, R7.H1_H1 ;  /* 0x30000007ff077230 */ /* 0x000fe40000004100 */
[----:B------:R-:W-:Y:S01]  /*73d0*/  FFMA.FTZ R10, R26, R10, R15 ;  /* 0x0000000a1a0a7223 */ /* 0x000fe2000001000f */
[----:B------:R-:W-:Y:S02]  /*73e0*/  HADD2.F32 R24, -RZ, R9.H1_H1 ;  /* 0x30000009ff187230 */ /* 0x000fe40000004100 */
[--C-:B------:R-:W-:Y:S01]  /*73f0*/  HADD2.F32 R21, -RZ, R8.reuse.H0_H0 ;  /* 0x20000008ff157230 */ /* 0x100fe20000004100 */
[----:B------:R-:W-:Y:S01]  /*7400*/  F2FP.F16.F32.PACK_AB R4, R3, R4 ;  /* 0x000000040304723e */ /* 0x000fe200000000ff */
[----:B------:R-:W-:-:S02]  /*7410*/  HADD2.F32 R20, -RZ, R8.H1_H1 ;  /* 0x30000008ff147230 */ /* 0x000fc40000004100 */
[-C--:B------:R-:W-:Y:S01]  /*7420*/  FMUL.FTZ R8, R25, R6.reuse ;  /* 0x0000000619087220 */ /* 0x080fe20000410000 */
[----:B------:R-:W-:Y:S01]  /*7430*/  FMUL.FTZ R9, R24, R7 ;  /* 0x0000000718097220 */ /* 0x000fe20000410000 */
[C---:B------:R-:W-:Y:S01]  /*7440*/  FMUL.FTZ R14, R21.reuse, R6 ;  /* 0x00000006150e7220 */ /* 0x040fe20000410000 */
[----:B------:R-:W-:Y:S01]  /*7450*/  F2FP.F16.F32.PACK_AB R5, R10, R5 ;  /* 0x000000050a05723e */ /* 0x000fe200000000ff */
[C---:B------:R-:W-:Y:S01]  /*7460*/  FMUL.FTZ R13, R20.reuse, R7 ;  /* 0x00000007140d7220 */ /* 0x040fe20000410000 */
[-C--:B------:R-:W-:Y:S01]  /*7470*/  FFMA.FTZ R6, R21, R11.reuse, -R8 ;  /* 0x0000000b15067223 */ /* 0x080fe20000010808 */
[-C--:B------:R-:W-:Y:S01]  /*7480*/  FFMA.FTZ R7, R20, R12.reuse, -R9 ;  /* 0x0000000c14077223 */ /* 0x080fe20000010809 */
[----:B------:R-:W-:Y:S01]  /*7490*/  FFMA.FTZ R11, R25, R11, R14 ;  /* 0x0000000b190b7223 */ /* 0x000fe2000001000e */
[----:B------:R-:W-:-:S04]  /*74a0*/  FFMA.FTZ R12, R24, R12, R13 ;  /* 0x0000000c180c7223 */ /* 0x000fc8000001000d */
[----:B------:R-:W-:Y:S02]  /*74b0*/  F2FP.F16.F32.PACK_AB R6, R11, R6 ;  /* 0x000000060b06723e */ /* 0x000fe400000000ff */
[----:B------:R-:W-:-:S05]  /*74c0*/  F2FP.F16.F32.PACK_AB R7, R12, R7 ;  /* 0x000000070c07723e */ /* 0x000fca00000000ff */
[----:B------:R4:W-:Y:S01]  /*74d0*/  STS.128 [R0+0x3000], R4 ;  /* 0x0030000400007388 */ /* 0x0009e20000000c00 */
[----:B------:R-:W-:Y:S05]  /*74e0*/  BRA `(.L_x_570) ;  /* 0x0000000c00f87947 */ /* 0x000fea0003800000 */
.L_x_560:
[----:B------:R-:W-:-:S03]  /*74f0*/  UMOV UR4, 0xffffffff ;  /* 0xffffffff00047882 */ /* 0x000fc60000000000 */
[----:B------:R-:W-:Y:S05]  /*7500*/  BRA.DIV UR4, `(.L_x_573) ;  /* 0x0000010a04647947 */ /* 0x000fea000b800000 */
[----:B------:R0:W1:Y:S04]  /*7510*/  SHFL.IDX PT, R0, R26, RZ, 0x1c1f ;  /* 0x001c1fff1a007589 */ /* 0x00006800000e0000 */
[----:B------:R0:W4:Y:S04]  /*7520*/  SHFL.IDX PT, R3, R25, RZ, 0x1c1f ;  /* 0x001c1fff19037589 */ /* 0x00012800000e0000 */
[----:B------:R0:W0:Y:S04]  /*7530*/  SHFL.IDX PT, R20, R28, RZ, 0x1c1f ;  /* 0x001c1fff1c147589 */ /* 0x00002800000e0000 */
[----:B---3--:R3:W0:Y:S02]  /*7540*/  SHFL.IDX PT, R14, R27, RZ, 0x1c1f ;  /* 0x001c1fff1b0e7589 */ /* 0x00862400000e0000 */
.L_x_775:
[----:B------:R-:W-:Y:S01]  /*7550*/  ULDC UR4, c[0x0][0x448] ;  /* 0x0001120000047ab9 */ /* 0x000fe20000000800 */
[----:B------:R-:W-:Y:S01]  /*7560*/  BSSY B1, `(.L_x_574) ;  /* 0x0000014000017945 */ /* 0x000fe20003800000 */
[----:B------:R-:W-:Y:S01]  /*7570*/  IMAD R24, R24, UR4, RZ ;  /* 0x0000000418187c24 */ /* 0x000fe2000f8e02ff */
[----:B------:R-:W-:Y:S02]  /*7580*/  CS2R R8, SRZ ;  /* 0x0000000000087805 */ /* 0x000fe4000001ff00 */
[----:B------:R-:W-:Y:S02]  /*7590*/  CS2R R6, SRZ ;  /* 0x0000000000067805 */ /* 0x000fe4000001ff00 */
[----:B------:R-:W-:Y:S02]  /*75a0*/  CS2R R10, SRZ ;  /* 0x00000000000a7805 */ /* 0x000fe4000001ff00 */
[----:B------:R-:W-:Y:S02]  /*75b0*/  ISETP.GE.AND P0, PT, R4, R24, PT ;  /* 0x000000180400720c */ /* 0x000fe40003f06270 */
[----:B------:R-:W-:-:S11]  /*75c0*/  CS2R R4, SRZ ;  /* 0x0000000000047805 */ /* 0x000fd6000001ff00 */
[----:B------:R-:W-:Y:S05]  /*75d0*/  @P0 BRA `(.L_x_575) ;  /* 0x0000000000300947 */ /* 0x000fea0003800000 */
[----:B------:R-:W-:Y:S01]  /*75e0*/  ULDC UR4, c[0x0][0x3f4] ;  /* 0x0000fd0000047ab9 */ /* 0x000fe20000000800 */
[C---:B------:R-:W-:Y:S01]  /*75f0*/  IMAD.SHL.U32 R15, R16.reuse, 0x2, RZ ;  /* 0x00000002100f7824 */ /* 0x040fe200078e00ff */
[C---:B------:R-:W-:Y:S02]  /*7600*/  ISETP.GE.AND P2, PT, R16.reuse, UR4, PT ;  /* 0x0000000410007c0c */ /* 0x040fe4000bf46270 */
[----:B------:R-:W-:Y:S02]  /*7610*/  SHF.L.U64.HI R9, R16, 0x1, R17 ;  /* 0x0000000110097819 */ /* 0x000fe40000010211 */
[-C--:B----4-:R-:W-:Y:S02]  /*7620*/  IADD3 R12, P0, R3, R15.reuse, RZ ;  /* 0x0000000f030c7210 */ /* 0x090fe40007f1e0ff */
[----:B0-----:R-:W-:-:S03]  /*7630*/  IADD3 R14, P1, R14, R15, RZ ;  /* 0x0000000f0e0e7210 */ /* 0x001fc60007f3e0ff */
[----:B-12---:R-:W-:Y:S01]  /*7640*/  IMAD.X R13, R0, 0x1, R9, P0 ;  /* 0x00000001000d7824 */ /* 0x006fe200000e0609 */
[----:B------:R-:W-:Y:S02]  /*7650*/  IADD3.X R15, R20, R9, RZ, P1, !PT ;  /* 0x00000009140f7210 */ /* 0x000fe40000ffe4ff */
[----:B------:R-:W-:Y:S01]  /*7660*/  CS2R R8, SRZ ;  /* 0x0000000000087805 */ /* 0x000fe2000001ff00 */
[----:B------:R-:W-:Y:S06]  /*7670*/  @P2 BRA `(.L_x_575) ;  /* 0x0000000000082947 */ /* 0x000fec0003800000 */
[----:B------:R0:W5:Y:S04]  /*7680*/  LD.E.128 R4, desc[UR42][R12.64] ;  /* 0x0000002a0c047980 */ /* 0x000168000c101d00 */
[----:B------:R0:W5:Y:S02]  /*7690*/  LD.E.128 R8, desc[UR42][R14.64] ;  /* 0x0000002a0e087980 */ /* 0x000164000c101d00 */
.L_x_575:
[----:B------:R-:W-:Y:S05]  /*76a0*/  BSYNC B1 ;  /* 0x0000000000017941 */ /* 0x000fea0003800000 */
.L_x_574:
[----:B------:R-:W-:Y:S01]  /*76b0*/  ULEA.HI UR4, UR37, UR37, URZ, 0x1 ;  /* 0x0000002525047291 */ /* 0x000fe2000f8f083f */
[----:B---3--:R-:W3:Y:S01]  /*76c0*/  LDC R27, c[0x0][0x3f4] ;  /* 0x0000fd00ff1b7b82 */ /* 0x008ee20000000800 */
[----:B0-----:R-:W-:Y:S01]  /*76d0*/  IMAD R12, R33, -0xc0, R24 ;  /* 0xffffff40210c7824 */ /* 0x001fe200078e0218 */
[--C-:B----45:R-:W-:Y:S01]  /*76e0*/  SHF.R.U64 R3, R4, 0x10, R5.reuse ;  /* 0x0000001004037819 */ /* 0x130fe20000001205 */
[----:B------:R-:W-:Y:S01]  /*76f0*/  ULOP3.LUT UR4, UR4, 0xfffffffe, URZ, 0xc0, !UPT ;  /* 0xfffffffe04047892 */ /* 0x000fe2000f8ec03f */
[----:B------:R-:W-:Y:S01]  /*7700*/  IMAD.MOV.U32 R21, RZ, RZ, R4 ;  /* 0x000000ffff157224 */ /* 0x000fe200078e0004 */
[--C-:B------:R-:W-:Y:S01]  /*7710*/  SHF.R.U32.HI R14, RZ, 0x10, R5.reuse ;  /* 0x00000010ff0e7819 */ /* 0x100fe20000011605 */
[----:B------:R-:W-:Y:S01]  /*7720*/  IMAD.MOV.U32 R15, RZ, RZ, R5 ;  /* 0x000000ffff0f7224 */ /* 0x000fe200078e0005 */
[----:B------:R-:W-:Y:S01]  /*7730*/  UIADD3 UR4, UR37, -UR4, URZ ;  /* 0x8000000425047290 */ /* 0x000fe2000fffe03f */
[----:B--2---:R-:W-:Y:S01]  /*7740*/  MOV R13, R6 ;  /* 0x00000006000d7202 */ /* 0x004fe20000000f00 */
[----:B------:R-:W-:Y:S01]  /*7750*/  IMAD.MOV.U32 R4, RZ, RZ, R8 ;  /* 0x000000ffff047224 */ /* 0x000fe200078e0008 */
[--C-:B------:R-:W-:Y:S01]  /*7760*/  SHF.R.U64 R24, R6, 0x10, R7.reuse ;  /* 0x0000001006187819 */ /* 0x100fe20000001207 */
[----:B------:R-:W-:Y:S01]  /*7770*/  VIADD R26, R153, 0x60 ;  /* 0x00000060991a7836 */ /* 0x000fe20000000000 */
[----:B------:R-:W-:Y:S01]  /*7780*/  MOV R5, R10 ;  /* 0x0000000a00057202 */ /* 0x000fe20000000f00 */
[----:B------:R-:W-:Y:S01]  /*7790*/  IMAD.U32 R25, RZ, RZ, UR4 ;  /* 0x00000004ff197e24 */ /* 0x000fe2000f8e00ff */
[----:B------:R-:W-:Y:S01]  /*77a0*/  VIMNMX R12, R12, 0xc0, PT ;  /* 0x000000c00c0c7848 */ /* 0x000fe20003fe0100 */
[----:B-1----:R-:W-:Y:S01]  /*77b0*/  IMAD.MOV.U32 R0, RZ, RZ, R7 ;  /* 0x000000ffff007224 */ /* 0x002fe200078e0007 */
[--C-:B------:R-:W-:Y:S01]  /*77c0*/  SHF.R.U64 R8, R8, 0x10, R9.reuse ;  /* 0x0000001008087819 */ /* 0x100fe20000001209 */
[----:B------:R-:W-:Y:S01]  /*77d0*/  IMAD.MOV.U32 R20, RZ, RZ, R9 ;  /* 0x000000ffff147224 */ /* 0x000fe200078e0009 */
[----:B------:R-:W-:Y:S01]  /*77e0*/  SHF.L.U32 R25, R25, 0x1f, RZ ;  /* 0x0000001f19197819 */ /* 0x000fe200000006ff */
[--C-:B------:R-:W-:Y:S01]  /*77f0*/  IMAD.MOV.U32 R6, RZ, RZ, R11.reuse ;  /* 0x000000ffff067224 */ /* 0x100fe200078e000b */
[----:B------:R-:W-:Y:S01]  /*7800*/  SHF.R.U64 R10, R10, 0x10, R11 ;  /* 0x000000100a0a7819 */ /* 0x000fe2000000120b */
[----:B------:R-:W-:Y:S01]  /*7810*/  BSSY B1, `(.L_x_576) ;  /* 0x0000012000017945 */ /* 0x000fe20003800000 */
[----:B------:R-:W0:Y:S01]  /*7820*/  SYNCS.PHASECHK.TRANS64.TRYWAIT P1, [R18+URZ+0x16800], R25 ;  /* 0x01680019120075a7 */ /* 0x000e22000802017f */
[----:B------:R-:W-:-:S02]  /*7830*/  SHF.R.U32.HI R7, RZ, 0x10, R7 ;  /* 0x00000010ff077819 */ /* 0x000fc40000011607 */
[C---:B---3--:R-:W-:Y:S02]  /*7840*/  ISETP.GE.AND P0, PT, R16.reuse, R27, PT ;  /* 0x0000001b1000720c */ /* 0x048fe40003f06270 */
[----:B------:R-:W-:Y:S02]  /*7850*/  SHF.R.U32.HI R9, RZ, 0x10, R9 ;  /* 0x00000010ff097819 */ /* 0x000fe40000011609 */
[----:B------:R-:W-:Y:S02]  /*7860*/  SHF.R.U32.HI R11, RZ, 0x10, R11 ;  /* 0x00000010ff0b7819 */ /* 0x000fe4000001160b */
[-C--:B------:R-:W-:Y:S02]  /*7870*/  ISETP.GE.OR P2, PT, R153, R12.reuse, P0 ;  /* 0x0000000c9900720c */ /* 0x080fe40000746670 */
[----:B------:R-:W-:Y:S02]  /*7880*/  PRMT R15, R15, 0x5410, R3 ;  /* 0x000054100f0f7816 */ /* 0x000fe40000000003 */
[----:B------:R-:W-:Y:S01]  /*7890*/  PRMT R21, R21, 0x5410, R4 ;  /* 0x0000541015157816 */ /* 0x000fe20000000004 */
[----:B------:R-:W-:Y:S01]  /*78a0*/  IMAD.IADD R4, R16, 0x1, R27 ;  /* 0x0000000110047824 */ /* 0x000fe200078e021b */
[----:B------:R-:W-:-:S02]  /*78b0*/  ISETP.GE.OR P0, PT, R26, R12, P0 ;  /* 0x0000000c1a00720c */ /* 0x000fc40000706670 */
[----:B------:R-:W-:Y:S02]  /*78c0*/  PRMT R0, R7, 0x5410, R0 ;  /* 0x0000541007007816 */ /* 0x000fe40000000000 */
[----:B------:R-:W-:Y:S02]  /*78d0*/  PRMT R3, R24, 0x5410, R10 ;  /* 0x0000541018037816 */ /* 0x000fe4000000000a */
[----:B------:R-:W-:Y:S02]  /*78e0*/  PRMT R20, R20, 0x5410, R8 ;  /* 0x0000541014147816 */ /* 0x000fe40000000008 */
[----:B------:R-:W-:Y:S02]  /*78f0*/  PRMT R14, R14, 0x5410, R9 ;  /* 0x000054100e0e7816 */ /* 0x000fe40000000009 */
[----:B------:R-:W-:Y:S02]  /*7900*/  PRMT R13, R13, 0x5410, R5 ;  /* 0x000054100d0d7816 */ /* 0x000fe40000000005 */
[----:B------:R-:W-:Y:S01]  /*7910*/  PRMT R12, R6, 0x5410, R11 ;  /* 0x00005410060c7816 */ /* 0x000fe2000000000b */
[----:B0-----:R-:W-:Y:S06]  /*7920*/  @!P1 BRA `(.L_x_577) ;  /* 0x0000010400cc9947 */ /* 0x001fec0003800000 */
.L_x_776:
[----:B------:R-:W-:Y:S05]  /*7930*/  BSYNC B1 ;  /* 0x0000000000017941 */ /* 0x000fea0003800000 */
.L_x_576:
[----:B------:R-:W-:Y:S01]  /*7940*/  BSSY B1, `(.L_x_578) ;  /* 0x000005f000017945 */ /* 0x000fe20003800000 */
[----:B------:R-:W-:-:S03]  /*7950*/  LOP3.LUT R24, R4, 0x38, RZ, 0xc0, !PT ;  /* 0x0000003804187812 */ /* 0x000fc600078ec0ff */
[----:B------:R-:W-:Y:S05]  /*7960*/  @P2 BRA `(.L_x_579) ;  /* 0x0000000400702947 */ /* 0x000fea0003800000 */
[----:B------:R-:W2:Y:S01]  /*7970*/  LDL R6, [R1+0x14] ;  /* 0x0000140001067983 */ /* 0x000ea20000100800 */
[----:B------:R-:W1:Y:S02]  /*7980*/  S2R R5, SR_TID.X ;  /* 0x0000000000057919 */ /* 0x000e640000002100 */
[----:B-1----:R-:W-:-:S04]  /*7990*/  IADD3 R5, R5, -0x80, RZ ;  /* 0xffffff8005057810 */ /* 0x002fc80007ffe0ff */
[----:B------:R-:W-:-:S04]  /*79a0*/  SHF.R.S32.HI R10, RZ, 0x1f, R5 ;  /* 0x0000001fff0a7819 */ /* 0x000fc80000011405 */
[----:B------:R-:W-:-:S04]  /*79b0*/  LEA.HI R10, R10, R5, RZ, 0x5 ;  /* 0x000000050a0a7211 */ /* 0x000fc800078f28ff */
[----:B------:R-:W-:Y:S01]  /*79c0*/  SHF.R.S32.HI R10, RZ, 0x5, R10 ;  /* 0x00000005ff0a7819 */ /* 0x000fe2000001140a */
[--C-:B------:R-:W-:Y:S02]  /*79d0*/  HADD2.F32 R34, -RZ, R21.reuse.H0_H0 ;  /* 0x20000015ff227230 */ /* 0x100fe40000004100 */
[----:B------:R-:W-:Y:S02]  /*79e0*/  HADD2.F32 R36, -RZ, R21.H1_H1 ;  /* 0x30000015ff247230 */ /* 0x000fe40000004100 */
[----:B------:R-:W-:Y:S02]  /*79f0*/  HADD2.F32 R37, -RZ, R20.H1_H1 ;  /* 0x30000014ff257230 */ /* 0x000fe40000004100 */
[----:B------:R-:W-:Y:S02]  /*7a00*/  HADD2.F32 R35, -RZ, R15.H1_H1 ;  /* 0x3000000fff237230 */ /* 0x000fe40000004100 */
[----:B--2---:R-:W-:-:S05]  /*7a10*/  IMAD.SHL.U32 R4, R6, 0x40, RZ ;  /* 0x0000004006047824 */ /* 0x004fca00078e00ff */
[----:B------:R-:W-:-:S04]  /*7a20*/  LOP3.LUT R7, R4, 0x1c0, RZ, 0xc0, !PT ;  /* 0x000001c004077812 */ /* 0x000fc800078ec0ff */
[--C-:B------:R-:W-:Y:S02]  /*7a30*/  SHF.R.U32.HI R9, RZ, 0x3, R7.reuse ;  /* 0x00000003ff097819 */ /* 0x100fe40000011607 */
[----:B------:R-:W-:Y:S02]  /*7a40*/  LOP3.LUT R4, R7, 0x38, R16, 0xf8, !PT ;  /* 0x0000003807047812 */ /* 0x000fe400078ef810 */
[----:B------:R-:W-:Y:S02]  /*7a50*/  LOP3.LUT R8, R9, R24, R7, 0x1e, !PT ;  /* 0x0000001809087212 */ /* 0x000fe400078e1e07 */
[----:B------:R-:W-:Y:S02]  /*7a60*/  LOP3.LUT R4, R4, R9, RZ, 0x3c, !PT ;  /* 0x0000000904047212 */ /* 0x000fe400078e3cff */
[----:B------:R-:W-:-:S03]  /*7a70*/  LEA R9, R10, R8, 0x9 ;  /* 0x000000080a097211 */ /* 0x000fc600078e48ff */
[----:B------:R-:W-:Y:S02]  /*7a80*/  IMAD R5, R10, 0x200, R4 ;  /* 0x000002000a057824 */ /* 0x000fe400078e0204 */
[--C-:B------:R-:W-:Y:S02]  /*7a90*/  IMAD R44, R9, 0x2, R18.reuse ;  /* 0x00000002092c7824 */ /* 0x100fe400078e0212 */
[----:B------:R-:W-:-:S03]  /*7aa0*/  IMAD R43, R5, 0x2, R18 ;  /* 0x00000002052b7824 */ /* 0x000fc600078e0212 */
[----:B------:R-:W1:Y:S04]  /*7ab0*/  LDS.128 R8, [R44+0x8400] ;  /* 0x008400002c087984 */ /* 0x000e680000000c00 */
[----:B------:R-:W0:Y:S01]  /*7ac0*/  LDS.128 R4, [R43+0x8400] ;  /* 0x008400002b047984 */ /* 0x000e220000000c00 */
[--C-:B-1----:R-:W-:Y:S02]  /*7ad0*/  HADD2.F32 R30, -RZ, R8.reuse.H0_H0 ;  /* 0x20000008ff1e7230 */ /* 0x102fe40000004100 */
[----:B------:R-:W-:Y:S02]  /*7ae0*/  HADD2.F32 R8, -RZ, R8.H1_H1 ;  /* 0x30000008ff087230 */ /* 0x000fe40000004100 */
[--C-:B0-----:R-:W-:Y:S02]  /*7af0*/  HADD2.F32 R25, -RZ, R4.reuse.H0_H0 ;  /* 0x20000004ff197230 */ /* 0x101fe40000004100 */
[C---:B------:R-:W-:Y:S01]  /*7b00*/  FMUL.FTZ R38, R30.reuse, R36 ;  /* 0x000000241e267220 */ /* 0x040fe20000410000 */
[----:B------:R-:W-:Y:S01]  /*7b10*/  FMUL.FTZ R40, R30, R34 ;  /* 0x000000221e287220 */ /* 0x000fe20000410000 */
[----:B------:R-:W-:-:S02]  /*7b20*/  HADD2.F32 R4, -RZ, R4.H1_H1 ;  /* 0x30000004ff047230 */ /* 0x000fc40000004100 */
[C---:B------:R-:W-:Y:S01]  /*7b30*/  FMUL.FTZ R39, R8.reuse, R37 ;  /* 0x0000002508277220 */ /* 0x040fe20000410000 */
[----:B------:R-:W-:Y:S02]  /*7b40*/  HADD2.F32 R31, -RZ, R9.H0_H0 ;  /* 0x20000009ff1f7230 */ /* 0x000fe40000004100 */
[C---:B------:R-:W-:Y:S01]  /*7b50*/  FFMA.FTZ R38, R25.reuse, R34, -R38 ;  /* 0x0000002219267223 */ /* 0x040fe20000010826 */
[----:B------:R-:W-:Y:S02]  /*7b60*/  HADD2.F32 R30, -RZ, R20.H0_H0 ;  /* 0x20000014ff1e7230 */ /* 0x000fe40000004100 */
[----:B------:R-:W-:Y:S01]  /*7b70*/  FFMA.FTZ R40, R25, R36, R40 ;  /* 0x0000002419287223 */ /* 0x000fe20000010028 */
[----:B------:R-:W-:Y:S02]  /*7b80*/  HADD2.F32 R25, -RZ, R15.H0_H0 ;  /* 0x2000000fff197230 */ /* 0x000fe40000004100 */
[----:B------:R-:W-:Y:S01]  /*7b90*/  FMUL.FTZ R41, R8, R35 ;  /* 0x0000002308297220 */ /* 0x000fe20000410000 */
[----:B------:R-:W-:-:S02]  /*7ba0*/  HADD2.F32 R26, -RZ, R5.H0_H0 ;  /* 0x20000005ff1a7230 */ /* 0x000fc40000004100 */
[C---:B------:R-:W-:Y:S01]  /*7bb0*/  FFMA.FTZ R39, R4.reuse, R35, -R39 ;  /* 0x0000002304277223 */ /* 0x040fe20000010827 */
[C---:B------:R-:W-:Y:S01]  /*7bc0*/  FMUL.FTZ R35, R31.reuse, R30 ;  /* 0x0000001e1f237220 */ /* 0x040fe20000410000 */
[----:B------:R-:W-:Y:S02]  /*7bd0*/  HADD2.F32 R9, -RZ, R9.H1_H1 ;  /* 0x30000009ff097230 */ /* 0x000fe40000004100 */
[----:B------:R-:W-:Y:S01]  /*7be0*/  FMUL.FTZ R31, R31, R25 ;  /* 0x000000191f1f7220 */ /* 0x000fe20000410000 */
[--C-:B------:R-:W-:Y:S02]  /*7bf0*/  HADD2.F32 R34, -RZ, R14.reuse.H1_H1 ;  /* 0x3000000eff227230 */ /* 0x100fe40000004100 */
[----:B------:R-:W-:Y:S01]  /*7c00*/  FFMA.FTZ R41, R4, R37, R41 ;  /* 0x0000002504297223 */ /* 0x000fe20000010029 */
[----:B------:R-:W-:Y:S02]  /*7c10*/  HADD2.F32 R4, -RZ, R14.H0_H0 ;  /* 0x2000000eff047230 */ /* 0x000fe40000004100 */
[----:B------:R-:W-:Y:S01]  /*7c20*/  FFMA.FTZ R35, R26, R25, -R35 ;  /* 0x000000191a237223 */ /* 0x000fe20000010823 */
[----:B------:R-:W-:-:S02]  /*7c30*/  HADD2.F32 R5, -RZ, R5.H1_H1 ;  /* 0x30000005ff057230 */ /* 0x000fc40000004100 */
[----:B------:R-:W-:Y:S01]  /*7c40*/  FFMA.FTZ R26, R26, R30, R31 ;  /* 0x0000001e1a1a7223 */ /* 0x000fe2000001001f */
[--C-:B------:R-:W-:Y:S02]  /*7c50*/  HADD2.F32 R32, -RZ, R10.reuse.H0_H0 ;  /* 0x2000000aff207230 */ /* 0x100fe40000004100 */
[C---:B------:R-:W-:Y:S01]  /*7c60*/  FMUL.FTZ R30, R9.reuse, R34 ;  /* 0x00000022091e7220 */ /* 0x040fe20000410000 */
[--C-:B------:R-:W-:Y:S02]  /*7c70*/  HADD2.F32 R8, -RZ, R13.reuse.H0_H0 ;  /* 0x2000000dff087230 */ /* 0x100fe40000004100 */
[----:B------:R-:W-:Y:S01]  /*7c80*/  FMUL.FTZ R36, R9, R4 ;  /* 0x0000000409247220 */ /* 0x000fe20000410000 */
[----:B------:R-:W-:Y:S02]  /*7c90*/  HADD2.F32 R25, -RZ, R13.H1_H1 ;  /* 0x3000000dff197230 */ /* 0x000fe40000004100 */
[----:B------:R-:W-:Y:S02]  /*7ca0*/  HADD2.F32 R10, -RZ, R10.H1_H1 ;  /* 0x3000000aff0a7230 */ /* 0x000fe40000004100 */
[----:B------:R-:W-:-:S02]  /*7cb0*/  HADD2.F32 R31, -RZ, R3.H1_H1 ;  /* 0x30000003ff1f7230 */ /* 0x000fc40000004100 */
[C---:B------:R-:W-:Y:S01]  /*7cc0*/  FFMA.FTZ R30, R5.reuse, R4, -R30 ;  /* 0x00000004051e7223 */ /* 0x040fe2000001081e */
[--C-:B------:R-:W-:Y:S02]  /*7cd0*/  HADD2.F32 R27, -RZ, R6.reuse.H0_H0 ;  /* 0x20000006ff1b7230 */ /* 0x100fe40000004100 */
[C---:B------:R-:W-:Y:S01]  /*7ce0*/  FMUL.FTZ R4, R32.reuse, R25 ;  /* 0x0000001920047220 */ /* 0x040fe20000410000 */
[----:B------:R-:W-:Y:S02]  /*7cf0*/  HADD2.F32 R6, -RZ, R6.H1_H1 ;  /* 0x30000006ff067230 */ /* 0x000fe40000004100 */
[----:B------:R-:W-:Y:S01]  /*7d00*/  FMUL.FTZ R42, R32, R8 ;  /* 0x00000008202a7220 */ /* 0x000fe20000410000 */
[----:B------:R-:W-:Y:S02]  /*7d10*/  HADD2.F32 R9, -RZ, R3.H0_H0 ;  /* 0x20000003ff097230 */ /* 0x000fe40000004100 */
[----:B------:R-:W-:Y:S01]  /*7d20*/  FFMA.FTZ R37, R5, R34, R36 ;  /* 0x0000002205257223 */ /* 0x000fe20000010024 */
[----:B------:R-:W-:Y:S01]  /*7d30*/  FMUL.FTZ R5, R10, R31 ;  /* 0x0000001f0a057220 */ /* 0x000fe20000410000 */
[C---:B------:R-:W-:Y:S01]  /*7d40*/  FFMA.FTZ R32, R27.reuse, R8, -R4 ;  /* 0x000000081b207223 */ /* 0x040fe20000010804 */
[----:B------:R-:W-:Y:S01]  /*7d50*/  FFMA.FTZ R42, R27, R25, R42 ;  /* 0x000000191b2a7223 */ /* 0x000fe2000001002a */
[----:B------:R-:W-:-:S02]  /*7d60*/  HADD2.F32 R33, -RZ, R11.H0_H0 ;  /* 0x2000000bff217230 */ /* 0x000fc40000004100 */
[-C--:B------:R-:W-:Y:S01]  /*7d70*/  FMUL.FTZ R27, R10, R9.reuse ;  /* 0x000000090a1b7220 */ /* 0x080fe20000410000 */
[----:B------:R-:W-:Y:S01]  /*7d80*/  FFMA.FTZ R25, R6, R9, -R5 ;  /* 0x0000000906197223 */ /* 0x000fe20000010805 */
[----:B------:R-:W-:Y:S02]  /*7d90*/  HADD2.F32 R11, -RZ, R11.H1_H1 ;  /* 0x3000000bff0b7230 */ /* 0x000fe40000004100 */
[--C-:B------:R-:W-:Y:S02]  /*7da0*/  HADD2.F32 R5, -RZ, R12.reuse.H0_H0 ;  /* 0x2000000cff057230 */ /* 0x100fe40000004100 */
[----:B------:R-:W-:Y:S02]  /*7db0*/  HADD2.F32 R10, -RZ, R12.H1_H1 ;  /* 0x3000000cff0a7230 */ /* 0x000fe40000004100 */
[--C-:B------:R-:W-:Y:S02]  /*7dc0*/  HADD2.F32 R4, -RZ, R0.reuse.H1_H1 ;  /* 0x30000000ff047230 */ /* 0x100fe40000004100 */
[----:B------:R-:W-:-:S02]  /*7dd0*/  HADD2.F32 R8, -RZ, R0.H0_H0 ;  /* 0x20000000ff087230 */ /* 0x000fc40000004100 */
[--C-:B------:R-:W-:Y:S02]  /*7de0*/  HADD2.F32 R28, -RZ, R7.reuse.H0_H0 ;  /* 0x20000007ff1c7230 */ /* 0x100fe40000004100 */
[----:B------:R-:W-:Y:S01]  /*7df0*/  FFMA.FTZ R27, R6, R31, R27 ;  /* 0x0000001f061b7223 */ /* 0x000fe2000001001b */
[----:B------:R-:W-:Y:S02]  /*7e00*/  HADD2.F32 R7, -RZ, R7.H1_H1 ;  /* 0x30000007ff077230 */ /* 0x000fe40000004100 */
[-C--:B------:R-:W-:Y:S01]  /*7e10*/  FMUL.FTZ R9, R33, R5.reuse ;  /* 0x0000000521097220 */ /* 0x080fe20000410000 */
[----:B------:R-:W-:Y:S01]  /*7e20*/  FMUL.FTZ R34, R11, R10 ;  /* 0x0000000a0b227220 */ /* 0x000fe20000410000 */
[----:B------:R-:W-:Y:S01]  /*7e30*/  FMUL.FTZ R6, R33, R4 ;  /* 0x0000000421067220 */ /* 0x000fe20000410000 */
[----:B------:R-:W-:Y:S01]  /*7e40*/  FMUL.FTZ R31, R11, R8 ;  /* 0x000000080b1f7220 */ /* 0x000fe20000410000 */
[C---:B------:R-:W-:Y:S01]  /*7e50*/  FFMA.FTZ R11, R28.reuse, R4, -R9 ;  /* 0x000000041c0b7223 */ /* 0x040fe20000010809 */
[C---:B------:R-:W-:Y:S01]  /*7e60*/  FFMA.FTZ R34, R7.reuse, R8, -R34 ;  /* 0x0000000807227223 */ /* 0x040fe20000010822 */
[----:B------:R-:W-:Y:S01]  /*7e70*/  FFMA.FTZ R28, R28, R5, R6 ;  /* 0x000000051c1c7223 */ /* 0x000fe20000010006 */
[----:B------:R-:W-:Y:S01]  /*7e80*/  FFMA.FTZ R31, R7, R10, R31 ;  /* 0x0000000a071f7223 */ /* 0x000fe2000001001f */
[----:B------:R-:W-:-:S02]  /*7e90*/  F2FP.F16.F32.PACK_AB R4, R39, R38 ;  /* 0x000000262704723e */ /* 0x000fc400000000ff */
[----:B------:R-:W-:Y:S02]  /*7ea0*/  F2FP.F16.F32.PACK_AB R5, R30, R35 ;  /* 0x000000231e05723e */ /* 0x000fe400000000ff */
[----:B------:R-:W-:Y:S02]  /*7eb0*/  F2FP.F16.F32.PACK_AB R6, R25, R32 ;  /* 0x000000201906723e */ /* 0x000fe400000000ff */
[----:B------:R-:W-:Y:S02]  /*7ec0*/  F2FP.F16.F32.PACK_AB R7, R34, R11 ;  /* 0x0000000b2207723e */ /* 0x000fe400000000ff */
[----:B------:R-:W-:Y:S02]  /*7ed0*/  F2FP.F16.F32.PACK_AB R8, R41, R40 ;  /* 0x000000282908723e */ /* 0x000fe400000000ff */
[----:B------:R-:W-:Y:S02]  /*7ee0*/  F2FP.F16.F32.PACK_AB R9, R37, R26 ;  /* 0x0000001a2509723e */ /* 0x000fe400000000ff */
[----:B------:R-:W-:-:S02]  /*7ef0*/  F2FP.F16.F32.PACK_AB R10, R27, R42 ;  /* 0x0000002a1b0a723e */ /* 0x000fc400000000ff */
[----:B------:R-:W-:Y:S01]  /*7f00*/  F2FP.F16.F32.PACK_AB R11, R31, R28 ;  /* 0x0000001c1f0b723e */ /* 0x000fe200000000ff */
[----:B------:R1:W-:Y:S04]  /*7f10*/  STS.128 [R43+0x8400], R4 ;  /* 0x008400042b007388 */ /* 0x0003e80000000c00 */
[----:B------:R1:W-:Y:S02]  /*7f20*/  STS.128 [R44+0x8400], R8 ;  /* 0x008400082c007388 */ /* 0x0003e40000000c00 */
.L_x_579:
[----:B------:R-:W-:Y:S05]  /*7f30*/  BSYNC B1 ;  /* 0x0000000000017941 */ /* 0x000fea0003800000 */
.L_x_578:
[----:B------:R-:W-:Y:S05]  /*7f40*/  @P0 BRA `(.L_x_570) ;  /* 0x0000000400600947 */ /* 0x000fea0003800000 */
[----:B-1----:R-:W2:Y:S01]  /*7f50*/  LDL R8, [R1+0x24] ;  /* 0x0000240001087983 */ /* 0x002ea20000100800 */
[C---:B------:R-:W-:Y:S01]  /*7f60*/  VIADD R4, R153.reuse, 0x60 ;  /* 0x0000006099047836 */ /* 0x040fe20000000000 */
[----:B------:R-:W-:Y:S02]  /*7f70*/  IADD3 R5, R153, 0x60, RZ ;  /* 0x0000006099057810 */ /* 0x000fe40007ffe0ff */
[----:B------:R-:W3:Y:S01]  /*7f80*/  LDL R41, [R1+0x58] ;  /* 0x0000580001297983 */ /* 0x000ee20000100800 */
[----:B------:R-:W-:Y:S02]  /*7f90*/  IMAD.SHL.U32 R4, R4, 0x40, RZ ;  /* 0x0000004004047824 */ /* 0x000fe400078e00ff */
[----:B------:R-:W-:-:S03]  /*7fa0*/  IMAD.SHL.U32 R5, R5, 0x40, RZ ;  /* 0x0000004005057824 */ /* 0x000fc600078e00ff */
[----:B------:R-:W-:Y:S02]  /*7fb0*/  LOP3.LUT R4, R4, 0x1c0, RZ, 0xc0, !PT ;  /* 0x000001c004047812 */ /* 0x000fe400078ec0ff */
[----:B------:R-:W-:Y:S02]  /*7fc0*/  LOP3.LUT R5, R5, 0x1c0, RZ, 0xc0, !PT ;  /* 0x000001c005057812 */ /* 0x000fe400078ec0ff */
[----:B------:R-:W-:-:S04]  /*7fd0*/  SHF.R.U32.HI R4, RZ, 0x3, R4 ;  /* 0x00000003ff047819 */ /* 0x000fc80000011604 */
[----:B------:R-:W-:Y:S01]  /*7fe0*/  LOP3.LUT R24, R4, R24, R5, 0x1e, !PT ;  /* 0x0000001804187212 */ /* 0x000fe200078e1e05 */
[--C-:B------:R-:W-:Y:S02]  /*7ff0*/  HADD2.F32 R33, -RZ, R21.reuse.H0_H0 ;  /* 0x20000015ff217230 */ /* 0x100fe40000004100 */
[----:B------:R-:W-:Y:S02]  /*8000*/  HADD2.F32 R35, -RZ, R21.H1_H1 ;  /* 0x30000015ff237230 */ /* 0x000fe40000004100 */
[--C-:B------:R-:W-:Y:S02]  /*8010*/  HADD2.F32 R40, -RZ, R20.reuse.H1_H1 ;  /* 0x30000014ff287230 */ /* 0x100fe40000004100 */
[--C-:B------:R-:W-:Y:S02]  /*8020*/  HADD2.F32 R38, -RZ, R15.reuse.H1_H1 ;  /* 0x3000000fff267230 */ /* 0x100fe40000004100 */
[----:B------:R-:W-:Y:S02]  /*8030*/  HADD2.F32 R42, -RZ, R20.H0_H0 ;  /* 0x20000014ff2a7230 */ /* 0x000fe40000004100 */
[----:B------:R-:W-:-:S02]  /*8040*/  HADD2.F32 R20, -RZ, R15.H0_H0 ;  /* 0x2000000fff147230 */ /* 0x000fc40000004100 */
[----:B------:R-:W-:Y:S02]  /*8050*/  HADD2.F32 R39, -RZ, R14.H1_H1 ;  /* 0x3000000eff277230 */ /* 0x000fe40000004100 */
[--C-:B------:R-:W-:Y:S02]  /*8060*/  HADD2.F32 R37, -RZ, R13.reuse.H0_H0 ;  /* 0x2000000dff257230 */ /* 0x100fe40000004100 */
[----:B------:R-:W-:Y:S02]  /*8070*/  HADD2.F32 R13, -RZ, R13.H1_H1 ;  /* 0x3000000dff0d7230 */ /* 0x000fe40000004100 */
[----:B--2---:R-:W-:-:S04]  /*8080*/  IMAD.IADD R9, R8, 0x1, R24 ;  /* 0x0000000108097824 */ /* 0x004fc800078e0218 */
[----:B------:R-:W-:Y:S01]  /*8090*/  IMAD R24, R9, 0x2, R18 ;  /* 0x0000000209187824 */ /* 0x000fe200078e0212 */
[----:B---3--:R-:W0:Y:S04]  /*80a0*/  LDS.128 R4, [R41+0x8400] ;  /* 0x0084000029047984 */ /* 0x008e280000000c00 */
[----:B------:R-:W1:Y:S01]  /*80b0*/  LDS.128 R8, [R24+0x8400] ;  /* 0x0084000018087984 */ /* 0x000e620000000c00 */
[----:B0-----:R-:W-:Y:S02]  /*80c0*/  HADD2.F32 R25, -RZ, R4.H0_H0 ;  /* 0x20000004ff197230 */ /* 0x001fe40000004100 */
[--C-:B-1----:R-:W-:Y:S02]  /*80d0*/  HADD2.F32 R21, -RZ, R8.reuse.H0_H0 ;  /* 0x20000008ff157230 */ /* 0x102fe40000004100 */
[----:B------:R-:W-:-:S03]  /*80e0*/  HADD2.F32 R8, -RZ, R8.H1_H1 ;  /* 0x30000008ff087230 */ /* 0x000fc60000004100 */
[-C--:B------:R-:W-:Y:S01]  /*80f0*/  FMUL.FTZ R36, R33, R21.reuse ;  /* 0x0000001521247220 */ /* 0x080fe20000410000 */
[----:B------:R-:W-:Y:S02]  /*8100*/  HADD2.F32 R4, -RZ, R4.H1_H1 ;  /* 0x30000004ff047230 */ /* 0x000fe40000004100 */
[C---:B------:R-:W-:Y:S01]  /*8110*/  FMUL.FTZ R34, R35.reuse, R21 ;  /* 0x0000001523227220 */ /* 0x040fe20000410000 */
[--C-:B------:R-:W-:Y:S02]  /*8120*/  HADD2.F32 R30, -RZ, R9.reuse.H0_H0 ;  /* 0x20000009ff1e7230 */ /* 0x100fe40000004100 */
[----:B------:R-:W-:Y:S01]  /*8130*/  FFMA.FTZ R36, R35, R25, R36 ;  /* 0x0000001923247223 */ /* 0x000fe20000010024 */
[----:B------:R-:W-:Y:S02]  /*8140*/  HADD2.F32 R9, -RZ, R9.H1_H1 ;  /* 0x30000009ff097230 */ /* 0x000fe40000004100 */
[-C--:B------:R-:W-:Y:S01]  /*8150*/  FMUL.FTZ R21, R40, R8.reuse ;  /* 0x0000000828157220 */ /* 0x080fe20000410000 */
[----:B------:R-:W-:Y:S01]  /*8160*/  FMUL.FTZ R15, R38, R8 ;  /* 0x00000008260f7220 */ /* 0x000fe20000410000 */
[----:B------:R-:W-:-:S02]  /*8170*/  HADD2.F32 R35, -RZ, R14.H0_H0 ;  /* 0x2000000eff237230 */ /* 0x000fc40000004100 */
[----:B------:R-:W-:Y:S01]  /*8180*/  FFMA.FTZ R34, R33, R25, -R34 ;  /* 0x0000001921227223 */ /* 0x000fe20000010822 */
[--C-:B------:R-:W-:Y:S02]  /*8190*/  HADD2.F32 R26, -RZ, R5.reuse.H0_H0 ;  /* 0x20000005ff1a7230 */ /* 0x100fe40000004100 */
[----:B------:R-:W-:Y:S01]  /*81a0*/  FFMA.FTZ R21, R38, R4, -R21 ;  /* 0x0000000426157223 */ /* 0x000fe20000010815 */
[----:B------:R-:W-:Y:S02]  /*81b0*/  HADD2.F32 R5, -RZ, R5.H1_H1 ;  /* 0x30000005ff057230 */ /* 0x000fe40000004100 */
[----:B------:R-:W-:Y:S01]  /*81c0*/  FMUL.FTZ R25, R42, R30 ;  /* 0x0000001e2a197220 */ /* 0x000fe20000410000 */
[--C-:B------:R-:W-:Y:S02]  /*81d0*/  HADD2.F32 R31, -RZ, R10.reuse.H0_H0 ;  /* 0x2000000aff1f7230 */ /* 0x100fe40000004100 */
[----:B------:R-:W-:Y:S01]  /*81e0*/  FFMA.FTZ R15, R40, R4, R15 ;  /* 0x00000004280f7223 */ /* 0x000fe2000001000f */
[----:B------:R-:W-:-:S02]  /*81f0*/  HADD2.F32 R10, -RZ, R10.H1_H1 ;  /* 0x3000000aff0a7230 */ /* 0x000fc40000004100 */
[-C--:B------:R-:W-:Y:S01]  /*8200*/  FMUL.FTZ R4, R39, R9.reuse ;  /* 0x0000000927047220 */ /* 0x080fe20000410000 */
[C---:B------:R-:W-:Y:S01]  /*8210*/  FMUL.FTZ R8, R35.reuse, R9 ;  /* 0x0000000923087220 */ /* 0x040fe20000410000 */
[--C-:B------:R-:W-:Y:S02]  /*8220*/  HADD2.F32 R38, -RZ, R3.reuse.H1_H1 ;  /* 0x30000003ff267230 */ /* 0x100fe40000004100 */
[C---:B------:R-:W-:Y:S01]  /*8230*/  FMUL.FTZ R33, R20.reuse, R30 ;  /* 0x0000001e14217220 */ /* 0x040fe20000410000 */
[--C-:B------:R-:W-:Y:S02]  /*8240*/  HADD2.F32 R27, -RZ, R6.reuse.H0_H0 ;  /* 0x20000006ff1b7230 */ /* 0x100fe40000004100 */
[----:B------:R-:W-:Y:S01]  /*8250*/  FFMA.FTZ R25, R20, R26, -R25 ;  /* 0x0000001a14197223 */ /* 0x000fe20000010819 */
[----:B------:R-:W-:Y:S02]  /*8260*/  HADD2.F32 R30, -RZ, R3.H0_H0 ;  /* 0x20000003ff1e7230 */ /* 0x000fe40000004100 */
[----:B------:R-:W-:Y:S01]  /*8270*/  FFMA.FTZ R14, R35, R5, -R4 ;  /* 0x00000005230e7223 */ /* 0x000fe20000010804 */
[----:B------:R-:W-:-:S02]  /*8280*/  HADD2.F32 R6, -RZ, R6.H1_H1 ;  /* 0x30000006ff067230 */ /* 0x000fc40000004100 */
[----:B------:R-:W-:Y:S01]  /*8290*/  FFMA.FTZ R20, R39, R5, R8 ;  /* 0x0000000527147223 */ /* 0x000fe20000010008 */
[----:B------:R-:W-:Y:S01]  /*82a0*/  FFMA.FTZ R33, R42, R26, R33 ;  /* 0x0000001a2a217223 */ /* 0x000fe20000010021 */
[-C--:B------:R-:W-:Y:S01]  /*82b0*/  FMUL.FTZ R5, R38, R10.reuse ;  /* 0x0000000a26057220 */ /* 0x080fe20000410000 */
[-C--:B------:R-:W-:Y:S01]  /*82c0*/  FMUL.FTZ R4, R13, R31.reuse ;  /* 0x0000001f0d047220 */ /* 0x080fe20000410000 */
[C---:B------:R-:W-:Y:S01]  /*82d0*/  FMUL.FTZ R26, R37.reuse, R31 ;  /* 0x0000001f251a7220 */ /* 0x040fe20000410000 */
[C---:B------:R-:W-:Y:S01]  /*82e0*/  FMUL.FTZ R9, R30.reuse, R10 ;  /* 0x0000000a1e097220 */ /* 0x040fe20000410000 */
[--C-:B------:R-:W-:Y:S02]  /*82f0*/  HADD2.F32 R32, -RZ, R11.reuse.H0_H0 ;  /* 0x2000000bff207230 */ /* 0x100fe40000004100 */
[----:B------:R-:W-:Y:S01]  /*8300*/  FFMA.FTZ R10, R30, R6, -R5 ;  /* 0x000000061e0a7223 */ /* 0x000fe20000010805 */
[----:B------:R-:W-:Y:S02]  /*8310*/  HADD2.F32 R11, -RZ, R11.H1_H1 ;  /* 0x3000000bff0b7230 */ /* 0x000fe40000004100 */
[-C--:B------:R-:W-:Y:S01]  /*8320*/  FFMA.FTZ R3, R37, R27.reuse, -R4 ;  /* 0x0000001b25037223 */ /* 0x080fe20000010804 */
[----:B------:R-:W-:Y:S01]  /*8330*/  FFMA.FTZ R26, R13, R27, R26 ;  /* 0x0000001b0d1a7223 */ /* 0x000fe2000001001a */
[----:B------:R-:W-:-:S02]  /*8340*/  HADD2.F32 R30, -RZ, R12.H0_H0 ;  /* 0x2000000cff1e7230 */ /* 0x000fc40000004100 */
[----:B------:R-:W-:Y:S02]  /*8350*/  HADD2.F32 R31, -RZ, R12.H1_H1 ;  /* 0x3000000cff1f7230 */ /* 0x000fe40000004100 */
[--C-:B------:R-:W-:Y:S02]  /*8360*/  HADD2.F32 R8, -RZ, R0.reuse.H1_H1 ;  /* 0x30000000ff087230 */ /* 0x100fe40000004100 */
[----:B------:R-:W-:Y:S02]  /*8370*/  HADD2.F32 R27, -RZ, R0.H0_H0 ;  /* 0x20000000ff1b7230 */ /* 0x000fe40000004100 */
[--C-:B------:R-:W-:Y:S02]  /*8380*/  HADD2.F32 R28, -RZ, R7.reuse.H0_H0 ;  /* 0x20000007ff1c7230 */ /* 0x100fe40000004100 */
[----:B------:R-:W-:Y:S01]  /*8390*/  FFMA.FTZ R13, R38, R6, R9 ;  /* 0x00000006260d7223 */ /* 0x000fe20000010009 */
[----:B------:R-:W-:Y:S02]  /*83a0*/  HADD2.F32 R7, -RZ, R7.H1_H1 ;  /* 0x30000007ff077230 */ /* 0x000fe40000004100 */
[-C--:B------:R-:W-:Y:S01]  /*83b0*/  FMUL.FTZ R5, R30, R32.reuse ;  /* 0x000000201e057220 */ /* 0x080fe20000410000 */
[-C--:B------:R-:W-:Y:S01]  /*83c0*/  FMUL.FTZ R4, R31, R11.reuse ;  /* 0x0000000b1f047220 */ /* 0x080fe20000410000 */
[C---:B------:R-:W-:Y:S01]  /*83d0*/  FMUL.FTZ R9, R8.reuse, R32 ;  /* 0x0000002008097220 */ /* 0x040fe20000410000 */
[C---:B------:R-:W-:Y:S01]  /*83e0*/  FMUL.FTZ R6, R27.reuse, R11 ;  /* 0x0000000b1b067220 */ /* 0x040fe20000410000 */
[-C--:B------:R-:W-:Y:S01]  /*83f0*/  FFMA.FTZ R0, R8, R28.reuse, -R5 ;  /* 0x0000001c08007223 */ /* 0x080fe20000010805 */
[-C--:B------:R-:W-:Y:S01]  /*8400*/  FFMA.FTZ R27, R27, R7.reuse, -R4 ;  /* 0x000000071b1b7223 */ /* 0x080fe20000010804 */
        /* <DEDUP_REMOVED lines=12> */
.L_x_570:
[----:B------:R-:W-:Y:S05]  /*84d0*/  BSYNC B0 ;  /* 0x0000000000007941 */ /* 0x000fea0003800000 */
.L_x_559:
[----:B------:R-:W-:Y:S01]  /*84e0*/  @!PT LDS RZ, [RZ] ;  /* 0x00000000fffff984 */ /* 0x000fe20000000800 */
[----:B------:R-:W-:Y:S01]  /*84f0*/  @!PT LDS RZ, [RZ] ;  /* 0x00000000fffff984 */ /* 0x000fe20000000800 */
[----:B------:R-:W-:Y:S01]  /*8500*/  @!PT LDS RZ, [RZ] ;  /* 0x00000000fffff984 */ /* 0x000fe20000000800 */
[----:B------:R-:W-:Y:S01]  /*8510*/  @!PT LDS RZ, [RZ] ;  /* 0x00000000fffff984 */ /* 0x000fe20000000800 */
[----:B------:R5:W-:Y:S06]  /*8520*/  MEMBAR.ALL.CTA ;  /* 0x0000000000007992 */ /* 0x000bec0000008000 */
[----:B-----5:R-:W5:Y:S01]  /*8530*/  FENCE.VIEW.ASYNC.S ;  /* 0x00000000000073c6 */ /* 0x020f620000000000 */
[----:B------:R-:W-:Y:S05]  /*8540*/  WARPSYNC.ALL ;  /* 0x0000000000007948 */ /* 0x000fea0003800000 */
[----:B-----5:R-:W-:Y:S06]  /*8550*/  BAR.SYNC.DEFER_BLOCKING 0xd, 0x180 ;  /* 0x0346000000007b1d */ /* 0x020fec0000010000 */
.L_x_556:
[----:B----4-:R-:W-:-:S04]  /*8560*/  MOV R0, UR39 ;  /* 0x0000002700007c02 */ /* 0x010fc80008000f00 */
[----:B------:R-:W-:-:S13]  /*8570*/  ISETP.NE.AND P0, PT, R0, 0x3, PT ;  /* 0x000000030000780c */ /* 0x000fda0003f05270 */
[----:B------:R-:W-:Y:S05]  /*8580*/  @!P0 BRA `(.L_x_580) ;  /* 0x0000000000048947 */ /* 0x000fea0003800000 */
[----:B------:R-:W-:Y:S01]  /*8590*/  BPT.TRAP 0x1 ;  /* 0x000000040000795c */ /* 0x000fe20000300000 */
.L_x_580:
[----:B01----:R-:W2:Y:S01]  /*85a0*/  LDL R3, [R1+0x4] ;  /* 0x0000040001037983 */ /* 0x003ea20000100800 */
[----:B------:R-:W-:Y:S01]  /*85b0*/  IMAD R0, R156, 0x8, R18 ;  /* 0x000000089c007824 */ /* 0x000fe200078e0212 */
[----:B--2---:R-:W-:-:S04]  /*85c0*/  SHF.L.U32 R5, R3, 0x1f, RZ ;  /* 0x0000001f03057819 */ /* 0x004fc800000006ff */
[----:B------:R0:W1:Y:S01]  /*85d0*/  SYNCS.PHASECHK.TRANS64.TRYWAIT P1, [R0+URZ+0x16830], R5 ;  /* 0x01683005000075a7 */ /* 0x000062000802017f */
[----:B------:R-:W-:Y:S05]  /*85e0*/  @!P0 BRA `(.L_x_581) ;  /* 0x0000000000048947 */ /* 0x000fea0003800000 */
[----:B------:R-:W-:Y:S01]  /*85f0*/  BPT.TRAP 0x1 ;  /* 0x000000040000795c */ /* 0x000fe20000300000 */
.L_x_581:
[----:B------:R-:W-:Y:S01]  /*8600*/  VIADD R3, R18, 0xe400 ;  /* 0x0000e40012037836 */ /* 0x000fe20000000000 */
[----:B------:R-:W-:Y:S01]  /*8610*/  LOP3.LUT R12, R29, 0x10000, RZ, 0xfc, !PT ;  /* 0x000100001d0c7812 */ /* 0x000fe200078efcff */
[----:B------:R-:W-:-:S03]  /*8620*/  IMAD.MOV.U32 R13, RZ, RZ, 0x40000040 ;  /* 0x40000040ff0d7424 */ /* 0x000fc600078e00ff */
[----:B------:R-:W-:-:S04]  /*8630*/  SHF.R.U32.HI R3, RZ, 0x4, R3 ;  /* 0x00000004ff037819 */ /* 0x000fc80000011603 */
[----:B------:R-:W-:-:S04]  /*8640*/  LOP3.LUT R3, R3, 0x3fff, RZ, 0xc0, !PT ;  /* 0x00003fff03037812 */ /* 0x000fc800078ec0ff */
[----:B------:R-:W-:-:S05]  /*8650*/  LOP3.LUT R3, R3, 0x10000, RZ, 0xfc, !PT ;  /* 0x0001000003037812 */ /* 0x000fca00078efcff */
[----:B------:R2:W-:Y:S01]  /*8660*/  STL [R1+0x20], R3 ;  /* 0x0000200301007387 */ /* 0x0005e20000100800 */
[----:B-1----:R-:W-:Y:S05]  /*8670*/  @P1 BRA `(.L_x_582) ;  /* 0x0000000000081947 */ /* 0x002fea0003800000 */
[----:B------:R-:W1:Y:S02]  /*8680*/  SYNCS.PHASECHK.TRANS64.TRYWAIT P1, [R0+URZ+0x16830], R5 ;  /* 0x01683005000075a7 */ /* 0x000e64000802017f */
[----:B-1----:R-:W-:Y:S05]  /*8690*/  @!P1 BRA `(.L_x_583) ;  /* 0x000000f800849947 */ /* 0x002fea0003800000 */
.L_x_582:
[----:B--2---:R-:W2:Y:S01]  /*86a0*/  LDL R3, [R1+0x20] ;  /* 0x0000200001037983 */ /* 0x004ea20000100800 */
[----:B01----:R-:W-:Y:S01]  /*86b0*/  IMAD.MOV.U32 R5, RZ, RZ, 0x40000040 ;  /* 0x40000040ff057424 */ /* 0x003fe200078e00ff */
[----:B------:R-:W-:Y:S05]  /*86c0*/  WARPSYNC.ALL ;  /* 0x0000000000007948 */ /* 0x000fea0003800000 */
[C---:B------:R-:W-:Y:S01]  /*86d0*/  R2UR UR4, R12.reuse ;  /* 0x000000000c0472ca */ /* 0x040fe200000e0000 */
[----:B---3-5:R-:W-:Y:S01]  /*86e0*/  WARPGROUP.ARRIVE ;  /* 0x00000000000079c5 */ /* 0x028fe20000000000 */
[----:B------:R-:W-:Y:S01]  /*86f0*/  R2UR UR5, R13 ;  /* 0x000000000d0572ca */ /* 0x000fe200000e0000 */
[C---:B------:R-:W-:Y:S01]  /*8700*/  VIADD R8, R12.reuse, 0x2 ;  /* 0x000000020c087836 */ /* 0x040fe20000000000 */
[----:B------:R-:W-:Y:S01]  /*8710*/  R2UR UR7, R5 ;  /* 0x00000000050772ca */ /* 0x000fe200000e0000 */
[----:B------:R-:W-:Y:S01]  /*8720*/  IMAD.MOV.U32 R7, RZ, RZ, 0x40000040 ;  /* 0x40000040ff077424 */ /* 0x000fe200078e00ff */
[----:B------:R-:W-:Y:S01]  /*8730*/  MOV R9, 0x40000040 ;  /* 0x4000004000097802 */ /* 0x000fe20000000f00 */
[C---:B------:R-:W-:Y:S01]  /*8740*/  VIADD R20, R12.reuse, 0x4 ;  /* 0x000000040c147836 */ /* 0x040fe20000000000 */
[----:B------:R-:W-:Y:S01]  /*8750*/  MOV R21, 0x40000040 ;  /* 0x4000004000157802 */ /* 0x000fe20000000f00 */
[----:B------:R-:W-:Y:S01]  /*8760*/  VIADD R14, R12, 0x6 ;  /* 0x000000060c0e7836 */ /* 0x000fe20000000000 */
[----:B------:R-:W-:Y:S01]  /*8770*/  MOV R15, 0x40000040 ;  /* 0x40000040000f7802 */ /* 0x000fe20000000f00 */
[----:B------:R-:W-:Y:S01]  /*8780*/  IMAD.MOV.U32 R5, RZ, RZ, 0x40000040 ;  /* 0x40000040ff057424 */ /* 0x000fe200078e00ff */
[----:B------:R0:W-:Y:S01]  /*8790*/  STL.64 [R1+0x8], R8 ;  /* 0x0000080801007387 */ /* 0x0001e20000100a00 */
[----:B------:R-:W-:Y:S01]  /*87a0*/  IMAD.MOV.U32 R119, RZ, RZ, RZ ;  /* 0x000000ffff777224 */ /* 0x000fe200078e00ff */
[----:B--2---:R-:W-:-:S04]  /*87b0*/  LEA R4, R156, R3, 0xa ;  /* 0x000000039c047211 */ /* 0x004fc800078e50ff */
[C---:B------:R-:W-:Y:S01]  /*87c0*/  R2UR UR6, R4.reuse ;  /* 0x00000000040672ca */ /* 0x040fe200000e0000 */
[----:B------:R-:W-:-:S12]  /*87d0*/  VIADD R6, R4, 0x2 ;  /* 0x0000000204067836 */ /* 0x000fd80000000000 */
[----:B------:R-:W-:Y:S01]  /*87e0*/  HGMMA.64x128x16.F32 R24, gdesc[UR4], RZ, !UPT, gsb0 ;  /* 0x01e00000041879f0 */ /* 0x000fe2000c0008ff */
[----:B------:R-:W-:Y:S02]  /*87f0*/  R2UR UR4, R8 ;  /* 0x00000000080472ca */ /* 0x000fe400000e0000 */
[----:B------:R-:W-:Y:S02]  /*8800*/  R2UR UR5, R9 ;  /* 0x00000000090572ca */ /* 0x000fe400000e0000 */
[----:B------:R-:W-:Y:S01]  /*8810*/  R2UR UR6, R6 ;  /* 0x00000000060672ca */ /* 0x000fe200000e0000 */
[C---:B------:R-:W-:Y:S01]  /*8820*/  VIADD R6, R4.reuse, 0x4 ;  /* 0x0000000404067836 */ /* 0x040fe20000000000 */
[----:B------:R-:W-:Y:S01]  /*8830*/  R2UR UR7, R7 ;  /* 0x00000000070772ca */ /* 0x000fe200000e0000 */
[----:B------:R-:W-:Y:S02]  /*8840*/  IMAD.MOV.U32 R7, RZ, RZ, 0x40000040 ;  /* 0x40000040ff077424 */ /* 0x000fe400078e00ff */
[----:B------:R-:W-:Y:S01]  /*8850*/  VIADD R4, R4, 0x6 ;  /* 0x0000000604047836 */ /* 0x000fe20000000000 */
[----:B------:R-:W-:-:S02]  /*8860*/  WARPGROUP.DEPBAR.LE gsb0, 0x0 ;  /* 0x00008000000079c5 */ /* 0x000fc40000010000 */
[----:B------:R-:W-:-:S07]  /*8870*/  WARPGROUP.ARRIVE ;  /* 0x00000000000079c5 */ /* 0x000fce0000000000 */
[----:B------:R-:W-:Y:S01]  /*8880*/  HGMMA.64x128x16.F32 R24, gdesc[UR4], R24, gsb0 ;  /* 0x01e00000041879f0 */ /* 0x000fe20008000818 */
[----:B------:R-:W-:Y:S02]  /*8890*/  R2UR UR4, R20 ;  /* 0x00000000140472ca */ /* 0x000fe400000e0000 */
[----:B------:R-:W-:Y:S02]  /*88a0*/  R2UR UR5, R21 ;  /* 0x00000000150572ca */ /* 0x000fe400000e0000 */
[----:B------:R-:W-:Y:S02]  /*88b0*/  R2UR UR6, R6 ;  /* 0x00000000060672ca */ /* 0x000fe400000e0000 */
[----:B------:R-:W-:Y:S01]  /*88c0*/  R2UR UR7, R7 ;  /* 0x00000000070772ca */ /* 0x000fe200000e0000 */
[----:B------:R-:W-:Y:S02]  /*88d0*/  WARPGROUP.DEPBAR.LE gsb0, 0x0 ;  /* 0x00008000000079c5 */ /* 0x000fe40000010000 */
[----:B------:R-:W-:-:S10]  /*88e0*/  WARPGROUP.ARRIVE ;  /* 0x00000000000079c5 */ /* 0x000fd40000000000 */
[----:B------:R-:W-:Y:S01]  /*88f0*/  HGMMA.64x128x16.F32 R24, gdesc[UR4], R24, gsb0 ;  /* 0x01e00000041879f0 */ /* 0x000fe20008000818 */
[----:B------:R-:W-:Y:S02]  /*8900*/  R2UR UR4, R14 ;  /* 0x000000000e0472ca */ /* 0x000fe400000e0000 */
[----:B------:R-:W-:Y:S02]  /*8910*/  R2UR UR5, R15 ;  /* 0x000000000f0572ca */ /* 0x000fe400000e0000 */
[----:B------:R-:W-:Y:S02]  /*8920*/  R2UR UR6, R4 ;  /* 0x00000000040672ca */ /* 0x000fe400000e0000 */
[----:B------:R-:W-:Y:S01]  /*8930*/  R2UR UR7, R5 ;  /* 0x00000000050772ca */ /* 0x000fe200000e0000 */
[----:B------:R-:W-:Y:S02]  /*8940*/  WARPGROUP.DEPBAR.LE gsb0, 0x0 ;  /* 0x00008000000079c5 */ /* 0x000fe40000010000 */
[----:B------:R-:W-:-:S10]  /*8950*/  WARPGROUP.ARRIVE ;  /* 0x00000000000079c5 */ /* 0x000fd40000000000 */
[----:B------:R-:W-:Y:S03]  /*8960*/  HGMMA.64x128x16.F32 R24, gdesc[UR4], R24, gsb0 ;  /* 0x01e00000041879f0 */ /* 0x000fe60008000818 */
[----:B------:R-:W-:Y:S02]  /*8970*/  WARPGROUP.DEPBAR.LE gsb0, 0x0 ;  /* 0x00008000000079c5 */ /* 0x000fe40000010000 */
[----:B0-----:R-:W-:Y:S05]  /*8980*/  @!P0 BRA `(.L_x_584) ;  /* 0x0000000000048947 */ /* 0x001fea0003800000 */
[----:B------:R-:W-:Y:S01]  /*8990*/  BPT.TRAP 0x1 ;  /* 0x000000040000795c */ /* 0x000fe20000300000 */
.L_x_584:
[----:B------:R-:W2:Y:S01]  /*89a0*/  LDL R90, [R1+0x28] ;  /* 0x00002800015a7983 */ /* 0x000ea20000100800 */
[----:B------:R-:W-:Y:S01]  /*89b0*/  ULDC UR5, c[0x0][0x9d8] ;  /* 0x0002760000057ab9 */ /* 0x000fe20000000800 */
[----:B------:R-:W-:Y:S01]  /*89c0*/  ULDC UR4, c[0x0][0x988] ;  /* 0x0002620000047ab9 */ /* 0x000fe20000000800 */
[----:B------:R-:W-:Y:S01]  /*89d0*/  FMUL.FTZ R3, R24, UR5 ;  /* 0x0000000518037c20 */ /* 0x000fe20008410000 */
        /* <DEDUP_REMOVED lines=21> */
[----:B------:R-:W3:Y:S01]  /*8b30*/  MUFU.TANH R7, R7 ;  /* 0x0000000700077308 */ /* 0x000ee20000002400 */
        /* <DEDUP_REMOVED lines=41> */
[----:B------:R-:W-:Y:S01]  /*8dd0*/  VIADD R0, R0, 0x16840 ;  /* 0x0001684000007836 */ /* 0x000fe20000000000 */
[----:B------:R-:W-:-:S05]  /*8de0*/  ULDC UR6, c[0x0][0x9d8] ;  /* 0x0002760000067ab9 */ /* 0x000fca0000000800 */
        /* <DEDUP_REMOVED lines=29> */
[----:B--2---:R-:W-:-:S07]  /*8fc0*/  IADD3 R89, R89, 0x80, -R90 ;  /* 0x0000008059597810 */ /* 0x004fce0007ffe85a */
[----:B------:R-:W2:Y:S01]  /*8fd0*/  MUFU.TANH R55, R55 ;  /* 0x0000003700377308 */ /* 0x000ea20000002400 */
[----:B------:R-:W-:-:S07]  /*8fe0*/  IMAD R72, R88, -0x80, R89 ;  /* 0xffffff8058487824 */ /* 0x000fce00078e0259 */
[----:B------:R-:W2:Y:S01]  /*8ff0*/  MUFU.TANH R50, R50 ;  /* 0x0000003200327308 */ /* 0x000ea20000002400 */
[----:B------:R-:W-:-:S07]  /*9000*/  ISETP.GT.AND P4, PT, R72, RZ, PT ;  /* 0x000000ff4800720c */ /* 0x000fce0003f84270 */
[----:B------:R-:W2:Y:S01]  /*9010*/  MUFU.TANH R56, R56 ;  /* 0x0000003800387308 */ /* 0x000ea20000002400 */
[----:B------:R-:W-:-:S07]  /*9020*/  ISETP.GT.AND P5, PT, R72, 0x1, PT ;  /* 0x000000014800780c */ /* 0x000fce0003fa4270 */
[----:B------:R-:W2:Y:S01]  /*9030*/  MUFU.TANH R53, R53 ;  /* 0x0000003500357308 */ /* 0x000ea20000002400 */
[----:B------:R-:W-:-:S07]  /*9040*/  ISETP.GT.AND P1, PT, R72, 0x8, PT ;  /* 0x000000084800780c */ /* 0x000fce0003f24270 */
[----:B------:R-:W2:Y:S01]  /*9050*/  MUFU.TANH R59, R59 ;  /* 0x0000003b003b7308 */ /* 0x000ea20000002400 */
[----:B0-----:R-:W-:-:S07]  /*9060*/  FSEL R3, R3, -INF , P4 ;  /* 0xff80000003037808 */ /* 0x001fce0002000000 */
[----:B------:R-:W0:Y:S01]  /*9070*/  MUFU.TANH R54, R54 ;  /* 0x0000003600367308 */ /* 0x000e220000002400 */
[----:B-1----:R-:W-:-:S07]  /*9080*/  FSEL R4, R4, -INF , P5 ;  /* 0xff80000004047808 */ /* 0x002fce0002800000 */
[----:B------:R-:W1:Y:S01]  /*9090*/  MUFU.TANH R60, R60 ;  /* 0x0000003c003c7308 */ /* 0x000e620000002400 */
[----:B------:R-:W-:-:S07]  /*90a0*/  ISETP.GT.AND P2, PT, R72, 0x9, PT ;  /* 0x000000094800780c */ /* 0x000fce0003f44270 */
[----:B------:R-:W1:Y:S01]  /*90b0*/  MUFU.TANH R57, R57 ;  /* 0x0000003900397308 */ /* 0x000e620000002400 */
[----:B---3--:R-:W-:-:S07]  /*90c0*/  FSEL R7, R7, -INF , P1 ;  /* 0xff80000007077808 */ /* 0x008fce0000800000 */
[----:B------:R-:W3:Y:S01]  /*90d0*/  MUFU.TANH R63, R63 ;  /* 0x0000003f003f7308 */ /* 0x000ee20000002400 */
[----:B------:R-:W-:-:S07]  /*90e0*/  FMNMX.FTZ R76, R3, R4, !PT ;  /* 0x00000004034c7209 */ /* 0x000fce0007810000 */
[----:B------:R-:W3:Y:S01]  /*90f0*/  MUFU.TANH R58, R58 ;  /* 0x0000003a003a7308 */ /* 0x000ee20000002400 */
[----:B------:R-:W-:-:S07]  /*9100*/  ISETP.GT.AND P3, PT, R72, 0x10, PT ;  /* 0x000000104800780c */ /* 0x000fce0003f64270 */
[----:B------:R-:W3:Y:S01]  /*9110*/  MUFU.TANH R64, R64 ;  /* 0x0000004000407308 */ /* 0x000ee20000002400 */
[----:B----4-:R-:W-:-:S07]  /*9120*/  FSEL R8, R8, -INF , P2 ;  /* 0xff80000008087808 */ /* 0x010fce0001000000 */
[----:B------:R-:W4:Y:S01]  /*9130*/  MUFU.TANH R61, R61 ;  /* 0x0000003d003d7308 */ /* 0x000f220000002400 */
[----:B------:R-:W-:Y:S01]  /*9140*/  FMNMX.FTZ R75, R7, R76, !PT ;  /* 0x0000004c074b7209 */ /* 0x000fe20007810000 */
[----:B------:R-:W-:Y:S01]  /*9150*/  FMUL.FTZ R71, R81, UR5 ;  /* 0x0000000551477c20 */ /* 0x000fe20008410000 */
[----:B-----5:R-:W-:-:S05]  /*9160*/  FSEL R5, R5, -INF , P4 ;  /* 0xff80000005057808 */ /* 0x020fca0002000000 */
[----:B------:R-:W5:Y:S01]  /*9170*/  MUFU.TANH R67, R67 ;  /* 0x0000004300437308 */ /* 0x000f620000002400 */
[----:B------:R-:W-:-:S07]  /*9180*/  ISETP.GT.AND P4, PT, R72, 0x11, PT ;  /* 0x000000114800780c */ /* 0x000fce0003f84270 */
[----:B------:R-:W5:Y:S01]  /*9190*/  MUFU.TANH R62, R62 ;  /* 0x0000003e003e7308 */ /* 0x000f620000002400 */
[----:B------:R-:W-:Y:S01]  /*91a0*/  FSEL R11, R11, -INF , P3 ;  /* 0xff8000000b0b7808 */ /* 0x000fe20001800000 */
[----:B------:R-:W-:Y:S01]  /*91b0*/  FMUL.FTZ R73, R84, UR5 ;  /* 0x0000000554497c20 */ /* 0x000fe20008410000 */
[----:B------:R-:W-:-:S05]  /*91c0*/  FMNMX.FTZ R76, R8, R75, !PT ;  /* 0x0000004b084c7209 */ /* 0x000fca0007810000 */
[----:B------:R-:W5:Y:S01]  /*91d0*/  MUFU.TANH R68, R68 ;  /* 0x0000004400447308 */ /* 0x000f620000002400 */
[----:B------:R-:W-:Y:S01]  /*91e0*/  FSEL R6, R6, -INF , P5 ;  /* 0xff80000006067808 */ /* 0x000fe20002800000 */
[----:B------:R-:W-:Y:S01]  /*91f0*/  FMUL.FTZ R74, R85, UR5 ;  /* 0x00000005554a7c20 */ /* 0x000fe20008410000 */
[----:B------:R-:W-:Y:S01]  /*9200*/  ISETP.GT.AND P5, PT, R72, 0x18, PT ;  /* 0x000000184800780c */ /* 0x000fe20003fa4270 */
[----:B------:R-:W5:Y:S01]  /*9210*/  LDL R90, [R1+0x18] ;  /* 0x00001800015a7983 */ /* 0x000f620000100800 */
[----:B------:R-:W-:Y:S02]  /*9220*/  FSEL R24, R24, -INF , P4 ;  /* 0xff80000018187808 */ /* 0x000fe40002000000 */
[----:B------:R-:W-:Y:S01]  /*9230*/  FMNMX.FTZ R75, R11, R76, !PT ;  /* 0x0000004c0b4b7209 */ /* 0x000fe20007810000 */
[----:B------:R-:W5:Y:S01]  /*9240*/  MUFU.TANH R65, R65 ;  /* 0x0000004100417308 */ /* 0x000f620000002400 */
[----:B------:R-:W-:Y:S02]  /*9250*/  FSEL R9, R9, -INF , P1 ;  /* 0xff80000009097808 */ /* 0x000fe40000800000 */
[----:B------:R-:W-:-:S02]  /*9260*/  ISETP.GT.AND P1, PT, R72, 0x19, PT ;  /* 0x000000194800780c */ /* 0x000fc40003f24270 */
[----:B------:R-:W-:Y:S02]  /*9270*/  FSEL R27, R27, -INF , P5 ;  /* 0xff8000001b1b7808 */ /* 0x000fe40002800000 */
[----:B------:R-:W-:Y:S01]  /*9280*/  FMNMX.FTZ R76, R24, R75, !PT ;  /* 0x0000004b184c7209 */ /* 0x000fe20007810000 */
[----:B------:R-:W5:Y:S01]  /*9290*/  MUFU.TANH R70, R70 ;  /* 0x0000004600467308 */ /* 0x000f620000002400 */
[----:B------:R-:W-:Y:S02]  /*92a0*/  FSEL R10, R10, -INF , P2 ;  /* 0xff8000000a0a7808 */ /* 0x000fe40001000000 */
[----:B------:R-:W-:Y:S02]  /*92b0*/  ISETP.GT.AND P2, PT, R72, 0x20, PT ;  /* 0x000000204800780c */ /* 0x000fe40003f44270 */
[----:B------:R-:W-:Y:S02]  /*92c0*/  FSEL R28, R28, -INF , P1 ;  /* 0xff8000001c1c7808 */ /* 0x000fe40000800000 */
[----:B------:R-:W-:Y:S01]  /*92d0*/  FMNMX.FTZ R77, R27, R76, !PT ;  /* 0x0000004c1b4d7209 */ /* 0x000fe20007810000 */
[----:B------:R-:W5:Y:S01]  /*92e0*/  MUFU.TANH R66, R66 ;  /* 0x0000004200427308 */ /* 0x000f620000002400 */
[----:B------:R-:W-:-:S02]  /*92f0*/  FSEL R25, R25, -INF , P3 ;  /* 0xff80000019197808 */ /* 0x000fc40001800000 */
[----:B------:R-:W-:Y:S02]  /*9300*/  ISETP.GT.AND P3, PT, R72, 0x21, PT ;  /* 0x000000214800780c */ /* 0x000fe40003f64270 */
[----:B------:R-:W-:Y:S02]  /*9310*/  FSEL R75, R31, -INF , P2 ;  /* 0xff8000001f4b7808 */ /* 0x000fe40001000000 */
[----:B------:R-:W-:Y:S01]  /*9320*/  FMNMX.FTZ R76, R28, R77, !PT ;  /* 0x0000004d1c4c7209 */ /* 0x000fe20007810000 */
[----:B------:R-:W-:Y:S01]  /*9330*/  MUFU.TANH R69, R69 ;  /* 0x0000004500457308 */ /* 0x000fe20000002400 */
[----:B------:R-:W-:Y:S02]  /*9340*/  FSEL R26, R26, -INF , P4 ;  /* 0xff8000001a1a7808 */ /* 0x000fe40002000000 */
[----:B------:R-:W-:Y:S02]  /*9350*/  ISETP.GT.AND P4, PT, R72, 0x28, PT ;  /* 0x000000284800780c */ /* 0x000fe40003f84270 */
[----:B------:R-:W-:-:S02]  /*9360*/  FSEL R32, R32, -INF , P3 ;  /* 0xff80000020207808 */ /* 0x000fc40001800000 */
[----:B------:R-:W-:Y:S02]  /*9370*/  FMNMX.FTZ R31, R75, R76, !PT ;  /* 0x0000004c4b1f7209 */ /* 0x000fe40007810000 */
[----:B------:R-:W-:Y:S02]  /*9380*/  FSEL R29, R29, -INF , P5 ;  /* 0xff8000001d1d7808 */ /* 0x000fe40002800000 */
[----:B------:R-:W-:Y:S02]  /*9390*/  ISETP.GT.AND P5, PT, R72, 0x29, PT ;  /* 0x000000294800780c */ /* 0x000fe40003fa4270 */
[----:B------:R-:W-:Y:S02]  /*93a0*/  FSEL R35, R35, -INF , P4 ;  /* 0xff80000023237808 */ /* 0x000fe40002000000 */
[----:B------:R-:W-:Y:S02]  /*93b0*/  FMNMX.FTZ R76, R32, R31, !PT ;  /* 0x0000001f204c7209 */ /* 0x000fe40007810000 */
[----:B------:R-:W-:-:S02]  /*93c0*/  FSEL R30, R30, -INF , P1 ;  /* 0xff8000001e1e7808 */ /* 0x000fc40000800000 */
[----:B------:R-:W-:Y:S02]  /*93d0*/  ISETP.GT.AND P1, PT, R72, 0x30, PT ;  /* 0x000000304800780c */ /* 0x000fe40003f24270 */
[----:B------:R-:W-:Y:S02]  /*93e0*/  FSEL R36, R36, -INF , P5 ;  /* 0xff80000024247808 */ /* 0x000fe40002800000 */
[----:B------:R-:W-:Y:S02]  /*93f0*/  FMNMX.FTZ R31, R35, R76, !PT ;  /* 0x0000004c231f7209 */ /* 0x000fe40007810000 */
        /* <DEDUP_REMOVED lines=34> */
[----:B--2---:R-:W-:Y:S02]  /*9620*/  FSEL R55, R55, -INF , P4 ;  /* 0xff80000037377808 */ /* 0x004fe40002000000 */
        /* <DEDUP_REMOVED lines=9> */
[----:B0-----:R-:W-:-:S02]  /*96c0*/  FSEL R54, R54, -INF , P3 ;  /* 0xff80000036367808 */ /* 0x001fc40001800000 */
[----:B------:R-:W-:Y:S02]  /*96d0*/  ISETP.GT.AND P3, PT, R72, 0x60, PT ;  /* 0x000000604800780c */ /* 0x000fe40003f64270 */
[----:B-1----:R-:W-:Y:S02]  /*96e0*/  FSEL R60, R60, -INF , P2 ;  /* 0xff8000003c3c7808 */ /* 0x002fe40001000000 */
[----:B------:R-:W-:Y:S02]  /*96f0*/  FMNMX.FTZ R31, R59, R38, !PT ;  /* 0x000000263b1f7209 */ /* 0x000fe40007810000 */
[----:B------:R-:W-:Y:S02]  /*9700*/  FSEL R57, R57, -INF , P4 ;  /* 0xff80000039397808 */ /* 0x000fe40002000000 */
[----:B------:R-:W-:Y:S02]  /*9710*/  ISETP.GT.AND P4, PT, R72, 0x61, PT ;  /* 0x000000614800780c */ /* 0x000fe40003f84270 */
[----:B---3--:R-:W-:-:S02]  /*9720*/  FSEL R63, R63, -INF , P3 ;  /* 0xff8000003f3f7808 */ /* 0x008fc40001800000 */
[----:B------:R-:W-:Y:S01]  /*9730*/  FMNMX.FTZ R38, R60, R31, !PT ;  /* 0x0000001f3c267209 */ /* 0x000fe20007810000 */
[----:B------:R-:W0:Y:S01]  /*9740*/  MUFU.TANH R71, R71 ;  /* 0x0000004700477308 */ /* 0x000e220000002400 */
[----:B------:R-:W-:Y:S02]  /*9750*/  FSEL R58, R58, -INF , P5 ;  /* 0xff8000003a3a7808 */ /* 0x000fe40002800000 */
[----:B------:R-:W-:Y:S02]  /*9760*/  ISETP.GT.AND P5, PT, R72, 0x68, PT ;  /* 0x000000684800780c */ /* 0x000fe40003fa4270 */
[----:B------:R-:W-:Y:S02]  /*9770*/  FSEL R64, R64, -INF , P4 ;  /* 0xff80000040407808 */ /* 0x000fe40002000000 */
[----:B------:R-:W-:Y:S01]  /*9780*/  FMNMX.FTZ R31, R63, R38, !PT ;  /* 0x000000263f1f7209 */ /* 0x000fe20007810000 */
[----:B------:R-:W1:Y:S01]  /*9790*/  MUFU.TANH R73, R73 ;  /* 0x0000004900497308 */ /* 0x000e620000002400 */
[----:B----4-:R-:W-:-:S02]  /*97a0*/  FSEL R61, R61, -INF , P1 ;  /* 0xff8000003d3d7808 */ /* 0x010fc40000800000 */
[----:B------:R-:W-:Y:S02]  /*97b0*/  ISETP.GT.AND P1, PT, R72, 0x69, PT ;  /* 0x000000694800780c */ /* 0x000fe40003f24270 */
[----:B-----5:R-:W-:Y:S02]  /*97c0*/  FSEL R67, R67, -INF , P5 ;  /* 0xff80000043437808 */ /* 0x020fe40002800000 */
[----:B------:R-:W-:Y:S01]  /*97d0*/  FMNMX.FTZ R38, R64, R31, !PT ;  /* 0x0000001f40267209 */ /* 0x000fe20007810000 */
[----:B------:R-:W2:Y:S01]  /*97e0*/  MUFU.TANH R74, R74 ;  /* 0x0000004a004a7308 */ /* 0x000ea20000002400 */
        /* <DEDUP_REMOVED lines=10> */
[----:B0-----:R-:W-:Y:S02]  /*9890*/  FSEL R71, R71, -INF , P3 ;  /* 0xff80000047477808 */ /* 0x001fe40001800000 */
[----:B------:R-:W-:Y:S02]  /*98a0*/  FMNMX.FTZ R38, R70, R31, !PT ;  /* 0x0000001f46267209 */ /* 0x000fe40007810000 */
[----:B------:R-:W-:Y:S02]  /*98b0*/  FSEL R69, R69, -INF , P5 ;  /* 0xff80000045457808 */ /* 0x000fe40002800000 */
[----:B------:R-:W-:Y:S02]  /*98c0*/  ISETP.GT.AND P5, PT, R72, 0x79, PT ;  /* 0x000000794800780c */ /* 0x000fe40003fa4270 */
[----:B-1----:R-:W-:-:S02]  /*98d0*/  FSEL R73, R73, -INF , P4 ;  /* 0xff80000049497808 */ /* 0x002fc40002000000 */
[----:B------:R-:W-:Y:S02]  /*98e0*/  FMNMX.FTZ R38, R71, R38, !PT ;  /* 0x0000002647267209 */ /* 0x000fe40007810000 */
[----:B--2---:R-:W-:Y:S02]  /*98f0*/  FSEL R74, R74, -INF , P5 ;  /* 0xff8000004a4a7808 */ /* 0x004fe40002800000 */
[----:B------:R-:W-:-:S04]  /*9900*/  FMNMX.FTZ R31, R73, R38, !PT ;  /* 0x00000026491f7209 */ /* 0x000fc80007810000 */
[----:B------:R-:W-:-:S05]  /*9910*/  FMNMX.FTZ R78, R74, R31, !PT ;  /* 0x0000001f4a4e7209 */ /* 0x000fca0007810000 */
[----:B------:R-:W0:Y:S02]  /*9920*/  SHFL.BFLY PT, R31, R78, 0x2, 0x1f ;  /* 0x0c401f004e1f7f89 */ /* 0x000e2400000e0000 */
[----:B0-----:R-:W-:-:S05]  /*9930*/  FMNMX.FTZ R81, R78, R31, !PT ;  /* 0x0000001f4e517209 */ /* 0x001fca0007810000 */
[----:B------:R-:W0:Y:S02]  /*9940*/  SHFL.BFLY PT, R38, R81, 0x1, 0x1f ;  /* 0x0c201f0051267f89 */ /* 0x000e2400000e0000 */
[----:B0-----:R-:W-:-:S04]  /*9950*/  FMNMX.FTZ R31, R81, R38, !PT ;  /* 0x00000026511f7209 */ /* 0x001fc80007810000 */
[C---:B------:R-:W-:Y:S01]  /*9960*/  FSETP.NEU.FTZ.AND P6, PT, R31.reuse, -INF , PT ;  /* 0xff8000001f00780b */ /* 0x040fe20003fdd000 */
[----:B------:R-:W-:-:S05]  /*9970*/  FMUL.FTZ R77, R31, UR4 ;  /* 0x000000041f4d7c20 */ /* 0x000fca0008410000 */
[----:B------:R-:W-:-:S05]  /*9980*/  FSEL R77, R77, RZ, P6 ;  /* 0x000000ff4d4d7208 */ /* 0x000fca0003000000 */
[--C-:B------:R-:W-:Y:S01]  /*9990*/  FFMA.FTZ R148, R3, UR4, -R77.reuse ;  /* 0x0000000403947c23 */ /* 0x100fe2000801084d */
[----:B------:R-:W-:Y:S01]  /*99a0*/  FFMA.FTZ R3, R4, UR4, -R77 ;  /* 0x0000000404037c23 */ /* 0x000fe2000801084d */
[----:B------:R-:W-:Y:S01]  /*99b0*/  FMNMX.FTZ R4, R5, R6, !PT ;  /* 0x0000000605047209 */ /* 0x000fe20007810000 */
[----:B------:R-:W-:-:S03]  /*99c0*/  FMUL.FTZ R38, R79, UR5 ;  /* 0x000000054f267c20 */ /* 0x000fc60008410000 */
[----:B------:R-:W-:Y:S01]  /*99d0*/  FMNMX.FTZ R79, R9, R4, !PT ;  /* 0x00000004094f7209 */ /* 0x000fe20007810000 */
[----:B------:R-:W-:-:S03]  /*99e0*/  FFMA.FTZ R120, R11, UR4, -R77 ;  /* 0x000000040b787c23 */ /* 0x000fc6000801084d */
[----:B------:R-:W-:-:S04]  /*99f0*/  FMNMX.FTZ R4, R10, R79, !PT ;  /* 0x0000004f0a047209 */ /* 0x000fc80007810000 */
[----:B------:R-:W-:-:S04]  /*9a00*/  FMNMX.FTZ R11, R25, R4, !PT ;  /* 0x00000004190b7209 */ /* 0x000fc80007810000 */
[----:B------:R-:W-:-:S04]  /*9a10*/  FMNMX.FTZ R4, R26, R11, !PT ;  /* 0x0000000b1a047209 */ /* 0x000fc80007810000 */
        /* <DEDUP_REMOVED lines=18> */
[----:B------:R-:W-:Y:S01]  /*9b40*/  FMNMX.FTZ R39, R57, R4, !PT ;  /* 0x0000000439277209 */ /* 0x000fe20007810000 */
[----:B------:R-:W-:-:S03]  /*9b50*/  FMUL.FTZ R72, R82, UR5 ;  /* 0x0000000552487c20 */ /* 0x000fc60008410000 */
[----:B------:R-:W-:Y:S01]  /*9b60*/  FMNMX.FTZ R4, R58, R39, !PT ;  /* 0x000000273a047209 */ /* 0x000fe20007810000 */
[----:B------:R-:W0:Y:S01]  /*9b70*/  MUFU.TANH R38, R38 ;  /* 0x0000002600267308 */ /* 0x000e220000002400 */
[----:B------:R-:W-:Y:S02]  /*9b80*/  FMUL.FTZ R80, R83, UR5 ;  /* 0x0000000553507c20 */ /* 0x000fe40008410000 */
[----:B------:R-:W-:Y:S01]  /*9b90*/  FMNMX.FTZ R79, R61, R4, !PT ;  /* 0x000000043d4f7209 */ /* 0x000fe20007810000 */
[----:B------:R-:W-:-:S03]  /*9ba0*/  FMUL.FTZ R78, R86, UR5 ;  /* 0x00000005564e7c20 */ /* 0x000fc60008410000 */
[----:B------:R-:W-:Y:S01]  /*9bb0*/  FMNMX.FTZ R4, R62, R79, !PT ;  /* 0x0000004f3e047209 */ /* 0x000fe20007810000 */
[----:B------:R-:W1:Y:S01]  /*9bc0*/  MUFU.TANH R72, R72 ;  /* 0x0000004800487308 */ /* 0x000e620000002400 */
[----:B------:R-:W-:Y:S01]  /*9bd0*/  FMUL.FTZ R81, R87, UR5 ;  /* 0x0000000557517c20 */ /* 0x000fe20008410000 */
[--C-:B------:R-:W-:Y:S01]  /*9be0*/  FFMA.FTZ R150, R7, UR4, -R77.reuse ;  /* 0x0000000407967c23 */ /* 0x100fe2000801084d */
[----:B------:R-:W-:Y:S01]  /*9bf0*/  FMNMX.FTZ R79, R65, R4, !PT ;  /* 0x00000004414f7209 */ /* 0x000fe20007810000 */
[--C-:B------:R-:W-:Y:S01]  /*9c00*/  FFMA.FTZ R7, R8, UR4, -R77.reuse ;  /* 0x0000000408077c23 */ /* 0x100fe2000801084d */
[--C-:B------:R-:W-:Y:S01]  /*9c10*/  FFMA.FTZ R28, R28, UR4, -R77.reuse ;  /* 0x000000041c1c7c23 */ /* 0x100fe2000801084d */
[--C-:B------:R-:W-:Y:S02]  /*9c20*/  FFMA.FTZ R24, R24, UR4, -R77.reuse ;  /* 0x0000000418187c23 */ /* 0x100fe4000801084d */
[----:B------:R-:W2:Y:S01]  /*9c30*/  MUFU.TANH R80, R80 ;  /* 0x0000005000507308 */ /* 0x000ea20000002400 */
[----:B------:R-:W-:Y:S01]  /*9c40*/  FMNMX.FTZ R8, R66, R79, !PT ;  /* 0x0000004f42087209 */ /* 0x000fe20007810000 */
[--C-:B------:R-:W-:Y:S01]  /*9c50*/  FFMA.FTZ R32, R32, UR4, -R77.reuse ;  /* 0x0000000420207c23 */ /* 0x100fe2000801084d */
[----:B0-----:R-:W-:Y:S01]  /*9c60*/  FSEL R4, R38, -INF , P1 ;  /* 0xff80000026047808 */ /* 0x001fe20000800000 */
[----:B------:R-:W-:-:S04]  /*9c70*/  FFMA.FTZ R36, R36, UR4, -R77 ;  /* 0x0000000424247c23 */ /* 0x000fc8000801084d */
[----:B------:R-:W0:Y:S01]  /*9c80*/  MUFU.TANH R78, R78 ;  /* 0x0000004e004e7308 */ /* 0x000e220000002400 */
[----:B------:R-:W-:Y:S01]  /*9c90*/  FMNMX.FTZ R83, R69, R8, !PT ;  /* 0x0000000845537209 */ /* 0x000fe20007810000 */
[--C-:B------:R-:W-:Y:S01]  /*9ca0*/  FFMA.FTZ R132, R47, UR4, -R77.reuse ;  /* 0x000000042f847c23 */ /* 0x100fe2000801084d */
[----:B-1----:R-:W-:Y:S01]  /*9cb0*/  FSEL R8, R72, -INF , P2 ;  /* 0xff80000048087808 */ /* 0x002fe20001000000 */
[--C-:B------:R-:W-:Y:S01]  /*9cc0*/  FFMA.FTZ R134, R51, UR4, -R77.reuse ;  /* 0x0000000433867c23 */ /* 0x100fe2000801084d */
[--C-:B------:R-:W-:Y:S01]  /*9cd0*/  FFMA.FTZ R136, R55, UR4, -R77.reuse ;  /* 0x0000000437887c23 */ /* 0x100fe2000801084d */
[--C-:B------:R-:W-:Y:S01]  /*9ce0*/  FFMA.FTZ R138, R59, UR4, -R77.reuse ;  /* 0x000000043b8a7c23 */ /* 0x100fe2000801084d */
[--C-:B------:R-:W-:Y:S01]  /*9cf0*/  FFMA.FTZ R140, R63, UR4, -R77.reuse ;  /* 0x000000043f8c7c23 */ /* 0x100fe2000801084d */
[----:B------:R-:W1:Y:S01]  /*9d00*/  MUFU.TANH R81, R81 ;  /* 0x0000005100517308 */ /* 0x000e620000002400 */
[----:B------:R-:W-:Y:S01]  /*9d10*/  FMNMX.FTZ R83, R4, R83, !PT ;  /* 0x0000005304537209 */ /* 0x000fe20007810000 */
[--C-:B------:R-:W-:Y:S01]  /*9d20*/  FFMA.FTZ R142, R67, UR4, -R77.reuse ;  /* 0x00000004438e7c23 */ /* 0x100fe2000801084d */
[--C-:B------:R-:W-:Y:S01]  /*9d30*/  FFMA.FTZ R146, R73, UR4, -R77.reuse ;  /* 0x0000000449927c23 */ /* 0x100fe2000801084d */
[--C-:B------:R-:W-:Y:S01]  /*9d40*/  FFMA.FTZ R40, R40, UR4, -R77.reuse ;  /* 0x0000000428287c23 */ /* 0x100fe2000801084d */
[----:B------:R-:W-:Y:S01]  /*9d50*/  FMNMX.FTZ R83, R8, R83, !PT ;  /* 0x0000005308537209 */ /* 0x000fe20007810000 */
[--C-:B------:R-:W-:Y:S01]  /*9d60*/  FFMA.FTZ R130, R76, UR4, -R77.reuse ;  /* 0x000000044c827c23 */ /* 0x100fe2000801084d */
[--C-:B------:R-:W-:Y:S01]  /*9d70*/  FFMA.FTZ R44, R44, UR4, -R77.reuse ;  /* 0x000000042c2c7c23 */ /* 0x100fe2000801084d */
[----:B------:R2:W-:Y:S01]  /*9d80*/  MUFU.EX2 R27, R28 ;  /* 0x0000001c001b7308 */ /* 0x0005e20000000800 */
[--C-:B------:R-:W-:Y:S01]  /*9d90*/  FFMA.FTZ R144, R70, UR4, -R77.reuse ;  /* 0x0000000446907c23 */ /* 0x100fe2000801084d */
[----:B------:R-:W-:Y:S01]  /*9da0*/  FFMA.FTZ R71, R71, UR4, -R77 ;  /* 0x0000000447477c23 */ /* 0x000fe2000801084d */
[----:B------:R-:W-:Y:S01]  /*9db0*/  ULDC UR5, c[0x0][0x988] ;  /* 0x0002620000057ab9 */ /* 0x000fe20000000800 */
[----:B--2---:R-:W-:-:S04]  /*9dc0*/  FSEL R28, R80, -INF , P3 ;  /* 0xff800000501c7808 */ /* 0x004fc80001800000 */
[----:B------:R0:W-:Y:S01]  /*9dd0*/  MUFU.EX2 R11, R24 ;  /* 0x00000018000b7308 */ /* 0x0001e20000000800 */
[----:B------:R-:W-:Y:S02]  /*9de0*/  FMNMX.FTZ R83, R28, R83, !PT ;  /* 0x000000531c537209 */ /* 0x000fe40007810000 */
[----:B0-----:R-:W-:-:S05]  /*9df0*/  FSEL R24, R78, -INF , P4 ;  /* 0xff8000004e187808 */ /* 0x001fca0002000000 */
[----:B------:R1:W-:Y:S01]  /*9e00*/  MUFU.EX2 R75, R32 ;  /* 0x00000020004b7308 */ /* 0x0003e20000000800 */
[----:B------:R-:W-:Y:S02]  /*9e10*/  FMNMX.FTZ R83, R24, R83, !PT ;  /* 0x0000005318537209 */ /* 0x000fe40007810000 */
[----:B-1----:R-:W-:-:S04]  /*9e20*/  FSEL R32, R81, -INF , P5 ;  /* 0xff80000051207808 */ /* 0x002fc80002800000 */
[----:B------:R-:W-:Y:S01]  /*9e30*/  FMNMX.FTZ R83, R32, R83, !PT ;  /* 0x0000005320537209 */ /* 0x000fe20007810000 */
[----:B------:R0:W-:Y:S04]  /*9e40*/  MUFU.EX2 R35, R36 ;  /* 0x0000002400237308 */ /* 0x0001e80000000800 */
[----:B0-----:R-:W0:Y:S02]  /*9e50*/  SHFL.BFLY PT, R36, R83, 0x2, 0x1f ;  /* 0x0c401f0053247f89 */ /* 0x001e2400000e0000 */
[----:B0-----:R-:W-:-:S05]  /*9e60*/  FMNMX.FTZ R36, R83, R36, !PT ;  /* 0x0000002453247209 */ /* 0x001fca0007810000 */
[----:B------:R-:W0:Y:S01]  /*9e70*/  SHFL.BFLY PT, R81, R36, 0x1, 0x1f ;  /* 0x0c201f0024517f89 */ /* 0x000e2200000e0000 */
[----:B------:R-:W-:Y:S01]  /*9e80*/  MUFU.EX2 R148, R148 ;  /* 0x0000009400947308 */ /* 0x000fe20000000800 */
[--C-:B------:R-:W-:Y:S01]  /*9e90*/  FFMA.FTZ R47, R48, UR4, -R77.reuse ;  /* 0x00000004302f7c23 */ /* 0x100fe2000801084d */
[----:B------:R-:W-:-:S06]  /*9ea0*/  FFMA.FTZ R51, R52, UR4, -R77 ;  /* 0x0000000434337c23 */ /* 0x000fcc000801084d */
[----:B------:R-:W1:Y:S01]  /*9eb0*/  MUFU.EX2 R3, R3 ;  /* 0x0000000300037308 */ /* 0x000e620000000800 */
[--C-:B------:R-:W-:Y:S01]  /*9ec0*/  FFMA.FTZ R55, R56, UR4, -R77.reuse ;  /* 0x0000000438377c23 */ /* 0x100fe2000801084d */
[--C-:B------:R-:W-:Y:S01]  /*9ed0*/  FFMA.FTZ R59, R60, UR4, -R77.reuse ;  /* 0x000000043c3b7c23 */ /* 0x100fe2000801084d */
[--C-:B------:R-:W-:Y:S01]  /*9ee0*/  FFMA.FTZ R63, R64, UR4, -R77.reuse ;  /* 0x00000004403f7c23 */ /* 0x100fe2000801084d */
[--C-:B------:R-:W-:Y:S01]  /*9ef0*/  FFMA.FTZ R67, R68, UR4, -R77.reuse ;  /* 0x0000000444437c23 */ /* 0x100fe2000801084d */
[----:B------:R-:W-:-:S03]  /*9f00*/  FFMA.FTZ R73, R74, UR4, -R77 ;  /* 0x000000044a497c23 */ /* 0x000fc6000801084d */
[----:B------:R-:W2:Y:S01]  /*9f10*/  MUFU.EX2 R150, R150 ;  /* 0x0000009600967308 */ /* 0x000ea20000000800 */
[----:B0-----:R-:W-:-:S04]  /*9f20*/  FMNMX.FTZ R38, R36, R81, !PT ;  /* 0x0000005124267209 */ /* 0x001fc80007810000 */
[C---:B------:R-:W-:Y:S01]  /*9f30*/  FSETP.NEU.FTZ.AND P1, PT, R38.reuse, -INF , PT ;  /* 0xff8000002600780b */ /* 0x040fe20003f3d000 */
[----:B------:R-:W-:Y:S02]  /*9f40*/  FMUL.FTZ R36, R38, UR4 ;  /* 0x0000000426247c20 */ /* 0x000fe40008410000 */
[----:B------:R-:W0:Y:S03]  /*9f50*/  MUFU.EX2 R7, R7 ;  /* 0x0000000700077308 */ /* 0x000e260000000800 */
[----:B------:R-:W-:-:S05]  /*9f60*/  FSEL R77, R36, RZ, P1 ;  /* 0x000000ff244d7208 */ /* 0x000fca0000800000 */
[----:B------:R-:W3:Y:S01]  /*9f70*/  MUFU.EX2 R120, R120 ;  /* 0x0000007800787308 */ /* 0x000ee20000000800 */
[--C-:B------:R-:W-:Y:S01]  /*9f80*/  FFMA.FTZ R149, R5, UR4, -R77.reuse ;  /* 0x0000000405957c23 */ /* 0x100fe2000801084d */
[--C-:B------:R-:W-:Y:S01]  /*9f90*/  FFMA.FTZ R6, R6, UR4, -R77.reuse ;  /* 0x0000000406067c23 */ /* 0x100fe2000801084d */
[----:B------:R-:W-:Y:S01]  /*9fa0*/  FFMA.FTZ R151, R9, UR4, -R77 ;  /* 0x0000000409977c23 */ /* 0x000fe2000801084d */
[----:B-1----:R-:W-:Y:S01]  /*9fb0*/  FADD.FTZ R5, R148, R3 ;  /* 0x0000000394057221 */ /* 0x002fe20000010000 */
[----:B------:R-:W-:-:S03]  /*9fc0*/  FFMA.FTZ R10, R10, UR4, -R77 ;  /* 0x000000040a0a7c23 */ /* 0x000fc6000801084d */
[----:B------:R-:W-:Y:S01]  /*9fd0*/  MUFU.EX2 R149, R149 ;  /* 0x0000009500957308 */ /* 0x000fe20000000800 */
[----:B------:R-:W-:-:S07]  /*9fe0*/  FFMA.FTZ R121, R25, UR4, -R77 ;  /* 0x0000000419797c23 */ /* 0x000fce000801084d */
[----:B------:R-:W1:Y:S08]  /*9ff0*/  MUFU.EX2 R6, R6 ;  /* 0x0000000600067308 */ /* 0x000e700000000800 */
[----:B------:R-:W4:Y:S08]  /*a000*/  MUFU.EX2 R122, R122 ;  /* 0x0000007a007a7308 */ /* 0x000f300000000800 */
[----:B------:R2:W-:Y:S01]  /*a010*/  MUFU.EX2 R79, R44 ;  /* 0x0000002c004f7308 */ /* 0x0005e20000000800 */
[----:B------:R-:W-:-:S07]  /*a020*/  FFMA.FTZ R26, R26, UR4, -R77 ;  /* 0x000000041a1a7c23 */ /* 0x000fce000801084d */
[----:B------:R-:W5:Y:S01]  /*a030*/  MUFU.EX2 R151, R151 ;  /* 0x0000009700977308 */ /* 0x000f620000000800 */
[----:B--2---:R-:W-:-:S04]  /*a040*/  FADD.FTZ R44, R150, R5 ;  /* 0x00000005962c7221 */ /* 0x004fc80000010000 */
[----:B0-----:R-:W-:-:S03]  /*a050*/  FADD.FTZ R5, R7, R44 ;  /* 0x0000002c07057221 */ /* 0x001fc60000010000 */
[----:B------:R0:W-:Y:S01]  /*a060*/  MUFU.EX2 R39, R40 ;  /* 0x0000002800277308 */ /* 0x0001e20000000800 */
[----:B------:R-:W-:-:S07]  /*a070*/  FFMA.FTZ R123, R29, UR4, -R77 ;  /* 0x000000041d7b7c23 */ /* 0x000fce000801084d */
[----:B------:R-:W2:Y:S01]  /*a080*/  MUFU.EX2 R10, R10 ;  /* 0x0000000a000a7308 */ /* 0x000ea20000000800 */
[--C-:B0-----:R-:W-:Y:S01]  /*a090*/  FFMA.FTZ R40, R42, UR4, -R77.reuse ;  /* 0x000000042a287c23 */ /* 0x101fe2000801084d */
[----:B------:R-:W-:Y:S01]  /*a0a0*/  FFMA.FTZ R42, R46, UR4, -R77 ;  /* 0x000000042e2a7c23 */ /* 0x000fe2000801084d */
[----:B---3--:R-:W-:-:S05]  /*a0b0*/  FADD.FTZ R46, R120, R5 ;  /* 0x00000005782e7221 */ /* 0x008fca0000010000 */
[----:B------:R-:W0:Y:S01]  /*a0c0*/  MUFU.EX2 R124, R124 ;  /* 0x0000007c007c7308 */ /* 0x000e220000000800 */
[----:B------:R-:W-:Y:S01]  /*a0d0*/  FADD.FTZ R5, R11, R46 ;  /* 0x0000002e0b057221 */ /* 0x000fe20000010000 */
[----:B-1----:R-:W-:-:S06]  /*a0e0*/  FADD.FTZ R48, R149, R6 ;  /* 0x0000000695307221 */ /* 0x002fcc0000010000 */
[----:B------:R-:W1:Y:S01]  /*a0f0*/  MUFU.EX2 R121, R121 ;  /* 0x0000007900797308 */ /* 0x000e620000000800 */
[----:B------:R-:W-:Y:S01]  /*a100*/  FFMA.FTZ R30, R30, UR4, -R77 ;  /* 0x000000041e1e7c23 */ /* 0x000fe2000801084d */
[----:B----4-:R-:W-:Y:S01]  /*a110*/  FADD.FTZ R46, R122, R5 ;  /* 0x000000057a2e7221 */ /* 0x010fe20000010000 */
[----:B-----5:R-:W-:-:S05]  /*a120*/  FADD.FTZ R5, R151, R48 ;  /* 0x0000003097057221 */ /* 0x020fca0000010000 */
[----:B------:R-:W3:Y:S01]  /*a130*/  MUFU.EX2 R26, R26 ;  /* 0x0000001a001a7308 */ /* 0x000ee20000000800 */
[----:B------:R-:W-:Y:S01]  /*a140*/  FFMA.FTZ R125, R33, UR4, -R77 ;  /* 0x00000004217d7c23 */ /* 0x000fe2000801084d */
[----:B------:R-:W-:-:S06]  /*a150*/  FADD.FTZ R9, R27, R46 ;  /* 0x0000002e1b097221 */ /* 0x000fcc0000010000 */
[----:B------:R-:W4:Y:S01]  /*a160*/  MUFU.EX2 R126, R126 ;  /* 0x0000007e007e7308 */ /* 0x000f220000000800 */
[----:B--2---:R-:W-:Y:S01]  /*a170*/  FADD.FTZ R48, R10, R5 ;  /* 0x000000050a307221 */ /* 0x004fe20000010000 */
[----:B------:R-:W-:-:S06]  /*a180*/  FFMA.FTZ R34, R34, UR4, -R77 ;  /* 0x0000000422227c23 */ /* 0x000fcc000801084d */
[----:B------:R-:W2:Y:S01]  /*a190*/  MUFU.EX2 R123, R123 ;  /* 0x0000007b007b7308 */ /* 0x000ea20000000800 */
[----:B------:R-:W-:Y:S01]  /*a1a0*/  FFMA.FTZ R44, R50, UR4, -R77 ;  /* 0x00000004322c7c23 */ /* 0x000fe2000801084d */
[----:B0-----:R-:W-:Y:S01]  /*a1b0*/  FADD.FTZ R50, R124, R9 ;  /* 0x000000097c327221 */ /* 0x001fe20000010000 */
[----:B-1----:R-:W-:-:S05]  /*a1c0*/  FADD.FTZ R5, R121, R48 ;  /* 0x0000003079057221 */ /* 0x002fca0000010000 */
[----:B------:R-:W0:Y:S01]  /*a1d0*/  MUFU.EX2 R30, R30 ;  /* 0x0000001e001e7308 */ /* 0x000e220000000800 */
[----:B------:R-:W-:Y:S01]  /*a1e0*/  FFMA.FTZ R127, R37, UR4, -R77 ;  /* 0x00000004257f7c23 */ /* 0x000fe2000801084d */
[----:B------:R-:W-:-:S06]  /*a1f0*/  FADD.FTZ R9, R75, R50 ;  /* 0x000000324b097221 */ /* 0x000fcc0000010000 */
[----:B------:R-:W1:Y:S01]  /*a200*/  MUFU.EX2 R128, R128 ;  /* 0x0000008000807308 */ /* 0x000e620000000800 */
[----:B---3--:R-:W-:Y:S01]  /*a210*/  FADD.FTZ R50, R26, R5 ;  /* 0x000000051a327221 */ /* 0x008fe20000010000 */
[----:B------:R-:W-:-:S06]  /*a220*/  FFMA.FTZ R36, R43, UR4, -R77 ;  /* 0x000000042b247c23 */ /* 0x000fcc000801084d */
[----:B------:R-:W3:Y:S01]  /*a230*/  MUFU.EX2 R125, R125 ;  /* 0x0000007d007d7308 */ /* 0x000ee20000000800 */
[----:B----4-:R-:W-:Y:S01]  /*a240*/  FADD.FTZ R48, R126, R9 ;  /* 0x000000097e307221 */ /* 0x010fe20000010000 */
[----:B--2---:R-:W-:-:S06]  /*a250*/  FADD.FTZ R5, R123, R50 ;  /* 0x000000327b057221 */ /* 0x004fcc0000010000 */
[----:B------:R-:W-:Y:S01]  /*a260*/  MUFU.EX2 R34, R34 ;  /* 0x0000002200227308 */ /* 0x000fe20000000800 */
[----:B------:R-:W-:Y:S01]  /*a270*/  FFMA.FTZ R129, R41, UR4, -R77 ;  /* 0x0000000429817c23 */ /* 0x000fe2000801084d */
[----:B------:R-:W-:-:S06]  /*a280*/  FADD.FTZ R9, R35, R48 ;  /* 0x0000003023097221 */ /* 0x000fcc0000010000 */
[----:B------:R-:W2:Y:S01]  /*a290*/  MUFU.EX2 R130, R130 ;  /* 0x0000008200827308 */ /* 0x000ea20000000800 */
[----:B------:R-:W-:Y:S01]  /*a2a0*/  MOV R25, UR38 ;  /* 0x0000002600197c02 */ /* 0x000fe20008000f00 */
[----:B0-----:R-:W-:-:S06]  /*a2b0*/  FADD.FTZ R50, R30, R5 ;  /* 0x000000051e327221 */ /* 0x001fcc0000010000 */
[----:B------:R-:W0:Y:S01]  /*a2c0*/  MUFU.EX2 R127, R127 ;  /* 0x0000007f007f7308 */ /* 0x000e220000000800 */
[----:B-1----:R-:W-:Y:S01]  /*a2d0*/  FADD.FTZ R52, R128, R9 ;  /* 0x0000000980347221 */ /* 0x002fe20000010000 */
[----:B------:R-:W-:Y:S01]  /*a2e0*/  PRMT R0, R25, 0x654, R0 ;  /* 0x0000065419007816 */ /* 0x000fe20000000000 */
[----:B---3--:R-:W-:-:S05]  /*a2f0*/  FADD.FTZ R5, R125, R50 ;  /* 0x000000327d057221 */ /* 0x008fca0000010000 */
[----:B------:R-:W1:Y:S01]  /*a300*/  MUFU.EX2 R36, R36 ;  /* 0x0000002400247308 */ /* 0x000e620000000800 */
[----:B------:R-:W-:Y:S01]  /*a310*/  FFMA.FTZ R131, R45, UR4, -R77 ;  /* 0x000000042d837c23 */ /* 0x000fe2000801084d */
[----:B------:R-:W-:Y:S01]  /*a320*/  FADD.FTZ R9, R39, R52 ;  /* 0x0000003427097221 */ /* 0x000fe20000010000 */
[----:B------:R3:W-:Y:S05]  /*a330*/  SYNCS.ARRIVE.TRANS64.RED.A1T0 RZ, [R0+URZ], RZ ;  /* 0x000000ff00ff79a7 */ /* 0x0007ea000810043f */
[----:B------:R-:W4:Y:S01]  /*a340*/  MUFU.EX2 R132, R132 ;  /* 0x0000008400847308 */ /* 0x000f220000000800 */
[----:B--2---:R-:W-:Y:S01]  /*a350*/  FADD.FTZ R50, R130, R9 ;  /* 0x0000000982327221 */ /* 0x004fe20000010000 */
[----:B---3--:R-:W-:-:S06]  /*a360*/  FADD.FTZ R0, R34, R5 ;  /* 0x0000000522007221 */ /* 0x008fcc0000010000 */
[----:B------:R-:W2:Y:S01]  /*a370*/  MUFU.EX2 R129, R129 ;  /* 0x0000008100817308 */ /* 0x000ea20000000800 */
[----:B0-----:R-:W-:-:S07]  /*a380*/  FADD.FTZ R5, R127, R0 ;  /* 0x000000007f057221 */ /* 0x001fce0000010000 */
[----:B------:R-:W0:Y:S01]  /*a390*/  MUFU.EX2 R47, R47 ;  /* 0x0000002f002f7308 */ /* 0x000e220000000800 */
[----:B------:R-:W-:-:S07]  /*a3a0*/  FFMA.FTZ R133, R49, UR4, -R77 ;  /* 0x0000000431857c23 */ /* 0x000fce000801084d */
[----:B------:R-:W3:Y:S01]  /*a3b0*/  MUFU.EX2 R40, R40 ;  /* 0x0000002800287308 */ /* 0x000ee20000000800 */
[----:B------:R-:W-:Y:S01]  /*a3c0*/  FADD.FTZ R9, R79, R50 ;  /* 0x000000324f097221 */ /* 0x000fe20000010000 */
[----:B-1----:R-:W-:-:S06]  /*a3d0*/  FADD.FTZ R52, R36, R5 ;  /* 0x0000000524347221 */ /* 0x002fcc0000010000 */
[----:B------:R-:W1:Y:S01]  /*a3e0*/  MUFU.EX2 R134, R134 ;  /* 0x0000008600867308 */ /* 0x000e620000000800 */
[----:B----4-:R-:W-:-:S07]  /*a3f0*/  FADD.FTZ R0, R132, R9 ;  /* 0x0000000984007221 */ /* 0x010fce0000010000 */
[----:B------:R-:W4:Y:S01]  /*a400*/  MUFU.EX2 R131, R131 ;  /* 0x0000008300837308 */ /* 0x000f220000000800 */
[----:B--2---:R-:W-:-:S07]  /*a410*/  FADD.FTZ R9, R129, R52 ;  /* 0x0000003481097221 */ /* 0x004fce0000010000 */
[----:B------:R-:W2:Y:S01]  /*a420*/  MUFU.EX2 R51, R51 ;  /* 0x0000003300337308 */ /* 0x000ea20000000800 */
[----:B------:R-:W-:-:S07]  /*a430*/  FFMA.FTZ R135, R53, UR4, -R77 ;  /* 0x0000000435877c23 */ /* 0x000fce000801084d */
[----:B------:R-:W5:Y:S01]  /*a440*/  MUFU.EX2 R42, R42 ;  /* 0x0000002a002a7308 */ /* 0x000f620000000800 */
[----:B0-----:R-:W-:Y:S01]  /*a450*/  FADD.FTZ R5, R47, R0 ;  /* 0x000000002f057221 */ /* 0x001fe20000010000 */
[----:B------:R-:W-:-:S06]  /*a460*/  FFMA.FTZ R0, R4, UR4, -R77 ;  /* 0x0000000404007c23 */ /* 0x000fcc000801084d */
[----:B------:R-:W0:Y:S01]  /*a470*/  MUFU.EX2 R136, R136 ;  /* 0x0000008800887308 */ /* 0x000e220000000800 */
[----:B---3--:R-:W-:Y:S01]  /*a480*/  FADD.FTZ R4, R40, R9 ;  /* 0x0000000928047221 */ /* 0x008fe20000010000 */
[----:B------:R-:W-:-:S06]  /*a490*/  FFMA.FTZ R46, R54, UR4, -R77 ;  /* 0x00000004362e7c23 */ /* 0x000fcc000801084d */
[----:B------:R-:W3:Y:S01]  /*a4a0*/  MUFU.EX2 R133, R133 ;  /* 0x0000008500857308 */ /* 0x000ee20000000800 */
[----:B-1----:R-:W-:Y:S01]  /*a4b0*/  FADD.FTZ R52, R134, R5 ;  /* 0x0000000586347221 */ /* 0x002fe20000010000 */
[----:B----4-:R-:W-:-:S06]  /*a4c0*/  FADD.FTZ R9, R131, R4 ;  /* 0x0000000483097221 */ /* 0x010fcc0000010000 */
[----:B------:R-:W1:Y:S01]  /*a4d0*/  MUFU.EX2 R55, R55 ;  /* 0x0000003700377308 */ /* 0x000e620000000800 */
[----:B------:R-:W-:-:S07]  /*a4e0*/  FFMA.FTZ R137, R57, UR4, -R77 ;  /* 0x0000000439897c23 */ /* 0x000fce000801084d */
[----:B------:R-:W4:Y:S01]  /*a4f0*/  MUFU.EX2 R44, R44 ;  /* 0x0000002c002c7308 */ /* 0x000f220000000800 */
[----:B------:R-:W-:Y:S01]  /*a500*/  FFMA.FTZ R5, R8, UR4, -R77 ;  /* 0x0000000408057c23 */ /* 0x000fe2000801084d */
[----:B--2---:R-:W-:-:S06]  /*a510*/  FADD.FTZ R25, R51, R52 ;  /* 0x0000003433197221 */ /* 0x004fcc0000010000 */
[----:B------:R-:W2:Y:S01]  /*a520*/  MUFU.EX2 R138, R138 ;  /* 0x0000008a008a7308 */ /* 0x000ea20000000800 */
[----:B-----5:R-:W-:Y:S01]  /*a530*/  FADD.FTZ R8, R42, R9 ;  /* 0x000000092a087221 */ /* 0x020fe20000010000 */
[----:B------:R-:W-:-:S06]  /*a540*/  FFMA.FTZ R48, R58, UR4, -R77 ;  /* 0x000000043a307c23 */ /* 0x000fcc000801084d */
[----:B------:R-:W5:Y:S01]  /*a550*/  MUFU.EX2 R135, R135 ;  /* 0x0000008700877308 */ /* 0x000f620000000800 */
[----:B0-----:R-:W-:Y:S01]  /*a560*/  FADD.FTZ R52, R136, R25 ;  /* 0x0000001988347221 */ /* 0x001fe20000010000 */
[----:B------:R-:W-:-:S06]  /*a570*/  F2FP.F16.F32.PACK_AB R148, R3, R148 ;  /* 0x000000940394723e */ /* 0x000fcc00000000ff */
        /* <DEDUP_REMOVED lines=9> */
[----:B--2---:R-:W-:Y:S01]  /*a610*/  FADD.FTZ R52, R138, R9 ;  /* 0x000000098a347221 */ /* 0x004fe20000010000 */
[----:B-----5:R-:W-:-:S06]  /*a620*/  FADD.FTZ R3, R135, R8 ;  /* 0x0000000887037221 */ /* 0x020fcc0000010000 */
[----:B------:R-:W2:Y:S01]  /*a630*/  MUFU.EX2 R63, R63 ;  /* 0x0000003f003f7308 */ /* 0x000ea20000000800 */
[----:B------:R-:W-:-:S07]  /*a640*/  FFMA.FTZ R141, R65, UR4, -R77 ;  /* 0x00000004418d7c23 */ /* 0x000fce000801084d */
[----:B------:R-:W5:Y:S01]  /*a650*/  MUFU.EX2 R48, R48 ;  /* 0x0000003000307308 */ /* 0x000f620000000800 */
[----:B------:R-:W-:Y:S01]  /*a660*/  F2FP.F16.F32.PACK_AB R150, R7, R150 ;  /* 0x000000960796723e */ /* 0x000fe200000000ff */
[----:B0-----:R-:W-:-:S06]  /*a670*/  FADD.FTZ R7, R59, R52 ;  /* 0x000000343b077221 */ /* 0x001fcc0000010000 */
[----:B------:R-:W0:Y:S01]  /*a680*/  MUFU.EX2 R142, R142 ;  /* 0x0000008e008e7308 */ /* 0x000e220000000800 */
[----:B---3--:R-:W-:-:S07]  /*a690*/  FADD.FTZ R52, R46, R3 ;  /* 0x000000032e347221 */ /* 0x008fce0000010000 */
[----:B------:R-:W3:Y:S01]  /*a6a0*/  MUFU.EX2 R139, R139 ;  /* 0x0000008b008b7308 */ /* 0x000ee20000000800 */
[----:B------:R-:W-:Y:S01]  /*a6b0*/  FFMA.FTZ R66, R66, UR4, -R77 ;  /* 0x0000000442427c23 */ /* 0x000fe2000801084d */
[----:B-1----:R-:W-:-:S06]  /*a6c0*/  FADD.FTZ R54, R140, R7 ;  /* 0x000000078c367221 */ /* 0x002fcc0000010000 */
[----:B------:R-:W1:Y:S01]  /*a6d0*/  MUFU.EX2 R67, R67 ;  /* 0x0000004300437308 */ /* 0x000e620000000800 */
[----:B----4-:R-:W-:Y:S01]  /*a6e0*/  FADD.FTZ R3, R137, R52 ;  /* 0x0000003489037221 */ /* 0x010fe20000010000 */
[----:B------:R-:W-:-:S06]  /*a6f0*/  FFMA.FTZ R143, R69, UR4, -R77 ;  /* 0x00000004458f7c23 */ /* 0x000fcc000801084d */
[----:B------:R-:W-:Y:S01]  /*a700*/  MUFU.EX2 R50, R50 ;  /* 0x0000003200327308 */ /* 0x000fe20000000800 */
[----:B--2---:R-:W-:Y:S01]  /*a710*/  FADD.FTZ R7, R63, R54 ;  /* 0x000000363f077221 */ /* 0x004fe20000010000 */
[----:B-----5:R-:W-:-:S06]  /*a720*/  FADD.FTZ R52, R48, R3 ;  /* 0x0000000330347221 */ /* 0x020fcc0000010000 */
[----:B------:R-:W2:Y:S08]  /*a730*/  MUFU.EX2 R144, R144 ;  /* 0x0000009000907308 */ /* 0x000eb00000000800 */
[----:B------:R-:W-:Y:S01]  /*a740*/  MUFU.EX2 R141, R141 ;  /* 0x0000008d008d7308 */ /* 0x000fe20000000800 */
[----:B0-----:R-:W-:Y:S01]  /*a750*/  FADD.FTZ R54, R142, R7 ;  /* 0x000000078e367221 */ /* 0x001fe20000010000 */
[----:B---3--:R-:W-:-:S06]  /*a760*/  FADD.FTZ R3, R139, R52 ;  /* 0x000000348b037221 */ /* 0x008fcc0000010000 */
[----:B------:R-:W0:Y:S08]  /*a770*/  MUFU.EX2 R71, R71 ;  /* 0x0000004700477308 */ /* 0x000e300000000800 */
[----:B------:R-:W3:Y:S01]  /*a780*/  MUFU.EX2 R4, R66 ;  /* 0x0000004200047308 */ /* 0x000ee20000000800 */
[----:B-1----:R-:W-:-:S07]  /*a790*/  FADD.FTZ R7, R67, R54 ;  /* 0x0000003643077221 */ /* 0x002fce0000010000 */
[----:B------:R-:W1:Y:S01]  /*a7a0*/  MUFU.EX2 R143, R143 ;  /* 0x0000008f008f7308 */ /* 0x000e620000000800 */
[----:B--2---:R-:W-:Y:S01]  /*a7b0*/  FADD.FTZ R52, R144, R7 ;  /* 0x0000000790347221 */ /* 0x004fe20000010000 */
[----:B------:R-:W-:-:S06]  /*a7c0*/  FFMA.FTZ R28, R28, UR4, -R77 ;  /* 0x000000041c1c7c23 */ /* 0x000fcc000801084d */
[----:B------:R2:W4:Y:S01]  /*a7d0*/  MUFU.EX2 R8, R0 ;  /* 0x0000000000087308 */ /* 0x0005220000000800 */
[----:B0-----:R-:W-:Y:S01]  /*a7e0*/  FADD.FTZ R7, R71, R52 ;  /* 0x0000003447077221 */ /* 0x001fe20000010000 */
[----:B--2---:R-:W-:-:S06]  /*a7f0*/  FADD.FTZ R0, R50, R3 ;  /* 0x0000000332007221 */ /* 0x004fcc0000010000 */
[----:B------:R-:W0:Y:S01]  /*a800*/  MUFU.EX2 R5, R5 ;  /* 0x0000000500057308 */ /* 0x000e220000000800 */
[----:B------:R-:W-:Y:S01]  /*a810*/  FADD.FTZ R3, R141, R0 ;  /* 0x000000008d037221 */ /* 0x000fe20000010000 */
[----:B------:R-:W-:-:S03]  /*a820*/  FFMA.FTZ R24, R24, UR4, -R77 ;  /* 0x0000000418187c23 */ /* 0x000fc6000801084d */
[----:B---3--:R-:W-:-:S03]  /*a830*/  FADD.FTZ R52, R4, R3 ;  /* 0x0000000304347221 */ /* 0x008fc60000010000 */
[----:B------:R-:W2:Y:S01]  /*a840*/  MUFU.EX2 R28, R28 ;  /* 0x0000001c001c7308 */ /* 0x000ea20000000800 */
[----:B-1----:R-:W-:Y:S01]  /*a850*/  FADD.FTZ R3, R143, R52 ;  /* 0x000000348f037221 */ /* 0x002fe20000010000 */
[----:B------:R-:W-:Y:S01]  /*a860*/  FFMA.FTZ R32, R32, UR4, -R77 ;  /* 0x0000000420207c23 */ /* 0x000fe2000801084d */
[----:B------:R-:W-:Y:S02]  /*a870*/  F2FP.F16.F32.PACK_AB R149, R6, R149 ;  /* 0x000000950695723e */ /* 0x000fe400000000ff */
[----:B----4-:R-:W-:-:S03]  /*a880*/  FADD.FTZ R6, R8, R3 ;  /* 0x0000000308067221 */ /* 0x010fc60000010000 */
[----:B------:R-:W-:Y:S01]  /*a890*/  MUFU.EX2 R24, R24 ;  /* 0x0000001800187308 */ /* 0x000fe20000000800 */
[----:B------:R-:W-:Y:S01]  /*a8a0*/  F2FP.F16.F32.PACK_AB R143, R8, R143 ;  /* 0x0000008f088f723e */ /* 0x000fe200000000ff */
[----:B------:R-:W-:-:S06]  /*a8b0*/  VIADD R8, R88, 0xfffffffe ;  /* 0xfffffffe58087836 */ /* 0x000fcc0000000000 */
[----:B------:R-:W1:Y:S01]  /*a8c0*/  MUFU.EX2 R146, R146 ;  /* 0x0000009200927308 */ /* 0x000e620000000800 */
[----:B------:R-:W-:Y:S01]  /*a8d0*/  ISETP.GE.AND P1, PT, R8, R90, PT ;  /* 0x0000005a0800720c */ /* 0x000fe20003f26270 */
[----:B0-----:R-:W-:-:S06]  /*a8e0*/  FADD.FTZ R3, R5, R6 ;  /* 0x0000000605037221 */ /* 0x001fcc0000010000 */
[----:B------:R-:W0:Y:S08]  /*a8f0*/  MUFU.EX2 R147, R32 ;  /* 0x0000002000937308 */ /* 0x000e300000000800 */
[----:B------:R-:W3:Y:S01]  /*a900*/  MUFU.EX2 R73, R73 ;  /* 0x0000004900497308 */ /* 0x000ee20000000800 */
[----:B--2---:R-:W-:Y:S01]  /*a910*/  FADD.FTZ R3, R28, R3 ;  /* 0x000000031c037221 */ /* 0x004fe20000010000 */
[----:B-1----:R-:W-:-:S03]  /*a920*/  FADD.FTZ R0, R146, R7 ;  /* 0x0000000792007221 */ /* 0x002fc60000010000 */
[----:B------:R-:W-:Y:S01]  /*a930*/  FADD.FTZ R6, R24, R3 ;  /* 0x0000000318067221 */ /* 0x000fe20000010000 */
[----:B------:R-:W-:Y:S01]  /*a940*/  F2FP.F16.F32.PACK_AB R120, R11, R120 ;  /* 0x000000780b78723e */ /* 0x000fe200000000ff */
[--C-:B------:R-:W-:Y:S01]  /*a950*/  IMAD.MOV.U32 R118, RZ, RZ, R119.reuse ;  /* 0x000000ffff767224 */ /* 0x100fe200078e0077 */
[----:B------:R-:W-:Y:S01]  /*a960*/  F2FP.F16.F32.PACK_AB R122, R27, R122 ;  /* 0x0000007a1b7a723e */ /* 0x000fe200000000ff */
[----:B0-----:R-:W-:Y:S01]  /*a970*/  FADD.FTZ R3, R147, R6 ;  /* 0x0000000693037221 */ /* 0x001fe20000010000 */
[----:B------:R-:W-:Y:S01]  /*a980*/  F2FP.F16.F32.PACK_AB R124, R75, R124 ;  /* 0x0000007c4b7c723e */ /* 0x000fe200000000ff */
[--C-:B------:R-:W-:Y:S01]  /*a990*/  IMAD.MOV.U32 R117, RZ, RZ, R119.reuse ;  /* 0x000000ffff757224 */ /* 0x100fe200078e0077 */
[----:B------:R-:W-:Y:S01]  /*a9a0*/  F2FP.F16.F32.PACK_AB R126, R35, R126 ;  /* 0x0000007e237e723e */ /* 0x000fe200000000ff */
[--C-:B------:R-:W-:Y:S01]  /*a9b0*/  IMAD.MOV.U32 R115, RZ, RZ, R119.reuse ;  /* 0x000000ffff737224 */ /* 0x100fe200078e0077 */
[----:B------:R-:W-:Y:S01]  /*a9c0*/  F2FP.F16.F32.PACK_AB R128, R39, R128 ;  /* 0x000000802780723e */ /* 0x000fe200000000ff */
[--C-:B------:R-:W-:Y:S01]  /*a9d0*/  IMAD.MOV.U32 R114, RZ, RZ, R119.reuse ;  /* 0x000000ffff727224 */ /* 0x100fe200078e0077 */
[----:B------:R-:W-:Y:S01]  /*a9e0*/  F2FP.F16.F32.PACK_AB R130, R79, R130 ;  /* 0x000000824f82723e */ /* 0x000fe200000000ff */
[----:B---3--:R-:W-:Y:S01]  /*a9f0*/  FADD.FTZ R0, R73, R0 ;  /* 0x0000000049007221 */ /* 0x008fe20000010000 */
[----:B------:R-:W-:Y:S01]  /*aa00*/  F2FP.F16.F32.PACK_AB R132, R47, R132 ;  /* 0x000000842f84723e */ /* 0x000fe200000000ff */
[--C-:B------:R-:W-:Y:S01]  /*aa10*/  IMAD.MOV.U32 R113, RZ, RZ, R119.reuse ;  /* 0x000000ffff717224 */ /* 0x100fe200078e0077 */
        /* <DEDUP_REMOVED lines=35> */
[----:B------:R-:W-:Y:S01]  /*ac50*/  IMAD.MOV.U32 R89, RZ, RZ, R119 ;  /* 0x000000ffff597224 */ /* 0x000fe200078e0077 */
[----:B------:R-:W-:-:S02]  /*ac60*/  F2FP.F16.F32.PACK_AB R141, R4, R141 ;  /* 0x0000008d048d723e */ /* 0x000fc400000000ff */
[----:B------:R-:W-:Y:S02]  /*ac70*/  F2FP.F16.F32.PACK_AB R145, R28, R5 ;  /* 0x000000051c91723e */ /* 0x000fe400000000ff */
[----:B------:R-:W-:Y:S02]  /*ac80*/  F2FP.F16.F32.PACK_AB R147, R147, R24 ;  /* 0x000000189393723e */ /* 0x000fe400000000ff */
[-C--:B------:R-:W-:Y:S02]  /*ac90*/  MOV R116, R119.reuse ;  /* 0x0000007700747202 */ /* 0x080fe40000000f00 */
[-C--:B------:R-:W-:Y:S02]  /*aca0*/  MOV R112, R119.reuse ;  /* 0x0000007700707202 */ /* 0x080fe40000000f00 */
[-C--:B------:R-:W-:Y:S02]  /*acb0*/  MOV R108, R119.reuse ;  /* 0x00000077006c7202 */ /* 0x080fe40000000f00 */
[----:B------:R-:W-:-:S02]  /*acc0*/  MOV R104, R119 ;  /* 0x0000007700687202 */ /* 0x000fc40000000f00 */
[-C--:B------:R-:W-:Y:S02]  /*acd0*/  MOV R100, R119.reuse ;  /* 0x0000007700647202 */ /* 0x080fe40000000f00 */
[-C--:B------:R-:W-:Y:S02]  /*ace0*/  MOV R96, R119.reuse ;  /* 0x0000007700607202 */ /* 0x080fe40000000f00 */
[-C--:B------:R-:W-:Y:S02]  /*acf0*/  MOV R92, R119.reuse ;  /* 0x00000077005c7202 */ /* 0x080fe40000000f00 */
[----:B------:R-:W-:Y:S01]  /*ad00*/  MOV R88, R119 ;  /* 0x0000007700587202 */ /* 0x000fe20000000f00 */
[----:B------:R-:W-:Y:S06]  /*ad10*/  @!P1 BRA `(.L_x_585) ;  /* 0x0000002800309947 */ /* 0x000fec0003800000 */
[----:B------:R0:W5:Y:S01]  /*ad20*/  LDL.LU R4, [R1+0x4] ;  /* 0x0000040001047983 */ /* 0x0001620000300800 */
[----:B------:R-:W-:Y:S01]  /*ad30*/  IMAD.MOV.U32 R9, RZ, RZ, R38 ;  /* 0x000000ffff097224 */ /* 0x000fe200078e0026 */
[----:B------:R-:W-:Y:S01]  /*ad40*/  CS2R R118, SRZ ;  /* 0x0000000000767805 */ /* 0x000fe2000001ff00 */
[----:B------:R-:W-:Y:S01]  /*ad50*/  IMAD.MOV.U32 R10, RZ, RZ, R31 ;  /* 0x000000ffff0a7224 */ /* 0x000fe200078e001f */
[----:B------:R-:W-:Y:S01]  /*ad60*/  CS2R R116, SRZ ;  /* 0x0000000000747805 */ /* 0x000fe2000001ff00 */
[----:B------:R-:W-:Y:S01]  /*ad70*/  IMAD.MOV.U32 R11, RZ, RZ, R156 ;  /* 0x000000ffff0b7224 */ /* 0x000fe200078e009c */
        /* <DEDUP_REMOVED lines=13> */
[----:B0-----:R-:W-:-:S07]  /*ae50*/  CS2R R88, SRZ ;  /* 0x0000000000587805 */ /* 0x001fce000001ff00 */
.L_x_597:
[----:B------:R-:W2:Y:S01]  /*ae60*/  LDL R6, [R1+0x1c] ;  /* 0x00001c0001067983 */ /* 0x000ea20000100800 */
[----:B------:R-:W-:Y:S01]  /*ae70*/  ISETP.NE.AND P1, PT, R11, 0x1, PT ;  /* 0x000000010b00780c */ /* 0x000fe20003f25270 */
[----:B------:R-:W-:Y:S05]  /*ae80*/  YIELD ;  /* 0x0000000000007946 */ /* 0x000fea0003800000 */
[----:B------:R-:W-:Y:S02]  /*ae90*/  SEL R5, RZ, 0x1, P1 ;  /* 0x00000001ff057807 */ /* 0x000fe40000800000 */
[----:B--2---:R-:W-:Y:S02]  /*aea0*/  ISETP.NE.AND P1, PT, R6, RZ, PT ;  /* 0x000000ff0600720c */ /* 0x004fe40003f25270 */
[----:B-----5:R-:W-:-:S05]  /*aeb0*/  LOP3.LUT R6, R4, R5, RZ, 0x3c, !PT ;  /* 0x0000000504067212 */ /* 0x020fca00078e3cff */
[----:B------:R0:W-:Y:S06]  /*aec0*/  STL [R1+0x4], R6 ;  /* 0x0000040601007387 */ /* 0x0001ec0000100800 */
[----:B------:R-:W-:Y:S05]  /*aed0*/  @P1 BRA `(.L_x_586) ;  /* 0x00000000003c1947 */ /* 0x000fea0003800000 */
[----:B------:R-:W-:Y:S05]  /*aee0*/  @!P0 BRA `(.L_x_587) ;  /* 0x0000000000048947 */ /* 0x000fea0003800000 */
[----:B------:R-:W-:Y:S01]  /*aef0*/  BPT.TRAP 0x1 ;  /* 0x000000040000795c */ /* 0x000fe20000300000 */
.L_x_587:
[----:B------:R-:W-:Y:S02]  /*af00*/  IADD3 R5, R11, 0x1, RZ ;  /* 0x000000010b057810 */ /* 0x000fe40007ffe0ff */
[----:B0-----:R-:W-:Y:S02]  /*af10*/  SHF.L.U32 R6, R6, 0x1f, RZ ;  /* 0x0000001f06067819 */ /* 0x001fe400000006ff */
[----:B------:R-:W-:-:S04]  /*af20*/  ISETP.NE.AND P2, PT, R5, 0x2, PT ;  /* 0x000000020500780c */ /* 0x000fc80003f45270 */
[----:B------:R-:W-:-:S05]  /*af30*/  SEL R5, R5, RZ, P2 ;  /* 0x000000ff05057207 */ /* 0x000fca0001000000 */
[----:B------:R-:W-:-:S04]  /*af40*/  IMAD R5, R5, 0x8, R18 ;  /* 0x0000000805057824 */ /* 0x000fc800078e0212 */
[----:B------:R0:W1:Y:S01]  /*af50*/  SYNCS.PHASECHK.TRANS64.TRYWAIT P2, [R5+URZ+0x16830], R6 ;  /* 0x01683006050075a7 */ /* 0x000062000804017f */
[----:B------:R-:W-:Y:S05]  /*af60*/  @!P0 BRA `(.L_x_588) ;  /* 0x0000000000048947 */ /* 0x000fea0003800000 */
[----:B------:R-:W-:Y:S01]  /*af70*/  BPT.TRAP 0x1 ;  /* 0x000000040000795c */ /* 0x000fe20000300000 */
.L_x_588:
[----:B------:R-:W-:Y:S04]  /*af80*/  BSSY B0, `(.L_x_586) ;  /* 0x0000004000007945 */ /* 0x000fe80003800000 */
[----:B-1----:R-:W-:Y:S05]  /*af90*/  @P2 BRA `(.L_x_589) ;  /* 0x0000000000082947 */ /* 0x002fea0003800000 */
[----:B------:R-:W1:Y:S02]  /*afa0*/  SYNCS.PHASECHK.TRANS64.TRYWAIT P2, [R5+URZ+0x16830], R6 ;  /* 0x01683006050075a7 */ /* 0x000e64000804017f */
[----:B-1----:R-:W-:Y:S05]  /*afb0*/  @!P2 BRA `(.L_x_590) ;  /* 0x000000d00050a947 */ /* 0x002fea0003800000 */
.L_x_589:
[----:B------:R-:W-:Y:S05]  /*afc0*/  BSYNC B0 ;  /* 0x0000000000007941 */ /* 0x000fea0003800000 */
.L_x_586:
[----:B01----:R-:W2:Y:S01]  /*afd0*/  LDL R6, [R1+0x20] ;  /* 0x0000200001067983 */ /* 0x003ea20000100800 */
[----:B------:R-:W-:Y:S01]  /*afe0*/  VIADD R156, R11, 0x1 ;  /* 0x000000010b9c7836 */ /* 0x000fe20000000000 */
[----:B------:R-:W0:Y:S04]  /*aff0*/  S2R R5, SR_TID.X ;  /* 0x0000000000057919 */ /* 0x000e280000002100 */
[----:B------:R-:W-:-:S04]  /*b000*/  ISETP.NE.AND P2, PT, R156, 0x2, PT ;  /* 0x000000029c00780c */ /* 0x000fc80003f45270 */
[----:B------:R-:W-:Y:S01]  /*b010*/  SEL R156, R156, RZ, P2 ;  /* 0x000000ff9c9c7207 */ /* 0x000fe20001000000 */
[----:B------:R-:W-:Y:S01]  /*b020*/  IMAD.MOV.U32 R7, RZ, RZ, 0x40000040 ;  /* 0x40000040ff077424 */ /* 0x000fe200078e00ff */
[----:B------:R-:W-:Y:S05]  /*b030*/  WARPSYNC.ALL ;  /* 0x0000000000007948 */ /* 0x000fea0003800000 */
[----:B------:R-:W-:Y:S02]  /*b040*/  R2UR UR19, R7 ;  /* 0x00000000071372ca */ /* 0x000fe400000e0000 */
[----:B0-----:R-:W-:-:S04]  /*b050*/  SHF.R.U32.HI R5, RZ, 0x7, R5 ;  /* 0x00000007ff057819 */ /* 0x001fc80000011605 */
[----:B------:R-:W-:Y:S01]  /*b060*/  IADD3 R5, R5, 0x8, RZ ;  /* 0x0000000805057810 */ /* 0x000fe20007ffe0ff */
[----:B------:R-:W-:Y:S01]  /*b070*/  IMAD.MOV.U32 R27, RZ, RZ, 0x40000040 ;  /* 0x40000040ff1b7424 */ /* 0x000fe200078e00ff */
[----:B------:R-:W-:Y:S01]  /*b080*/  R2UR UR8, R12 ;  /* 0x000000000c0872ca */ /* 0x000fe200000e0000 */
[----:B------:R-:W-:Y:S01]  /*b090*/  IMAD.MOV.U32 R25, RZ, RZ, 0x40000040 ;  /* 0x40000040ff197424 */ /* 0x000fe200078e00ff */
[----:B------:R-:W-:Y:S02]  /*b0a0*/  R2UR UR9, R13 ;  /* 0x000000000d0972ca */ /* 0x000fe400000e0000 */
[----:B------:R-:W-:Y:S02]  /*b0b0*/  R2UR UR11, R27 ;  /* 0x000000001b0b72ca */ /* 0x000fe400000e0000 */
[----:B------:R-:W-:Y:S02]  /*b0c0*/  R2UR UR15, R25 ;  /* 0x00000000190f72ca */ /* 0x000fe400000e0000 */
[----:B------:R-:W-:Y:S01]  /*b0d0*/  R2UR UR23, R27 ;  /* 0x000000001b1772ca */ /* 0x000fe200000e0000 */
[----:B------:R0:W-:Y:S01]  /*b0e0*/  BAR.SYNC.DEFER_BLOCKING R5, 0x100 ;  /* 0x000400050000751d */ /* 0x0001e20000010000 */
[----:B--2---:R-:W-:-:S04]  /*b0f0*/  IMAD R26, R156, 0x400, R6 ;  /* 0x000004009c1a7824 */ /* 0x004fc800078e0206 */
[----:B------:R-:W-:-:S05]  /*b100*/  VIADD R6, R26, 0x4 ;  /* 0x000000041a067836 */ /* 0x000fca0000000000 */
[----:B------:R-:W-:Y:S02]  /*b110*/  R2UR UR18, R6 ;  /* 0x00000000061272ca */ /* 0x000fe400000e0000 */
[----:B------:R-:W2:Y:S01]  /*b120*/  LDL.64 R6, [R1+0x8] ;  /* 0x0000080001067983 */ /* 0x000ea20000100a00 */
[C---:B------:R-:W-:Y:S01]  /*b130*/  R2UR UR10, R26.reuse ;  /* 0x000000001a0a72ca */ /* 0x040fe200000e0000 */
[C---:B------:R-:W-:Y:S01]  /*b140*/  VIADD R24, R26.reuse, 0x2 ;  /* 0x000000021a187836 */ /* 0x040fe20000000000 */
[----:B------:R-:W-:-:S04]  /*b150*/  IADD3 R26, R26, 0x6, RZ ;  /* 0x000000061a1a7810 */ /* 0x000fc80007ffe0ff */
[----:B------:R-:W-:Y:S02]  /*b160*/  R2UR UR14, R24 ;  /* 0x00000000180e72ca */ /* 0x000fe400000e0000 */
[----:B------:R-:W-:Y:S02]  /*b170*/  R2UR UR22, R26 ;  /* 0x000000001a1672ca */ /* 0x000fe400000e0000 */
[----:B------:R-:W-:-:S06]  /*b180*/  WARPGROUP.ARRIVE ;  /* 0x00000000000079c5 */ /* 0x000fcc0000000000 */
[----:B------:R-:W-:Y:S01]  /*b190*/  HGMMA.64x128x16.F32 R24, gdesc[UR8], RZ, !UPT, gsb0 ;  /* 0x01e00000081879f0 */ /* 0x000fe2000c0008ff */
[----:B------:R-:W-:Y:S02]  /*b1a0*/  R2UR UR16, R20 ;  /* 0x00000000141072ca */ /* 0x000fe400000e0000 */
[----:B------:R-:W-:Y:S01]  /*b1b0*/  R2UR UR17, R21 ;  /* 0x00000000151172ca */ /* 0x000fe200000e0000 */
[----:B------:R-:W-:Y:S02]  /*b1c0*/  WARPGROUP.DEPBAR.LE gsb0, 0x0 ;  /* 0x00008000000079c5 */ /* 0x000fe40000010000 */
[----:B------:R-:W-:Y:S01]  /*b1d0*/  WARPGROUP.ARRIVE ;  /* 0x00000000000079c5 */ /* 0x000fe20000000000 */
[----:B--2---:R-:W-:Y:S02]  /*b1e0*/  R2UR UR12, R6 ;  /* 0x00000000060c72ca */ /* 0x004fe400000e0000 */
[----:B------:R-:W-:-:S13]  /*b1f0*/  R2UR UR13, R7 ;  /* 0x00000000070d72ca */ /* 0x000fda00000e0000 */
[----:B------:R-:W-:Y:S01]  /*b200*/  HGMMA.64x128x16.F32 R24, gdesc[UR12], R24, gsb0 ;  /* 0x01e000000c1879f0 */ /* 0x000fe20008000818 */
[----:B------:R-:W-:Y:S02]  /*b210*/  R2UR UR20, R14 ;  /* 0x000000000e1472ca */ /* 0x000fe400000e0000 */
[----:B------:R-:W-:Y:S01]  /*b220*/  R2UR UR21, R15 ;  /* 0x000000000f1572ca */ /* 0x000fe200000e0000 */
[----:B------:R-:W-:Y:S02]  /*b230*/  WARPGROUP.DEPBAR.LE gsb0, 0x0 ;  /* 0x00008000000079c5 */ /* 0x000fe40000010000 */
[----:B------:R-:W-:-:S06]  /*b240*/  WARPGROUP.ARRIVE ;  /* 0x00000000000079c5 */ /* 0x000fcc0000000000 */
        /* <DEDUP_REMOVED lines=8> */
.L_x_592:
[----:B------:R-:W-:Y:S01]  /*b2d0*/  SHF.L.U32 R4, R4, 0x1f, RZ ;  /* 0x0000001f04047819 */ /* 0x000fe200000006ff */
[----:B------:R-:W-:-:S04]  /*b2e0*/  IMAD R5, R11, 0x8, R18 ;  /* 0x000000080b057824 */ /* 0x000fc800078e0212 */
[----:B------:R0:W1:Y:S01]  /*b2f0*/  SYNCS.PHASECHK.TRANS64.TRYWAIT P1, [R5+URZ+0x16850], R4 ;  /* 0x01685004050075a7 */ /* 0x000062000802017f */
[----:B------:R-:W-:Y:S05]  /*b300*/  @!P0 BRA `(.L_x_593) ;  /* 0x0000000000048947 */ /* 0x000fea0003800000 */
[----:B------:R-:W-:Y:S01]  /*b310*/  BPT.TRAP 0x1 ;  /* 0x000000040000795c */ /* 0x000fe20000300000 */
.L_x_593:
[----:B-1----:R-:W-:Y:S05]  /*b320*/  @P1 BRA `(.L_x_591) ;  /* 0x0000000000081947 */ /* 0x002fea0003800000 */
[----:B------:R-:W1:Y:S02]  /*b330*/  SYNCS.PHASECHK.TRANS64.TRYWAIT P1, [R5+URZ+0x16850], R4 ;  /* 0x01685004050075a7 */ /* 0x000e64000802017f */
[----:B-1----:R-:W-:Y:S05]  /*b340*/  @!P1 BRA `(.L_x_594) ;  /* 0x000000cc00809947 */ /* 0x002fea0003800000 */
.L_x_591:
[----:B01----:R-:W-:Y:S01]  /*b350*/  IADD3 R4, R18, 0x400, RZ ;  /* 0x0000040012047810 */ /* 0x003fe20007ffe0ff */
[----:B------:R-:W-:Y:S01]  /*b360*/  IMAD.MOV.U32 R5, RZ, RZ, 0x40000040 ;  /* 0x40000040ff057424 */ /* 0x000fe200078e00ff */
[----:B------:R-:W-:Y:S05]  /*b370*/  WARPSYNC.ALL ;  /* 0x0000000000007948 */ /* 0x000fea0003800000 */
[----:B------:R-:W-:Y:S01]  /*b380*/  SHF.R.U32.HI R4, RZ, 0x4, R4 ;  /* 0x00000004ff047819 */ /* 0x000fe20000011604 */
[----:B------:R-:W-:Y:S01]  /*b390*/  WARPGROUP.ARRIVE ;  /* 0x00000000000079c5 */ /* 0x000fe20000000000 */
[----:B------:R-:W-:Y:S02]  /*b3a0*/  R2UR UR11, R5 ;  /* 0x00000000050b72ca */ /* 0x000fe400000e0000 */
[----:B------:R-:W-:-:S02]  /*b3b0*/  LOP3.LUT R4, R4, 0x3fff, RZ, 0xc0, !PT ;  /* 0x00003fff04047812 */ /* 0x000fc400078ec0ff */
[----:B------:R-:W-:Y:S02]  /*b3c0*/  MOV R7, 0x40000040 ;  /* 0x4000004000077802 */ /* 0x000fe40000000f00 */
[----:B------:R-:W-:Y:S01]  /*b3d0*/  MOV R5, 0x40000040 ;  /* 0x4000004000057802 */ /* 0x000fe20000000f00 */
[----:B------:R-:W-:-:S04]  /*b3e0*/  IMAD R4, R11, 0x400, R4 ;  /* 0x000004000b047824 */ /* 0x000fc800078e0204 */
[C---:B------:R-:W-:Y:S01]  /*b3f0*/  VIADD R6, R4.reuse, 0x80 ;  /* 0x0000008004067836 */ /* 0x040fe20000000000 */
[----:B------:R-:W-:-:S13]  /*b400*/  R2UR UR10, R4 ;  /* 0x00000000040a72ca */ /* 0x000fda00000e0000 */
[----:B------:R-:W-:Y:S01]  /*b410*/  HGMMA.64x64x16.F32 R88, R148, gdesc[UR8].tnspB, R88, gsb0 ;  /* 0x40e0000894587df0 */ /* 0x000fe20008000858 */
[----:B------:R-:W-:Y:S01]  /*b420*/  R2UR UR10, R6 ;  /* 0x00000000060a72ca */ /* 0x000fe200000e0000 */
[----:B------:R-:W-:Y:S01]  /*b430*/  VIADD R6, R4, 0x100 ;  /* 0x0000010004067836 */ /* 0x000fe20000000000 */
[----:B------:R-:W-:Y:S01]  /*b440*/  R2UR UR11, R7 ;  /* 0x00000000070b72ca */ /* 0x000fe200000e0000 */
[----:B------:R-:W-:Y:S01]  /*b450*/  IMAD.MOV.U32 R7, RZ, RZ, 0x40000040 ;  /* 0x40000040ff077424 */ /* 0x000fe200078e00ff */
[----:B------:R-:W-:Y:S02]  /*b460*/  WARPGROUP.DEPBAR.LE gsb0, 0x0 ;  /* 0x00008000000079c5 */ /* 0x000fe40000010000 */
[----:B------:R-:W-:-:S06]  /*b470*/  WARPGROUP.ARRIVE ;  /* 0x00000000000079c5 */ /* 0x000fcc0000000000 */
[----:B------:R-:W0:Y:S03]  /*b480*/  S2R R150, SR_TID.X ;  /* 0x0000000000967919 */ /* 0x000e260000002100 */
[----:B------:R-:W-:Y:S01]  /*b490*/  HGMMA.64x64x16.F32 R88, R120, gdesc[UR8].tnspB, R88, gsb0 ;  /* 0x40e0000878587df0 */ /* 0x000fe20008000858 */
[----:B------:R-:W-:Y:S01]  /*b4a0*/  R2UR UR10, R6 ;  /* 0x00000000060a72ca */ /* 0x000fe200000e0000 */
[----:B------:R-:W-:Y:S01]  /*b4b0*/  VIADD R6, R4, 0x180 ;  /* 0x0000018004067836 */ /* 0x000fe20000000000 */
[----:B------:R-:W-:Y:S02]  /*b4c0*/  R2UR UR11, R7 ;  /* 0x00000000070b72ca */ /* 0x000fe400000e0000 */
[----:B------:R-:W-:Y:S02]  /*b4d0*/  MOV R7, 0x40000040 ;  /* 0x4000004000077802 */ /* 0x000fe40000000f00 */
[----:B0-----:R-:W-:-:S02]  /*b4e0*/  SHF.R.U32.HI R151, RZ, 0x7, R150 ;  /* 0x00000007ff977819 */ /* 0x001fc40000011696 */
[----:B------:R-:W-:Y:S01]  /*b4f0*/  ISETP.GE.U32.AND P1, PT, R150, 0x180, PT ;  /* 0x000001809600780c */ /* 0x000fe20003f26070 */
[----:B------:R-:W-:Y:S02]  /*b500*/  WARPGROUP.DEPBAR.LE gsb0, 0x0 ;  /* 0x00008000000079c5 */ /* 0x000fe40000010000 */
[----:B------:R-:W-:-:S06]  /*b510*/  WARPGROUP.ARRIVE ;  /* 0x00000000000079c5 */ /* 0x000fcc0000000000 */
[----:B------:R-:W-:Y:S01]  /*b520*/  HGMMA.64x64x16.F32 R88, R124, gdesc[UR8].tnspB, R88, gsb0 ;  /* 0x40e000087c587df0 */ /* 0x000fe20008000858 */
[----:B------:R-:W-:Y:S01]  /*b530*/  R2UR UR10, R6 ;  /* 0x00000000060a72ca */ /* 0x000fe200000e0000 */
[----:B------:R-:W-:Y:S01]  /*b540*/  VIADD R6, R4, 0x200 ;  /* 0x0000020004067836 */ /* 0x000fe20000000000 */
[----:B------:R-:W-:Y:S01]  /*b550*/  R2UR UR11, R7 ;  /* 0x00000000070b72ca */ /* 0x000fe200000e0000 */
[----:B------:R-:W-:Y:S01]  /*b560*/  IMAD.MOV.U32 R7, RZ, RZ, 0x40000040 ;  /* 0x40000040ff077424 */ /* 0x000fe200078e00ff */
[----:B------:R-:W-:Y:S02]  /*b570*/  WARPGROUP.DEPBAR.LE gsb0, 0x0 ;  /* 0x00008000000079c5 */ /* 0x000fe40000010000 */
[----:B------:R-:W-:-:S09]  /*b580*/  WARPGROUP.ARRIVE ;  /* 0x00000000000079c5 */ /* 0x000fd20000000000 */
[----:B------:R-:W-:Y:S01]  /*b590*/  HGMMA.64x64x16.F32 R88, R128, gdesc[UR8].tnspB, R88, gsb0 ;  /* 0x40e0000880587df0 */ /* 0x000fe20008000858 */
[----:B------:R-:W-:Y:S01]  /*b5a0*/  R2UR UR10, R6 ;  /* 0x00000000060a72ca */ /* 0x000fe200000e0000 */
[----:B------:R-:W-:Y:S01]  /*b5b0*/  VIADD R6, R4, 0x280 ;  /* 0x0000028004067836 */ /* 0x000fe20000000000 */
[----:B------:R-:W-:Y:S02]  /*b5c0*/  R2UR UR11, R7 ;  /* 0x00000000070b72ca */ /* 0x000fe400000e0000 */
[----:B------:R-:W-:Y:S01]  /*b5d0*/  MOV R7, 0x40000040 ;  /* 0x4000004000077802 */ /* 0x000fe20000000f00 */
[----:B------:R-:W-:Y:S02]  /*b5e0*/  WARPGROUP.DEPBAR.LE gsb0, 0x0 ;  /* 0x00008000000079c5 */ /* 0x000fe40000010000 */
[----:B------:R-:W-:-:S08]  /*b5f0*/  WARPGROUP.ARRIVE ;  /* 0x00000000000079c5 */ /* 0x000fd00000000000 */
[----:B------:R-:W-:Y:S01]  /*b600*/  HGMMA.64x64x16.F32 R88, R132, gdesc[UR8].tnspB, R88, gsb0 ;  /* 0x40e0000884587df0 */ /* 0x000fe20008000858 */
[----:B------:R-:W-:Y:S01]  /*b610*/  R2UR UR10, R6 ;  /* 0x00000000060a72ca */ /* 0x000fe200000e0000 */
[C---:B------:R-:W-:Y:S01]  /*b620*/  VIADD R6, R4.reuse, 0x300 ;  /* 0x0000030004067836 */ /* 0x040fe20000000000 */
[----:B------:R-:W-:Y:S01]  /*b630*/  R2UR UR11, R7 ;  /* 0x00000000070b72ca */ /* 0x000fe200000e0000 */
[----:B------:R-:W-:Y:S02]  /*b640*/  IMAD.MOV.U32 R7, RZ, RZ, 0x40000040 ;  /* 0x40000040ff077424 */ /* 0x000fe400078e00ff */
[----:B------:R-:W-:Y:S01]  /*b650*/  VIADD R4, R4, 0x380 ;  /* 0x0000038004047836 */ /* 0x000fe20000000000 */
[----:B------:R-:W-:Y:S02]  /*b660*/  WARPGROUP.DEPBAR.LE gsb0, 0x0 ;  /* 0x00008000000079c5 */ /* 0x000fe40000010000 */
[----:B------:R-:W-:-:S07]  /*b670*/  WARPGROUP.ARRIVE ;  /* 0x00000000000079c5 */ /* 0x000fce0000000000 */
[----:B------:R-:W-:Y:S01]  /*b680*/  HGMMA.64x64x16.F32 R88, R136, gdesc[UR8].tnspB, R88, gsb0 ;  /* 0x40e0000888587df0 */ /* 0x000fe20008000858 */
[----:B------:R-:W-:Y:S02]  /*b690*/  R2UR UR10, R6 ;  /* 0x00000000060a72ca */ /* 0x000fe400000e0000 */
[----:B------:R-:W-:Y:S01]  /*b6a0*/  R2UR UR11, R7 ;  /* 0x00000000070b72ca */ /* 0x000fe200000e0000 */
[----:B------:R-:W-:Y:S02]  /*b6b0*/  WARPGROUP.DEPBAR.LE gsb0, 0x0 ;  /* 0x00008000000079c5 */ /* 0x000fe40000010000 */
[----:B------:R-:W-:-:S10]  /*b6c0*/  WARPGROUP.ARRIVE ;  /* 0x00000000000079c5 */ /* 0x000fd40000000000 */
[----:B------:R-:W-:Y:S01]  /*b6d0*/  HGMMA.64x64x16.F32 R88, R140, gdesc[UR8].tnspB, R88, gsb0 ;  /* 0x40e000088c587df0 */ /* 0x000fe20008000858 */
[----:B------:R-:W-:Y:S01]  /*b6e0*/  R2UR UR10, R4 ;  /* 0x00000000040a72ca */ /* 0x000fe200000e0000 */
[----:B------:R-:W-:Y:S01]  /*b6f0*/  VIADD R4, R151, 0x9 ;  /* 0x0000000997047836 */ /* 0x000fe20000000000 */
[----:B------:R-:W-:-:S04]  /*b700*/  R2UR UR11, R5 ;  /* 0x00000000050b72ca */ /* 0x000fc800000e0000 */
[----:B------:R-:W-:Y:S01]  /*b710*/  SEL R4, R4, 0x9, !P1 ;  /* 0x0000000904047807 */ /* 0x000fe20004800000 */
[----:B------:R-:W-:Y:S02]  /*b720*/  WARPGROUP.DEPBAR.LE gsb0, 0x0 ;  /* 0x00008000000079c5 */ /* 0x000fe40000010000 */
[----:B------:R-:W-:-:S06]  /*b730*/  WARPGROUP.ARRIVE ;  /* 0x00000000000079c5 */ /* 0x000fcc0000000000 */
[----:B------:R-:W-:Y:S03]  /*b740*/  HGMMA.64x64x16.F32 R88, R144, gdesc[UR8].tnspB, R88, gsb0 ;  /* 0x40e0000890587df0 */ /* 0x000fe60008000858 */
[----:B------:R-:W-:Y:S02]  /*b750*/  WARPGROUP.DEPBAR.LE gsb0, 0x0 ;  /* 0x00008000000079c5 */ /* 0x000fe40000010000 */
[----:B------:R0:W-:Y:S06]  /*b760*/  BAR.ARV R4, 0x100 ;  /* 0x000400040000751d */ /* 0x0001ec0000002000 */
[----:B------:R-:W-:Y:S05]  /*b770*/  @!P0 BRA `(.L_x_595) ;  /* 0x0000000000048947 */ /* 0x000fea0003800000 */
[----:B------:R-:W-:Y:S01]  /*b780*/  BPT.TRAP 0x1 ;  /* 0x000000040000795c */ /* 0x000fe20000300000 */
.L_x_595:
        /* <DEDUP_REMOVED lines=8> */
[----:B------:R-:W-:Y:S02]  /*b810*/  IMAD R31, R156, 0x8, R18 ;  /* 0x000000089c1f7824 */ /* 0x000fe400078e0212 */
[----:B------:R-:W-:Y:S01]  /*b820*/  FMUL.FTZ R33, R36, UR6 ;  /* 0x0000000624217c20 */ /* 0x000fe20008410000 */
[----:B------:R-:W-:Y:S01]  /*b830*/  FMUL.FTZ R36, R41, UR6 ;  /* 0x0000000629247c20 */ /* 0x000fe20008410000 */
[----:B------:R-:W-:Y:S01]  /*b840*/  FMUL.FTZ R41, R48, UR6 ;  /* 0x0000000630297c20 */ /* 0x000fe20008410000 */
[----:B------:R-:W-:Y:S01]  /*b850*/  FMUL.FTZ R48, R53, UR6 ;  /* 0x0000000635307c20 */ /* 0x000fe20008410000 */
[----:B------:R-:W-:Y:S01]  /*b860*/  VIADD R31, R31, 0x16840 ;  /* 0x000168401f1f7836 */ /* 0x000fe20000000000 */
[----:B------:R-:W1:Y:S01]  /*b870*/  MUFU.TANH R5, R5 ;  /* 0x0000000500057308 */ /* 0x000e620000002400 */
[----:B------:R-:W-:Y:S01]  /*b880*/  MOV R53, UR38 ;  /* 0x0000002600357c02 */ /* 0x000fe20008000f00 */
[----:B------:R-:W-:Y:S01]  /*b890*/  FMUL.FTZ R28, R32, UR6 ;  /* 0x00000006201c7c20 */ /* 0x000fe20008410000 */
[----:B------:R-:W-:Y:S01]  /*b8a0*/  FMUL.FTZ R6, R26, UR6 ;  /* 0x000000061a067c20 */ /* 0x000fe20008410000 */
[----:B------:R-:W-:Y:S01]  /*b8b0*/  FMUL.FTZ R26, R30, UR6 ;  /* 0x000000061e1a7c20 */ /* 0x000fe20008410000 */
[----:B------:R-:W-:Y:S01]  /*b8c0*/  PRMT R31, R53, 0x654, R31 ;  /* 0x00000654351f7816 */ /* 0x000fe2000000001f */
[----:B------:R-:W-:Y:S01]  /*b8d0*/  FMUL.FTZ R30, R34, UR6 ;  /* 0x00000006221e7c20 */ /* 0x000fe20008410000 */
[----:B------:R-:W-:Y:S01]  /*b8e0*/  FMUL.FTZ R34, R37, UR6 ;  /* 0x0000000625227c20 */ /* 0x000fe20008410000 */
[----:B------:R-:W2:Y:S01]  /*b8f0*/  MUFU.TANH R24, R24 ;  /* 0x0000001800187308 */ /* 0x000ea20000002400 */
[----:B------:R0:W-:Y:S01]  /*b900*/  SYNCS.ARRIVE.TRANS64.RED.A1T0 RZ, [R31+URZ], RZ ;  /* 0x000000ff1fff79a7 */ /* 0x0001e2000810043f */
[----:B------:R-:W-:Y:S01]  /*b910*/  FMUL.FTZ R32, R35, UR6 ;  /* 0x0000000623207c20 */ /* 0x000fe20008410000 */
[----:B------:R-:W-:Y:S01]  /*b920*/  FMUL.FTZ R35, R40, UR6 ;  /* 0x0000000628237c20 */ /* 0x000fe20008410000 */
[----:B------:R-:W-:Y:S01]  /*b930*/  FMUL.FTZ R37, R44, UR6 ;  /* 0x000000062c257c20 */ /* 0x000fe20008410000 */
[----:B------:R-:W-:Y:S01]  /*b940*/  FMUL.FTZ R40, R45, UR6 ;  /* 0x000000062d287c20 */ /* 0x000fe20008410000 */
[----:B------:R-:W-:Y:S01]  /*b950*/  FMUL.FTZ R44, R49, UR6 ;  /* 0x00000006312c7c20 */ /* 0x000fe20008410000 */
[----:B------:R-:W-:Y:S01]  /*b960*/  FMUL.FTZ R45, R52, UR6 ;  /* 0x00000006342d7c20 */ /* 0x000fe20008410000 */
[----:B------:R-:W3:Y:S01]  /*b970*/  MUFU.TANH R25, R25 ;  /* 0x0000001900197308 */ /* 0x000ee20000002400 */
[----:B0-----:R-:W-:Y:S01]  /*b980*/  FMNMX.FTZ R31, R4, R10, !PT ;  /* 0x0000000a041f7209 */ /* 0x001fe20007810000 */
[----:B------:R-:W-:Y:S01]  /*b990*/  FMUL.FTZ R49, R56, UR6 ;  /* 0x0000000638317c20 */ /* 0x000fe20008410000 */
[----:B------:R-:W-:Y:S01]  /*b9a0*/  FMUL.FTZ R52, R57, UR6 ;  /* 0x0000000639347c20 */ /* 0x000fe20008410000 */
[----:B------:R-:W-:Y:S01]  /*b9b0*/  FMUL.FTZ R53, R60, UR6 ;  /* 0x000000063c357c20 */ /* 0x000fe20008410000 */
[----:B-1----:R-:W-:Y:S01]  /*b9c0*/  FMNMX.FTZ R31, R5, R31, !PT ;  /* 0x0000001f051f7209 */ /* 0x002fe20007810000 */
[----:B------:R-:W-:Y:S01]  /*b9d0*/  FMUL.FTZ R56, R61, UR6 ;  /* 0x000000063d387c20 */ /* 0x000fe20008410000 */
[----:B------:R-:W-:Y:S01]  /*b9e0*/  FMUL.FTZ R57, R64, UR6 ;  /* 0x0000000640397c20 */ /* 0x000fe20008410000 */
[----:B------:R-:W0:Y:S01]  /*b9f0*/  MUFU.TANH R28, R28 ;  /* 0x0000001c001c7308 */ /* 0x000e220000002400 */
[----:B--2---:R-:W-:Y:S01]  /*ba00*/  FMNMX.FTZ R31, R24, R31, !PT ;  /* 0x0000001f181f7209 */ /* 0x004fe20007810000 */
[----:B------:R-:W-:Y:S01]  /*ba10*/  FMUL.FTZ R60, R65, UR6 ;  /* 0x00000006413c7c20 */ /* 0x000fe20008410000 */
[----:B------:R-:W-:Y:S01]  /*ba20*/  FMUL.FTZ R61, R68, UR6 ;  /* 0x00000006443d7c20 */ /* 0x000fe20008410000 */
[----:B------:R-:W-:Y:S01]  /*ba30*/  FMUL.FTZ R64, R69, UR6 ;  /* 0x0000000645407c20 */ /* 0x000fe20008410000 */
[----:B------:R-:W-:Y:S01]  /*ba40*/  FMUL.FTZ R65, R72, UR6 ;  /* 0x0000000648417c20 */ /* 0x000fe20008410000 */
[----:B------:R-:W-:Y:S01]  /*ba50*/  FMUL.FTZ R68, R73, UR6 ;  /* 0x0000000649447c20 */ /* 0x000fe20008410000 */
[----:B------:R-:W-:Y:S01]  /*ba60*/  FMUL.FTZ R69, R76, UR6 ;  /* 0x000000064c457c20 */ /* 0x000fe20008410000 */
[----:B------:R-:W1:Y:S01]  /*ba70*/  MUFU.TANH R29, R29 ;  /* 0x0000001d001d7308 */ /* 0x000e620000002400 */
[----:B---3--:R-:W-:Y:S01]  /*ba80*/  FMNMX.FTZ R31, R25, R31, !PT ;  /* 0x0000001f191f7209 */ /* 0x008fe20007810000 */
        /* <DEDUP_REMOVED lines=41> */
[----:B------:R-:W-:-:S05]  /*bd20*/  UMOV UR4, UR5 ;  /* 0x0000000500047c82 */ /* 0x000fca0008000000 */
        /* <DEDUP_REMOVED lines=45> */
[----:B0-----:R-:W-:-:S05]  /*c000*/  FMNMX.FTZ R31, R80, R31, !PT ;  /* 0x0000001f501f7209 */ /* 0x001fca0007810000 */
[----:B------:R-:W0:Y:S02]  /*c010*/  SHFL.BFLY PT, R38, R31, 0x2, 0x1f ;  /* 0x0c401f001f267f89 */ /* 0x000e2400000e0000 */
[----:B------:R-:W3:Y:S08]  /*c020*/  MUFU.TANH R26, R26 ;  /* 0x0000001a001a7308 */ /* 0x000ef00000002400 */
[----:B------:R-:W4:Y:S08]  /*c030*/  MUFU.TANH R27, R27 ;  /* 0x0000001b001b7308 */ /* 0x000f300000002400 */
[----:B------:R-:W5:Y:S01]  /*c040*/  MUFU.TANH R30, R30 ;  /* 0x0000001e001e7308 */ /* 0x000f620000002400 */
[----:B0-----:R-:W-:-:S07]  /*c050*/  FMNMX.FTZ R31, R31, R38, !PT ;  /* 0x000000261f1f7209 */ /* 0x001fce0007810000 */
[----:B------:R-:W0:Y:S01]  /*c060*/  MUFU.TANH R32, R32 ;  /* 0x0000002000207308 */ /* 0x000e220000002400 */
[----:B------:R-:W1:Y:S07]  /*c070*/  SHFL.BFLY PT, R38, R31, 0x1, 0x1f ;  /* 0x0c201f001f267f89 */ /* 0x000e6e00000e0000 */
[----:B------:R-:W0:Y:S08]  /*c080*/  MUFU.TANH R81, R81 ;  /* 0x0000005100517308 */ /* 0x000e300000002400 */
[----:B------:R-:W0:Y:S08]  /*c090*/  MUFU.TANH R39, R39 ;  /* 0x0000002700277308 */ /* 0x000e300000002400 */
[----:B------:R-:W0:Y:S01]  /*c0a0*/  MUFU.TANH R42, R42 ;  /* 0x0000002a002a7308 */ /* 0x000e220000002400 */
[----:B-1----:R-:W-:-:S02]  /*c0b0*/  FMNMX.FTZ R31, R31, R38, !PT ;  /* 0x000000261f1f7209 */ /* 0x002fc40007810000 */
[----:B------:R-:W-:-:S05]  /*c0c0*/  FMNMX.FTZ R38, R6, R9, !PT ;  /* 0x0000000906267209 */ /* 0x000fca0007810000 */
[----:B------:R-:W1:Y:S01]  /*c0d0*/  MUFU.TANH R43, R43 ;  /* 0x0000002b002b7308 */ /* 0x000e620000002400 */
[----:B--2---:R-:W-:Y:S01]  /*c0e0*/  FMNMX.FTZ R38, R7, R38, !PT ;  /* 0x0000002607267209 */ /* 0x004fe20007810000 */
[----:B------:R-:W-:-:S03]  /*c0f0*/  FADD.FTZ R120, -R31, R10 ;  /* 0x0000000a1f787221 */ /* 0x000fc60000010100 */
[----:B---3--:R-:W-:Y:S01]  /*c100*/  FMNMX.FTZ R38, R26, R38, !PT ;  /* 0x000000261a267209 */ /* 0x008fe20007810000 */
[----:B------:R-:W-:Y:S02]  /*c110*/  FMUL.FTZ R120, R120, UR4 ;  /* 0x0000000478787c20 */ /* 0x000fe40008410000 */
[----:B------:R-:W2:Y:S01]  /*c120*/  MUFU.TANH R46, R46 ;  /* 0x0000002e002e7308 */ /* 0x000ea20000002400 */
[----:B----4-:R-:W-:-:S04]  /*c130*/  FMNMX.FTZ R38, R27, R38, !PT ;  /* 0x000000261b267209 */ /* 0x010fc80007810000 */
[----:B-----5:R-:W-:-:S03]  /*c140*/  FMNMX.FTZ R38, R30, R38, !PT ;  /* 0x000000261e267209 */ /* 0x020fc60007810000 */
[----:B------:R-:W3:Y:S01]  /*c150*/  MUFU.TANH R47, R47 ;  /* 0x0000002f002f7308 */ /* 0x000ee20000002400 */
[----:B0-----:R-:W-:-:S04]  /*c160*/  FMNMX.FTZ R38, R32, R38, !PT ;  /* 0x0000002620267209 */ /* 0x001fc80007810000 */
[----:B------:R-:W-:-:S03]  /*c170*/  FMNMX.FTZ R38, R81, R38, !PT ;  /* 0x0000002651267209 */ /* 0x000fc60007810000 */
[----:B------:R-:W0:Y:S01]  /*c180*/  MUFU.TANH R50, R50 ;  /* 0x0000003200327308 */ /* 0x000e220000002400 */
[----:B------:R-:W-:-:S04]  /*c190*/  FMNMX.FTZ R38, R39, R38, !PT ;  /* 0x0000002627267209 */ /* 0x000fc80007810000 */
[----:B------:R-:W-:-:S03]  /*c1a0*/  FMNMX.FTZ R38, R42, R38, !PT ;  /* 0x000000262a267209 */ /* 0x000fc60007810000 */
[----:B------:R-:W4:Y:S01]  /*c1b0*/  MUFU.TANH R51, R51 ;  /* 0x0000003300337308 */ /* 0x000f220000002400 */
[----:B-1----:R-:W-:-:S04]  /*c1c0*/  FMNMX.FTZ R38, R43, R38, !PT ;  /* 0x000000262b267209 */ /* 0x002fc80007810000 */
[----:B--2---:R-:W-:-:S03]  /*c1d0*/  FMNMX.FTZ R38, R46, R38, !PT ;  /* 0x000000262e267209 */ /* 0x004fc60007810000 */
[----:B------:R-:W1:Y:S01]  /*c1e0*/  MUFU.TANH R54, R54 ;  /* 0x0000003600367308 */ /* 0x000e620000002400 */
[----:B---3--:R-:W-:-:S04]  /*c1f0*/  FMNMX.FTZ R38, R47, R38, !PT ;  /* 0x000000262f267209 */ /* 0x008fc80007810000 */
[----:B0-----:R-:W-:-:S03]  /*c200*/  FMNMX.FTZ R38, R50, R38, !PT ;  /* 0x0000002632267209 */ /* 0x001fc60007810000 */
[----:B------:R-:W0:Y:S01]  /*c210*/  MUFU.TANH R55, R55 ;  /* 0x0000003700377308 */ /* 0x000e220000002400 */
[----:B----4-:R-:W-:-:S07]  /*c220*/  FMNMX.FTZ R38, R51, R38, !PT ;  /* 0x0000002633267209 */ /* 0x010fce0007810000 */
[----:B------:R-:W2:Y:S01]  /*c230*/  MUFU.TANH R58, R58 ;  /* 0x0000003a003a7308 */ /* 0x000ea20000002400 */
[----:B-1----:R-:W-:-:S07]  /*c240*/  FMNMX.FTZ R38, R54, R38, !PT ;  /* 0x0000002636267209 */ /* 0x002fce0007810000 */
[----:B------:R-:W1:Y:S01]  /*c250*/  MUFU.TANH R59, R59 ;  /* 0x0000003b003b7308 */ /* 0x000e620000002400 */
[----:B0-----:R-:W-:-:S07]  /*c260*/  FMNMX.FTZ R38, R55, R38, !PT ;  /* 0x0000002637267209 */ /* 0x001fce0007810000 */
[----:B------:R-:W0:Y:S01]  /*c270*/  MUFU.TANH R62, R62 ;  /* 0x0000003e003e7308 */ /* 0x000e220000002400 */
[----:B--2---:R-:W-:-:S07]  /*c280*/  FMNMX.FTZ R38, R58, R38, !PT ;  /* 0x000000263a267209 */ /* 0x004fce0007810000 */
        /* <DEDUP_REMOVED lines=25> */
[----:B-1----:R-:W-:-:S04]  /*c420*/  FMNMX.FTZ R38, R83, R38, !PT ;  /* 0x0000002653267209 */ /* 0x002fc80007810000 */
[----:B0-----:R-:W-:-:S04]  /*c430*/  FMNMX.FTZ R38, R84, R38, !PT ;  /* 0x0000002654267209 */ /* 0x001fc80007810000 */
[----:B--2---:R-:W-:-:S05]  /*c440*/  FMNMX.FTZ R38, R85, R38, !PT ;  /* 0x0000002655267209 */ /* 0x004fca0007810000 */
[----:B------:R-:W0:Y:S02]  /*c450*/  SHFL.BFLY PT, R86, R38, 0x2, 0x1f ;  /* 0x0c401f0026567f89 */ /* 0x000e2400000e0000 */
[----:B0-----:R-:W-:-:S05]  /*c460*/  FMNMX.FTZ R38, R38, R86, !PT ;  /* 0x0000005626267209 */ /* 0x001fca0007810000 */
[----:B------:R-:W0:Y:S02]  /*c470*/  SHFL.BFLY PT, R86, R38, 0x1, 0x1f ;  /* 0x0c201f0026567f89 */ /* 0x000e2400000e0000 */
[----:B0-----:R-:W-:-:S05]  /*c480*/  FMNMX.FTZ R38, R38, R86, !PT ;  /* 0x0000005626267209 */ /* 0x001fca0007810000 */
[----:B------:R-:W-:Y:S01]  /*c490*/  FADD.FTZ R87, -R38, R9 ;  /* 0x0000000926577221 */ /* 0x000fe20000010100 */
[----:B------:R-:W-:-:S03]  /*c4a0*/  FMUL.FTZ R9, R31, UR4 ;  /* 0x000000041f097c20 */ /* 0x000fc60008410000 */
[----:B------:R-:W-:Y:S01]  /*c4b0*/  FMUL.FTZ R87, R87, UR4 ;  /* 0x0000000457577c20 */ /* 0x000fe20008410000 */
[--C-:B------:R-:W-:Y:S01]  /*c4c0*/  FFMA.FTZ R10, R4, UR4, -R9.reuse ;  /* 0x00000004040a7c23 */ /* 0x100fe20008010809 */
        /* <DEDUP_REMOVED lines=30> */
[----:B------:R-:W-:Y:S01]  /*c6b0*/  FFMA.FTZ R9, R80, UR4, -R9 ;  /* 0x0000000450097c23 */ /* 0x000fe20008010809 */
[----:B------:R-:W-:Y:S01]  /*c6c0*/  FMUL.FTZ R80, R38, UR4 ;  /* 0x0000000426507c20 */ /* 0x000fe20008410000 */
[----:B------:R-:W-:Y:S03]  /*c6d0*/  MUFU.EX2 R4, R120 ;  /* 0x0000007800047308 */ /* 0x000fe60000000800 */
[--C-:B------:R-:W-:Y:S01]  /*c6e0*/  FFMA.FTZ R6, R6, UR4, -R80.reuse ;  /* 0x0000000406067c23 */ /* 0x100fe20008010850 */
[--C-:B------:R-:W-:Y:S01]  /*c6f0*/  FFMA.FTZ R7, R7, UR4, -R80.reuse ;  /* 0x0000000407077c23 */ /* 0x100fe20008010850 */
[--C-:B------:R-:W-:Y:S01]  /*c700*/  FFMA.FTZ R26, R26, UR4, -R80.reuse ;  /* 0x000000041a1a7c23 */ /* 0x100fe20008010850 */
[--C-:B------:R-:W-:Y:S01]  /*c710*/  FFMA.FTZ R27, R27, UR4, -R80.reuse ;  /* 0x000000041b1b7c23 */ /* 0x100fe20008010850 */
[--C-:B------:R-:W-:Y:S01]  /*c720*/  FFMA.FTZ R30, R30, UR4, -R80.reuse ;  /* 0x000000041e1e7c23 */ /* 0x100fe20008010850 */
[----:B------:R-:W-:Y:S01]  /*c730*/  MUFU.EX2 R5, R87 ;  /* 0x0000005700057308 */ /* 0x000fe20000000800 */
[--C-:B------:R-:W-:Y:S01]  /*c740*/  FFMA.FTZ R32, R32, UR4, -R80.reuse ;  /* 0x0000000420207c23 */ /* 0x100fe20008010850 */
[--C-:B------:R-:W-:Y:S01]  /*c750*/  FFMA.FTZ R81, R81, UR4, -R80.reuse ;  /* 0x0000000451517c23 */ /* 0x100fe20008010850 */
[--C-:B------:R-:W-:Y:S01]  /*c760*/  FFMA.FTZ R39, R39, UR4, -R80.reuse ;  /* 0x0000000427277c23 */ /* 0x100fe20008010850 */
[--C-:B------:R-:W-:Y:S01]  /*c770*/  FFMA.FTZ R42, R42, UR4, -R80.reuse ;  /* 0x000000042a2a7c23 */ /* 0x100fe20008010850 */
[--C-:B------:R-:W-:Y:S01]  /*c780*/  FFMA.FTZ R43, R43, UR4, -R80.reuse ;  /* 0x000000042b2b7c23 */ /* 0x100fe20008010850 */
[--C-:B------:R-:W-:Y:S01]  /*c790*/  FFMA.FTZ R46, R46, UR4, -R80.reuse ;  /* 0x000000042e2e7c23 */ /* 0x100fe20008010850 */
[--C-:B------:R-:W-:Y:S01]  /*c7a0*/  FFMA.FTZ R47, R47, UR4, -R80.reuse ;  /* 0x000000042f2f7c23 */ /* 0x100fe20008010850 */
[----:B------:R-:W0:Y:S01]  /*c7b0*/  MUFU.EX2 R10, R10 ;  /* 0x0000000a000a7308 */ /* 0x000e220000000800 */
[--C-:B------:R-:W-:Y:S01]  /*c7c0*/  FFMA.FTZ R50, R50, UR4, -R80.reuse ;  /* 0x0000000432327c23 */ /* 0x100fe20008010850 */
[--C-:B------:R-:W-:Y:S01]  /*c7d0*/  FFMA.FTZ R51, R51, UR4, -R80.reuse ;  /* 0x0000000433337c23 */ /* 0x100fe20008010850 */
[--C-:B------:R-:W-:Y:S01]  /*c7e0*/  FFMA.FTZ R54, R54, UR4, -R80.reuse ;  /* 0x0000000436367c23 */ /* 0x100fe20008010850 */
[--C-:B------:R-:W-:Y:S01]  /*c7f0*/  FFMA.FTZ R55, R55, UR4, -R80.reuse ;  /* 0x0000000437377c23 */ /* 0x100fe20008010850 */
[--C-:B------:R-:W-:Y:S01]  /*c800*/  FFMA.FTZ R58, R58, UR4, -R80.reuse ;  /* 0x000000043a3a7c23 */ /* 0x100fe20008010850 */
[--C-:B------:R-:W-:Y:S01]  /*c810*/  FFMA.FTZ R59, R59, UR4, -R80.reuse ;  /* 0x000000043b3b7c23 */ /* 0x100fe20008010850 */
[--C-:B------:R-:W-:Y:S01]  /*c820*/  FFMA.FTZ R62, R62, UR4, -R80.reuse ;  /* 0x000000043e3e7c23 */ /* 0x100fe20008010850 */
[----:B------:R-:W1:Y:S01]  /*c830*/  MUFU.EX2 R149, R6 ;  /* 0x0000000600957308 */ /* 0x000e620000000800 */
[--C-:B------:R-:W-:Y:S01]  /*c840*/  FFMA.FTZ R63, R63, UR4, -R80.reuse ;  /* 0x000000043f3f7c23 */ /* 0x100fe20008010850 */
[--C-:B------:R-:W-:Y:S01]  /*c850*/  FFMA.FTZ R66, R66, UR4, -R80.reuse ;  /* 0x0000000442427c23 */ /* 0x100fe20008010850 */
[--C-:B------:R-:W-:Y:S01]  /*c860*/  FFMA.FTZ R67, R67, UR4, -R80.reuse ;  /* 0x0000000443437c23 */ /* 0x100fe20008010850 */
[--C-:B------:R-:W-:Y:S01]  /*c870*/  FFMA.FTZ R70, R70, UR4, -R80.reuse ;  /* 0x0000000446467c23 */ /* 0x100fe20008010850 */
[--C-:B------:R-:W-:Y:S01]  /*c880*/  FFMA.FTZ R71, R71, UR4, -R80.reuse ;  /* 0x0000000447477c23 */ /* 0x100fe20008010850 */
[--C-:B------:R-:W-:Y:S01]  /*c890*/  FFMA.FTZ R74, R74, UR4, -R80.reuse ;  /* 0x000000044a4a7c23 */ /* 0x100fe20008010850 */
[----:B------:R-:W-:Y:S01]  /*c8a0*/  FFMA.FTZ R75, R75, UR4, -R80 ;  /* 0x000000044b4b7c23 */ /* 0x000fe20008010850 */
[----:B------:R-:W2:Y:S01]  /*c8b0*/  MUFU.EX2 R86, R86 ;  /* 0x0000005600567308 */ /* 0x000ea20000000800 */
[----:B0-----:R-:W-:Y:S01]  /*c8c0*/  FFMA.FTZ R0, R4, R0, R10 ;  /* 0x0000000004007223 */ /* 0x001fe2000001000a */
[--C-:B------:R-:W-:Y:S01]  /*c8d0*/  FFMA.FTZ R78, R78, UR4, -R80.reuse ;  /* 0x000000044e4e7c23 */ /* 0x100fe20008010850 */
[--C-:B------:R-:W-:Y:S01]  /*c8e0*/  FFMA.FTZ R79, R79, UR4, -R80.reuse ;  /* 0x000000044f4f7c23 */ /* 0x100fe20008010850 */
[--C-:B------:R-:W-:Y:S01]  /*c8f0*/  FFMA.FTZ R82, R82, UR4, -R80.reuse ;  /* 0x0000000452527c23 */ /* 0x100fe20008010850 */
[--C-:B------:R-:W-:Y:S01]  /*c900*/  FFMA.FTZ R83, R83, UR4, -R80.reuse ;  /* 0x0000000453537c23 */ /* 0x100fe20008010850 */
[--C-:B------:R-:W-:Y:S01]  /*c910*/  FFMA.FTZ R147, R84, UR4, -R80.reuse ;  /* 0x0000000454937c23 */ /* 0x100fe20008010850 */
[----:B------:R-:W-:Y:S01]  /*c920*/  FFMA.FTZ R80, R85, UR4, -R80 ;  /* 0x0000000455507c23 */ /* 0x000fe20008010850 */
[----:B------:R-:W0:Y:S01]  /*c930*/  MUFU.EX2 R7, R7 ;  /* 0x0000000700077308 */ /* 0x000e220000000800 */
[----:B-1----:R-:W-:-:S07]  /*c940*/  FFMA.FTZ R3, R5, R3, R149 ;  /* 0x0000000305037223 */ /* 0x002fce0000010095 */
        /* <DEDUP_REMOVED lines=119> */
[----:B-1----:R-:W-:Y:S01]  /*d0c0*/  FADD.FTZ R3, R147, R3 ;  /* 0x0000000393037221 */ /* 0x002fe20000010000 */
[----:B--2---:R-:W-:-:S03]  /*d0d0*/  FADD.FTZ R0, R9, R0 ;  /* 0x0000000009007221 */ /* 0x004fc60000010000 */
[----:B0-----:R-:W-:Y:S01]  /*d0e0*/  FADD.FTZ R3, R6, R3 ;  /* 0x0000000306037221 */ /* 0x001fe20000010000 */
[----:B------:R-:W-:Y:S06]  /*d0f0*/  @!P0 BRA `(.L_x_596) ;  /* 0x0000000000048947 */ /* 0x000fec0003800000 */
[----:B------:R-:W-:Y:S01]  /*d100*/  BPT.TRAP 0x1 ;  /* 0x000000040000795c */ /* 0x000fe20000300000 */
.L_x_596:
[----:B------:R-:W2:Y:S01]  /*d110*/  LDL R84, [R1+0x18] ;  /* 0x0000180001547983 */ /* 0x000ea20000100800 */
        /* <DEDUP_REMOVED lines=16> */
[----:B------:R-:W-:Y:S01]  /*d220*/  IMAD R11, R11, 0x8, R18 ;  /* 0x000000080b0b7824 */ /* 0x000fe200078e0212 */
[----:B------:R0:W5:Y:S01]  /*d230*/  LDL R4, [R1+0x4] ;  /* 0x0000040001047983 */ /* 0x0001620000100800 */
[----:B------:R-:W-:Y:S01]  /*d240*/  IMAD.U32 R80, RZ, RZ, UR38 ;  /* 0x00000026ff507e24 */ /* 0x000fe2000f8e00ff */
[----:B------:R-:W-:Y:S01]  /*d250*/  F2FP.F16.F32.PACK_AB R148, R86, R10 ;  /* 0x0000000a5694723e */ /* 0x000fe200000000ff */
[----:B------:R-:W-:Y:S01]  /*d260*/  VIADD R11, R11, 0x16860 ;  /* 0x000168600b0b7836 */ /* 0x000fe20000000000 */
[----:B------:R-:W-:Y:S01]  /*d270*/  F2FP.F16.F32.PACK_AB R146, R9, R77 ;  /* 0x0000004d0992723e */ /* 0x000fe200000000ff */
[----:B------:R-:W-:Y:S01]  /*d280*/  FMUL.FTZ R90, R90, R5 ;  /* 0x000000055a5a7220 */ /* 0x000fe20000410000 */
[----:B------:R-:W-:Y:S01]  /*d290*/  F2FP.F16.F32.PACK_AB R149, R7, R149 ;  /* 0x000000950795723e */ /* 0x000fe200000000ff */
[-C--:B------:R-:W-:Y:S01]  /*d2a0*/  FMUL.FTZ R91, R91, R5.reuse ;  /* 0x000000055b5b7220 */ /* 0x080fe20000410000 */
[----:B------:R-:W-:Y:S01]  /*d2b0*/  PRMT R11, R80, 0x654, R11 ;  /* 0x00000654500b7816 */ /* 0x000fe2000000000b */
[-C--:B------:R-:W-:Y:S01]  /*d2c0*/  FMUL.FTZ R94, R94, R5.reuse ;  /* 0x000000055e5e7220 */ /* 0x080fe20000410000 */
[----:B------:R-:W-:Y:S01]  /*d2d0*/  F2FP.F16.F32.PACK_AB R150, R25, R24 ;  /* 0x000000181996723e */ /* 0x000fe200000000ff */
[-C--:B------:R-:W-:Y:S01]  /*d2e0*/  FMUL.FTZ R95, R95, R5.reuse ;  /* 0x000000055f5f7220 */ /* 0x080fe20000410000 */
[----:B------:R1:W-:Y:S01]  /*d2f0*/  SYNCS.ARRIVE.TRANS64.RED.A1T0 RZ, [R11+URZ], RZ ;  /* 0x000000ff0bff79a7 */ /* 0x0003e2000810043f */
[----:B------:R-:W-:Y:S01]  /*d300*/  F2FP.F16.F32.PACK_AB R151, R27, R26 ;  /* 0x0000001a1b97723e */ /* 0x000fe200000000ff */
[-C--:B------:R-:W-:Y:S01]  /*d310*/  FMUL.FTZ R98, R98, R5.reuse ;  /* 0x0000000562627220 */ /* 0x080fe20000410000 */
[----:B------:R-:W-:Y:S01]  /*d320*/  F2FP.F16.F32.PACK_AB R120, R29, R28 ;  /* 0x0000001c1d78723e */ /* 0x000fe200000000ff */
[-C--:B------:R-:W-:Y:S01]  /*d330*/  FMUL.FTZ R99, R99, R5.reuse ;  /* 0x0000000563637220 */ /* 0x080fe20000410000 */
[----:B------:R-:W-:Y:S01]  /*d340*/  F2FP.F16.F32.PACK_AB R121, R32, R30 ;  /* 0x0000001e2079723e */ /* 0x000fe200000000ff */
[----:B------:R-:W-:Y:S01]  /*d350*/  FMUL.FTZ R102, R102, R5 ;  /* 0x0000000566667220 */ /* 0x000fe20000410000 */
[----:B------:R-:W-:Y:S01]  /*d360*/  F2FP.F16.F32.PACK_AB R122, R34, R33 ;  /* 0x00000021227a723e */ /* 0x000fe200000000ff */
[----:B------:R-:W-:Y:S01]  /*d370*/  FMUL.FTZ R103, R103, R5 ;  /* 0x0000000567677220 */ /* 0x000fe20000410000 */
[----:B------:R-:W-:Y:S01]  /*d380*/  F2FP.F16.F32.PACK_AB R123, R39, R81 ;  /* 0x00000051277b723e */ /* 0x000fe200000000ff */
[----:B------:R-:W-:Y:S01]  /*d390*/  FMUL.FTZ R106, R106, R5 ;  /* 0x000000056a6a7220 */ /* 0x000fe20000410000 */
[----:B------:R-:W-:Y:S01]  /*d3a0*/  F2FP.F16.F32.PACK_AB R124, R36, R35 ;  /* 0x00000023247c723e */ /* 0x000fe200000000ff */
[-C--:B------:R-:W-:Y:S01]  /*d3b0*/  FMUL.FTZ R107, R107, R5.reuse ;  /* 0x000000056b6b7220 */ /* 0x080fe20000410000 */
        /* <DEDUP_REMOVED lines=11> */
[----:B------:R-:W-:Y:S01]  /*d470*/  FMUL.FTZ R119, R119, R5 ;  /* 0x0000000577777220 */ /* 0x000fe20000410000 */
[----:B------:R-:W-:Y:S01]  /*d480*/  F2FP.F16.F32.PACK_AB R131, R55, R54 ;  /* 0x000000363783723e */ /* 0x000fe200000000ff */
[----:B------:R-:W-:Y:S01]  /*d490*/  IMAD.MOV.U32 R9, RZ, RZ, R38 ;  /* 0x000000ffff097224 */ /* 0x000fe200078e0026 */
[----:B------:R-:W-:Y:S01]  /*d4a0*/  F2FP.F16.F32.PACK_AB R132, R52, R49 ;  /* 0x000000313484723e */ /* 0x000fe200000000ff */
[----:B------:R-:W-:Y:S01]  /*d4b0*/  IMAD.MOV.U32 R10, RZ, RZ, R31 ;  /* 0x000000ffff0a7224 */ /* 0x000fe200078e001f */
[----:B------:R-:W-:Y:S01]  /*d4c0*/  F2FP.F16.F32.PACK_AB R133, R59, R58 ;  /* 0x0000003a3b85723e */ /* 0x000fe200000000ff */
[----:B-1----:R-:W-:Y:S01]  /*d4d0*/  IMAD.MOV.U32 R11, RZ, RZ, R156 ;  /* 0x000000ffff0b7224 */ /* 0x002fe200078e009c */
        /* <DEDUP_REMOVED lines=13> */
[C---:B--2---:R-:W-:Y:S02]  /*d5b0*/  ISETP.GT.AND P1, PT, R8.reuse, R84, PT ;  /* 0x000000540800720c */ /* 0x044fe40003f24270 */
[----:B------:R-:W-:-:S11]  /*d5c0*/  IADD3 R8, R8, -0x1, RZ ;  /* 0xffffffff08087810 */ /* 0x000fd60007ffe0ff */
[----:B0-----:R-:W-:Y:S05]  /*d5d0*/  @P1 BRA `(.L_x_597) ;  /* 0xffffffd800201947 */ /* 0x001fea000383ffff */
.L_x_585:
[----:B------:R-:W-:Y:S05]  /*d5e0*/  WARPSYNC.ALL ;  /* 0x0000000000007948 */ /* 0x000fea0003800000 */
[----:B------:R-:W-:Y:S06]  /*d5f0*/  BAR.ARV 0x8, 0x200 ;  /* 0x0208000000007b1d */ /* 0x000fec0000002000 */
[----:B------:R-:W-:Y:S05]  /*d600*/  @!P0 BRA `(.L_x_598) ;  /* 0x0000000000048947 */ /* 0x000fea0003800000 */
[----:B------:R-:W-:Y:S01]  /*d610*/  BPT.TRAP 0x1 ;  /* 0x000000040000795c */ /* 0x000fe20000300000 */
.L_x_598:
[----:B-----5:R-:W2:Y:S01]  /*d620*/  LDL R4, [R1+0x4] ;  /* 0x0000040001047983 */ /* 0x020ea20000100800 */
[----:B------:R-:W-:Y:S02]  /*d630*/  LEA R11, R156, R18, 0x3 ;  /* 0x000000129c0b7211 */ /* 0x000fe400078e18ff */
[----:B--2---:R-:W-:-:S04]  /*d640*/  SHF.L.U32 R4, R4, 0x1f, RZ ;  /* 0x0000001f04047819 */ /* 0x004fc800000006ff */
[----:B------:R0:W1:Y:S01]  /*d650*/  SYNCS.PHASECHK.TRANS64.TRYWAIT P1, [R11+URZ+0x16850], R4 ;  /* 0x016850040b0075a7 */ /* 0x000062000802017f */
[----:B------:R-:W-:Y:S05]  /*d660*/  @!P0 BRA `(.L_x_599) ;  /* 0x0000000000048947 */ /* 0x000fea0003800000 */
[----:B------:R-:W-:Y:S01]  /*d670*/  BPT.TRAP 0x1 ;  /* 0x000000040000795c */ /* 0x000fe20000300000 */
.L_x_599:
[----:B------:R-:W-:-:S05]  /*d680*/  VIADD R18, R18, 0x400 ;  /* 0x0000040012127836 */ /* 0x000fca0000000000 */
[----:B------:R-:W-:-:S04]  /*d690*/  SHF.R.U32.HI R18, RZ, 0x4, R18 ;  /* 0x00000004ff127819 */ /* 0x000fc80000011612 */
[----:B------:R-:W-:Y:S01]  /*d6a0*/  LOP3.LUT R5, R18, 0x3fff, RZ, 0xc0, !PT ;  /* 0x00003fff12057812 */ /* 0x000fe200078ec0ff */
[----:B-1----:R-:W-:Y:S06]  /*d6b0*/  @P1 BRA `(.L_x_600) ;  /* 0x0000000000081947 */ /* 0x002fec0003800000 */
[----:B------:R-:W1:Y:S02]  /*d6c0*/  SYNCS.PHASECHK.TRANS64.TRYWAIT P1, [R11+URZ+0x16850], R4 ;  /* 0x016850040b0075a7 */ /* 0x000e64000802017f */
[----:B-1----:R-:W-:Y:S05]  /*d6d0*/  @!P1 BRA `(.L_x_601) ;  /* 0x000000a800b09947 */ /* 0x002fea0003800000 */
.L_x_600:
[----:B01----:R-:W-:Y:S01]  /*d6e0*/  IMAD R4, R156, 0x400, R5 ;  /* 0x000004009c047824 */ /* 0x003fe200078e0205 */
[----:B------:R-:W-:Y:S05]  /*d6f0*/  WARPSYNC.ALL ;  /* 0x0000000000007948 */ /* 0x000fea0003800000 */
[----:B------:R-:W-:Y:S01]  /*d700*/  IMAD.MOV.U32 R5, RZ, RZ, 0x40000040 ;  /* 0x40000040ff057424 */ /* 0x000fe200078e00ff */
[C---:B------:R-:W-:Y:S01]  /*d710*/  R2UR UR6, R4.reuse ;  /* 0x00000000040672ca */ /* 0x040fe200000e0000 */
[----:B------:R-:W-:Y:S01]  /*d720*/  WARPGROUP.ARRIVE ;  /* 0x00000000000079c5 */ /* 0x000fe20000000000 */
[----:B------:R-:W-:Y:S01]  /*d730*/  IMAD.MOV.U32 R7, RZ, RZ, 0x40000040 ;  /* 0x40000040ff077424 */ /* 0x000fe200078e00ff */
[----:B------:R-:W-:Y:S01]  /*d740*/  IADD3 R6, R4, 0x80, RZ ;  /* 0x0000008004067810 */ /* 0x000fe20007ffe0ff */
[----:B------:R-:W-:Y:S01]  /*d750*/  IMAD.MOV.U32 R43, RZ, RZ, RZ ;  /* 0x000000ffff2b7224 */ /* 0x000fe200078e00ff */
[----:B------:R-:W-:Y:S01]  /*d760*/  R2UR UR7, R5 ;  /* 0x00000000050772ca */ /* 0x000fe200000e0000 */
[----:B------:R-:W-:-:S12]  /*d770*/  IMAD.MOV.U32 R5, RZ, RZ, 0x40000040 ;  /* 0x40000040ff057424 */ /* 0x000fd800078e00ff */
        /* <DEDUP_REMOVED lines=8> */
[----:B------:R-:W-:Y:S02]  /*d800*/  R2UR UR6, R6 ;  /* 0x00000000060672ca */ /* 0x000fe400000e0000 */
[----:B------:R-:W-:Y:S01]  /*d810*/  R2UR UR7, R7 ;  /* 0x00000000070772ca */ /* 0x000fe200000e0000 */
[----:B------:R-:W-:Y:S01]  /*d820*/  IMAD.MOV.U32 R7, RZ, RZ, 0x40000040 ;  /* 0x40000040ff077424 */ /* 0x000fe200078e00ff */
[----:B------:R-:W-:Y:S01]  /*d830*/  IADD3 R6, R4, 0x180, RZ ;  /* 0x0000018004067810 */ /* 0x000fe20007ffe0ff */
[----:B------:R-:W-:Y:S02]  /*d840*/  WARPGROUP.DEPBAR.LE gsb0, 0x0 ;  /* 0x00008000000079c5 */ /* 0x000fe40000010000 */
[----:B------:R-:W-:-:S08]  /*d850*/  WARPGROUP.ARRIVE ;  /* 0x00000000000079c5 */ /* 0x000fd00000000000 */
        /* <DEDUP_REMOVED lines=16> */
[C---:B------:R-:W-:Y:S01]  /*d960*/  VIADD R6, R4.reuse, 0x300 ;  /* 0x0000030004067836 */ /* 0x040fe20000000000 */
[----:B------:R-:W-:Y:S01]  /*d970*/  R2UR UR7, R7 ;  /* 0x00000000070772ca */ /* 0x000fe200000e0000 */
[----:B------:R-:W-:Y:S01]  /*d980*/  IMAD.MOV.U32 R7, RZ, RZ, 0x40000040 ;  /* 0x40000040ff077424 */ /* 0x000fe200078e00ff */
[----:B------:R-:W-:Y:S01]  /*d990*/  IADD3 R4, R4, 0x380, RZ ;  /* 0x0000038004047810 */ /* 0x000fe20007ffe0ff */
[----:B------:R-:W-:Y:S02]  /*d9a0*/  WARPGROUP.DEPBAR.LE gsb0, 0x0 ;  /* 0x00008000000079c5 */ /* 0x000fe40000010000 */
[----:B------:R-:W-:-:S08]  /*d9b0*/  WARPGROUP.ARRIVE ;  /* 0x00000000000079c5 */ /* 0x000fd00000000000 */
[----:B------:R-:W-:Y:S01]  /*d9c0*/  HGMMA.64x64x16.F32 R88, R136, gdesc[UR4].tnspB, R88, gsb0 ;  /* 0x40e0000488587df0 */ /* 0x000fe20008000858 */
[----:B------:R-:W-:Y:S02]  /*d9d0*/  R2UR UR6, R6 ;  /* 0x00000000060672ca */ /* 0x000fe400000e0000 */
[----:B------:R-:W-:Y:S01]  /*d9e0*/  R2UR UR7, R7 ;  /* 0x00000000070772ca */ /* 0x000fe200000e0000 */
[----:B------:R-:W0:Y:S04]  /*d9f0*/  SHFL.BFLY PT, R6, R3, 0x2, 0x1f ;  /* 0x0c401f0003067f89 */ /* 0x000e2800000e0000 */
[----:B------:R-:W1:Y:S01]  /*da00*/  SHFL.BFLY PT, R7, R0, 0x2, 0x1f ;  /* 0x0c401f0000077f89 */ /* 0x000e6200000e0000 */
[----:B0-----:R-:W-:Y:S01]  /*da10*/  FADD.FTZ R6, R6, R3 ;  /* 0x0000000306067221 */ /* 0x001fe20000010000 */
[----:B------:R-:W-:-:S02]  /*da20*/  IMAD.MOV.U32 R3, RZ, RZ, -0x800000 ;  /* 0xff800000ff037424 */ /* 0x000fc400078e00ff */
[----:B-1----:R-:W-:Y:S01]  /*da30*/  FADD.FTZ R7, R7, R0 ;  /* 0x0000000007077221 */ /* 0x002fe20000010000 */
[----:B------:R-:W-:Y:S01]  /*da40*/  IMAD.MOV.U32 R0, RZ, RZ, -0x800000 ;  /* 0xff800000ff007424 */ /* 0x000fe200078e00ff */
[----:B------:R-:W-:Y:S02]  /*da50*/  WARPGROUP.DEPBAR.LE gsb0, 0x0 ;  /* 0x00008000000079c5 */ /* 0x000fe40000010000 */
[----:B------:R-:W-:-:S06]  /*da60*/  WARPGROUP.ARRIVE ;  /* 0x00000000000079c5 */ /* 0x000fcc0000000000 */
[----:B------:R-:W-:Y:S01]  /*da70*/  HGMMA.64x64x16.F32 R88, R140, gdesc[UR4].tnspB, R88, gsb0 ;  /* 0x40e000048c587df0 */ /* 0x000fe20008000858 */
[----:B------:R-:W-:Y:S02]  /*da80*/  R2UR UR6, R4 ;  /* 0x00000000040672ca */ /* 0x000fe400000e0000 */
[----:B------:R-:W-:Y:S01]  /*da90*/  R2UR UR7, R5 ;  /* 0x00000000050772ca */ /* 0x000fe200000e0000 */
[----:B------:R-:W0:Y:S04]  /*daa0*/  SHFL.BFLY PT, R4, R7, 0x1, 0x1f ;  /* 0x0c201f0007047f89 */ /* 0x000e2800000e0000 */
[----:B------:R-:W1:Y:S01]  /*dab0*/  SHFL.BFLY PT, R5, R6, 0x1, 0x1f ;  /* 0x0c201f0006057f89 */ /* 0x000e6200000e0000 */
[----:B0-----:R-:W-:Y:S01]  /*dac0*/  FADD.FTZ R10, R7, R4 ;  /* 0x00000004070a7221 */ /* 0x001fe20000010000 */
[----:B------:R-:W-:Y:S01]  /*dad0*/  IMAD.MOV.U32 R7, RZ, RZ, RZ ;  /* 0x000000ffff077224 */ /* 0x000fe200078e00ff */
[----:B------:R-:W-:Y:S01]  /*dae0*/  MOV R4, UR4 ;  /* 0x0000000400047c02 */ /* 0x000fe20008000f00 */
[----:B-1----:R-:W-:-:S02]  /*daf0*/  FADD.FTZ R12, R6, R5 ;  /* 0x00000005060c7221 */ /* 0x002fc40000010000 */
[----:B------:R-:W-:Y:S01]  /*db00*/  FSETP.NE.FTZ.AND P1, PT, R10, RZ, PT ;  /* 0x000000ff0a00720b */ /* 0x000fe20003f35000 */
[----:B------:R-:W-:Y:S02]  /*db10*/  IMAD.U32 R6, RZ, RZ, UR4 ;  /* 0x00000004ff067e24 */ /* 0x000fe4000f8e00ff */
[----:B------:R-:W-:-:S10]  /*db20*/  FSETP.NE.FTZ.AND P2, PT, R12, RZ, PT ;  /* 0x000000ff0c00720b */ /* 0x000fd40003f55000 */
[----:B------:R-:W0:Y:S01]  /*db30*/  @P1 MUFU.LG2 R5, R10 ;  /* 0x0000000a00051308 */ /* 0x000e220000000c00 */
[----:B------:R-:W-:Y:S02]  /*db40*/  @P1 FMUL.FTZ R4, R4, 0.69314718246459960938 ;  /* 0x3f31721804041820 */ /* 0x000fe40000410000 */
[----:B------:R-:W-:-:S05]  /*db50*/  @P2 FMUL.FTZ R6, R6, 0.69314718246459960938 ;  /* 0x3f31721806062820 */ /* 0x000fca0000410000 */
[----:B------:R-:W1:Y:S08]  /*db60*/  @P2 MUFU.LG2 R8, R12 ;  /* 0x0000000c00082308 */ /* 0x000e700000000c00 */
[----:B------:R2:W3:Y:S01]  /*db70*/  @P1 MUFU.RCP R43, R10 ;  /* 0x0000000a002b1308 */ /* 0x0004e20000001000 */
[----:B0-----:R-:W-:-:S04]  /*db80*/  @P1 FMUL.FTZ R5, R5, 0.69314718246459960938 ;  /* 0x3f31721805051820 */ /* 0x001fc80000410000 */
[----:B------:R-:W-:-:S03]  /*db90*/  @P1 FFMA.FTZ R3, R4, R31, R5 ;  /* 0x0000001f04031223 */ /* 0x000fc60000010005 */
[----:B------:R2:W0:Y:S01]  /*dba0*/  @P2 MUFU.RCP R7, R12 ;  /* 0x0000000c00072308 */ /* 0x0004220000001000 */
[----:B-1----:R-:W-:-:S04]  /*dbb0*/  @P2 FMUL.FTZ R9, R8, 0.69314718246459960938 ;  /* 0x3f31721808092820 */ /* 0x002fc80000410000 */
[----:B------:R-:W-:Y:S01]  /*dbc0*/  @P2 FFMA.FTZ R0, R6, R38, R9 ;  /* 0x0000002606002223 */ /* 0x000fe20000010009 */
[----:B------:R-:W-:Y:S02]  /*dbd0*/  WARPGROUP.DEPBAR.LE gsb0, 0x0 ;  /* 0x00008000000079c5 */ /* 0x000fe40000010000 */
[----:B------:R-:W-:-:S06]  /*dbe0*/  WARPGROUP.ARRIVE ;  /* 0x00000000000079c5 */ /* 0x000fcc0000000000 */
[----:B------:R-:W-:Y:S03]  /*dbf0*/  HGMMA.64x64x16.F32 R88, R144, gdesc[UR4].tnspB, R88, gsb0 ;  /* 0x40e0000490587df0 */ /* 0x000fe60008000858 */
[----:B------:R-:W-:Y:S02]  /*dc00*/  WARPGROUP.DEPBAR.LE gsb0, 0x0 ;  /* 0x00008000000079c5 */ /* 0x000fe40000010000 */
[----:B--23--:R-:W-:Y:S05]  /*dc10*/  @!P0 BRA `(.L_x_602) ;  /* 0x0000000000048947 */ /* 0x00cfea0003800000 */
[----:B------:R-:W-:Y:S01]  /*dc20*/  BPT.TRAP 0x1 ;  /* 0x000000040000795c */ /* 0x000fe20000300000 */
.L_x_602:
[----:B------:R-:W2:Y:S01]  /*dc30*/  LDL.LU R6, [R1+0x4] ;  /* 0x0000040001067983 */ /* 0x000ea20000300800 */
[----:B------:R-:W-:Y:S01]  /*dc40*/  IMAD.U32 R5, RZ, RZ, UR38 ;  /* 0x00000026ff057e24 */ /* 0x000fe2000f8e00ff */
[----:B------:R-:W-:Y:S01]  /*dc50*/  IADD3 R4, R11, 0x16860, RZ ;  /* 0x000168600b047810 */ /* 0x000fe20007ffe0ff */
[----:B------:R-:W-:Y:S02]  /*dc60*/  VIADD R156, R156, 0x1 ;  /* 0x000000019c9c7836 */ /* 0x000fe40000000000 */
[-C--:B------:R-:W-:Y:S01]  /*dc70*/  FMUL.FTZ R20, R88, R43.reuse ;  /* 0x0000002b58147220 */ /* 0x080fe20000410000 */
[-C--:B------:R-:W-:Y:S01]  /*dc80*/  FMUL.FTZ R21, R89, R43.reuse ;  /* 0x0000002b59157220 */ /* 0x080fe20000410000 */
[----:B------:R-:W-:Y:S01]  /*dc90*/  PRMT R4, R5, 0x654, R4 ;  /* 0x0000065405047816 */ /* 0x000fe20000000004 */
[-C--:B------:R-:W-:Y:S01]  /*dca0*/  FMUL.FTZ R26, R92, R43.reuse ;  /* 0x0000002b5c1a7220 */ /* 0x080fe20000410000 */
[----:B------:R-:W-:Y:S01]  /*dcb0*/  ISETP.NE.AND P1, PT, R156, 0x2, PT ;  /* 0x000000029c00780c */ /* 0x000fe20003f25270 */
[-C--:B------:R-:W-:Y:S01]  /*dcc0*/  FMUL.FTZ R27, R93, R43.reuse ;  /* 0x0000002b5d1b7220 */ /* 0x080fe20000410000 */
[----:B------:R1:W-:Y:S01]  /*dcd0*/  SYNCS.ARRIVE.TRANS64.RED.A1T0 RZ, [R4+URZ], RZ ;  /* 0x000000ff04ff79a7 */ /* 0x0003e2000810043f */
[-C--:B------:R-:W-:Y:S01]  /*dce0*/  FMUL.FTZ R28, R96, R43.reuse ;  /* 0x0000002b601c7220 */ /* 0x080fe20000410000 */
[-C--:B------:R-:W-:Y:S01]  /*dcf0*/  FMUL.FTZ R29, R97, R43.reuse ;  /* 0x0000002b611d7220 */ /* 0x080fe20000410000 */
[-C--:B------:R-:W-:Y:S01]  /*dd00*/  FMUL.FTZ R30, R100, R43.reuse ;  /* 0x0000002b641e7220 */ /* 0x080fe20000410000 */
[-C--:B------:R-:W-:Y:S01]  /*dd10*/  FMUL.FTZ R31, R101, R43.reuse ;  /* 0x0000002b651f7220 */ /* 0x080fe20000410000 */
[-C--:B------:R-:W-:Y:S01]  /*dd20*/  FMUL.FTZ R36, R104, R43.reuse ;  /* 0x0000002b68247220 */ /* 0x080fe20000410000 */
[-C--:B------:R-:W-:Y:S01]  /*dd30*/  FMUL.FTZ R37, R105, R43.reuse ;  /* 0x0000002b69257220 */ /* 0x080fe20000410000 */
[-C--:B------:R-:W-:Y:S01]  /*dd40*/  FMUL.FTZ R38, R108, R43.reuse ;  /* 0x0000002b6c267220 */ /* 0x080fe20000410000 */
[----:B-1----:R-:W-:Y:S01]  /*dd50*/  SEL R4, RZ, 0x1, P1 ;  /* 0x00000001ff047807 */ /* 0x002fe20000800000 */
[-C--:B------:R-:W-:Y:S01]  /*dd60*/  FMUL.FTZ R39, R109, R43.reuse ;  /* 0x0000002b6d277220 */ /* 0x080fe20000410000 */
[-C--:B------:R-:W-:Y:S01]  /*dd70*/  FMUL.FTZ R40, R112, R43.reuse ;  /* 0x0000002b70287220 */ /* 0x080fe20000410000 */
[-C--:B------:R-:W-:Y:S01]  /*dd80*/  FMUL.FTZ R41, R113, R43.reuse ;  /* 0x0000002b71297220 */ /* 0x080fe20000410000 */
[-C--:B------:R-:W-:Y:S01]  /*dd90*/  FMUL.FTZ R42, R116, R43.reuse ;  /* 0x0000002b742a7220 */ /* 0x080fe20000410000 */
[----:B------:R-:W-:Y:S01]  /*dda0*/  FMUL.FTZ R43, R117, R43 ;  /* 0x0000002b752b7220 */ /* 0x000fe20000410000 */
[----:B------:R-:W-:Y:S01]  /*ddb0*/  PLOP3.LUT P0, PT, PT, PT, PT, 0x8, 0x0 ;  /* 0x000000000000781c */ /* 0x000fe20003f0e170 */
[-C--:B0-----:R-:W-:Y:S01]  /*ddc0*/  FMUL.FTZ R44, R90, R7.reuse ;  /* 0x000000075a2c7220 */ /* 0x081fe20000410000 */
        /* <DEDUP_REMOVED lines=15> */
[----:B------:R-:W-:Y:S01]  /*dec0*/  SEL R156, R156, RZ, P1 ;  /* 0x000000ff9c9c7207 */ /* 0x000fe20000800000 */
[----:B------:R-:W-:Y:S01]  /*ded0*/  UIADD3 UR37, UR37, 0x1, URZ ;  /* 0x0000000125257890 */ /* 0x000fe2000fffe03f */
[----:B--2---:R-:W-:-:S05]  /*dee0*/  LOP3.LUT R6, R6, R4, RZ, 0x3c, !PT ;  /* 0x0000000406067212 */ /* 0x004fca00078e3cff */
[----:B------:R0:W-:Y:S06]  /*def0*/  STL [R1+0x4], R6 ;  /* 0x0000040601007387 */ /* 0x0001ec0000100800 */
.L_x_548:
[----:B------:R-:W3:Y:S01]  /*df00*/  S2R R4, SR_TID.X ;  /* 0x0000000000047919 */ /* 0x000ee20000002100 */
[----:B------:R-:W-:Y:S05]  /*df10*/  WARPSYNC.ALL ;  /* 0x0000000000007948 */ /* 0x000fea0003800000 */
[----:B---3--:R-:W-:-:S05]  /*df20*/  VIADD R72, R4, 0xffffff80 ;  /* 0xffffff8004487836 */ /* 0x008fca0000000000 */
[----:B------:R-:W-:-:S04]  /*df30*/  SHF.R.S32.HI R74, RZ, 0x1f, R72 ;  /* 0x0000001fff4a7819 */ /* 0x000fc80000011448 */
[----:B------:R-:W-:-:S04]  /*df40*/  LEA.HI R74, R74, R72, RZ, 0x3 ;  /* 0x000000484a4a7211 */ /* 0x000fc800078f18ff */
[----:B------:R-:W-:-:S04]  /*df50*/  LOP3.LUT R74, R74, 0xfffffff8, RZ, 0xc0, !PT ;  /* 0xfffffff84a4a7812 */ /* 0x000fc800078ec0ff */
[----:B------:R-:W-:-:S05]  /*df60*/  IADD3 R74, R72, -R74, RZ ;  /* 0x8000004a484a7210 */ /* 0x000fca0007ffe0ff */
[----:B------:R-:W-:-:S05]  /*df70*/  IMAD.SHL.U32 R59, R74, 0x8, RZ ;  /* 0x000000084a3b7824 */ /* 0x000fca00078e00ff */
[----:B------:R-:W-:Y:S01]  /*df80*/  SHF.R.S32.HI R58, RZ, 0x1f, R59 ;  /* 0x0000001fff3a7819 */ /* 0x000fe2000001143b */
[----:B------:R-:W3:Y:S08]  /*df90*/  S2UR UR38, SR_CgaCtaId ;  /* 0x00000000002679c3 */ /* 0x000ef00000008800 */
[----:B------:R-:W-:Y:S06]  /*dfa0*/  BAR.SYNC.DEFER_BLOCKING 0x5, 0x200 ;  /* 0x0148000000007b1d */ /* 0x000fec0000010000 */
[----:B------:R-:W-:Y:S01]  /*dfb0*/  UMOV UR4, 0x400 ;  /* 0x0000040000047882 */ /* 0x000fe20000000000 */
[----:B------:R-:W-:Y:S01]  /*dfc0*/  BSSY B0, `(.L_x_603) ;  /* 0x000023f000007945 */ /* 0x000fe20003800000 */
[----:B---3--:R-:W-:-:S06]  /*dfd0*/  ULEA UR4, UR38, UR4, 0x18 ;  /* 0x0000000426047291 */ /* 0x008fcc000f8ec03f */
[----:B------:R-:W-:-:S05]  /*dfe0*/  IMAD.U32 R18, RZ, RZ, UR4 ;  /* 0x00000004ff127e24 */ /* 0x000fca000f8e00ff */
[----:B-1----:R1:W3:Y:S01]  /*dff0*/  LDS.128 R32, [R18+0x168d0] ;  /* 0x0168d00012207984 */ /* 0x0022e20000000c00 */
[----:B------:R-:W-:Y:S06]  /*e000*/  BAR.ARV 0x4, 0x200 ;  /* 0x0108000000007b1d */ /* 0x000fec0000002000 */
[----:B------:R-:W-:Y:S05]  /*e010*/  @P0 BRA `(.L_x_604) ;  /* 0x0000001800440947 */ /* 0x000fea0003800000 */
[----:B------:R-:W4:Y:S01]  /*e020*/  LDL R4, [R1+0x64] ;  /* 0x0000640001047983 */ /* 0x000f220000100800 */
[----:B------:R-:W-:-:S03]  /*e030*/  ULDC UR4, c[0x0][0xad4] ;  /* 0x0002b50000047ab9 */ /* 0x000fc60000000800 */
[----:B------:R-:W2:Y:S04]  /*e040*/  LDL.LU R60, [R1+0x30] ;  /* 0x00003000013c7983 */ /* 0x000ea80000300800 */
[----:B------:R-:W2:Y:S04]  /*e050*/  LDL.LU R62, [R1+0x3c] ;  /* 0x00003c00013e7983 */ /* 0x000ea80000300800 */
[----:B------:R-:W2:Y:S01]  /*e060*/  LDL.LU R68, [R1+0x40] ;  /* 0x0000400001447983 */ /* 0x000ea20000300800 */
[----:B------:R-:W0:Y:S01]  /*e070*/  S2R R5, SR_SWINHI ;  /* 0x0000000000057919 */ /* 0x000e220000002f00 */
[----:B------:R-:W-:-:S02]  /*e080*/  MOV R24, R18 ;  /* 0x0000001200187202 */ /* 0x000fc40000000f00 */
[----:B0----5:R-:W-:Y:S02]  /*e090*/  MOV R25, R5 ;  /* 0x0000000500197202 */ /* 0x021fe40000000f00 */
[----:B------:R-:W-:Y:S01]  /*e0a0*/  F2FP.F16.F32.PACK_AB R14, R27, R26 ;  /* 0x0000001a1b0e723e */ /* 0x000fe200000000ff */
[----:B---3--:R-:W-:Y:S02]  /*e0b0*/  IMAD.MOV.U32 R32, RZ, RZ, RZ ;  /* 0x000000ffff207224 */ /* 0x008fe400078e00ff */
[----:B----4-:R-:W-:-:S03]  /*e0c0*/  IMAD.WIDE R10, R4, 0x2, R24 ;  /* 0x00000002040a7825 */ /* 0x010fc600078e0218 */
[----:B------:R-:W-:-:S05]  /*e0d0*/  IADD3 R61, P0, R10, 0x60, RZ ;  /* 0x000000600a3d7810 */ /* 0x000fca0007f1e0ff */
[----:B------:R-:W-:Y:S01]  /*e0e0*/  IMAD.X R5, RZ, RZ, R11, P0 ;  /* 0x000000ffff057224 */ /* 0x000fe200000e060b */
[----:B--2---:R-:W-:-:S04]  /*e0f0*/  ISETP.NE.AND P0, PT, R60, RZ, PT ;  /* 0x000000ff3c00720c */ /* 0x004fc80003f05270 */
[----:B------:R-:W-:Y:S01]  /*e100*/  SEL R67, R60, UR4, P0 ;  /* 0x000000043c437c07 */ /* 0x000fe20008000000 */
[----:B------:R-:W-:Y:S05]  /*e110*/  WARPSYNC.ALL ;  /* 0x0000000000007948 */ /* 0x000fea0003800000 */
[----:B------:R-:W-:Y:S01]  /*e120*/  BAR.SYNC.DEFER_BLOCKING 0x1, 0x180 ;  /* 0x0046000000007b1d */ /* 0x000fe20000010000 */
[C---:B------:R-:W-:Y:S02]  /*e130*/  IADD3 R13, P2, R10.reuse, 0x20, RZ ;  /* 0x000000200a0d7810 */ /* 0x040fe40007f5e0ff */
[C---:B------:R-:W-:Y:S02]  /*e140*/  IADD3 R15, P1, R10.reuse, 0x40, RZ ;  /* 0x000000400a0f7810 */ /* 0x040fe40007f3e0ff */
[----:B------:R-:W-:Y:S01]  /*e150*/  LOP3.LUT R9, R10, 0x380, RZ, 0xc0, !PT ;  /* 0x000003800a097812 */ /* 0x000fe200078ec0ff */
[----:B------:R-:W-:Y:S01]  /*e160*/  ULDC.64 UR6, c[0x0][0xc08] ;  /* 0x0003020000067ab9 */ /* 0x000fe20000000a00 */
[----:B------:R-:W-:Y:S01]  /*e170*/  LOP3.LUT R4, R13, 0x380, RZ, 0xc0, !PT ;  /* 0x000003800d047812 */ /* 0x000fe200078ec0ff */
[----:B------:R-:W-:Y:S01]  /*e180*/  ULDC.64 UR4, c[0x0][0xc00] ;  /* 0x0003000000047ab9 */ /* 0x000fe20000000a00 */
[----:B------:R-:W-:-:S02]  /*e190*/  LOP3.LUT R6, R15, 0x380, RZ, 0xc0, !PT ;  /* 0x000003800f067812 */ /* 0x000fc400078ec0ff */
[----:B------:R-:W-:Y:S02]  /*e1a0*/  LOP3.LUT R12, R61, 0x380, RZ, 0xc0, !PT ;  /* 0x000003803d0c7812 */ /* 0x000fe400078ec0ff */
[----:B------:R-:W-:Y:S02]  /*e1b0*/  SHF.R.U64 R9, R9, 0x3, RZ ;  /* 0x0000000309097819 */ /* 0x000fe400000012ff */
[----:B------:R-:W-:Y:S02]  /*e1c0*/  SHF.R.U64 R4, R4, 0x3, RZ ;  /* 0x0000000304047819 */ /* 0x000fe400000012ff */
[----:B------:R-:W-:Y:S02]  /*e1d0*/  SHF.R.U64 R6, R6, 0x3, RZ ;  /* 0x0000000306067819 */ /* 0x000fe400000012ff */
[----:B------:R-:W-:Y:S02]  /*e1e0*/  SHF.R.U64 R12, R12, 0x3, RZ ;  /* 0x000000030c0c7819 */ /* 0x000fe400000012ff */
[----:B------:R-:W-:-:S02]  /*e1f0*/  LOP3.LUT R10, R9, R10, RZ, 0x3c, !PT ;  /* 0x0000000a090a7212 */ /* 0x000fc400078e3cff */
[----:B------:R-:W-:Y:S01]  /*e200*/  LOP3.LUT R8, R4, R13, RZ, 0x3c, !PT ;  /* 0x0000000d04087212 */ /* 0x000fe200078e3cff */
[----:B------:R-:W-:Y:S01]  /*e210*/  IMAD.X R9, RZ, RZ, R11, P2 ;  /* 0x000000ffff097224 */ /* 0x000fe200010e060b */
[----:B------:R-:W-:Y:S02]  /*e220*/  LOP3.LUT R6, R6, R15, RZ, 0x3c, !PT ;  /* 0x0000000f06067212 */ /* 0x000fe400078e3cff */
[----:B------:R-:W-:Y:S02]  /*e230*/  LOP3.LUT R4, R12, R61, RZ, 0x3c, !PT ;  /* 0x0000003d0c047212 */ /* 0x000fe400078e3cff */
[-C--:B------:R-:W-:Y:S02]  /*e240*/  IADD3.X R7, RZ, R11.reuse, RZ, P1, !PT ;  /* 0x0000000bff077210 */ /* 0x080fe40000ffe4ff */
[----:B------:R-:W-:Y:S02]  /*e250*/  MOV R10, R10 ;  /* 0x0000000a000a7202 */ /* 0x000fe40000000f00 */
[----:B------:R-:W-:-:S02]  /*e260*/  F2FP.F16.F32.PACK_AB R12, R21, R20 ;  /* 0x00000014150c723e */ /* 0x000fc400000000ff */
[----:B------:R-:W-:Y:S02]  /*e270*/  F2FP.F16.F32.PACK_AB R13, R45, R44 ;  /* 0x0000002c2d0d723e */ /* 0x000fe400000000ff */
[----:B------:R-:W-:Y:S02]  /*e280*/  F2FP.F16.F32.PACK_AB R15, R47, R46 ;  /* 0x0000002e2f0f723e */ /* 0x000fe400000000ff */
[----:B------:R-:W-:Y:S02]  /*e290*/  MOV R66, R6 ;  /* 0x0000000600427202 */ /* 0x000fe40000000f00 */
[----:B------:R-:W-:Y:S01]  /*e2a0*/  MOV R64, R4 ;  /* 0x0000000400407202 */ /* 0x000fe20000000f00 */
[----:B------:R0:W-:Y:S01]  /*e2b0*/  STSM.16.M88.4 [R10], R12 ;  /* 0x0000000c0a007844 */ /* 0x0001e20000000200 */
        /* <DEDUP_REMOVED lines=8> */
[----:B0-----:R-:W-:Y:S02]  /*e340*/  F2FP.F16.F32.PACK_AB R10, R39, R38 ;  /* 0x00000026270a723e */ /* 0x001fe400000000ff */
[----:B------:R-:W-:Y:S02]  /*e350*/  F2FP.F16.F32.PACK_AB R12, R41, R40 ;  /* 0x00000028290c723e */ /* 0x000fe400000000ff */
[----:B------:R-:W-:Y:S02]  /*e360*/  F2FP.F16.F32.PACK_AB R13, R57, R56 ;  /* 0x00000038390d723e */ /* 0x000fe400000000ff */
[----:B------:R-:W-:Y:S02]  /*e370*/  F2FP.F16.F32.PACK_AB R14, R43, R42 ;  /* 0x0000002a2b0e723e */ /* 0x000fe400000000ff */
[----:B------:R-:W-:Y:S01]  /*e380*/  F2FP.F16.F32.PACK_AB R15, R119, R118 ;  /* 0x00000076770f723e */ /* 0x000fe200000000ff */
[----:B------:R-:W-:Y:S01]  /*e390*/  STSM.16.M88.4 [R65], R4 ;  /* 0x0000000441007844 */ /* 0x000fe20000000200 */
[----:B------:R-:W-:-:S03]  /*e3a0*/  ISETP.NE.U32.AND P3, PT, RZ, UR6, PT ;  /* 0x00000006ff007c0c */ /* 0x000fc6000bf65070 */
[----:B------:R0:W-:Y:S01]  /*e3b0*/  STSM.16.M88.4 [R66], R8 ;  /* 0x0000000842007844 */ /* 0x0001e20000000200 */
[----:B------:R-:W-:-:S03]  /*e3c0*/  ISETP.NE.AND.EX P3, PT, RZ, UR7, PT, P3 ;  /* 0x00000007ff007c0c */ /* 0x000fc6000bf65330 */
[----:B------:R2:W-:Y:S01]  /*e3d0*/  STSM.16.M88.4 [R64], R12 ;  /* 0x0000000c40007844 */ /* 0x0005e20000000200 */
[----:B------:R-:W-:Y:S01]  /*e3e0*/  BAR.SYNC.DEFER_BLOCKING 0x1, 0x180 ;  /* 0x0046000000007b1d */ /* 0x000fe20000010000 */
[----:B------:R-:W-:Y:S02]  /*e3f0*/  ISETP.NE.U32.AND P0, PT, RZ, UR4, PT ;  /* 0x00000004ff007c0c */ /* 0x000fe4000bf05070 */
[----:B------:R-:W-:Y:S02]  /*e400*/  IADD3 R60, P1, R62, UR4, RZ ;  /* 0x000000043e3c7c10 */ /* 0x000fe4000ff3e0ff */
[----:B------:R-:W-:Y:S02]  /*e410*/  ISETP.NE.AND.EX P0, PT, RZ, UR5, PT, P0 ;  /* 0x00000005ff007c0c */ /* 0x000fe4000bf05300 */
[----:B------:R-:W-:Y:S01]  /*e420*/  IADD3.X R61, R68, UR5, RZ, P1, !PT ;  /* 0x00000005443d7c10 */ /* 0x000fe20008ffe4ff */
[----:B0-----:R-:W0:Y:S01]  /*e430*/  LDC R8, c[0x0][0xbe8] ;  /* 0x0002fa00ff087b82 */ /* 0x001e220000000800 */
[----:B------:R-:W-:Y:S01]  /*e440*/  @P3 IADD3 R62, P1, R62, UR6, RZ ;  /* 0x000000063e3e3c10 */ /* 0x000fe2000ff3e0ff */
[----:B------:R-:W-:-:S02]  /*e450*/  ULDC UR6, c[0x0][0xa88] ;  /* 0x0002a20000067ab9 */ /* 0x000fc40000000800 */
[----:B------:R-:W-:Y:S01]  /*e460*/  IMAD.U32 R65, RZ, RZ, UR6 ;  /* 0x00000006ff417e24 */ /* 0x000fe2000f8e00ff */
[----:B------:R-:W-:-:S05]  /*e470*/  @P3 IADD3.X R63, R68, UR7, RZ, P1, !PT ;  /* 0x00000007443f3c10 */ /* 0x000fca0008ffe4ff */
[----:B------:R3:W5:Y:S04]  /*e480*/  @P0 LDG.E R32, desc[UR42][R60.64] ;  /* 0x0000002a3c200981 */ /* 0x000768000c1e1900 */
[----:B------:R3:W5:Y:S01]  /*e490*/  @P3 LDG.E R65, desc[UR42][R62.64] ;  /* 0x0000002a3e413981 */ /* 0x000762000c1e1900 */
[----:B------:R-:W-:Y:S02]  /*e4a0*/  ISETP.GT.AND P2, PT, R67, 0x1, PT ;  /* 0x000000014300780c */ /* 0x000fe40003f44270 */
[----:B------:R-:W-:-:S04]  /*e4b0*/  MOV R6, 0x9b8 ;  /* 0x000009b800067802 */ /* 0x000fc80000000f00 */
[----:B------:R-:W-:-:S04]  /*e4c0*/  SEL R6, R6, 0x978, P2 ;  /* 0x0000097806067807 */ /* 0x000fc80001000000 */
[----:B--2---:R3:W2:Y:S08]  /*e4d0*/  LDC.64 R12, c[0x0][R6+0x220] ;  /* 0x00008800060c7b82 */ /* 0x0046b00000000a00 */
[----:B------:R3:W4:Y:S08]  /*e4e0*/  LDC.64 R14, c[0x0][R6+0x218] ;  /* 0x00008600060e7b82 */ /* 0x0007300000000a00 */
[----:B------:R3:W1:Y:S01]  /*e4f0*/  LDC.64 R10, c[0x0][R6+0x228] ;  /* 0x00008a00060a7b82 */ /* 0x0006620000000a00 */
[----:B0-----:R-:W-:Y:S01]  /*e500*/  ISETP.NE.AND P1, PT, R8, 0x1, PT ;  /* 0x000000010800780c */ /* 0x001fe20003f25270 */
[----:B---3--:R-:W-:-:S12]  /*e510*/  @P3 BRA `(.L_x_605) ;  /* 0x0000000000103947 */ /* 0x008fd80003800000 */
[----:B------:R-:W-:Y:S05]  /*e520*/  @!P0 BRA `(.L_x_605) ;  /* 0x00000000000c8947 */ /* 0x000fea0003800000 */
[----:B------:R-:W3:Y:S04]  /*e530*/  LDG.E R4, desc[UR42][R60.64] ;  /* 0x0000002a3c047981 */ /* 0x000ee8000c1e1900 */
[----:B-----5:R-:W3:Y:S02]  /*e540*/  LDG.E R65, desc[UR42][R60.64+0x4] ;  /* 0x0000042a3c417981 */ /* 0x020ee4000c1e1900 */
[----:B---3--:R-:W-:-:S07]  /*e550*/  IMAD.IADD R65, R65, 0x1, -R4 ;  /* 0x0000000141417824 */ /* 0x008fce00078e0a04 */
.L_x_605:
[----:B------:R-:W3:Y:S01]  /*e560*/  LDL.LU R4, [R1+0x34] ;  /* 0x0000340001047983 */ /* 0x000ee20000300800 */
[----:B------:R-:W0:Y:S03]  /*e570*/  LDC.64 R6, c[0x0][R6+0x210] ;  /* 0x0000840006067b82 */ /* 0x000e260000000a00 */
[----:B------:R-:W2:Y:S04]  /*e580*/  LDL.LU R61, [R1+0x4c] ;  /* 0x00004c00013d7983 */ /* 0x000ea80000300800 */
[----:B------:R-:W2:Y:S01]  /*e590*/  LDL R60, [R1+0x60] ;  /* 0x00006000013c7983 */ /* 0x000ea20000100800 */
[----:B------:R-:W-:Y:S01]  /*e5a0*/  ISETP.NE.U32.AND P0, PT, RZ, UR4, PT ;  /* 0x00000004ff007c0c */ /* 0x000fe2000bf05070 */
[----:B------:R-:W1:Y:S02]  /*e5b0*/  @P1 LDC R62, c[0x0][0xbec] ;  /* 0x0002fb00ff3e1b82 */ /* 0x000e640000000800 */
[----:B------:R-:W2:Y:S04]  /*e5c0*/  LDL R68, [R1+0x44] ;  /* 0x0000440001447983 */ /* 0x000ea80000100800 */
[----:B------:R-:W2:Y:S01]  /*e5d0*/  LDL R66, [R1+0x48] ;  /* 0x0000480001427983 */ /* 0x000ea20000100800 */
[----:B------:R-:W-:Y:S01]  /*e5e0*/  ISETP.NE.AND.EX P0, PT, RZ, UR5, PT, P0 ;  /* 0x00000005ff007c0c */ /* 0x000fe2000bf05300 */
[----:B------:R-:W0:Y:S01]  /*e5f0*/  @P1 LDC R69, c[0x0][0xbf0] ;  /* 0x0002fc00ff451b82 */ /* 0x000e220000000800 */
[-C--:B----4-:R-:W-:Y:S01]  /*e600*/  IMAD R63, R15, R152.reuse, RZ ;  /* 0x000000980f3f7224 */ /* 0x090fe200078e02ff */
[----:B------:R-:W4:Y:S01]  /*e610*/  LDL R73, [R1+0x5c] ;  /* 0x00005c0001497983 */ /* 0x000f220000100800 */
[----:B------:R-:W-:Y:S01]  /*e620*/  IMAD.WIDE.U32 R14, R14, R152, RZ ;  /* 0x000000980e0e7225 */ /* 0x000fe200078e00ff */
[----:B------:R-:W1:Y:S03]  /*e630*/  S2R R70, SR_TID.X ;  /* 0x0000000000467919 */ /* 0x000e660000002100 */
[----:B------:R-:W-:Y:S01]  /*e640*/  IMAD.IADD R64, R15, 0x1, R63 ;  /* 0x000000010f407824 */ /* 0x000fe200078e023f */
[----:B-1----:R-:W-:-:S04]  /*e650*/  IADD3 R75, R70, -0x80, RZ ;  /* 0xffffff80464b7810 */ /* 0x002fc80007ffe0ff */
[----:B------:R-:W-:-:S04]  /*e660*/  SHF.R.S32.HI R70, RZ, 0x1f, R75 ;  /* 0x0000001fff467819 */ /* 0x000fc8000001144b */
[----:B------:R-:W-:-:S04]  /*e670*/  LEA.HI R70, R70, R75, RZ, 0x7 ;  /* 0x0000004b46467211 */ /* 0x000fc800078f38ff */
[----:B------:R-:W-:-:S05]  /*e680*/  LOP3.LUT R70, R70, 0xffffff80, RZ, 0xc0, !PT ;  /* 0xffffff8046467812 */ /* 0x000fca00078ec0ff */
[----:B------:R-:W-:Y:S01]  /*e690*/  IMAD.IADD R70, R75, 0x1, -R70 ;  /* 0x000000014b467824 */ /* 0x000fe200078e0a46 */
[----:B---3--:R-:W-:Y:S02]  /*e6a0*/  SEL R9, R4, RZ, !P0 ;  /* 0x000000ff04097207 */ /* 0x008fe40004000000 */
[----:B------:R-:W1:Y:S01]  /*e6b0*/  LDC.64 R4, c[0x0][0xba8] ;  /* 0x0002ea00ff047b82 */ /* 0x000e620000000a00 */
[----:B--2---:R-:W-:Y:S02]  /*e6c0*/  SEL R61, R61, RZ, !P0 ;  /* 0x000000ff3d3d7207 */ /* 0x004fe40004000000 */
[----:B------:R-:W-:-:S04]  /*e6d0*/  IMAD R13, R13, R9, RZ ;  /* 0x000000090d0d7224 */ /* 0x000fc800078e02ff */
[C---:B------:R-:W-:Y:S02]  /*e6e0*/  IMAD R67, R12.reuse, R61, R13 ;  /* 0x0000003d0c437224 */ /* 0x040fe400078e020d */
[----:B------:R-:W-:-:S04]  /*e6f0*/  IMAD.WIDE.U32 R12, R12, R9, RZ ;  /* 0x000000090c0c7225 */ /* 0x000fc800078e00ff */
[----:B------:R-:W-:Y:S01]  /*e700*/  IMAD R71, R68, 0xc0, R60 ;  /* 0x000000c044477824 */ /* 0x000fe200078e023c */
[----:B------:R-:W-:Y:S02]  /*e710*/  SEL R61, R66, RZ, P2 ;  /* 0x000000ff423d7207 */ /* 0x000fe40001000000 */
[----:B-----5:R-:W-:Y:S01]  /*e720*/  IADD3 R60, P0, P3, R12, R14, R32 ;  /* 0x0000000e0c3c7210 */ /* 0x020fe20007b1e020 */
[----:B------:R-:W-:Y:S01]  /*e730*/  @P1 IMAD.HI.U32 R14, R71, R62, RZ ;  /* 0x0000003e470e1227 */ /* 0x000fe200078e00ff */
[----:B------:R-:W-:-:S03]  /*e740*/  MOV R15, R71 ;  /* 0x00000047000f7202 */ /* 0x000fc60000000f00 */
[----:B------:R-:W-:Y:S01]  /*e750*/  IMAD.IADD R67, R13, 0x1, R67 ;  /* 0x000000010d437824 */ /* 0x000fe200078e0243 */
[----:B0-----:R-:W-:Y:S01]  /*e760*/  @P1 SHF.R.U32.HI R15, RZ, R69, R14 ;  /* 0x00000045ff0f1219 */ /* 0x001fe2000001160e */
[-C--:B------:R-:W-:Y:S01]  /*e770*/  IMAD R63, R11, R61.reuse, RZ ;  /* 0x0000003d0b3f7224 */ /* 0x080fe200078e02ff */
[----:B------:R-:W-:Y:S01]  /*e780*/  SHF.R.S32.HI R11, RZ, 0x1f, R32 ;  /* 0x0000001fff0b7819 */ /* 0x000fe20000011420 */
[----:B-1----:R-:W0:Y:S01]  /*e790*/  @!P2 LDC R4, c[0x0][0xb50] ;  /* 0x0002d400ff04ab82 */ /* 0x002e220000000800 */
[----:B------:R-:W-:Y:S02]  /*e7a0*/  IMAD.WIDE.U32 R12, R10, R61, RZ ;  /* 0x0000003d0a0c7225 */ /* 0x000fe400078e00ff */
[----:B------:R-:W-:Y:S02]  /*e7b0*/  IADD3.X R61, R67, R64, R11, P0, P3 ;  /* 0x00000040433d7210 */ /* 0x000fe400007e640b */
[----:B------:R-:W-:-:S03]  /*e7c0*/  IMAD.MOV R67, RZ, RZ, -R15 ;  /* 0x000000ffff437224 */ /* 0x000fc600078e0a0f */
[----:B------:R-:W1:Y:S01]  /*e7d0*/  @!P2 LDC R5, c[0x0][0xb54] ;  /* 0x0002d500ff05ab82 */ /* 0x000e620000000800 */
[----:B------:R-:W-:Y:S01]  /*e7e0*/  IMAD.IADD R63, R13, 0x1, R63 ;  /* 0x000000010d3f7824 */ /* 0x000fe200078e023f */
[----:B------:R-:W-:Y:S02]  /*e7f0*/  IADD3 R12, P0, P3, R15, R60, R12 ;  /* 0x0000003c0f0c7210 */ /* 0x000fe40007b1e00c */
[----:B------:R-:W-:Y:S01]  /*e800*/  SHF.R.S32.HI R10, RZ, 0x1f, R15 ;  /* 0x0000001fff0a7819 */ /* 0x000fe2000001140f */
[----:B------:R-:W-:-:S03]  /*e810*/  IMAD R15, R8, R67, R71 ;  /* 0x00000043080f7224 */ /* 0x000fc600078e0247 */
[----:B------:R-:W-:Y:S01]  /*e820*/  IADD3.X R13, R10, R61, R63, P0, P3 ;  /* 0x0000003d0a0d7210 */ /* 0x000fe200007e643f */
[----:B------:R-:W-:Y:S01]  /*e830*/  IMAD R7, R7, R15, RZ ;  /* 0x0000000f07077224 */ /* 0x000fe200078e02ff */
[----:B------:R-:W-:-:S05]  /*e840*/  SHF.R.S32.HI R61, RZ, 0x1f, R15 ;  /* 0x0000001fff3d7819 */ /* 0x000fca000001140f */
[C---:B------:R-:W-:Y:S02]  /*e850*/  IMAD R61, R6.reuse, R61, R7 ;  /* 0x0000003d063d7224 */ /* 0x040fe400078e0207 */
[----:B------:R-:W-:-:S04]  /*e860*/  IMAD.WIDE.U32 R6, R6, R15, R12 ;  /* 0x0000000f06067225 */ /* 0x000fc800078e000c */
[----:B------:R-:W-:Y:S01]  /*e870*/  IMAD.IADD R7, R7, 0x1, R61 ;  /* 0x0000000107077824 */ /* 0x000fe200078e023d */
[----:B0-----:R-:W-:-:S04]  /*e880*/  LEA R10, P0, R6, R4, 0x2 ;  /* 0x00000004060a7211 */ /* 0x001fc800078010ff */
[----:B-1----:R-:W-:Y:S01]  /*e890*/  LEA.HI.X R7, R6, R5, R7, 0x2, P0 ;  /* 0x0000000506077211 */ /* 0x002fe200000f1407 */
[----:B------:R-:W-:Y:S01]  /*e8a0*/  SHFL.IDX PT, R4, R10, RZ, 0x1c1f ;  /* 0x001c1fff0a047589 */ /* 0x000fe200000e0000 */
[----:B----4-:R-:W-:-:S03]  /*e8b0*/  IMAD R60, R68, 0xc0, R73 ;  /* 0x000000c0443c7824 */ /* 0x010fc600078e0249 */
[----:B------:R-:W0:Y:S04]  /*e8c0*/  SHFL.IDX PT, R5, R7, RZ, 0x1c1f ;  /* 0x001c1fff07057589 */ /* 0x000e2800000e0000 */
[----:B------:R-:W-:Y:S04]  /*e8d0*/  SHFL.IDX PT, R12, R10, 0x1, 0x1c1f ;  /* 0x003c1f000a0c7f89 */ /* 0x000fe800000e0000 */
[----:B------:R-:W1:Y:S01]  /*e8e0*/  SHFL.IDX PT, R13, R7, 0x1, 0x1c1f ;  /* 0x003c1f00070d7f89 */ /* 0x000e6200000e0000 */
[----:B------:R-:W-:Y:S01]  /*e8f0*/  IMAD R61, R65, R8, RZ ;  /* 0x00000008413d7224 */ /* 0x000fe200078e02ff */
[----:B------:R-:W-:Y:S01]  /*e900*/  LOP3.LUT P0, RZ, R70, 0x3, RZ, 0xc0, !PT ;  /* 0x0000000346ff7812 */ /* 0x000fe2000780c0ff */
[----:B------:R-:W-:-:S03]  /*e910*/  VIADD R6, R60, 0x8 ;  /* 0x000000083c067836 */ /* 0x000fc60000000000 */
[-C--:B------:R-:W-:Y:S02]  /*e920*/  ISETP.GE.OR P3, PT, R60, R61.reuse, P0 ;  /* 0x0000003d3c00720c */ /* 0x080fe40000766670 */
[----:B------:R-:W-:-:S11]  /*e930*/  ISETP.GE.OR P0, PT, R6, R61, P0 ;  /* 0x0000003d0600720c */ /* 0x000fd60000706670 */
[----:B0-----:R0:W-:Y:S04]  /*e940*/  @!P3 ST.E desc[UR42][R4.64], R3 ;  /* 0x000000030400b985 */ /* 0x0011e8000c10192a */
[----:B-1----:R0:W-:Y:S01]  /*e950*/  @!P0 ST.E desc[UR42][R12.64], R0 ;  /* 0x000000000c008985 */ /* 0x0021e2000c10192a */
[----:B------:R-:W-:Y:S05]  /*e960*/  @P2 BRA `(.L_x_606) ;  /* 0x0000000400c42947 */ /* 0x000fea0003800000 */
[----:B------:R-:W-:Y:S01]  /*e970*/  SHF.R.S32.HI R70, RZ, 0x1f, R72 ;  /* 0x0000001fff467819 */ /* 0x000fe20000011448 */
[----:B0-----:R-:W0:Y:S01]  /*e980*/  @P1 LDC R13, c[0x0][0xbec] ;  /* 0x0002fb00ff0d1b82 */ /* 0x001e220000000800 */
[----:B------:R-:W-:Y:S02]  /*e990*/  ULDC.64 UR4, c[0x0][0xaa0] ;  /* 0x0002a80000047ab9 */ /* 0x000fe40000000a00 */
[----:B------:R-:W-:-:S04]  /*e9a0*/  LEA.HI R70, R70, R72, RZ, 0x3 ;  /* 0x0000004846467211 */ /* 0x000fc800078f18ff */
[----:B------:R-:W-:Y:S01]  /*e9b0*/  SHF.R.S32.HI R70, RZ, 0x3, R70 ;  /* 0x00000003ff467819 */ /* 0x000fe20000011446 */
[----:B------:R-:W1:Y:S04]  /*e9c0*/  @P1 LDC R15, c[0x0][0xbf0] ;  /* 0x0002fc00ff0f1b82 */ /* 0x000e680000000800 */
[----:B------:R-:W-:-:S04]  /*e9d0*/  IMAD R3, R70, 0x40, R59 ;  /* 0x0000004046037824 */ /* 0x000fc800078e023b */
[----:B------:R-:W-:-:S03]  /*e9e0*/  IMAD.WIDE R24, R3, 0x2, R24 ;  /* 0x0000000203187825 */ /* 0x000fc600078e0218 */
[C---:B------:R-:W-:Y:S02]  /*e9f0*/  IADD3 R27, P0, R24.reuse, 0x1800, RZ ;  /* 0x00001800181b7810 */ /* 0x040fe40007f1e0ff */
[C---:B------:R-:W-:Y:S02]  /*ea00*/  IADD3 R29, P2, R24.reuse, 0x3000, RZ ;  /* 0x00003000181d7810 */ /* 0x040fe40007f5e0ff */
[----:B------:R-:W-:Y:S01]  /*ea10*/  IADD3 R37, P3, R24, 0x4800, RZ ;  /* 0x0000480018257810 */ /* 0x000fe20007f7e0ff */
[----:B------:R-:W-:Y:S01]  /*ea20*/  IMAD R11, R11, UR4, RZ ;  /* 0x000000040b0b7c24 */ /* 0x000fe2000f8e02ff */
[----:B------:R-:W-:Y:S02]  /*ea30*/  LOP3.LUT R26, R27, 0x380, RZ, 0xc0, !PT ;  /* 0x000003801b1a7812 */ /* 0x000fe400078ec0ff */
[----:B------:R-:W-:Y:S02]  /*ea40*/  LOP3.LUT R28, R29, 0x380, RZ, 0xc0, !PT ;  /* 0x000003801d1c7812 */ /* 0x000fe400078ec0ff */
[----:B------:R-:W-:-:S02]  /*ea50*/  LOP3.LUT R36, R37, 0x380, RZ, 0xc0, !PT ;  /* 0x0000038025247812 */ /* 0x000fc400078ec0ff */
[----:B------:R-:W-:Y:S01]  /*ea60*/  LOP3.LUT R5, R24, 0x380, RZ, 0xc0, !PT ;  /* 0x0000038018057812 */ /* 0x000fe200078ec0ff */
[----:B------:R-:W-:Y:S01]  /*ea70*/  IMAD R3, R32, UR5, R11 ;  /* 0x0000000520037c24 */ /* 0x000fe2000f8e020b */
[----:B------:R-:W-:Y:S02]  /*ea80*/  SHF.R.U64 R26, R26, 0x3, RZ ;  /* 0x000000031a1a7819 */ /* 0x000fe400000012ff */
[----:B------:R-:W-:Y:S02]  /*ea90*/  SHF.R.U64 R28, R28, 0x3, RZ ;  /* 0x000000031c1c7819 */ /* 0x000fe400000012ff */
[----:B------:R-:W-:Y:S02]  /*eaa0*/  SHF.R.U64 R36, R36, 0x3, RZ ;  /* 0x0000000324247819 */ /* 0x000fe400000012ff */
[----:B------:R-:W-:Y:S01]  /*eab0*/  SHF.R.U64 R5, R5, 0x3, RZ ;  /* 0x0000000305057819 */ /* 0x000fe200000012ff */
[----:B------:R-:W-:Y:S01]  /*eac0*/  IMAD.WIDE.U32 R10, R32, UR4, RZ ;  /* 0x00000004200a7c25 */ /* 0x000fe2000f8e00ff */
[----:B------:R-:W-:Y:S01]  /*ead0*/  LOP3.LUT R26, R26, R27, RZ, 0x3c, !PT ;  /* 0x0000001b1a1a7212 */ /* 0x000fe200078e3cff */
[----:B------:R-:W-:Y:S01]  /*eae0*/  ULDC.64 UR4, c[0x0][0xae8] ;  /* 0x0002ba0000047ab9 */ /* 0x000fe20000000a00 */
[----:B------:R-:W-:Y:S01]  /*eaf0*/  LOP3.LUT R28, R28, R29, RZ, 0x3c, !PT ;  /* 0x0000001d1c1c7212 */ /* 0x000fe200078e3cff */
[--C-:B------:R-:W-:Y:S01]  /*eb00*/  IMAD.X R29, RZ, RZ, R25.reuse, P2 ;  /* 0x000000ffff1d7224 */ /* 0x100fe200010e0619 */
[----:B------:R-:W-:Y:S01]  /*eb10*/  LOP3.LUT R36, R36, R37, RZ, 0x3c, !PT ;  /* 0x0000002524247212 */ /* 0x000fe200078e3cff */
[--C-:B------:R-:W-:Y:S01]  /*eb20*/  IMAD.X R37, RZ, RZ, R25.reuse, P3 ;  /* 0x000000ffff257224 */ /* 0x100fe200018e0619 */
[----:B------:R-:W-:Y:S01]  /*eb30*/  LOP3.LUT R4, R5, R24, RZ, 0x3c, !PT ;  /* 0x0000001805047212 */ /* 0x000fe200078e3cff */
[----:B------:R-:W-:Y:S01]  /*eb40*/  IMAD.MOV.U32 R5, RZ, RZ, R25 ;  /* 0x000000ffff057224 */ /* 0x000fe200078e0019 */
[----:B------:R-:W-:Y:S01]  /*eb50*/  IADD3.X R27, RZ, R25, RZ, P0, !PT ;  /* 0x00000019ff1b7210 */ /* 0x000fe200007fe4ff */
[----:B------:R-:W-:Y:S01]  /*eb60*/  IMAD R0, R74, 0x30, R70 ;  /* 0x000000304a007824 */ /* 0x000fe200078e0246 */
[----:B------:R-:W-:Y:S01]  /*eb70*/  IADD3 R11, R11, R3, RZ ;  /* 0x000000030b0b7210 */ /* 0x000fe20007ffe0ff */
[----:B------:R-:W5:Y:S01]  /*eb80*/  LD.E.128 R28, desc[UR42][R28.64] ;  /* 0x0000002a1c1c7980 */ /* 0x000f62000c101d00 */
[----:B------:R-:W-:-:S03]  /*eb90*/  SHF.R.S32.HI R12, RZ, 0x1f, R9 ;  /* 0x0000001fff0c7819 */ /* 0x000fc60000011409 */
[----:B------:R-:W5:Y:S01]  /*eba0*/  LD.E.128 R4, desc[UR42][R4.64] ;  /* 0x0000002a04047980 */ /* 0x000f62000c101d00 */
[----:B------:R-:W-:-:S03]  /*ebb0*/  IMAD.WIDE.U32 R10, R152, UR4, R10 ;  /* 0x00000004980a7c25 */ /* 0x000fc6000f8e000a */
[----:B------:R-:W5:Y:S01]  /*ebc0*/  LD.E.128 R24, desc[UR42][R26.64] ;  /* 0x0000002a1a187980 */ /* 0x000f62000c101d00 */
[----:B------:R-:W-:-:S03]  /*ebd0*/  IMAD R14, R68, 0xc0, R0 ;  /* 0x000000c0440e7824 */ /* 0x000fc600078e0200 */
[----:B------:R-:W5:Y:S01]  /*ebe0*/  LD.E.128 R36, desc[UR42][R36.64] ;  /* 0x0000002a24247980 */ /* 0x000f62000c101d00 */
[----:B------:R-:W-:Y:S01]  /*ebf0*/  @!PT LDS RZ, [RZ] ;  /* 0x00000000fffff984 */ /* 0x000fe20000000800 */
[----:B------:R-:W-:Y:S01]  /*ec00*/  @!PT LDS RZ, [RZ] ;  /* 0x00000000fffff984 */ /* 0x000fe20000000800 */
[----:B------:R-:W-:Y:S01]  /*ec10*/  @!PT LDS RZ, [RZ] ;  /* 0x00000000fffff984 */ /* 0x000fe20000000800 */
[----:B------:R-:W-:Y:S01]  /*ec20*/  @!PT LDS RZ, [RZ] ;  /* 0x00000000fffff984 */ /* 0x000fe20000000800 */
[----:B------:R2:W-:Y:S06]  /*ec30*/  MEMBAR.ALL.CTA ;  /* 0x0000000000007992 */ /* 0x0005ec0000008000 */
[----:B--2---:R-:W2:Y:S01]  /*ec40*/  FENCE.VIEW.ASYNC.S ;  /* 0x00000000000073c6 */ /* 0x004ea20000000000 */
[----:B------:R-:W-:Y:S01]  /*ec50*/  IMAD R11, R152, UR5, R11 ;  /* 0x00000005980b7c24 */ /* 0x000fe2000f8e020b */
[----:B------:R-:W-:Y:S01]  /*ec60*/  ULDC.64 UR4, c[0x0][0xaf0] ;  /* 0x0002bc0000047ab9 */ /* 0x000fe20000000a00 */
[----:B0-----:R-:W-:-:S04]  /*ec70*/  @P1 IMAD.HI.U32 R0, R14, R13, RZ ;  /* 0x0000000d0e001227 */ /* 0x001fc800078e00ff */
[----:B------:R-:W-:Y:S02]  /*ec80*/  IMAD R12, R12, UR4, RZ ;  /* 0x000000040c0c7c24 */ /* 0x000fe4000f8e02ff */
[----:B------:R-:W-:Y:S01]  /*ec90*/  IMAD.MOV.U32 R3, RZ, RZ, R14 ;  /* 0x000000ffff037224 */ /* 0x000fe200078e000e */
[----:B-1----:R-:W-:Y:S01]  /*eca0*/  @P1 SHF.R.U32.HI R3, RZ, R15, R0 ;  /* 0x0000000fff031219 */ /* 0x002fe20000011600 */
[C---:B------:R-:W-:Y:S02]  /*ecb0*/  IMAD R13, R9.reuse, UR5, R12 ;  /* 0x00000005090d7c24 */ /* 0x040fe4000f8e020c */
[----:B------:R-:W-:Y:S01]  /*ecc0*/  IMAD.WIDE.U32 R10, R9, UR4, R10 ;  /* 0x00000004090a7c25 */ /* 0x000fe2000f8e000a */
[----:B------:R-:W-:Y:S01]  /*ecd0*/  IADD3 R0, R18, 0x16820, RZ ;  /* 0x0001682012007810 */ /* 0x000fe20007ffe0ff */
[----:B------:R-:W-:Y:S02]  /*ece0*/  ULDC.64 UR4, c[0x0][0xae0] ;  /* 0x0002b80000047ab9 */ /* 0x000fe40000000a00 */
[----:B------:R-:W-:Y:S01]  /*ecf0*/  IMAD.IADD R11, R11, 0x1, R13 ;  /* 0x000000010b0b7824 */ /* 0x000fe200078e020d */
[--C-:B------:R-:W-:Y:S01]  /*ed00*/  SHF.R.S32.HI R9, RZ, 0x1f, R3.reuse ;  /* 0x0000001fff097819 */ /* 0x100fe20000011403 */
[----:B------:R-:W-:Y:S01]  /*ed10*/  IMAD.MOV R13, RZ, RZ, -R3 ;  /* 0x000000ffff0d7224 */ /* 0x000fe200078e0a03 */
[----:B------:R-:W-:-:S03]  /*ed20*/  PRMT R0, RZ, 0x654, R0 ;  /* 0x00000654ff007816 */ /* 0x000fc60000000000 */
[----:B------:R-:W-:Y:S01]  /*ed30*/  IMAD R13, R8, R13, R14 ;  /* 0x0000000d080d7224 */ /* 0x000fe200078e020e */
[----:B--2---:R0:W-:Y:S01]  /*ed40*/  SYNCS.ARRIVE.TRANS64.RED.A1T0 RZ, [R0+URZ], RZ ;  /* 0x000000ff00ff79a7 */ /* 0x0041e2000810043f */
[----:B------:R-:W-:Y:S02]  /*ed50*/  IMAD R12, R9, UR4, RZ ;  /* 0x00000004090c7c24 */ /* 0x000fe4000f8e02ff */
[----:B------:R-:W-:-:S04]  /*ed60*/  IMAD.WIDE.U32 R8, R3, UR4, R10 ;  /* 0x0000000403087c25 */ /* 0x000fc8000f8e000a */
[----:B------:R-:W-:Y:S01]  /*ed70*/  IMAD R15, R3, UR5, R12 ;  /* 0x00000005030f7c24 */ /* 0x000fe2000f8e020c */
[----:B0-----:R-:W-:Y:S01]  /*ed80*/  SHF.R.S32.HI R0, RZ, 0x1f, R13 ;  /* 0x0000001fff007819 */ /* 0x001fe2000001140d */
[----:B------:R-:W-:Y:S02]  /*ed90*/  ULDC.64 UR4, c[0x0][0xad8] ;  /* 0x0002b60000047ab9 */ /* 0x000fe40000000a00 */
[----:B------:R-:W-:Y:S02]  /*eda0*/  IMAD.IADD R9, R9, 0x1, R15 ;  /* 0x0000000109097824 */ /* 0x000fe400078e020f */
[----:B------:R-:W-:Y:S02]  /*edb0*/  IMAD R0, R0, UR4, RZ ;  /* 0x0000000400007c24 */ /* 0x000fe4000f8e02ff */
[----:B------:R-:W-:-:S04]  /*edc0*/  IMAD.WIDE.U32 R8, R13, UR4, R8 ;  /* 0x000000040d087c25 */ /* 0x000fc8000f8e0008 */
[----:B------:R-:W-:Y:S01]  /*edd0*/  IMAD R41, R13, UR5, R0 ;  /* 0x000000050d297c24 */ /* 0x000fe2000f8e0200 */
[----:B------:R-:W-:Y:S02]  /*ede0*/  ULDC.64 UR4, c[0x0][0xa80] ;  /* 0x0002a00000047ab9 */ /* 0x000fe40000000a00 */
[----:B------:R-:W-:Y:S01]  /*edf0*/  LEA R40, P0, R8, UR4, 0x1 ;  /* 0x0000000408287c11 */ /* 0x000fe2000f8008ff */
[----:B------:R-:W-:Y:S01]  /*ee00*/  IMAD.IADD R41, R9, 0x1, R41 ;  /* 0x0000000109297824 */ /* 0x000fe200078e0229 */
[----:B------:R-:W-:-:S04]  /*ee10*/  UMOV UR4, 0xffffffff ;  /* 0xffffffff00047882 */ /* 0x000fc80000000000 */
[----:B------:R-:W-:Y:S01]  /*ee20*/  LEA.HI.X R41, R8, UR5, R41, 0x1, P0 ;  /* 0x0000000508297c11 */ /* 0x000fe200080f0c29 */
[----:B------:R-:W-:Y:S06]  /*ee30*/  BRA.DIV UR4, `(.L_x_607) ;  /* 0x0000009204ec7947 */ /* 0x000fec000b800000 */
[----:B------:R-:W0:Y:S01]  /*ee40*/  SHFL.IDX PT, R3, R40, RZ, 0x181f ;  /* 0x00181fff28037589 */ /* 0x000e2200000e0000 */
[----:B------:R-:W-:Y:S01]  /*ee50*/  ULDC UR4, c[0x0][0xac8] ;  /* 0x0002b20000047ab9 */ /* 0x000fe20000000800 */
[----:B------:R-:W-:Y:S01]  /*ee60*/  IMAD R42, R68, 0xc0, R70 ;  /* 0x000000c0442a7824 */ /* 0x000fe200078e0246 */
[----:B------:R-:W-:Y:S01]  /*ee70*/  ISETP.GE.AND P0, PT, R59, UR4, PT ;  /* 0x000000043b007c0c */ /* 0x000fe2000bf06270 */
[----:B------:R-:W1:Y:S02]  /*ee80*/  SHFL.IDX PT, R9, R40, 0x1, 0x181f ;  /* 0x00381f0028097f89 */ /* 0x000e6400000e0000 */
[C---:B------:R-:W-:Y:S01]  /*ee90*/  VIADD R12, R42.reuse, 0x30 ;  /* 0x000000302a0c7836 */ /* 0x040fe20000000000 */
[CC--:B------:R-:W-:Y:S01]  /*eea0*/  ISETP.GE.OR P2, PT, R42.reuse, R61.reuse, P0 ;  /* 0x0000003d2a00720c */ /* 0x0c0fe20000746670 */
[----:B------:R-:W2:Y:S01]  /*eeb0*/  SHFL.IDX PT, R0, R41, RZ, 0x181f ;  /* 0x00181fff29007589 */ /* 0x000ea200000e0000 */
[----:B------:R-:W-:Y:S02]  /*eec0*/  IADD3 R20, R42, 0x60, RZ ;  /* 0x000000602a147810 */ /* 0x000fe40007ffe0ff */
[-C--:B------:R-:W-:Y:S01]  /*eed0*/  ISETP.GE.OR P3, PT, R12, R61.reuse, P0 ;  /* 0x0000003d0c00720c */ /* 0x080fe20000766670 */
[----:B------:R-:W3:Y:S01]  /*eee0*/  SHFL.IDX PT, R14, R40, 0x2, 0x181f ;  /* 0x00581f00280e7f89 */ /* 0x000ee200000e0000 */
[----:B------:R-:W-:-:S03]  /*eef0*/  ISETP.GE.OR P4, PT, R20, R61, P0 ;  /* 0x0000003d1400720c */ /* 0x000fc60000786670 */
[----:B------:R-:W4:Y:S04]  /*ef00*/  SHFL.IDX PT, R8, R41, 0x1, 0x181f ;  /* 0x00381f0029087f89 */ /* 0x000f2800000e0000 */
[----:B------:R-:W4:Y:S01]  /*ef10*/  SHFL.IDX PT, R10, R41, 0x2, 0x181f ;  /* 0x00581f00290a7f89 */ /* 0x000f2200000e0000 */
[----:B0-----:R-:W-:-:S03]  /*ef20*/  @!P2 LEA R32, P5, R59, R3, 0x1 ;  /* 0x000000033b20a211 */ /* 0x001fc600078a08ff */
[C---:B-1----:R-:W-:Y:S02]  /*ef30*/  @!P3 LEA R20, P1, R59.reuse, R9, 0x1 ;  /* 0x000000093b14b211 */ /* 0x042fe400078208ff */
[C-C-:B--2---:R-:W-:Y:S02]  /*ef40*/  @!P2 LEA.HI.X R3, R59.reuse, R0, R58.reuse, 0x1, P5 ;  /* 0x000000003b03a211 */ /* 0x144fe400028f0c3a */
[----:B------:R-:W0:Y:S01]  /*ef50*/  SHFL.IDX PT, R0, R41, 0x3, 0x181f ;  /* 0x00781f0029007f89 */ /* 0x000e2200000e0000 */
[C---:B---3--:R-:W-:Y:S02]  /*ef60*/  @!P4 LEA R43, P5, R59.reuse, R14, 0x1 ;  /* 0x0000000e3b2bc211 */ /* 0x048fe400078a08ff */
[----:B------:R-:W-:Y:S01]  /*ef70*/  @!P2 IMAD.MOV.U32 R9, RZ, RZ, R3 ;  /* 0x000000ffff09a224 */ /* 0x000fe200078e0003 */
[----:B------:R-:W1:Y:S01]  /*ef80*/  SHFL.IDX PT, R14, R40, 0x3, 0x181f ;  /* 0x00781f00280e7f89 */ /* 0x000e6200000e0000 */
[C---:B----4-:R-:W-:Y:S01]  /*ef90*/  @!P3 LEA.HI.X R21, R59.reuse, R8, R58, 0x1, P1 ;  /* 0x000000083b15b211 */ /* 0x050fe200008f0c3a */
[----:B------:R-:W-:Y:S01]  /*efa0*/  @!P2 IMAD.MOV.U32 R8, RZ, RZ, R32 ;  /* 0x000000ffff08a224 */ /* 0x000fe200078e0020 */
[----:B------:R-:W-:-:S04]  /*efb0*/  @!P4 LEA.HI.X R10, R59, R10, R58, 0x1, P5 ;  /* 0x0000000a3b0ac211 */ /* 0x000fc800028f0c3a */
[----:B-----5:R2:W-:Y:S04]  /*efc0*/  @!P2 ST.E.128 desc[UR42][R8.64], R4 ;  /* 0x000000040800a985 */ /* 0x0205e8000c101d2a */
[----:B------:R3:W-:Y:S01]  /*efd0*/  @!P3 ST.E.128 desc[UR42][R20.64], R24 ;  /* 0x000000181400b985 */ /* 0x0007e2000c101d2a */
[----:B--2---:R-:W-:Y:S01]  /*efe0*/  @!P4 IMAD.MOV.U32 R4, RZ, RZ, R43 ;  /* 0x000000ffff04c224 */ /* 0x004fe200078e002b */
[----:B------:R-:W-:-:S05]  /*eff0*/  @!P4 MOV R5, R10 ;  /* 0x0000000a0005c202 */ /* 0x000fca0000000f00 */
[----:B01----:R3:W-:Y:S02]  /*f000*/  @!P4 ST.E.128 desc[UR42][R4.64], R28 ;  /* 0x0000001c0400c985 */ /* 0x0037e4000c101d2a */
.L_x_785:
[----:B------:R-:W-:-:S05]  /*f010*/  VIADD R42, R42, 0x90 ;  /* 0x000000902a2a7836 */ /* 0x000fca0000000000 */
[----:B------:R-:W-:-:S13]  /*f020*/  ISETP.GE.OR P0, PT, R42, R61, P0 ;  /* 0x0000003d2a00720c */ /* 0x000fda0000706670 */
[----:B------:R-:W-:Y:S05]  /*f030*/  @P0 BRA `(.L_x_608) ;  /* 0x0000001000dc0947 */ /* 0x000fea0003800000 */
[----:B------:R-:W-:-:S04]  /*f040*/  LEA R14, P0, R59, R14, 0x1 ;  /* 0x0000000e3b0e7211 */ /* 0x000fc800078008ff */
[----:B------:R-:W-:-:S05]  /*f050*/  LEA.HI.X R15, R59, R0, R58, 0x1, P0 ;  /* 0x000000003b0f7211 */ /* 0x000fca00000f0c3a */
[----:B------:R4:W-:Y:S01]  /*f060*/  ST.E.128 desc[UR42][R14.64], R36 ;  /* 0x000000240e007985 */ /* 0x0009e2000c101d2a */
[----:B------:R-:W-:Y:S05]  /*f070*/  BRA `(.L_x_608) ;  /* 0x0000001000cc7947 */ /* 0x000fea0003800000 */
.L_x_606:
[----:B------:R-:W2:Y:S01]  /*f080*/  LDL R74, [R1+0x28] ;  /* 0x00002800014a7983 */ /* 0x000ea20000100800 */
[----:B------:R-:W1:Y:S01]  /*f090*/  @P1 LDC R10, c[0x0][0xbec] ;  /* 0x0002fb00ff0a1b82 */ /* 0x000e620000000800 */
[----:B------:R-:W-:Y:S01]  /*f0a0*/  ULDC.64 UR4, c[0x0][0xb08] ;  /* 0x0002c20000047ab9 */ /* 0x000fe20000000a00 */
[----:B0-----:R-:W-:Y:S01]  /*f0b0*/  SHF.R.S32.HI R0, RZ, 0x1f, R9 ;  /* 0x0000001fff007819 */ /* 0x001fe20000011409 */
[----:B------:R-:W-:Y:S01]  /*f0c0*/  IMAD R11, R11, UR4, RZ ;  /* 0x000000040b0b7c24 */ /* 0x000fe2000f8e02ff */
[----:B------:R-:W-:Y:S01]  /*f0d0*/  ULDC.64 UR6, c[0x0][0xb30] ;  /* 0x0002cc0000067ab9 */ /* 0x000fe20000000a00 */
[----:B------:R-:W-:-:S03]  /*f0e0*/  IMAD.WIDE.U32 R4, R32, UR4, RZ ;  /* 0x0000000420047c25 */ /* 0x000fc6000f8e00ff */
[----:B------:R-:W0:Y:S01]  /*f0f0*/  @P1 LDC R13, c[0x0][0xbf0] ;  /* 0x0002fc00ff0d1b82 */ /* 0x000e220000000800 */
[----:B------:R-:W-:Y:S01]  /*f100*/  IMAD R11, R32, UR5, R11 ;  /* 0x00000005200b7c24 */ /* 0x000fe2000f8e020b */
[----:B------:R-:W-:Y:S01]  /*f110*/  ULDC.64 UR4, c[0x0][0xb38] ;  /* 0x0002ce0000047ab9 */ /* 0x000fe20000000a00 */
[----:B------:R-:W-:Y:S02]  /*f120*/  IMAD.MOV.U32 R3, RZ, RZ, R71 ;  /* 0x000000ffff037224 */ /* 0x000fe400078e0047 */
[----:B------:R-:W-:Y:S02]  /*f130*/  IMAD.IADD R5, R5, 0x1, R11 ;  /* 0x0000000105057824 */ /* 0x000fe400078e020b */
[----:B------:R-:W-:-:S04]  /*f140*/  IMAD.WIDE.U32 R4, R152, UR4, R4 ;  /* 0x0000000498047c25 */ /* 0x000fc8000f8e0004 */
[----:B------:R-:W-:Y:S01]  /*f150*/  IMAD R5, R152, UR5, R5 ;  /* 0x0000000598057c24 */ /* 0x000fe2000f8e0205 */
[----:B------:R-:W-:Y:S02]  /*f160*/  ULDC.64 UR4, c[0x0][0xb40] ;  /* 0x0002d00000047ab9 */ /* 0x000fe40000000a00 */
[----:B------:R-:W-:Y:S02]  /*f170*/  IMAD R0, R0, UR4, RZ ;  /* 0x0000000400007c24 */ /* 0x000fe4000f8e02ff */
[----:B-1----:R-:W-:-:S04]  /*f180*/  @P1 IMAD.HI.U32 R10, R71, R10, RZ ;  /* 0x0000000a470a1227 */ /* 0x002fc800078e00ff */
[C---:B------:R-:W-:Y:S02]  /*f190*/  IMAD R7, R9.reuse, UR5, R0 ;  /* 0x0000000509077c24 */ /* 0x040fe4000f8e0200 */
[----:B------:R-:W-:Y:S01]  /*f1a0*/  IMAD.WIDE.U32 R4, R9, UR4, R4 ;  /* 0x0000000409047c25 */ /* 0x000fe2000f8e0004 */
[----:B0-----:R-:W-:Y:S01]  /*f1b0*/  @P1 SHF.R.U32.HI R3, RZ, R13, R10 ;  /* 0x0000000dff031219 */ /* 0x001fe2000001160a */
[----:B------:R-:W-:-:S03]  /*f1c0*/  ULDC.64 UR4, c[0x0][0xb48] ;  /* 0x0002d20000047ab9 */ /* 0x000fc60000000a00 */
[----:B------:R-:W-:Y:S01]  /*f1d0*/  IADD3 R5, R5, R7, RZ ;  /* 0x0000000705057210 */ /* 0x000fe20007ffe0ff */
[--C-:B------:R-:W-:Y:S01]  /*f1e0*/  IMAD.MOV R7, RZ, RZ, -R3.reuse ;  /* 0x000000ffff077224 */ /* 0x100fe200078e0a03 */
[----:B------:R-:W-:Y:S01]  /*f1f0*/  SHF.R.S32.HI R0, RZ, 0x1f, R3 ;  /* 0x0000001fff007819 */ /* 0x000fe20000011403 */
        /* <DEDUP_REMOVED lines=8> */
[----:B------:R-:W-:Y:S02]  /*f280*/  VIADD R3, R18, 0x16820 ;  /* 0x0001682012037836 */ /* 0x000fe40000000000 */
[----:B------:R-:W-:Y:S02]  /*f290*/  IMAD R0, R0, UR4, RZ ;  /* 0x0000000400007c24 */ /* 0x000fe4000f8e02ff */
[----:B------:R-:W-:Y:S01]  /*f2a0*/  IMAD.IADD R5, R5, 0x1, R9 ;  /* 0x0000000105057824 */ /* 0x000fe200078e0209 */
[----:B------:R-:W-:Y:S01]  /*f2b0*/  PRMT R8, RZ, 0x654, R3 ;  /* 0x00000654ff087816 */ /* 0x000fe20000000003 */
[C---:B------:R-:W-:Y:S02]  /*f2c0*/  IMAD R3, R7.reuse, UR5, R0 ;  /* 0x0000000507037c24 */ /* 0x040fe4000f8e0200 */
[----:B------:R-:W-:Y:S01]  /*f2d0*/  IMAD.WIDE.U32 R4, R7, UR4, R4 ;  /* 0x0000000407047c25 */ /* 0x000fe2000f8e0004 */
[----:B------:R-:W-:Y:S01]  /*f2e0*/  ULDC.64 UR4, c[0x0][0xb00] ;  /* 0x0002c00000047ab9 */ /* 0x000fe20000000a00 */
[----:B------:R0:W-:Y:S03]  /*f2f0*/  SYNCS.ARRIVE.TRANS64.RED.A1T0 RZ, [R8+URZ], RZ ;  /* 0x000000ff08ff79a7 */ /* 0x0001e6000810043f */
[----:B------:R-:W-:-:S02]  /*f300*/  IADD3 R3, R5, R3, RZ ;  /* 0x0000000305037210 */ /* 0x000fc40007ffe0ff */
[----:B------:R-:W-:Y:S01]  /*f310*/  LEA R0, P0, R4, UR4, 0x2 ;  /* 0x0000000404007c11 */ /* 0x000fe2000f8010ff */
[----:B------:R-:W-:-:S03]  /*f320*/  UMOV UR4, 0xffffffff ;  /* 0xffffffff00047882 */ /* 0x000fc60000000000 */
[----:B------:R-:W-:Y:S01]  /*f330*/  LEA.HI.X R4, R4, UR5, R3, 0x2, P0 ;  /* 0x0000000504047c11 */ /* 0x000fe200080f1403 */
[C---:B--2---:R-:W-:Y:S01]  /*f340*/  VIADD R7, R74.reuse, 0x8 ;  /* 0x000000084a077836 */ /* 0x044fe20000000000 */
[C---:B------:R-:W-:Y:S01]  /*f350*/  IADD3 R66, R74.reuse, 0x20, RZ ;  /* 0x000000204a427810 */ /* 0x040fe20007ffe0ff */
[C---:B------:R-:W-:Y:S02]  /*f360*/  VIADD R62, R74.reuse, 0x10 ;  /* 0x000000104a3e7836 */ /* 0x040fe40000000000 */
[C---:B------:R-:W-:Y:S01]  /*f370*/  VIADD R64, R74.reuse, 0x18 ;  /* 0x000000184a407836 */ /* 0x040fe20000000000 */
[----:B------:R-:W-:Y:S01]  /*f380*/  SHF.R.S32.HI R32, RZ, 0x1f, R7 ;  /* 0x0000001fff207819 */ /* 0x000fe20000011407 */
[C---:B------:R-:W-:Y:S01]  /*f390*/  VIADD R68, R74.reuse, 0x28 ;  /* 0x000000284a447836 */ /* 0x040fe20000000000 */
[----:B------:R-:W-:Y:S01]  /*f3a0*/  SHF.R.S32.HI R63, RZ, 0x1f, R62 ;  /* 0x0000001fff3f7819 */ /* 0x000fe2000001143e */
[C---:B------:R-:W-:Y:S01]  /*f3b0*/  VIADD R70, R74.reuse, 0x30 ;  /* 0x000000304a467836 */ /* 0x040fe20000000000 */
[----:B------:R-:W-:Y:S01]  /*f3c0*/  SHF.R.S32.HI R65, RZ, 0x1f, R64 ;  /* 0x0000001fff417819 */ /* 0x000fe20000011440 */
[----:B------:R-:W-:Y:S01]  /*f3d0*/  VIADD R72, R74, 0x38 ;  /* 0x000000384a487836 */ /* 0x000fe20000000000 */
[----:B------:R-:W-:-:S02]  /*f3e0*/  SHF.R.S32.HI R67, RZ, 0x1f, R66 ;  /* 0x0000001fff437819 */ /* 0x000fc40000011442 */
[----:B------:R-:W-:Y:S02]  /*f3f0*/  SHF.R.S32.HI R69, RZ, 0x1f, R68 ;  /* 0x0000001fff457819 */ /* 0x000fe40000011444 */
[----:B------:R-:W-:Y:S02]  /*f400*/  SHF.R.S32.HI R71, RZ, 0x1f, R70 ;  /* 0x0000001fff477819 */ /* 0x000fe40000011446 */
[----:B------:R-:W-:Y:S01]  /*f410*/  SHF.R.S32.HI R73, RZ, 0x1f, R72 ;  /* 0x0000001fff497819 */ /* 0x000fe20000011448 */
[----:B0-----:R-:W-:Y:S06]  /*f420*/  BRA.DIV UR4, `(.L_x_609) ;  /* 0x0000009204787947 */ /* 0x001fec000b800000 */
[----:B------:R0:W1:Y:S04]  /*f430*/  SHFL.IDX PT, R3, R4, RZ, 0x1c1f ;  /* 0x001c1fff04037589 */ /* 0x00006800000e0000 */
[----:B------:R0:W2:Y:S02]  /*f440*/  SHFL.IDX PT, R14, R0, RZ, 0x1c1f ;  /* 0x001c1fff000e7589 */ /* 0x0000a400000e0000 */
.L_x_788:
[----:B------:R-:W-:Y:S01]  /*f450*/  ISETP.GE.AND P0, PT, R60, R61, PT ;  /* 0x0000003d3c00720c */ /* 0x000fe20003f06270 */
[----:B------:R-:W-:-:S12]  /*f460*/  BSSY B1, `(.L_x_610) ;  /* 0x0000023000017945 */ /* 0x000fd80003800000 */
[----:B------:R-:W-:Y:S05]  /*f470*/  @P0 BRA `(.L_x_611) ;  /* 0x0000000000840947 */ /* 0x000fea0003800000 */
[----:B------:R-:W-:Y:S02]  /*f480*/  ULDC UR4, c[0x0][0xac8] ;  /* 0x0002b20000047ab9 */ /* 0x000fe40000000800 */
[----:B------:R-:W-:Y:S02]  /*f490*/  ISETP.GE.AND P3, PT, R74, UR4, PT ;  /* 0x000000044a007c0c */ /* 0x000fe4000bf66270 */
[----:B------:R-:W-:Y:S02]  /*f4a0*/  ISETP.GE.AND P1, PT, R7, UR4, PT ;  /* 0x0000000407007c0c */ /* 0x000fe4000bf26270 */
[----:B------:R-:W-:Y:S02]  /*f4b0*/  ISETP.GE.AND P0, PT, R62, UR4, PT ;  /* 0x000000043e007c0c */ /* 0x000fe4000bf06270 */
[----:B------:R-:W-:-:S07]  /*f4c0*/  ISETP.GE.AND P4, PT, R64, UR4, PT ;  /* 0x0000000440007c0c */ /* 0x000fce000bf86270 */
[-C--:B-1----:R-:W-:Y:S02]  /*f4d0*/  @!P3 MOV R15, R3.reuse ;  /* 0x00000003000fb202 */ /* 0x082fe40000000f00 */
[CC--:B--2---:R-:W-:Y:S02]  /*f4e0*/  @!P1 LEA R10, P5, R7.reuse, R14.reuse, 0x2 ;  /* 0x0000000e070a9211 */ /* 0x0c4fe400078a10ff */
[----:B------:R-:W-:Y:S01]  /*f4f0*/  @!P0 LEA R12, P2, R62, R14, 0x2 ;  /* 0x0000000e3e0c8211 */ /* 0x000fe200078410ff */
[----:B------:R-:W-:Y:S01]  /*f500*/  @!P3 IMAD.WIDE R8, R74, 0x4, R14 ;  /* 0x000000044a08b825 */ /* 0x000fe200078e020e */
[-C--:B------:R-:W-:Y:S02]  /*f510*/  @!P1 LEA.HI.X R11, R7, R3.reuse, R32, 0x2, P5 ;  /* 0x00000003070b9211 */ /* 0x080fe400028f1420 */
[----:B------:R-:W-:Y:S02]  /*f520*/  @!P0 LEA.HI.X R13, R62, R3, R63, 0x2, P2 ;  /* 0x000000033e0d8211 */ /* 0x000fe400010f143f */
[----:B------:R1:W-:Y:S01]  /*f530*/  @!P3 ST.E.64 desc[UR42][R8.64], R20 ;  /* 0x000000140800b985 */ /* 0x0003e2000c101b2a */
[----:B------:R-:W-:-:S02]  /*f540*/  ISETP.GE.AND P3, PT, R66, UR4, PT ;  /* 0x0000000442007c0c */ /* 0x000fc4000bf66270 */
[----:B------:R-:W-:Y:S01]  /*f550*/  ISETP.GE.AND P2, PT, R68, UR4, PT ;  /* 0x0000000444007c0c */ /* 0x000fe2000bf46270 */
[----:B------:R2:W-:Y:S01]  /*f560*/  @!P1 ST.E.64 desc[UR42][R10.64], R26 ;  /* 0x0000001a0a009985 */ /* 0x0005e2000c101b2a */
[----:B------:R-:W-:Y:S02]  /*f570*/  @!P4 LEA R24, P5, R64, R14, 0x2 ;  /* 0x0000000e4018c211 */ /* 0x000fe400078a10ff */
[----:B------:R-:W-:Y:S01]  /*f580*/  ISETP.GE.AND P1, PT, R70, UR4, PT ;  /* 0x0000000446007c0c */ /* 0x000fe2000bf26270 */
[----:B------:R3:W-:Y:S01]  /*f590*/  @!P0 ST.E.64 desc[UR42][R12.64], R28 ;  /* 0x0000001c0c008985 */ /* 0x0007e2000c101b2a */
[----:B------:R-:W-:Y:S02]  /*f5a0*/  ISETP.GE.AND P0, PT, R72, UR4, PT ;  /* 0x0000000448007c0c */ /* 0x000fe4000bf06270 */
[----:B------:R-:W-:-:S03]  /*f5b0*/  @!P4 LEA.HI.X R25, R64, R3, R65, 0x2, P5 ;  /* 0x000000034019c211 */ /* 0x000fc600028f1441 */
[-C--:B------:R-:W-:Y:S02]  /*f5c0*/  @!P3 LEA R58, P5, R66, R14.reuse, 0x2 ;  /* 0x0000000e423ab211 */ /* 0x080fe400078a10ff */
[----:B------:R3:W-:Y:S01]  /*f5d0*/  @!P4 ST.E.64 desc[UR42][R24.64], R30 ;  /* 0x0000001e1800c985 */ /* 0x0007e2000c101b2a */
[-C--:B-1----:R-:W-:Y:S02]  /*f5e0*/  @!P2 LEA R8, P4, R68, R14.reuse, 0x2 ;  /* 0x0000000e4408a211 */ /* 0x082fe400078810ff */
[-C--:B------:R-:W-:Y:S02]  /*f5f0*/  @!P3 LEA.HI.X R59, R66, R3.reuse, R67, 0x2, P5 ;  /* 0x00000003423bb211 */ /* 0x080fe400028f1443 */
[-C--:B--2---:R-:W-:Y:S02]  /*f600*/  @!P1 LEA R10, P5, R70, R14.reuse, 0x2 ;  /* 0x0000000e460a9211 */ /* 0x084fe400078a10ff */
[----:B------:R-:W-:Y:S01]  /*f610*/  @!P2 LEA.HI.X R9, R68, R3, R69, 0x2, P4 ;  /* 0x000000034409a211 */ /* 0x000fe200020f1445 */
[----:B------:R3:W-:Y:S01]  /*f620*/  @!P3 ST.E.64 desc[UR42][R58.64], R36 ;  /* 0x000000243a00b985 */ /* 0x0007e2000c101b2a */
[----:B------:R-:W-:-:S02]  /*f630*/  @!P0 LEA R14, P4, R72, R14, 0x2 ;  /* 0x0000000e480e8211 */ /* 0x000fc400078810ff */
[-C--:B------:R-:W-:Y:S01]  /*f640*/  @!P1 LEA.HI.X R11, R70, R3.reuse, R71, 0x2, P5 ;  /* 0x00000003460b9211 */ /* 0x080fe200028f1447 */
[----:B------:R3:W-:Y:S01]  /*f650*/  @!P2 ST.E.64 desc[UR42][R8.64], R38 ;  /* 0x000000260800a985 */ /* 0x0007e2000c101b2a */
[----:B------:R-:W-:-:S03]  /*f660*/  @!P0 LEA.HI.X R15, R72, R3, R73, 0x2, P4 ;  /* 0x00000003480f8211 */ /* 0x000fc600020f1449 */
[----:B------:R3:W-:Y:S04]  /*f670*/  @!P1 ST.E.64 desc[UR42][R10.64], R40 ;  /* 0x000000280a009985 */ /* 0x0007e8000c101b2a */
[----:B------:R3:W-:Y:S02]  /*f680*/  @!P0 ST.E.64 desc[UR42][R14.64], R42 ;  /* 0x0000002a0e008985 */ /* 0x0007e4000c101b2a */
.L_x_611:
[----:B------:R-:W-:Y:S05]  /*f690*/  BSYNC B1 ;  /* 0x0000000000017941 */ /* 0x000fea0003800000 */
.L_x_610:
[----:B------:R-:W-:-:S03]  /*f6a0*/  UMOV UR4, 0xffffffff ;  /* 0xffffffff00047882 */ /* 0x000fc60000000000 */
[----:B------:R-:W-:Y:S05]  /*f6b0*/  BRA.DIV UR4, `(.L_x_612) ;  /* 0x0000009204087947 */ /* 0x000fea000b800000 */
[----:B-1----:R1:W4:Y:S04]  /*f6c0*/  SHFL.IDX PT, R3, R4, 0x1, 0x1c1f ;  /* 0x003c1f0004037f89 */ /* 0x00232800000e0000 */
[----:B--23--:R1:W2:Y:S02]  /*f6d0*/  SHFL.IDX PT, R14, R0, 0x1, 0x1c1f ;  /* 0x003c1f00000e7f89 */ /* 0x00c2a400000e0000 */
.L_x_792:
[----:B------:R-:W-:-:S13]  /*f6e0*/  ISETP.GE.AND P0, PT, R6, R61, PT ;  /* 0x0000003d0600720c */ /* 0x000fda0003f06270 */
[----:B------:R-:W-:Y:S05]  /*f6f0*/  @P0 BRA `(.L_x_608) ;  /* 0x0000000c002c0947 */ /* 0x000fea0003800000 */
[----:B------:R-:W-:Y:S02]  /*f700*/  ULDC UR4, c[0x0][0xac8] ;  /* 0x0002b20000047ab9 */ /* 0x000fe40000000800 */
[----:B------:R-:W-:Y:S02]  /*f710*/  ISETP.GE.AND P4, PT, R74, UR4, PT ;  /* 0x000000044a007c0c */ /* 0x000fe4000bf86270 */
[----:B------:R-:W-:Y:S02]  /*f720*/  ISETP.GE.AND P5, PT, R7, UR4, PT ;  /* 0x0000000407007c0c */ /* 0x000fe4000bfa6270 */
[----:B------:R-:W-:Y:S02]  /*f730*/  ISETP.GE.AND P0, PT, R62, UR4, PT ;  /* 0x000000043e007c0c */ /* 0x000fe4000bf06270 */
[----:B------:R-:W-:Y:S02]  /*f740*/  ISETP.GE.AND P1, PT, R64, UR4, PT ;  /* 0x0000000440007c0c */ /* 0x000fe4000bf26270 */
[----:B------:R-:W-:-:S05]  /*f750*/  ISETP.GE.AND P2, PT, R66, UR4, PT ;  /* 0x0000000442007c0c */ /* 0x000fca000bf46270 */
[----:B----4-:R-:W-:Y:S02]  /*f760*/  @!P4 IMAD.MOV.U32 R15, RZ, RZ, R3 ;  /* 0x000000ffff0fc224 */ /* 0x010fe400078e0003 */
[----:B--2---:R-:W-:Y:S01]  /*f770*/  @!P5 LEA R6, P3, R7, R14, 0x2 ;  /* 0x0000000e0706d211 */ /* 0x004fe200078610ff */
[----:B01----:R-:W-:-:S03]  /*f780*/  @!P4 IMAD.WIDE R4, R74, 0x4, R14 ;  /* 0x000000044a04c825 */ /* 0x003fc600078e020e */
[----:B------:R-:W-:Y:S02]  /*f790*/  @!P5 LEA.HI.X R7, R7, R3, R32, 0x2, P3 ;  /* 0x000000030707d211 */ /* 0x000fe400018f1420 */
[----:B------:R-:W-:Y:S01]  /*f7a0*/  ISETP.GE.AND P3, PT, R68, UR4, PT ;  /* 0x0000000444007c0c */ /* 0x000fe2000bf66270 */
[----:B------:R0:W-:Y:S01]  /*f7b0*/  @!P4 ST.E.64 desc[UR42][R4.64], R44 ;  /* 0x0000002c0400c985 */ /* 0x0001e2000c101b2a */
[----:B------:R-:W-:-:S03]  /*f7c0*/  @!P0 LEA R8, P4, R62, R14, 0x2 ;  /* 0x0000000e3e088211 */ /* 0x000fc600078810ff */
[----:B------:R1:W-:Y:S01]  /*f7d0*/  @!P5 ST.E.64 desc[UR42][R6.64], R46 ;  /* 0x0000002e0600d985 */ /* 0x0003e2000c101b2a */
[-C--:B------:R-:W-:Y:S02]  /*f7e0*/  @!P1 LEA R10, P5, R64, R14.reuse, 0x2 ;  /* 0x0000000e400a9211 */ /* 0x080fe400078a10ff */
[-C--:B------:R-:W-:Y:S02]  /*f7f0*/  @!P0 LEA.HI.X R9, R62, R3.reuse, R63, 0x2, P4 ;  /* 0x000000033e098211 */ /* 0x080fe400020f143f */
[----:B------:R-:W-:Y:S02]  /*f800*/  ISETP.GE.AND P4, PT, R70, UR4, PT ;  /* 0x0000000446007c0c */ /* 0x000fe4000bf86270 */
[-C--:B------:R-:W-:Y:S01]  /*f810*/  @!P1 LEA.HI.X R11, R64, R3.reuse, R65, 0x2, P5 ;  /* 0x00000003400b9211 */ /* 0x080fe200028f1441 */
[----:B------:R1:W-:Y:S01]  /*f820*/  @!P0 ST.E.64 desc[UR42][R8.64], R48 ;  /* 0x0000003008008985 */ /* 0x0003e2000c101b2a */
[----:B------:R-:W-:Y:S02]  /*f830*/  @!P2 LEA R12, P5, R66, R14, 0x2 ;  /* 0x0000000e420ca211 */ /* 0x000fe400078a10ff */
[----:B------:R-:W-:Y:S01]  /*f840*/  ISETP.GE.AND P0, PT, R72, UR4, PT ;  /* 0x0000000448007c0c */ /* 0x000fe2000bf06270 */
[----:B------:R1:W-:Y:S01]  /*f850*/  @!P1 ST.E.64 desc[UR42][R10.64], R50 ;  /* 0x000000320a009985 */ /* 0x0003e2000c101b2a */
[----:B------:R-:W-:-:S02]  /*f860*/  @!P2 LEA.HI.X R13, R66, R3, R67, 0x2, P5 ;  /* 0x00000003420da211 */ /* 0x000fc400028f1443 */
[----:B------:R-:W-:-:S03]  /*f870*/  @!P3 LEA R20, P5, R68, R14, 0x2 ;  /* 0x0000000e4414b211 */ /* 0x000fc600078a10ff */
[----:B------:R1:W-:Y:S01]  /*f880*/  @!P2 ST.E.64 desc[UR42][R12.64], R52 ;  /* 0x000000340c00a985 */ /* 0x0003e2000c101b2a */
[----:B------:R-:W-:Y:S02]  /*f890*/  @!P3 LEA.HI.X R21, R68, R3, R69, 0x2, P5 ;  /* 0x000000034415b211 */ /* 0x000fe400028f1445 */
[----:B0-----:R-:W-:-:S03]  /*f8a0*/  @!P4 LEA R4, P5, R70, R14, 0x2 ;  /* 0x0000000e4604c211 */ /* 0x001fc600078a10ff */
[----:B------:R1:W-:Y:S01]  /*f8b0*/  @!P3 ST.E.64 desc[UR42][R20.64], R54 ;  /* 0x000000361400b985 */ /* 0x0003e2000c101b2a */
[----:B------:R-:W-:-:S05]  /*f8c0*/  @!P4 LEA.HI.X R5, R70, R3, R71, 0x2, P5 ;  /* 0x000000034605c211 */ /* 0x000fca00028f1447 */
[----:B------:R1:W-:Y:S01]  /*f8d0*/  @!P4 ST.E.64 desc[UR42][R4.64], R56 ;  /* 0x000000380400c985 */ /* 0x0003e2000c101b2a */
[----:B------:R-:W-:Y:S05]  /*f8e0*/  @P0 BRA `(.L_x_608) ;  /* 0x0000000800b00947 */ /* 0x000fea0003800000 */
[----:B------:R-:W-:-:S04]  /*f8f0*/  LEA R14, P0, R72, R14, 0x2 ;  /* 0x0000000e480e7211 */ /* 0x000fc800078010ff */
[----:B------:R-:W-:-:S05]  /*f900*/  LEA.HI.X R15, R72, R3, R73, 0x2, P0 ;  /* 0x00000003480f7211 */ /* 0x000fca00000f1449 */
[----:B------:R0:W-:Y:S01]  /*f910*/  ST.E.64 desc[UR42][R14.64], R118 ;  /* 0x000000760e007985 */ /* 0x0001e2000c101b2a */
[----:B------:R-:W-:Y:S05]  /*f920*/  BRA `(.L_x_608) ;  /* 0x0000000800a07947 */ /* 0x000fea0003800000 */
.L_x_604:
[----:B0-----:R-:W4:Y:S01]  /*f930*/  LDL.LU R6, [R1+0x3c] ;  /* 0x00003c0001067983 */ /* 0x001f220000300800 */
[----:B------:R-:W-:Y:S01]  /*f940*/  ULDC.64 UR6, c[0x0][0xc08] ;  /* 0x0003020000067ab9 */ /* 0x000fe20000000a00 */
[----:B------:R-:W-:Y:S02]  /*f950*/  ULDC.64 UR4, c[0x0][0xc00] ;  /* 0x0003000000047ab9 */ /* 0x000fe40000000a00 */
[----:B------:R-:W2:Y:S04]  /*f960*/  LDL.LU R0, [R1+0x40] ;  /* 0x0000400001007983 */ /* 0x000ea80000300800 */
[----:B------:R-:W3:Y:S01]  /*f970*/  LDL R8, [R1+0x30] ;  /* 0x0000300001087983 */ /* 0x000ee20000100800 */
[----:B------:R-:W-:Y:S01]  /*f980*/  ISETP.NE.U32.AND P1, PT, RZ, UR6, PT ;  /* 0x00000006ff007c0c */ /* 0x000fe2000bf25070 */
[----:B------:R-:W-:Y:S01]  /*f990*/  IMAD.MOV.U32 R3, RZ, RZ, RZ ;  /* 0x000000ffff037224 */ /* 0x000fe200078e00ff */
[----:B------:R-:W-:-:S02]  /*f9a0*/  ISETP.NE.U32.AND P0, PT, RZ, UR4, PT ;  /* 0x00000004ff007c0c */ /* 0x000fc4000bf05070 */
[----:B------:R-:W-:Y:S02]  /*f9b0*/  ISETP.NE.AND.EX P1, PT, RZ, UR7, PT, P1 ;  /* 0x00000007ff007c0c */ /* 0x000fe4000bf25310 */
[----:B------:R-:W-:Y:S01]  /*f9c0*/  ISETP.NE.AND.EX P0, PT, RZ, UR5, PT, P0 ;  /* 0x00000005ff007c0c */ /* 0x000fe2000bf05300 */
[----:B------:R-:W0:Y:S01]  /*f9d0*/  S2R R9, SR_TID.X ;  /* 0x0000000000097919 */ /* 0x000e220000002100 */
[----:B----4-:R-:W-:Y:S01]  /*f9e0*/  IADD3 R4, P2, R6, UR4, RZ ;  /* 0x0000000406047c10 */ /* 0x010fe2000ff5e0ff */
[----:B------:R-:W-:-:S03]  /*f9f0*/  ULDC UR4, c[0x0][0xa88] ;  /* 0x0002a20000047ab9 */ /* 0x000fc60000000800 */
[----:B--2---:R-:W-:-:S05]  /*fa00*/  IADD3.X R5, R0, UR5, RZ, P2, !PT ;  /* 0x0000000500057c10 */ /* 0x004fca00097fe4ff */
[----:B------:R-:W-:Y:S01]  /*fa10*/  @P1 IADD3 R6, P2, R6, UR6, RZ ;  /* 0x0000000606061c10 */ /* 0x000fe2000ff5e0ff */
[----:B-----5:R-:W-:Y:S01]  /*fa20*/  IMAD.U32 R25, RZ, RZ, UR4 ;  /* 0x00000004ff197e24 */ /* 0x020fe2000f8e00ff */
[----:B------:R2:W5:Y:S02]  /*fa30*/  @P0 LDG.E R3, desc[UR42][R4.64] ;  /* 0x0000002a04030981 */ /* 0x000564000c1e1900 */
[----:B------:R-:W-:Y:S02]  /*fa40*/  @P1 IADD3.X R7, R0, UR7, RZ, P2, !PT ;  /* 0x0000000700071c10 */ /* 0x000fe400097fe4ff */
[----:B0-----:R-:W-:-:S03]  /*fa50*/  IADD3 R30, R9, -0x80, RZ ;  /* 0xffffff80091e7810 */ /* 0x001fc60007ffe0ff */
[----:B------:R2:W5:Y:S01]  /*fa60*/  @P1 LDG.E R25, desc[UR42][R6.64] ;  /* 0x0000002a06191981 */ /* 0x000562000c1e1900 */
[----:B---3--:R-:W-:Y:S02]  /*fa70*/  ISETP.NE.AND P2, PT, R8, RZ, PT ;  /* 0x000000ff0800720c */ /* 0x008fe40003f45270 */
[----:B------:R-:W-:-:S11]  /*fa80*/  ISETP.GT.AND P3, PT, R30, 0xbf, PT ;  /* 0x000000bf1e00780c */ /* 0x000fd60003f64270 */
[----:B------:R-:W0:Y:S02]  /*fa90*/  @!P2 LDC R8, c[0x0][0xad4] ;  /* 0x0002b500ff08ab82 */ /* 0x000e240000000800 */
[----:B0-----:R2:W-:Y:S01]  /*faa0*/  @!P2 STL [R1+0x30], R8 ;  /* 0x000030080100a387 */ /* 0x0015e20000100800 */
[----:B------:R-:W-:Y:S01]  /*fab0*/  ISETP.GT.AND P2, PT, R8, 0x1, PT ;  /* 0x000000010800780c */ /* 0x000fe20003f44270 */
[----:B------:R-:W-:-:S12]  /*fac0*/  @P1 BRA `(.L_x_613) ;  /* 0x0000000000101947 */ /* 0x000fd80003800000 */
[----:B------:R-:W-:Y:S05]  /*fad0*/  @!P0 BRA `(.L_x_613) ;  /* 0x00000000000c8947 */ /* 0x000fea0003800000 */
[----:B------:R-:W3:Y:S04]  /*fae0*/  LDG.E R0, desc[UR42][R4.64] ;  /* 0x0000002a04007981 */ /* 0x000ee8000c1e1900 */
[----:B-----5:R-:W3:Y:S02]  /*faf0*/  LDG.E R25, desc[UR42][R4.64+0x4] ;  /* 0x0000042a04197981 */ /* 0x020ee4000c1e1900 */
[----:B---3--:R-:W-:-:S07]  /*fb00*/  IMAD.IADD R25, R25, 0x1, -R0 ;  /* 0x0000000119197824 */ /* 0x008fce00078e0a00 */
.L_x_613:
[----:B------:R-:W3:Y:S04]  /*fb10*/  LDL.LU R0, [R1+0x4c] ;  /* 0x00004c0001007983 */ /* 0x000ee80000300800 */
[----:B--2---:R-:W2:Y:S01]  /*fb20*/  LDL.LU R4, [R1+0x34] ;  /* 0x0000340001047983 */ /* 0x004ea20000300800 */
[----:B------:R-:W-:Y:S01]  /*fb30*/  BSSY B1, `(.L_x_614) ;  /* 0x0000038000017945 */ /* 0x000fe20003800000 */
[----:B-----5:R-:W-:Y:S02]  /*fb40*/  SHF.R.S32.HI R24, RZ, 0x1f, R3 ;  /* 0x0000001fff187819 */ /* 0x020fe40000011403 */
[----:B---3--:R-:W-:Y:S02]  /*fb50*/  SEL R26, R0, RZ, !P0 ;  /* 0x000000ff001a7207 */ /* 0x008fe40004000000 */
[----:B--2---:R-:W-:Y:S01]  /*fb60*/  SEL R31, R4, RZ, !P0 ;  /* 0x000000ff041f7207 */ /* 0x004fe20004000000 */
[----:B------:R-:W-:Y:S06]  /*fb70*/  @P3 BRA `(.L_x_615) ;  /* 0x0000000000cc3947 */ /* 0x000fec0003800000 */
[----:B------:R-:W2:Y:S01]  /*fb80*/  LDL R0, [R1+0x44] ;  /* 0x0000440001007983 */ /* 0x000ea20000100800 */
[----:B------:R-:W0:Y:S02]  /*fb90*/  LDC R28, c[0x0][0xbe8] ;  /* 0x0002fa00ff1c7b82 */ /* 0x000e240000000800 */
[----:B0-----:R-:W-:Y:S02]  /*fba0*/  IMAD R4, R25, R28, RZ ;  /* 0x0000001c19047224 */ /* 0x001fe400078e02ff */
[----:B--2---:R-:W-:-:S04]  /*fbb0*/  IMAD R0, R0, 0xc0, R9 ;  /* 0x000000c000007824 */ /* 0x004fc800078e0209 */
[----:B------:R-:W-:-:S05]  /*fbc0*/  VIADD R37, R0, 0xffffff80 ;  /* 0xffffff8000257836 */ /* 0x000fca0000000000 */
[----:B------:R-:W-:-:S13]  /*fbd0*/  ISETP.GE.AND P0, PT, R37, R4, PT ;  /* 0x000000042500720c */ /* 0x000fda0003f06270 */
[----:B------:R-:W-:Y:S05]  /*fbe0*/  @P0 BRA `(.L_x_615) ;  /* 0x0000000000b00947 */ /* 0x000fea0003800000 */
[----:B------:R-:W2:Y:S01]  /*fbf0*/  LDL.LU R32, [R1+0x48] ;  /* 0x0000480001207983 */ /* 0x000ea20000300800 */
[----:B------:R-:W-:Y:S01]  /*fc00*/  IMAD.MOV.U32 R20, RZ, RZ, 0x9b8 ;  /* 0x000009b8ff147424 */ /* 0x000fe200078e00ff */
[----:B------:R-:W-:Y:S01]  /*fc10*/  ISETP.GT.AND P0, PT, R8, 0x1, PT ;  /* 0x000000010800780c */ /* 0x000fe20003f04270 */
[----:B------:R-:W0:Y:S01]  /*fc20*/  LDC.64 R4, c[0x0][0xba8] ;  /* 0x0002ea00ff047b82 */ /* 0x000e220000000a00 */
[----:B------:R-:W-:Y:S02]  /*fc30*/  ISETP.NE.AND P1, PT, R28, 0x1, PT ;  /* 0x000000011c00780c */ /* 0x000fe40003f25270 */
[----:B------:R-:W-:Y:S02]  /*fc40*/  SEL R20, R20, 0x978, P0 ;  /* 0x0000097814147807 */ /* 0x000fe40000000000 */
[----:B------:R-:W-:-:S03]  /*fc50*/  MOV R21, R37 ;  /* 0x0000002500157202 */ /* 0x000fc60000000f00 */
[----:B------:R-:W3:Y:S08]  /*fc60*/  LDC.64 R8, c[0x0][R20+0x220] ;  /* 0x0000880014087b82 */ /* 0x000ef00000000a00 */
[----:B------:R-:W4:Y:S08]  /*fc70*/  LDC.64 R6, c[0x0][R20+0x218] ;  /* 0x0000860014067b82 */ /* 0x000f300000000a00 */
[----:B------:R-:W5:Y:S08]  /*fc80*/  LDC.64 R10, c[0x0][R20+0x228] ;  /* 0x00008a00140a7b82 */ /* 0x000f700000000a00 */
[----:B------:R-:W1:Y:S08]  /*fc90*/  @P1 LDC R0, c[0x0][0xbec] ;  /* 0x0002fb00ff001b82 */ /* 0x000e700000000800 */
[----:B------:R-:W5:Y:S08]  /*fca0*/  LDC.64 R12, c[0x0][R20+0x210] ;  /* 0x00008400140c7b82 */ /* 0x000f700000000a00 */
[----:B------:R-:W5:Y:S01]  /*fcb0*/  @P1 LDC R29, c[0x0][0xbf0] ;  /* 0x0002fc00ff1d1b82 */ /* 0x000f620000000800 */
[----:B-1----:R-:W-:-:S07]  /*fcc0*/  @P1 IMAD.HI.U32 R0, R37, R0, RZ ;  /* 0x0000000025001227 */ /* 0x002fce00078e00ff */
[----:B0-----:R-:W0:Y:S01]  /*fcd0*/  @!P0 LDC R4, c[0x0][0xb50] ;  /* 0x0002d400ff048b82 */ /* 0x001e220000000800 */
[-C--:B---3--:R-:W-:Y:S02]  /*fce0*/  IMAD R9, R9, R31.reuse, RZ ;  /* 0x0000001f09097224 */ /* 0x088fe400078e02ff */
[----:B------:R-:W-:-:S05]  /*fcf0*/  IMAD.WIDE.U32 R14, R8, R31, RZ ;  /* 0x0000001f080e7225 */ /* 0x000fca00078e00ff */
[----:B------:R-:W1:Y:S01]  /*fd00*/  @!P0 LDC R5, c[0x0][0xb54] ;  /* 0x0002d500ff058b82 */ /* 0x000e620000000800 */
[-C--:B----4-:R-:W-:Y:S02]  /*fd10*/  IMAD R27, R7, R152.reuse, RZ ;  /* 0x00000098071b7224 */ /* 0x090fe400078e02ff */
[----:B------:R-:W-:Y:S01]  /*fd20*/  IMAD.WIDE.U32 R6, R6, R152, RZ ;  /* 0x0000009806067225 */ /* 0x000fe200078e00ff */
[----:B-----5:R-:W-:-:S03]  /*fd30*/  @P1 SHF.R.U32.HI R21, RZ, R29, R0 ;  /* 0x0000001dff151219 */ /* 0x020fc60000011600 */
[----:B------:R-:W-:Y:S01]  /*fd40*/  IMAD R29, R8, R26, R9 ;  /* 0x0000001a081d7224 */ /* 0x000fe200078e0209 */
[----:B------:R-:W-:Y:S01]  /*fd50*/  IADD3 R0, P1, P3, R14, R6, R3 ;  /* 0x000000060e007210 */ /* 0x000fe20007b3e003 */
[----:B------:R-:W-:Y:S02]  /*fd60*/  IMAD.IADD R27, R7, 0x1, R27 ;  /* 0x00000001071b7824 */ /* 0x000fe400078e021b */
[----:B------:R-:W-:Y:S02]  /*fd70*/  IMAD.MOV R8, RZ, RZ, -R21 ;  /* 0x000000ffff087224 */ /* 0x000fe400078e0a15 */
[----:B------:R-:W-:Y:S01]  /*fd80*/  IMAD.IADD R29, R15, 0x1, R29 ;  /* 0x000000010f1d7824 */ /* 0x000fe200078e021d */
[----:B--2---:R-:W-:-:S05]  /*fd90*/  SEL R9, R32, RZ, P0 ;  /* 0x000000ff20097207 */ /* 0x004fca0000000000 */
[----:B------:R-:W-:-:S04]  /*fda0*/  IMAD.WIDE.U32 R6, R10, R9, RZ ;  /* 0x000000090a067225 */ /* 0x000fc800078e00ff */
[----:B------:R-:W-:Y:S02]  /*fdb0*/  IMAD R11, R11, R9, RZ ;  /* 0x000000090b0b7224 */ /* 0x000fe400078e02ff */
[----:B------:R-:W-:Y:S01]  /*fdc0*/  IMAD R9, R28, R8, R37 ;  /* 0x000000081c097224 */ /* 0x000fe200078e0225 */
[----:B------:R-:W-:Y:S02]  /*fdd0*/  IADD3.X R8, R29, R27, R24, P1, P3 ;  /* 0x0000001b1d087210 */ /* 0x000fe40000fe6418 */
[----:B------:R-:W-:Y:S01]  /*fde0*/  IADD3 R6, P0, P1, R21, R0, R6 ;  /* 0x0000000015067210 */ /* 0x000fe2000791e006 */
[----:B------:R-:W-:Y:S01]  /*fdf0*/  IMAD R0, R13, R9, RZ ;  /* 0x000000090d007224 */ /* 0x000fe200078e02ff */
[----:B------:R-:W-:Y:S02]  /*fe00*/  IADD3 R11, R7, R11, RZ ;  /* 0x0000000b070b7210 */ /* 0x000fe40007ffe0ff */
[----:B------:R-:W-:-:S04]  /*fe10*/  SHF.R.S32.HI R21, RZ, 0x1f, R21 ;  /* 0x0000001fff157819 */ /* 0x000fc80000011415 */
[----:B------:R-:W-:Y:S02]  /*fe20*/  IADD3.X R7, R21, R8, R11, P0, P1 ;  /* 0x0000000815077210 */ /* 0x000fe400007e240b */
[----:B------:R-:W-:Y:S01]  /*fe30*/  SHF.R.S32.HI R11, RZ, 0x1f, R9 ;  /* 0x0000001fff0b7819 */ /* 0x000fe20000011409 */
[----:B------:R-:W-:-:S04]  /*fe40*/  IMAD.WIDE.U32 R6, R12, R9, R6 ;  /* 0x000000090c067225 */ /* 0x000fc800078e0006 */
[----:B------:R-:W-:Y:S01]  /*fe50*/  IMAD R11, R12, R11, R0 ;  /* 0x0000000b0c0b7224 */ /* 0x000fe200078e0200 */
[----:B0-----:R-:W-:-:S03]  /*fe60*/  LEA R4, P0, R6, R4, 0x2 ;  /* 0x0000000406047211 */ /* 0x001fc600078010ff */
[----:B------:R-:W-:Y:S02]  /*fe70*/  IMAD.IADD R0, R7, 0x1, R11 ;  /* 0x0000000107007824 */ /* 0x000fe400078e020b */
[----:B------:R-:W-:-:S03]  /*fe80*/  IMAD.MOV.U32 R7, RZ, RZ, -0x800000 ;  /* 0xff800000ff077424 */ /* 0x000fc600078e00ff */
[----:B-1----:R-:W-:-:S05]  /*fe90*/  LEA.HI.X R5, R6, R5, R0, 0x2, P0 ;  /* 0x0000000506057211 */ /* 0x002fca00000f1400 */
[----:B------:R0:W-:Y:S02]  /*fea0*/  STG.E desc[UR42][R4.64], R7 ;  /* 0x0000000704007986 */ /* 0x0001e4000c10192a */
.L_x_615:
[----:B------:R-:W-:Y:S05]  /*feb0*/  BSYNC B1 ;  /* 0x0000000000017941 */ /* 0x000fea0003800000 */
.L_x_614:
[----:B------:R-:W-:Y:S05]  /*fec0*/  @P2 BRA `(.L_x_608) ;  /* 0x0000000400382947 */ /* 0x000fea0003800000 */
[----:B------:R-:W2:Y:S01]  /*fed0*/  LDL R27, [R1+0x44] ;  /* 0x00004400011b7983 */ /* 0x000ea20000100800 */
[----:B------:R-:W3:Y:S01]  /*fee0*/  LDC R8, c[0x0][0xbe8] ;  /* 0x0002fa00ff087b82 */ /* 0x000ee20000000800 */
[----:B------:R-:W-:Y:S01]  /*fef0*/  SHF.R.S32.HI R28, RZ, 0x1f, R30 ;  /* 0x0000001fff1c7819 */ /* 0x000fe2000001141e */
[----:B------:R-:W-:Y:S01]  /*ff00*/  ULDC.64 UR4, c[0x0][0xaa0] ;  /* 0x0002a80000047ab9 */ /* 0x000fe20000000a00 */
[----:B------:R-:W-:Y:S01]  /*ff10*/  ULDC.64 UR6, c[0x0][0xaf0] ;  /* 0x0002bc0000067ab9 */ /* 0x000fe20000000a00 */
[----:B------:R-:W-:Y:S01]  /*ff20*/  IMAD R0, R24, UR4, RZ ;  /* 0x0000000418007c24 */ /* 0x000fe2000f8e02ff */
[----:B------:R-:W-:Y:S01]  /*ff30*/  LEA.HI R28, R28, R30, RZ, 0x3 ;  /* 0x0000001e1c1c7211 */ /* 0x000fe200078f18ff */
[----:B0-----:R-:W-:-:S03]  /*ff40*/  IMAD.WIDE.U32 R4, R3, UR4, RZ ;  /* 0x0000000403047c25 */ /* 0x001fc6000f8e00ff */
[----:B------:R-:W-:Y:S01]  /*ff50*/  SHF.R.S32.HI R28, RZ, 0x3, R28 ;  /* 0x00000003ff1c7819 */ /* 0x000fe2000001141c */
[----:B------:R-:W-:Y:S01]  /*ff60*/  IMAD R7, R3, UR5, R0 ;  /* 0x0000000503077c24 */ /* 0x000fe2000f8e0200 */
[----:B------:R-:W-:-:S03]  /*ff70*/  ULDC.64 UR4, c[0x0][0xae8] ;  /* 0x0002ba0000047ab9 */ /* 0x000fc60000000a00 */
[----:B------:R-:W-:Y:S02]  /*ff80*/  IMAD R0, R74, 0x30, R28 ;  /* 0x000000304a007824 */ /* 0x000fe400078e021c */
[----:B------:R-:W-:Y:S02]  /*ff90*/  IMAD.IADD R5, R5, 0x1, R7 ;  /* 0x0000000105057824 */ /* 0x000fe400078e0207 */
[----:B------:R-:W-:Y:S01]  /*ffa0*/  IMAD.WIDE.U32 R4, R152, UR4, R4 ;  /* 0x0000000498047c25 */ /* 0x000fe2000f8e0004 */
[----:B---3--:R-:W-:-:S03]  /*ffb0*/  ISETP.NE.AND P0, PT, R8, 0x1, PT ;  /* 0x000000010800780c */ /* 0x008fc60003f05270 */
[----:B------:R-:W-:Y:S01]  /*ffc0*/  IMAD R5, R152, UR5, R5 ;  /* 0x0000000598057c24 */ /* 0x000fe2000f8e0205 */
[----:B------:R-:W-:Y:S01]  /*ffd0*/  ULDC.64 UR4, c[0x0][0xae0] ;  /* 0x0002b80000047ab9 */ /* 0x000fe20000000a00 */
[----:B------:R-:W-:-:S08]  /*ffe0*/  IMAD.WIDE.U32 R4, R31, UR6, R4 ;  /* 0x000000061f047c25 */ /* 0x000fd0000f8e0004 */
[----:B------:R-:W0:Y:S08]  /*fff0*/  @P0 LDC R6, c[0x0][0xbec] ;  /* 0x0002fb00ff060b82 */ /* 0x000e300000000800 */
[----:B------:R-:W3:Y:S01]  /*10000*/  @P0 LDC R11, c[0x0][0xbf0] ;  /* 0x0002fc00ff0b0b82 */ /* 0x000ee20000000800 */
[----:B--2---:R-:W-:-:S04]  /*10010*/  IMAD R9, R27, 0xc0, R0 ;  /* 0x000000c01b097824 */ /* 0x004fc800078e0200 */
[----:B0-----:R-:W-:Y:S01]  /*10020*/  @P0 IMAD.HI.U32 R0, R9, R6, RZ ;  /* 0x0000000609000227 */ /* 0x001fe200078e00ff */
[----:B------:R-:W-:-:S03]  /*10030*/  MOV R3, R9 ;  /* 0x0000000900037202 */ /* 0x000fc60000000f00 */
[----:B------:R-:W-:Y:S01]  /*10040*/  IMAD R6, R26, UR6, RZ ;  /* 0x000000061a067c24 */ /* 0x000fe2000f8e02ff */
[----:B---3--:R-:W-:-:S03]  /*10050*/  @P0 SHF.R.U32.HI R3, RZ, R11, R0 ;  /* 0x0000000bff030219 */ /* 0x008fc60000011600 */
[----:B------:R-:W-:Y:S01]  /*10060*/  IMAD R7, R31, UR7, R6 ;  /* 0x000000071f077c24 */ /* 0x000fe2000f8e0206 */
[--C-:B------:R-:W-:Y:S01]  /*10070*/  SHF.R.S32.HI R0, RZ, 0x1f, R3.reuse ;  /* 0x0000001fff007819 */ /* 0x100fe20000011403 */
[----:B------:R-:W-:Y:S01]  /*10080*/  IMAD.MOV R6, RZ, RZ, -R3 ;  /* 0x000000ffff067224 */ /* 0x000fe200078e0a03 */
[----:B------:R-:W-:Y:S01]  /*10090*/  ULDC.64 UR6, c[0x0][0xa80] ;  /* 0x0002a00000067ab9 */ /* 0x000fe20000000a00 */
[----:B------:R-:W-:Y:S02]  /*100a0*/  IMAD.IADD R5, R5, 0x1, R7 ;  /* 0x0000000105057824 */ /* 0x000fe400078e0207 */
[----:B------:R-:W-:Y:S02]  /*100b0*/  IMAD R0, R0, UR4, RZ ;  /* 0x0000000400007c24 */ /* 0x000fe4000f8e02ff */
[----:B------:R-:W-:Y:S02]  /*100c0*/  IMAD R7, R8, R6, R9 ;  /* 0x0000000608077224 */ /* 0x000fe400078e0209 */
[----:B------:R-:W-:-:S02]  /*100d0*/  IMAD R9, R3, UR5, R0 ;  /* 0x0000000503097c24 */ /* 0x000fc4000f8e0200 */
[----:B------:R-:W-:Y:S01]  /*100e0*/  IMAD.WIDE.U32 R4, R3, UR4, R4 ;  /* 0x0000000403047c25 */ /* 0x000fe2000f8e0004 */
[----:B------:R-:W-:Y:S01]  /*100f0*/  SHF.R.S32.HI R0, RZ, 0x1f, R7 ;  /* 0x0000001fff007819 */ /* 0x000fe20000011407 */
[----:B------:R-:W-:Y:S02]  /*10100*/  ULDC.64 UR4, c[0x0][0xad8] ;  /* 0x0002b60000047ab9 */ /* 0x000fe40000000a00 */
[----:B------:R-:W-:Y:S02]  /*10110*/  IMAD.IADD R5, R5, 0x1, R9 ;  /* 0x0000000105057824 */ /* 0x000fe400078e0209 */
[----:B------:R-:W-:Y:S02]  /*10120*/  IMAD R0, R0, UR4, RZ ;  /* 0x0000000400007c24 */ /* 0x000fe4000f8e02ff */
[----:B------:R-:W-:Y:S01]  /*10130*/  IMAD.WIDE.U32 R20, R7, UR4, R4 ;  /* 0x0000000407147c25 */ /* 0x000fe2000f8e0004 */
[----:B------:R-:W-:Y:S02]  /*10140*/  ULDC UR4, c[0x0][0xac8] ;  /* 0x0002b20000047ab9 */ /* 0x000fe40000000800 */
[----:B------:R-:W-:Y:S01]  /*10150*/  ISETP.GE.AND P0, PT, R59, UR4, PT ;  /* 0x000000043b007c0c */ /* 0x000fe2000bf06270 */
[----:B------:R-:W-:Y:S01]  /*10160*/  IMAD R3, R7, UR5, R0 ;  /* 0x0000000507037c24 */ /* 0x000fe2000f8e0200 */
[----:B------:R-:W-:Y:S01]  /*10170*/  LEA R7, P1, R20, UR6, 0x1 ;  /* 0x0000000614077c11 */ /* 0x000fe2000f8208ff */
[----:B------:R-:W-:-:S03]  /*10180*/  UMOV UR4, 0xffffffff ;  /* 0xffffffff00047882 */ /* 0x000fc60000000000 */
[----:B------:R-:W-:-:S04]  /*10190*/  IADD3 R3, R21, R3, RZ ;  /* 0x0000000315037210 */ /* 0x000fc80007ffe0ff */
[----:B------:R-:W-:Y:S01]  /*101a0*/  LEA.HI.X R20, R20, UR7, R3, 0x1, P1 ;  /* 0x0000000714147c11 */ /* 0x000fe200088f0c03 */
[----:B------:R-:W-:Y:S06]  /*101b0*/  BRA.DIV UR4, `(.L_x_616) ;  /* 0x0000008604907947 */ /* 0x000fec000b800000 */
[----:B------:R-:W0:Y:S01]  /*101c0*/  SHFL.IDX PT, R3, R7, RZ, 0x181f ;  /* 0x00181fff07037589 */ /* 0x000e2200000e0000 */
[----:B------:R-:W-:Y:S02]  /*101d0*/  IMAD R21, R25, R8, RZ ;  /* 0x0000000819157224 */ /* 0x000fe400078e02ff */
[----:B------:R-:W-:Y:S01]  /*101e0*/  IMAD R24, R27, 0xc0, R28 ;  /* 0x000000c01b187824 */ /* 0x000fe200078e021c */
[----:B------:R-:W2:Y:S03]  /*101f0*/  SHFL.IDX PT, R0, R20, RZ, 0x181f ;  /* 0x00181fff14007589 */ /* 0x000ea600000e0000 */
[C---:B------:R-:W-:Y:S01]  /*10200*/  VIADD R8, R24.reuse, 0x30 ;  /* 0x0000003018087836 */ /* 0x040fe20000000000 */
[----:B------:R-:W3:Y:S01]  /*10210*/  SHFL.IDX PT, R5, R7, 0x1, 0x181f ;  /* 0x00381f0007057f89 */ /* 0x000ee200000e0000 */
[C---:B------:R-:W-:Y:S01]  /*10220*/  ISETP.GE.OR P2, PT, R24.reuse, R21, P0 ;  /* 0x000000151800720c */ /* 0x040fe20000746670 */
[----:B------:R-:W-:-:S02]  /*10230*/  VIADD R10, R24, 0x60 ;  /* 0x00000060180a7836 */ /* 0x000fc40000000000 */
[----:B------:R-:W4:Y:S01]  /*10240*/  SHFL.IDX PT, R14, R7, 0x2, 0x181f ;  /* 0x00581f00070e7f89 */ /* 0x000f2200000e0000 */
[-C--:B------:R-:W-:Y:S02]  /*10250*/  ISETP.GE.OR P3, PT, R8, R21.reuse, P0 ;  /* 0x000000150800720c */ /* 0x080fe40000766670 */
[----:B------:R-:W-:Y:S01]  /*10260*/  ISETP.GE.OR P4, PT, R10, R21, P0 ;  /* 0x000000150a00720c */ /* 0x000fe20000786670 */
[----:B------:R-:W5:Y:S04]  /*10270*/  SHFL.IDX PT, R4, R20, 0x1, 0x181f ;  /* 0x00381f0014047f89 */ /* 0x000f6800000e0000 */
[----:B------:R-:W1:Y:S02]  /*10280*/  SHFL.IDX PT, R6, R20, 0x2, 0x181f ;  /* 0x00581f0014067f89 */ /* 0x000e6400000e0000 */
[----:B0-----:R-:W-:-:S04]  /*10290*/  @!P2 LEA R10, P5, R59, R3, 0x1 ;  /* 0x000000033b0aa211 */ /* 0x001fc800078a08ff */
[C---:B--2---:R-:W-:Y:S02]  /*102a0*/  @!P2 LEA.HI.X R3, R59.reuse, R0, R58, 0x1, P5 ;  /* 0x000000003b03a211 */ /* 0x044fe400028f0c3a */
[----:B------:R0:W2:Y:S01]  /*102b0*/  SHFL.IDX PT, R0, R20, 0x3, 0x181f ;  /* 0x00781f0014007f89 */ /* 0x0000a200000e0000 */
[C---:B---3--:R-:W-:Y:S02]  /*102c0*/  @!P3 LEA R8, P1, R59.reuse, R5, 0x1 ;  /* 0x000000053b08b211 */ /* 0x048fe400078208ff */
[----:B------:R-:W-:Y:S01]  /*102d0*/  @!P2 IMAD.MOV.U32 R11, RZ, RZ, R3 ;  /* 0x000000ffff0ba224 */ /* 0x000fe200078e0003 */
[----:B----4-:R-:W-:-:S04]  /*102e0*/  @!P4 LEA R25, P5, R59, R14, 0x1 ;  /* 0x0000000e3b19c211 */ /* 0x010fc800078a08ff */
[----:B------:R0:W-:Y:S01]  /*102f0*/  @!P2 ST.E.128 desc[UR42][R10.64], RZ ;  /* 0x000000ff0a00a985 */ /* 0x0001e2000c101d2a */
[C-C-:B-----5:R-:W-:Y:S02]  /*10300*/  @!P3 LEA.HI.X R9, R59.reuse, R4, R58.reuse, 0x1, P1 ;  /* 0x000000043b09b211 */ /* 0x160fe400008f0c3a */
[----:B------:R-:W-:Y:S01]  /*10310*/  @!P4 MOV R4, R25 ;  /* 0x000000190004c202 */ /* 0x000fe20000000f00 */
[----:B------:R0:W3:Y:S01]  /*10320*/  SHFL.IDX PT, R14, R7, 0x3, 0x181f ;  /* 0x00781f00070e7f89 */ /* 0x0000e200000e0000 */
[----:B-1----:R-:W-:-:S03]  /*10330*/  @!P4 LEA.HI.X R5, R59, R6, R58, 0x1, P5 ;  /* 0x000000063b05c211 */ /* 0x002fc600028f0c3a */
[----:B------:R0:W-:Y:S04]  /*10340*/  @!P3 ST.E.128 desc[UR42][R8.64], RZ ;  /* 0x000000ff0800b985 */ /* 0x0001e8000c101d2a */
[----:B------:R0:W-:Y:S02]  /*10350*/  @!P4 ST.E.128 desc[UR42][R4.64], RZ ;  /* 0x000000ff0400c985 */ /* 0x0001e4000c101d2a */
.L_x_801:
[----:B------:R-:W-:-:S05]  /*10360*/  VIADD R24, R24, 0x90 ;  /* 0x0000009018187836 */ /* 0x000fca0000000000 */
[----:B------:R-:W-:-:S13]  /*10370*/  ISETP.GE.OR P0, PT, R24, R21, P0 ;  /* 0x000000151800720c */ /* 0x000fda0000706670 */
[----:B---3--:R-:W-:-:S04]  /*10380*/  @!P0 LEA R14, P1, R59, R14, 0x1 ;  /* 0x0000000e3b0e8211 */ /* 0x008fc800078208ff */
[----:B--2---:R-:W-:-:S05]  /*10390*/  @!P0 LEA.HI.X R15, R59, R0, R58, 0x1, P1 ;  /* 0x000000003b0f8211 */ /* 0x004fca00008f0c3a */
[----:B------:R2:W-:Y:S04]  /*103a0*/  @!P0 ST.E.128 desc[UR42][R14.64], RZ ;  /* 0x000000ff0e008985 */ /* 0x0005e8000c101d2a */
.L_x_608:
[----:B------:R-:W-:Y:S05]  /*103b0*/  BSYNC B0 ;  /* 0x0000000000007941 */ /* 0x000fea0003800000 */
.L_x_603:
[----:B------:R-:W-:Y:S02]  /*103c0*/  ULDC UR4, c[0x0][0xc3c] ;  /* 0x00030f0000047ab9 */ /* 0x000fe40000000800 */
[----:B------:R-:W-:-:S13]  /*103d0*/  ISETP.GE.AND P0, PT, R35, UR4, PT ;  /* 0x0000000423007c0c */ /* 0x000fda000bf06270 */
[----:B------:R-:W-:Y:S05]  /*103e0*/  @!P0 BRA `(.L_x_617) ;  /* 0xffffff0c001c8947 */ /* 0x000fea000383ffff */
[----:B------:R-:W-:Y:S05]  /*103f0*/  BRA `(.L_x_478) ;  /* 0x0000006c00cc7947 */ /* 0x000fea0003800000 */
.L_x_476:
[----:B------:R-:W-:-:S08]  /*10400*/  NOP ;  /* 0x0000000000007918 */ /* 0x000fd00000000000 */
[----:B------:R-:W0:-:S00]  /*10410*/  USETMAXREG.DEALLOC.CTAPOOL 0x20 ;  /* 0x00000020000079c8 */ /* 0x000e0000080e0500 */
[----:B0-----:R-:W2:Y:S01]  /*10420*/  LDL.LU R2, [R1] ;  /* 0x0000000001027983 */ /* 0x001ea20000300800 */
[----:B------:R-:W-:-:S06]  /*10430*/  LOP3.LUT R0, R0, 0x3, RZ, 0xc0, !PT ;  /* 0x0000000300007812 */ /* 0x000fcc00078ec0ff */
[----:B------:R-:W0:Y:S02]  /*10440*/  SHFL.IDX PT, R0, R0, RZ, 0x1f ;  /* 0x00001fff00007589 */ /* 0x000e2400000e0000 */
[----:B0-----:R-:W-:Y:S01]  /*10450*/  ISETP.NE.AND P0, PT, R0, RZ, PT ;  /* 0x000000ff0000720c */ /* 0x001fe20003f05270 */
[----:B------:R-:W-:Y:S01]  /*10460*/  IMAD.MOV.U32 R0, RZ, RZ, RZ ;  /* 0x000000ffff007224 */ /* 0x000fe200078e00ff */
[----:B--2---:R-:W-:-:S11]  /*10470*/  LOP3.LUT R2, R2, 0xfffffffb, RZ, 0xc0, !PT ;  /* 0xfffffffb02027812 */ /* 0x004fd600078ec0ff */
[----:B------:R-:W-:-:S05]  /*10480*/  @P0 LOP3.LUT R2, R2, 0x4, RZ, 0xfc, !PT ;  /* 0x0000000402020812 */ /* 0x000fca00078efcff */
[----:B------:R0:W-:Y:S01]  /*10490*/  STL [R1], R2 ;  /* 0x0000000201007387 */ /* 0x0001e20000100800 */
        /* <DEDUP_REMOVED lines=8> */
.L_x_618:
        /* <DEDUP_REMOVED lines=36> */
[----:B------:R-:W0:Y:S02]  /*10760*/  SHFL.IDX PT, R6, R2, 0x1f, 0x1f ;  /* 0x03e01f0002067f89 */ /* 0x000e2400000e0000 */
[----:B0-----:R-:W-:-:S05]  /*10770*/  IMAD R6, R6, UR5, RZ ;  /* 0x0000000506067c24 */ /* 0x001fca000f8e02ff */
[----:B-1----:R-:W-:Y:S01]  /*10780*/  ISETP.GT.AND P6, PT, R6, UR6, PT ;  /* 0x0000000606007c0c */ /* 0x002fe2000bfc4270 */
[----:B------:R-:W-:-:S12]  /*10790*/  IMAD.MOV.U32 R3, RZ, RZ, R6 ;  /* 0x000000ffff037224 */ /* 0x000fd800078e0006 */
[----:B------:R-:W-:Y:S05]  /*107a0*/  @P6 BRA `(.L_x_620) ;  /* 0x0000000000a06947 */ /* 0x000fea0003800000 */
[----:B------:R-:W-:Y:S01]  /*107b0*/  IMAD.MOV.U32 R6, RZ, RZ, R3 ;  /* 0x000000ffff067224 */ /* 0x000fe200078e0003 */
[----:B------:R-:W-:Y:S01]  /*107c0*/  UMOV UR4, URZ ;  /* 0x0000003f00047c82 */ /* 0x000fe20008000000 */
[----:B------:R-:W-:-:S05]  /*107d0*/  ULDC UR5, c[0x0][0xc38] ;  /* 0x00030e0000057ab9 */ /* 0x000fca0000000800 */
.L_x_622:
[----:B------:R-:W0:Y:S01]  /*107e0*/  LDC R0, c[0x0][0xc3c] ;  /* 0x00030f00ff007b82 */ /* 0x000e220000000800 */
[----:B------:R-:W-:Y:S01]  /*107f0*/  UIADD3 UR4, UR4, 0x1f, URZ ;  /* 0x0000001f04047890 */ /* 0x000fe2000fffe03f */
[----:B------:R-:W-:Y:S02]  /*10800*/  ULDC UR7, c[0x0][0xc3c] ;  /* 0x00030f0000077ab9 */ /* 0x000fe40000000800 */
[----:B------:R-:W-:-:S03]  /*10810*/  IMAD.U32 R27, RZ, RZ, UR7 ;  /* 0x00000007ff1b7e24 */ /* 0x000fc6000f8e00ff */
[----:B0-----:R-:W-:-:S13]  /*10820*/  ISETP.LE.AND P6, PT, R0, UR4, PT ;  /* 0x0000000400007c0c */ /* 0x001fda000bfc3270 */
[----:B------:R-:W-:Y:S05]  /*10830*/  @P6 BRA `(.L_x_621) ;  /* 0x0000000400a46947 */ /* 0x000fea0003800000 */
[----:B------:R-:W-:-:S04]  /*10840*/  IADD3 R9, R7, UR4, RZ ;  /* 0x0000000407097c10 */ /* 0x000fc8000fffe0ff */
        /* <DEDUP_REMOVED lines=27> */
[----:B------:R-:W-:-:S04]  /*10a00*/  IADD3 R6, R3, R6, RZ ;  /* 0x0000000603067210 */ /* 0x000fc80007ffe0ff */
[----:B------:R-:W-:-:S13]  /*10a10*/  ISETP.GT.AND P6, PT, R6, UR6, PT ;  /* 0x0000000606007c0c */ /* 0x000fda000bfc4270 */
[----:B------:R-:W-:Y:S05]  /*10a20*/  @!P6 BRA `(.L_x_622) ;  /* 0xfffffffc006ce947 */ /* 0x000fea000383ffff */
.L_x_620:
[----:B------:R-:W-:Y:S01]  /*10a30*/  IMAD.IADD R11, R6, 0x1, -R3 ;  /* 0x00000001060b7824 */ /* 0x000fe200078e0a03 */
[----:B------:R-:W-:-:S03]  /*10a40*/  MOV R24, RZ ;  /* 0x000000ff00187202 */ /* 0x000fc60000000f00 */
        /* <DEDUP_REMOVED lines=13> */
[----:B0-----:R-:W-:Y:S01]  /*10b20*/  IMAD.MOV R13, RZ, RZ, -R3 ;  /* 0x000000ffff0d7224 */ /* 0x001fe200078e0a03 */
[----:B------:R-:W-:Y:S06]  /*10b30*/  @!P0 BRA `(.L_x_623) ;  /* 0x0000000000088947 */ /* 0x000fec0003800000 */
[----:B------:R-:W-:-:S05]  /*10b40*/  VIADD R5, R27, 0xffffffff ;  /* 0xffffffff1b057836 */ /* 0x000fca0000000000 */
[----:B------:R0:W1:Y:S02]  /*10b50*/  SHFL.IDX PT, R24, R2, R5, 0x1f ;  /* 0x00001f0502187589 */ /* 0x00006400000e0000 */
.L_x_623:
[----:B-1----:R-:W-:Y:S02]  /*10b60*/  IMAD R24, R24, UR5, R11 ;  /* 0x0000000518187c24 */ /* 0x002fe4000f8e020b */
[----:B------:R-:W-:Y:S02]  /*10b70*/  IMAD R11, R13, R4, RZ ;  /* 0x000000040d0b7224 */ /* 0x000fe400078e02ff */
[----:B0-----:R-:W-:Y:S01]  /*10b80*/  IMAD.MOV.U32 R2, RZ, RZ, RZ ;  /* 0x000000ffff027224 */ /* 0x001fe200078e00ff */
[----:B------:R-:W-:Y:S01]  /*10b90*/  IADD3 R25, -R24, UR6, RZ ;  /* 0x0000000618197c10 */ /* 0x000fe2000fffe1ff */
[----:B------:R-:W-:Y:S01]  /*10ba0*/  IMAD.MOV.U32 R5, RZ, RZ, R8 ;  /* 0x000000ffff057224 */ /* 0x000fe200078e0008 */
[----:B------:R-:W-:Y:S01]  /*10bb0*/  IABS R8, R0 ;  /* 0x0000000000087213 */ /* 0x000fe20000000000 */
[----:B------:R-:W-:Y:S01]  /*10bc0*/  IMAD.HI.U32 R2, R3, R11, R2 ;  /* 0x0000000b03027227 */ /* 0x000fe200078e0002 */
[----:B------:R-:W-:Y:S01]  /*10bd0*/  IABS R3, R25 ;  /* 0x0000001900037213 */ /* 0x000fe20000000000 */
[----:B------:R-:W0:Y:S01]  /*10be0*/  I2F.RP R6, R5 ;  /* 0x0000000500067306 */ /* 0x000e220000209400 */
[----:B------:R-:W-:Y:S01]  /*10bf0*/  IADD3 R8, RZ, -R8, RZ ;  /* 0x80000008ff087210 */ /* 0x000fe20007ffe0ff */
[----:B------:R-:W-:-:S02]  /*10c00*/  VIADD R27, R27, UR4 ;  /* 0x000000041b1b7c36 */ /* 0x000fc40008000000 */
[----:B------:R-:W-:-:S04]  /*10c10*/  IMAD.HI.U32 R2, R2, R3, RZ ;  /* 0x0000000302027227 */ /* 0x000fc800078e00ff */
[----:B------:R-:W-:-:S05]  /*10c20*/  IMAD R3, R2, R8, R3 ;  /* 0x0000000802037224 */ /* 0x000fca00078e0203 */
[----:B------:R-:W-:Y:S01]  /*10c30*/  ISETP.GT.U32.AND P1, PT, R4, R3, PT ;  /* 0x000000030400720c */ /* 0x000fe20003f24070 */
[----:B0-----:R-:W0:-:S12]  /*10c40*/  MUFU.RCP R6, R6 ;  /* 0x0000000600067308 */ /* 0x001e180000001000 */
[----:B------:R-:W-:Y:S02]  /*10c50*/  @!P1 IMAD.IADD R3, R3, 0x1, -R4 ;  /* 0x0000000103039824 */ /* 0x000fe400078e0a04 */
[----:B------:R-:W-:Y:S01]  /*10c60*/  @!P1 VIADD R2, R2, 0x1 ;  /* 0x0000000102029836 */ /* 0x000fe20000000000 */
[----:B------:R-:W-:Y:S02]  /*10c70*/  ISETP.NE.AND P1, PT, R0, RZ, PT ;  /* 0x000000ff0000720c */ /* 0x000fe40003f25270 */
[----:B------:R-:W-:Y:S01]  /*10c80*/  ISETP.GE.U32.AND P0, PT, R3, R4, PT ;  /* 0x000000040300720c */ /* 0x000fe20003f06070 */
[----:B0-----:R-:W-:Y:S01]  /*10c90*/  VIADD R8, R6, 0xffffffe ;  /* 0x0ffffffe06087836 */ /* 0x001fe20000000000 */
[----:B------:R-:W-:-:S03]  /*10ca0*/  LOP3.LUT R4, R25, R0, RZ, 0x3c, !PT ;  /* 0x0000000019047212 */ /* 0x000fc600078e3cff */
[----:B------:R0:W1:Y:S01]  /*10cb0*/  F2I.FTZ.U32.TRUNC.NTZ R3, R8 ;  /* 0x0000000800037305 */ /* 0x000062000021f000 */
[----:B------:R-:W-:-:S07]  /*10cc0*/  ISETP.GE.AND P2, PT, R4, RZ, PT ;  /* 0x000000ff0400720c */ /* 0x000fce0003f46270 */
[----:B------:R-:W-:Y:S02]  /*10cd0*/  @P0 IADD3 R2, R2, 0x1, RZ ;  /* 0x0000000102020810 */ /* 0x000fe40007ffe0ff */
[----:B0-----:R-:W-:-:S03]  /*10ce0*/  IABS R8, R9 ;  /* 0x0000000900087213 */ /* 0x001fc60000000000 */
[----:B------:R-:W-:Y:S02]  /*10cf0*/  IMAD.MOV.U32 R6, RZ, RZ, R2 ;  /* 0x000000ffff067224 */ /* 0x000fe400078e0002 */
[----:B-1----:R-:W-:Y:S02]  /*10d00*/  IMAD.MOV R2, RZ, RZ, -R3 ;  /* 0x000000ffff027224 */ /* 0x002fe400078e0a03 */
[----:B------:R-:W-:Y:S01]  /*10d10*/  @!P2 IMAD.MOV R6, RZ, RZ, -R6 ;  /* 0x000000ffff06a224 */ /* 0x000fe200078e0a06 */
[----:B------:R-:W-:Y:S01]  /*10d20*/  @!P1 LOP3.LUT R6, RZ, R0, RZ, 0x33, !PT ;  /* 0x00000000ff069212 */ /* 0x000fe200078e33ff */
[----:B------:R-:W-:Y:S01]  /*10d30*/  IMAD R11, R2, R5, RZ ;  /* 0x00000005020b7224 */ /* 0x000fe200078e02ff */
[----:B------:R-:W-:Y:S01]  /*10d40*/  MOV R2, RZ ;  /* 0x000000ff00027202 */ /* 0x000fe20000000f00 */
[----:B------:R-:W-:Y:S01]  /*10d50*/  IMAD.MOV R8, RZ, RZ, -R8 ;  /* 0x000000ffff087224 */ /* 0x000fe200078e0a08 */
        /* <DEDUP_REMOVED lines=11> */
[-C--:B------:R-:W-:Y:S01]  /*10e10*/  @!P1 IADD3 R4, R4, -R5.reuse, RZ ;  /* 0x8000000504049210 */ /* 0x080fe20007ffe0ff */
[----:B------:R-:W-:Y:S01]  /*10e20*/  @!P1 VIADD R2, R2, 0x1 ;  /* 0x0000000102029836 */ /* 0x000fe20000000000 */
[----:B------:R-:W-:Y:S02]  /*10e30*/  ISETP.NE.AND P1, PT, R9, RZ, PT ;  /* 0x000000ff0900720c */ /* 0x000fe40003f25270 */
[----:B------:R-:W-:-:S13]  /*10e40*/  ISETP.GE.U32.AND P0, PT, R4, R5, PT ;  /* 0x000000050400720c */ /* 0x000fda0003f06070 */
[----:B------:R-:W-:-:S04]  /*10e50*/  @P0 VIADD R2, R2, 0x1 ;  /* 0x0000000102020836 */ /* 0x000fc80000000000 */
[----:B------:R-:W-:Y:S01]  /*10e60*/  @!P2 IMAD.MOV R2, RZ, RZ, -R2 ;  /* 0x000000ffff02a224 */ /* 0x000fe200078e0a02 */
[----:B------:R-:W-:-:S04]  /*10e70*/  @!P1 LOP3.LUT R2, RZ, R9, RZ, 0x33, !PT ;  /* 0x00000009ff029212 */ /* 0x000fc800078e33ff */
[----:B------:R-:W-:-:S05]  /*10e80*/  IADD3 R26, -R2, RZ, RZ ;  /* 0x000000ff021a7210 */ /* 0x000fca0007ffe1ff */
[C---:B------:R-:W-:Y:S02]  /*10e90*/  IMAD R26, R9.reuse, R26, R6 ;  /* 0x0000001a091a7224 */ /* 0x040fe400078e0206 */
[----:B------:R-:W-:-:S05]  /*10ea0*/  IMAD R9, R9, 0x1000000, R2 ;  /* 0x0100000009097824 */ /* 0x000fca00078e0202 */
[----:B------:R-:W-:Y:S01]  /*10eb0*/  LEA R26, R26, R9, 0x10 ;  /* 0x000000091a1a7211 */ /* 0x000fe200078e80ff */
[----:B------:R-:W-:Y:S06]  /*10ec0*/  BRA `(.L_x_624) ;  /* 0x00000000000c7947 */ /* 0x000fec0003800000 */
.L_x_621:
[----:B------:R-:W-:Y:S02]  /*10ed0*/  IMAD.MOV.U32 R25, RZ, RZ, RZ ;  /* 0x000000ffff197224 */ /* 0x000fe400078e00ff */
[----:B------:R-:W-:Y:S02]  /*10ee0*/  IMAD.U32 R24, RZ, RZ, UR6 ;  /* 0x00000006ff187e24 */ /* 0x000fe4000f8e00ff */
[----:B------:R-:W-:-:S07]  /*10ef0*/  IMAD.MOV.U32 R26, RZ, RZ, RZ ;  /* 0x000000ffff1a7224 */ /* 0x000fce00078e00ff */
.L_x_624:
[----:B------:R-:W-:-:S13]  /*10f00*/  ISETP.NE.AND P0, PT, R7, RZ, PT ;  /* 0x000000ff0700720c */ /* 0x000fda0003f05270 */
[----:B------:R-:W0:Y:S01]  /*10f10*/  @!P0 S2R R3, SR_CgaCtaId ;  /* 0x0000000000038919 */ /* 0x000e220000008800 */
[----:B------:R-:W-:-:S04]  /*10f20*/  @!P0 MOV R0, 0x400 ;  /* 0x0000040000008802 */ /* 0x000fc80000000f00 */
[----:B0-----:R-:W-:-:S05]  /*10f30*/  @!P0 LEA R0, R3, R0, 0x18 ;  /* 0x0000000003008211 */ /* 0x001fca00078ec0ff */
[----:B------:R0:W-:Y:S01]  /*10f40*/  @!P0 STS.128 [R0+0x168d0], R24 ;  /* 0x0168d01800008388 */ /* 0x0001e20000000c00 */
[----:B------:R-:W-:Y:S06]  /*10f50*/  BAR.ARV 0x5, 0x200 ;  /* 0x0148000000007b1d */ /* 0x000fec0000002000 */
.L_x_619:
[----:B------:R2:W-:Y:S01]  /*10f60*/  STL [R1+0x44], RZ ;  /* 0x000044ff01007387 */ /* 0x0005e20000100800 */
[----:B------:R-:W-:Y:S01]  /*10f70*/  ULDC UR4, c[0x0][0xc3c] ;  /* 0x00030f0000047ab9 */ /* 0x000fe20000000800 */
[----:B------:R-:W-:Y:S01]  /*10f80*/  MOV R29, 0x1 ;  /* 0x00000001001d7802 */ /* 0x000fe20000000f00 */
[----:B------:R-:W-:Y:S01]  /*10f90*/  IMAD.MOV.U32 R22, RZ, RZ, RZ ;  /* 0x000000ffff167224 */ /* 0x000fe200078e00ff */
[----:B-1----:R-:W-:-:S13]  /*10fa0*/  ISETP.GE.AND P0, PT, R27, UR4, PT ;  /* 0x000000041b007c0c */ /* 0x002fda000bf06270 */
[----:B--2---:R-:W-:Y:S05]  /*10fb0*/  @P0 BRA `(.L_x_625) ;  /* 0x0000006000000947 */ /* 0x004fea0003800000 */
[----:B------:R-:W0:Y:S01]  /*10fc0*/  S2R R6, SR_TID.X ;  /* 0x0000000000067919 */ /* 0x000e220000002100 */
[----:B------:R-:W1:Y:S01]  /*10fd0*/  S2UR UR5, SR_CgaCtaId ;  /* 0x00000000000579c3 */ /* 0x000e620000008800 */
[----:B------:R-:W-:Y:S01]  /*10fe0*/  UMOV UR4, 0x400 ;  /* 0x0000040000047882 */ /* 0x000fe20000000000 */
[----:B------:R-:W-:Y:S01]  /*10ff0*/  BSSY B8, `(.L_x_625) ;  /* 0x00005fc000087945 */ /* 0x000fe20003800000 */
[----:B------:R-:W-:Y:S01]  /*11000*/  STL [R1+0x44], RZ ;  /* 0x000044ff01007387 */ /* 0x000fe20000100800 */
[----:B------:R-:W-:Y:S01]  /*11010*/  IMAD.MOV.U32 R28, RZ, RZ, RZ ;  /* 0x000000ffff1c7224 */ /* 0x000fe200078e00ff */
[----:B------:R-:W-:Y:S01]  /*11020*/  ULDC.64 UR40, c[0x0][0x198] ;  /* 0x0000660000287ab9 */ /* 0x000fe20000000a00 */
[----:B------:R-:W-:Y:S01]  /*11030*/  IMAD.MOV.U32 R22, RZ, RZ, RZ ;  /* 0x000000ffff167224 */ /* 0x000fe200078e00ff */
[----:B------:R-:W-:Y:S01]  /*11040*/  ULOP3.LUT UR38, UR36, 0x2, URZ, 0xfc, !UPT ;  /* 0x0000000224267892 */ /* 0x000fe2000f8efc3f */
[----:B------:R-:W-:Y:S01]  /*11050*/  IMAD.MOV.U32 R29, RZ, RZ, 0x1 ;  /* 0x00000001ff1d7424 */ /* 0x000fe200078e00ff */
[----:B------:R-:W-:Y:S01]  /*11060*/  ULDC UR37, c[0x0][0xc] ;  /* 0x0000030000257ab9 */ /* 0x000fe20000000800 */
[----:B-1----:R-:W-:-:S06]  /*11070*/  ULEA UR4, UR5, UR4, 0x18 ;  /* 0x0000000405047291 */ /* 0x002fcc000f8ec03f */
[----:B------:R-:W-:Y:S01]  /*11080*/  MOV R16, UR4 ;  /* 0x0000000400107c02 */ /* 0x000fe20008000f00 */
[C---:B0-----:R-:W-:Y:S01]  /*11090*/  IMAD.SHL.U32 R0, R6.reuse, 0x8, RZ ;  /* 0x0000000806007824 */ /* 0x041fe200078e00ff */
[----:B------:R-:W-:-:S04]  /*110a0*/  LOP3.LUT R5, R6, 0x7f, RZ, 0xc0, !PT ;  /* 0x0000007f06057812 */ /* 0x000fc800078ec0ff */
[----:B------:R-:W-:Y:S01]  /*110b0*/  LOP3.LUT R2, R0, 0x1f8, RZ, 0xc0, !PT ;  /* 0x000001f800027812 */ /* 0x000fe200078ec0ff */
[----:B------:R-:W-:Y:S02]  /*110c0*/  IMAD.SHL.U32 R3, R5, 0x8, RZ ;  /* 0x0000000805037824 */ /* 0x000fe400078e00ff */
[----:B------:R-:W-:Y:S01]  /*110d0*/  IMAD.MOV.U32 R0, RZ, RZ, 0x1 ;  /* 0x00000001ff007424 */ /* 0x000fe200078e00ff */
[----:B------:R-:W-:-:S04]  /*110e0*/  LOP3.LUT R2, R2, 0x38, R6, 0x78, !PT ;  /* 0x0000003802027812 */ /* 0x000fc800078e7806 */
[----:B------:R-:W-:Y:S01]  /*110f0*/  LOP3.LUT R4, R2, 0x200, R3, 0xf8, !PT ;  /* 0x0000020002047812 */ /* 0x000fe200078ef803 */
[----:B------:R0:W-:Y:S01]  /*11100*/  STL [R1+0x4], R0 ;  /* 0x0000040001007387 */ /* 0x0001e20000100800 */
[----:B------:R-:W-:Y:S02]  /*11110*/  SHF.L.U32 R2, R6, 0x4, RZ ;  /* 0x0000000406027819 */ /* 0x000fe400000006ff */
[----:B------:R-:W-:Y:S02]  /*11120*/  SHF.R.U32.HI R3, RZ, 0x3, R5 ;  /* 0x00000003ff037819 */ /* 0x000fe40000011605 */
[----:B------:R-:W-:-:S04]  /*11130*/  LOP3.LUT R2, R2, 0x70, RZ, 0xc0, !PT ;  /* 0x0000007002027812 */ /* 0x000fc800078ec0ff */
[----:B------:R-:W-:Y:S01]  /*11140*/  LOP3.LUT R2, R3, R2, RZ, 0xfc, !PT ;  /* 0x0000000203027212 */ /* 0x000fe200078efcff */
[----:B0-----:R-:W-:-:S05]  /*11150*/  IMAD R0, R4, 0x2, R16 ;  /* 0x0000000204007824 */ /* 0x001fca00078e0210 */
[----:B------:R0:W-:Y:S02]  /*11160*/  STL [R1+0x24], R0 ;  /* 0x0000240001007387 */ /* 0x0001e40000100800 */
.L_x_720:
[----:B-1----:R-:W1:Y:S02]  /*11170*/  LDC.64 R2, c[0x0][0xc88] ;  /* 0x00032200ff027b82 */ /* 0x002e640000000a00 */
[----:B-1----:R-:W-:-:S05]  /*11180*/  IMAD.WIDE R2, R27, 0x4, R2 ;  /* 0x000000041b027825 */ /* 0x002fca00078e0202 */
[----:B0-----:R-:W0:Y:S01]  /*11190*/  LDG.E R10, desc[UR42][R2.64] ;  /* 0x0000002a020a7981 */ /* 0x001e22000c1e1900 */
[----:B------:R-:W-:Y:S05]  /*111a0*/  YIELD ;  /* 0x0000000000007946 */ /* 0x000fea0003800000 */
[----:B------:R-:W-:Y:S01]  /*111b0*/  ULDC.64 UR4, c[0x0][0xa28] ;  /* 0x00028a0000047ab9 */ /* 0x000fe20000000a00 */
[----:B------:R-:W-:Y:S01]  /*111c0*/  IMAD.MOV.U32 R9, RZ, RZ, RZ ;  /* 0x000000ffff097224 */ /* 0x000fe200078e00ff */
[----:B------:R-:W-:Y:S01]  /*111d0*/  ISETP.NE.U32.AND P0, PT, RZ, UR4, PT ;  /* 0x00000004ff007c0c */ /* 0x000fe2000bf05070 */
[----:B------:R-:W-:Y:S01]  /*111e0*/  IMAD.MOV.U32 R6, RZ, RZ, RZ ;  /* 0x000000ffff067224 */ /* 0x000fe200078e00ff */
[----:B------:R-:W-:Y:S01]  /*111f0*/  ULDC.64 UR8, c[0x0][0xa18] ;  /* 0x0002860000087ab9 */ /* 0x000fe20000000a00 */
[----:B------:R-:W-:Y:S01]  /*11200*/  ULDC.64 UR6, c[0x0][0xa10] ;  /* 0x0002840000067ab9 */ /* 0x000fe20000000a00 */
[----:B------:R-:W-:-:S02]  /*11210*/  ISETP.NE.AND.EX P0, PT, RZ, UR5, PT, P0 ;  /* 0x00000005ff007c0c */ /* 0x000fc4000bf05300 */
[----:B0-----:R-:W-:Y:S01]  /*11220*/  SHF.R.S32.HI R0, RZ, 0x1f, R10 ;  /* 0x0000001fff007819 */ /* 0x001fe2000001140a */
[----:B------:R-:W-:Y:S10]  /*11230*/  STL [R1+0x20], R10 ;  /* 0x0000200a01007387 */ /* 0x000ff40000100800 */
[----:B------:R-:W-:-:S02]  /*11240*/  @P0 LEA R2, P1, R10, UR4, 0x2 ;  /* 0x000000040a020c11 */ /* 0x000fc4000f8210ff */
[C---:B------:R-:W-:Y:S01]  /*11250*/  SHF.L.U32 R18, R10.reuse, 0x2, RZ ;  /* 0x000000020a127819 */ /* 0x040fe200000006ff */
[----:B------:R0:W-:Y:S01]  /*11260*/  STL [R1+0x38], R0 ;  /* 0x0000380001007387 */ /* 0x0001e20000100800 */
[----:B------:R-:W-:Y:S01]  /*11270*/  @P0 LEA.HI.X R3, R10, UR5, R0, 0x2, P1 ;  /* 0x000000050a030c11 */ /* 0x000fe200088f1400 */
[----:B------:R-:W-:-:S04]  /*11280*/  ULDC.64 UR4, c[0x0][0xa00] ;  /* 0x0002800000047ab9 */ /* 0x000fc80000000a00 */
[----:B--2---:R1:W2:Y:S01]  /*11290*/  @P0 LDG.E R9, desc[UR42][R2.64] ;  /* 0x0000002a02090981 */ /* 0x0042a2000c1e1900 */
[----:B------:R-:W-:Y:S02]  /*112a0*/  ISETP.NE.U32.AND P0, PT, RZ, UR4, PT ;  /* 0x00000004ff007c0c */ /* 0x000fe4000bf05070 */
[----:B------:R-:W-:Y:S01]  /*112b0*/  SHF.L.U64.HI R19, R10, 0x2, R0 ;  /* 0x000000020a137819 */ /* 0x000fe20000010200 */
[----:B0-----:R-:W-:Y:S01]  /*112c0*/  IMAD.MOV.U32 R0, RZ, RZ, RZ ;  /* 0x000000ffff007224 */ /* 0x001fe200078e00ff */
[----:B------:R-:W-:Y:S02]  /*112d0*/  ISETP.NE.AND.EX P0, PT, RZ, UR5, PT, P0 ;  /* 0x00000005ff007c0c */ /* 0x000fe4000bf05300 */
[----:B------:R-:W-:Y:S02]  /*112e0*/  ISETP.NE.U32.AND P1, PT, RZ, UR8, PT ;  /* 0x00000008ff007c0c */ /* 0x000fe4000bf25070 */
[----:B------:R-:W-:Y:S02]  /*112f0*/  ISETP.NE.U32.AND P2, PT, RZ, UR6, PT ;  /* 0x00000006ff007c0c */ /* 0x000fe4000bf45070 */
[----:B-1----:R-:W-:-:S02]  /*11300*/  IADD3 R2, P3, R18, UR4, RZ ;  /* 0x0000000412027c10 */ /* 0x002fc4000ff7e0ff */
[----:B------:R-:W-:Y:S02]  /*11310*/  ISETP.NE.AND.EX P1, PT, RZ, UR9, PT, P1 ;  /* 0x00000009ff007c0c */ /* 0x000fe4000bf25310 */
[C---:B------:R-:W-:Y:S02]  /*11320*/  IADD3.X R3, R19.reuse, UR5, RZ, P3, !PT ;  /* 0x0000000513037c10 */ /* 0x040fe40009ffe4ff */
[----:B------:R-:W-:Y:S02]  /*11330*/  ISETP.NE.AND.EX P2, PT, RZ, UR7, PT, P2 ;  /* 0x00000007ff007c0c */ /* 0x000fe4000bf45320 */
[----:B------:R-:W-:Y:S01]  /*11340*/  IADD3 R4, P4, R18, UR6, RZ ;  /* 0x0000000612047c10 */ /* 0x000fe2000ff9e0ff */
[----:B------:R-:W3:Y:S01]  /*11350*/  @P0 LDG.E R6, desc[UR42][R2.64] ;  /* 0x0000002a02060981 */ /* 0x000ee2000c1e1900 */
[----:B------:R-:W-:Y:S02]  /*11360*/  ULDC UR4, c[0x0][0x288] ;  /* 0x0000a20000047ab9 */ /* 0x000fe40000000800 */
[----:B------:R-:W-:Y:S01]  /*11370*/  IMAD.U32 R8, RZ, RZ, UR4 ;  /* 0x00000004ff087e24 */ /* 0x000fe2000f8e00ff */
[----:B------:R-:W-:Y:S01]  /*11380*/  IADD3.X R5, R19, UR7, RZ, P4, !PT ;  /* 0x0000000713057c10 */ /* 0x000fe2000a7fe4ff */
[----:B------:R-:W-:-:S05]  /*11390*/  ULDC.64 UR4, c[0x0][0x418] ;  /* 0x0001060000047ab9 */ /* 0x000fca0000000a00 */
[----:B------:R-:W5:Y:S04]  /*113a0*/  @P2 LDG.E R0, desc[UR42][R4.64] ;  /* 0x0000002a04002981 */ /* 0x000f68000c1e1900 */
[----:B---3--:R0:W-:Y:S02]  /*113b0*/  STL [R1+0x28], R6 ;  /* 0x0000280601007387 */ /* 0x0081e40000100800 */
[----:B0-----:R-:W-:-:S04]  /*113c0*/  @P1 IADD3 R6, P3, R18, UR8, RZ ;  /* 0x0000000812061c10 */ /* 0x001fc8000ff7e0ff */
[----:B------:R-:W-:-:S05]  /*113d0*/  @P1 IADD3.X R7, R19, UR9, RZ, P3, !PT ;  /* 0x0000000913071c10 */ /* 0x000fca0009ffe4ff */
[----:B------:R0:W3:Y:S01]  /*113e0*/  @P1 LDG.E R8, desc[UR42][R6.64] ;  /* 0x0000002a06081981 */ /* 0x0000e2000c1e1900 */
[----:B------:R-:W-:-:S03]  /*113f0*/  UISETP.NE.U32.AND UP0, UPT, UR4, URZ, UPT ;  /* 0x0000003f0400728c */ /* 0x000fc6000bf05070 */
[----:B------:R-:W-:Y:S01]  /*11400*/  ULDC UR4, c[0x0][0x424] ;  /* 0x0001090000047ab9 */ /* 0x000fe20000000800 */
[----:B------:R-:W-:-:S03]  /*11410*/  UISETP.NE.AND.EX UP0, UPT, UR5, URZ, UPT, UP0 ;  /* 0x0000003f0500728c */ /* 0x000fc6000bf05300 */
[----:B------:R-:W-:Y:S01]  /*11420*/  ULDC UR5, c[0x0][0x2f0] ;  /* 0x0000bc0000057ab9 */ /* 0x000fe20000000800 */
[----:B------:R-:W-:-:S04]  /*11430*/  USEL UR4, UR4, 0x1, UP0 ;  /* 0x0000000104047887 */ /* 0x000fc80008000000 */
[----:B------:R-:W-:Y:S01]  /*11440*/  UIMAD UR4, UR4, UR5, URZ ;  /* 0x00000005040472a4 */ /* 0x000fe2000f8e023f */
[----:B--2---:R-:W-:Y:S02]  /*11450*/  STL [R1+0x18], R9 ;  /* 0x0000180901007387 */ /* 0x004fe40000100800 */
[----:B------:R-:W-:Y:S02]  /*11460*/  ULDC UR5, c[0x0][0x348] ;  /* 0x0000d20000057ab9 */ /* 0x000fe40000000800 */
[----:B0-----:R-:W-:Y:S01]  /*11470*/  MOV R6, UR5 ;  /* 0x0000000500067c02 */ /* 0x001fe20008000f00 */
[----:B---3--:R0:W-:Y:S02]  /*11480*/  STL [R1+0x40], R8 ;  /* 0x0000400801007387 */ /* 0x0081e40000100800 */
[----:B0-----:R-:W-:Y:S01]  /*11490*/  IMAD.U32 R8, RZ, RZ, UR4 ;  /* 0x00000004ff087e24 */ /* 0x001fe2000f8e00ff */
[----:B----4-:R-:W-:Y:S06]  /*114a0*/  @P1 BRA `(.L_x_626) ;  /* 0x0000000000141947 */ /* 0x010fec0003800000 */
[----:B------:R-:W-:Y:S05]  /*114b0*/  @!P0 BRA `(.L_x_626) ;  /* 0x0000000000108947 */ /* 0x000fea0003800000 */
[----:B------:R-:W2:Y:S04]  /*114c0*/  LDG.E R7, desc[UR42][R2.64] ;  /* 0x0000002a02077981 */ /* 0x000ea8000c1e1900 */
[----:B------:R-:W2:Y:S02]  /*114d0*/  LDG.E R2, desc[UR42][R2.64+0x4] ;  /* 0x0000042a02027981 */ /* 0x000ea4000c1e1900 */
[----:B--2---:R-:W-:-:S05]  /*114e0*/  IMAD.IADD R2, R2, 0x1, -R7 ;  /* 0x0000000102027824 */ /* 0x004fca00078e0a07 */
[----:B------:R0:W-:Y:S02]  /*114f0*/  STL [R1+0x40], R2 ;  /* 0x0000400201007387 */ /* 0x0001e40000100800 */
.L_x_626:
[----:B------:R-:W-:Y:S01]  /*11500*/  IMAD.MOV.U32 R11, RZ, RZ, R10 ;  /* 0x000000ffff0b7224 */ /* 0x000fe200078e000a */
[----:B------:R-:W-:Y:S01]  /*11510*/  ULDC.64 UR4, c[0x0][0xa20] ;  /* 0x0002880000047ab9 */ /* 0x000fe20000000a00 */
[C---:B------:R-:W-:Y:S02]  /*11520*/  LOP3.LUT R7, R26.reuse, 0xff000000, RZ, 0xc0, !PT ;  /* 0xff0000001a077812 */ /* 0x040fe400078ec0ff */
[----:B------:R-:W-:Y:S01]  /*11530*/  ISETP.NE.U32.AND P0, PT, RZ, UR4, PT ;  /* 0x00000004ff007c0c */ /* 0x000fe2000bf05070 */
[----:B------:R1:W-:Y:S01]  /*11540*/  STL [R1+0xc], R11 ;  /* 0x00000c0b01007387 */ /* 0x0003e20000100800 */
[----:B------:R-:W-:Y:S02]  /*11550*/  SHF.R.U32.HI R7, RZ, 0x8, R7 ;  /* 0x00000008ff077819 */ /* 0x000fe40000011607 */
[----:B------:R-:W-:Y:S02]  /*11560*/  ISETP.NE.AND.EX P0, PT, RZ, UR5, PT, P0 ;  /* 0x00000005ff007c0c */ /* 0x000fe4000bf05300 */
[----:B0-----:R-:W-:-:S02]  /*11570*/  LOP3.LUT R2, R26, 0xff0000, RZ, 0xc0, !PT ;  /* 0x00ff00001a027812 */ /* 0x001fc400078ec0ff */
[----:B------:R-:W-:Y:S02]  /*11580*/  LOP3.LUT R17, R26, 0xffff, RZ, 0xc0, !PT ;  /* 0x0000ffff1a117812 */ /* 0x000fe400078ec0ff */
[----:B------:R-:W-:-:S07]  /*11590*/  LEA.HI R7, R2, R7, RZ, 0x10 ;  /* 0x0000000702077211 */ /* 0x000fce00078f80ff */
[----:B-1----:R-:W-:Y:S05]  /*115a0*/  @!P0 BRA `(.L_x_627) ;  /* 0x0000000000108947 */ /* 0x002fea0003800000 */
[----:B------:R-:W-:-:S04]  /*115b0*/  IADD3 R2, P0, R18, UR4, RZ ;  /* 0x0000000412027c10 */ /* 0x000fc8000ff1e0ff */
[----:B------:R-:W-:-:S05]  /*115c0*/  IADD3.X R3, R19, UR5, RZ, P0, !PT ;  /* 0x0000000513037c10 */ /* 0x000fca00087fe4ff */
[----:B------:R0:W5:Y:S01]  /*115d0*/  LDG.E R8, desc[UR42][R2.64] ;  /* 0x0000002a02087981 */ /* 0x000162000c1e1900 */
[----:B------:R-:W-:Y:S05]  /*115e0*/  BRA `(.L_x_628) ;  /* 0x0000000000247947 */ /* 0x000fea0003800000 */
.L_x_627:
[----:B------:R-:W-:Y:S02]  /*115f0*/  ULDC.64 UR4, c[0x0][0xa08] ;  /* 0x0002820000047ab9 */ /* 0x000fe40000000a00 */
[----:B------:R-:W-:-:S04]  /*11600*/  ISETP.NE.U32.AND P0, PT, RZ, UR4, PT ;  /* 0x00000004ff007c0c */ /* 0x000fc8000bf05070 */
[----:B------:R-:W-:-:S13]  /*11610*/  ISETP.NE.AND.EX P0, PT, RZ, UR5, PT, P0 ;  /* 0x00000005ff007c0c */ /* 0x000fda000bf05300 */
[----:B------:R-:W-:Y:S05]  /*11620*/  @!P0 BRA `(.L_x_628) ;  /* 0x0000000000148947 */ /* 0x000fea0003800000 */
[----:B------:R-:W0:Y:S02]  /*11630*/  LDC.64 R2, c[0x0][0xa08] ;  /* 0x00028200ff027b82 */ /* 0x000e240000000a00 */
[----:B0-----:R-:W-:-:S05]  /*11640*/  IMAD.WIDE R2, R11, 0x4, R2 ;  /* 0x000000040b027825 */ /* 0x001fca00078e0202 */
[----:B------:R-:W2:Y:S04]  /*11650*/  LDG.E R8, desc[UR42][R2.64] ;  /* 0x0000002a02087981 */ /* 0x000ea8000c1e1900 */
[----:B------:R-:W2:Y:S02]  /*11660*/  LDG.E R2, desc[UR42][R2.64+0x4] ;  /* 0x0000042a02027981 */ /* 0x000ea4000c1e1900 */
[----:B--2---:R-:W-:-:S07]  /*11670*/  IADD3 R8, -R8, R2, RZ ;  /* 0x0000000208087210 */ /* 0x004fce0007ffe1ff */
.L_x_628:
[----:B0-----:R-:W2:Y:S04]  /*11680*/  @P2 LDG.E R2, desc[UR42][R4.64] ;  /* 0x0000002a04022981 */ /* 0x001ea8000c1e1900 */
[----:B------:R0:W2:Y:S01]  /*11690*/  @P2 LDG.E R4, desc[UR42][R4.64+0x4] ;  /* 0x0000042a04042981 */ /* 0x0000a2000c1e1900 */
[----:B------:R-:W-:Y:S01]  /*116a0*/  BSSY B0, `(.L_x_629) ;  /* 0x000002c000007945 */ /* 0x000fe20003800000 */
[----:B------:R-:W-:Y:S01]  /*116b0*/  LOP3.LUT R21, R7, 0xff, RZ, 0xc0, !PT ;  /* 0x000000ff07157812 */ /* 0x000fe200078ec0ff */
[----:B------:R-:W-:Y:S02]  /*116c0*/  IMAD.MOV.U32 R3, RZ, RZ, RZ ;  /* 0x000000ffff037224 */ /* 0x000fe400078e00ff */
[----:B0----5:R-:W-:Y:S02]  /*116d0*/  IMAD.IADD R5, R8, 0x1, -R9 ;  /* 0x0000000108057824 */ /* 0x021fe400078e0a09 */
[----:B--2---:R-:W-:Y:S01]  /*116e0*/  @P2 IMAD.IADD R6, R4, 0x1, -R2 ;  /* 0x0000000104062824 */ /* 0x004fe200078e0a02 */
[----:B------:R-:W-:-:S03]  /*116f0*/  SHF.R.U32.HI R4, RZ, 0x10, R7 ;  /* 0x00000010ff047819 */ /* 0x000fc60000011607 */
[----:B------:R-:W-:-:S05]  /*11700*/  IMAD.IADD R2, R5, 0x1, R6 ;  /* 0x0000000105027824 */ /* 0x000fca00078e0206 */
[C---:B------:R-:W-:Y:S01]  /*11710*/  ISETP.GE.AND P1, PT, R2.reuse, 0x1, PT ;  /* 0x000000010200780c */ /* 0x040fe20003f26270 */
[----:B------:R0:W-:Y:S01]  /*11720*/  STL [R1+0x10], R2 ;  /* 0x0000100201007387 */ /* 0x0001e20000100800 */
[----:B------:R-:W-:-:S04]  /*11730*/  IADD3 R20, R2, 0x7f, RZ ;  /* 0x0000007f02147810 */ /* 0x000fc80007ffe0ff */
[----:B0-----:R-:W-:-:S04]  /*11740*/  SHF.R.S32.HI R2, RZ, 0x1f, R20 ;  /* 0x0000001fff027819 */ /* 0x001fc80000011414 */
[----:B------:R-:W-:-:S04]  /*11750*/  LEA.HI R20, R2, R20, RZ, 0x7 ;  /* 0x0000001402147211 */ /* 0x000fc800078f38ff */
[----:B------:R-:W-:Y:S01]  /*11760*/  SHF.R.S32.HI R20, RZ, 0x7, R20 ;  /* 0x00000007ff147819 */ /* 0x000fe20000011414 */
[----:B------:R-:W-:Y:S06]  /*11770*/  @!P1 BRA `(.L_x_630) ;  /* 0x0000000000789947 */ /* 0x000fec0003800000 */
[----:B------:R-:W-:Y:S01]  /*11780*/  ISETP.NE.AND P0, PT, R4, RZ, PT ;  /* 0x000000ff0400720c */ /* 0x000fe20003f05270 */
[----:B------:R-:W-:-:S03]  /*11790*/  ULDC UR4, c[0x0][0x9f0] ;  /* 0x00027c0000047ab9 */ /* 0x000fc60000000800 */
[----:B------:R-:W-:-:S04]  /*117a0*/  SEL R7, R4, UR4, P0 ;  /* 0x0000000404077c07 */ /* 0x000fc80008000000 */
[----:B------:R-:W-:Y:S02]  /*117b0*/  IABS R8, R7 ;  /* 0x0000000700087213 */ /* 0x000fe40000000000 */
        /* <DEDUP_REMOVED lines=8> */
[----:B------:R-:W-:Y:S01]  /*11840*/  IMAD R10, R2, R8, RZ ;  /* 0x00000008020a7224 */ /* 0x000fe200078e02ff */
[----:B------:R-:W-:-:S05]  /*11850*/  MOV R2, RZ ;  /* 0x000000ff00027202 */ /* 0x000fca0000000f00 */
[----:B------:R-:W-:Y:S01]  /*11860*/  IMAD.HI.U32 R10, R3, R10, R2 ;  /* 0x0000000a030a7227 */ /* 0x000fe200078e0002 */
[----:B------:R-:W-:Y:S02]  /*11870*/  IABS R2, R7 ;  /* 0x0000000700027213 */ /* 0x000fe40000000000 */
[----:B------:R-:W-:-:S03]  /*11880*/  IABS R3, R9 ;  /* 0x0000000900037213 */ /* 0x000fc60000000000 */
[----:B------:R-:W-:-:S04]  /*11890*/  IMAD.MOV R2, RZ, RZ, -R2 ;  /* 0x000000ffff027224 */ /* 0x000fc800078e0a02 */
[----:B------:R-:W-:Y:S02]  /*118a0*/  IMAD.MOV.U32 R9, RZ, RZ, R2 ;  /* 0x000000ffff097224 */ /* 0x000fe400078e0002 */
[----:B------:R-:W-:-:S04]  /*118b0*/  IMAD.HI.U32 R2, R10, R3, RZ ;  /* 0x000000030a027227 */ /* 0x000fc800078e00ff */
[----:B------:R-:W-:-:S05]  /*118c0*/  IMAD R3, R2, R9, R3 ;  /* 0x0000000902037224 */ /* 0x000fca00078e0203 */
[----:B------:R-:W-:-:S13]  /*118d0*/  ISETP.GT.U32.AND P3, PT, R8, R3, PT ;  /* 0x000000030800720c */ /* 0x000fda0003f64070 */
[----:B------:R-:W-:Y:S01]  /*118e0*/  @!P3 IMAD.IADD R3, R3, 0x1, -R8 ;  /* 0x000000010303b824 */ /* 0x000fe200078e0a08 */
[----:B------:R-:W-:Y:S02]  /*118f0*/  @!P3 IADD3 R2, R2, 0x1, RZ ;  /* 0x000000010202b810 */ /* 0x000fe40007ffe0ff */
[----:B------:R-:W-:Y:S02]  /*11900*/  ISETP.NE.AND P3, PT, R7, RZ, PT ;  /* 0x000000ff0700720c */ /* 0x000fe40003f65270 */
[----:B------:R-:W-:-:S13]  /*11910*/  ISETP.GE.U32.AND P0, PT, R3, R8, PT ;  /* 0x000000080300720c */ /* 0x000fda0003f06070 */
[----:B------:R-:W-:-:S04]  /*11920*/  @P0 VIADD R2, R2, 0x1 ;  /* 0x0000000102020836 */ /* 0x000fc80000000000 */
[----:B------:R-:W-:Y:S01]  /*11930*/  @!P4 IMAD.MOV R2, RZ, RZ, -R2 ;  /* 0x000000ffff02c224 */ /* 0x000fe200078e0a02 */
[----:B------:R-:W-:-:S05]  /*11940*/  @!P3 LOP3.LUT R2, RZ, R7, RZ, 0x33, !PT ;  /* 0x00000007ff02b212 */ /* 0x000fca00078e33ff */
[----:B------:R-:W-:-:S07]  /*11950*/  IMAD.MOV.U32 R3, RZ, RZ, R2 ;  /* 0x000000ffff037224 */ /* 0x000fce00078e0002 */
.L_x_630:
[----:B------:R-:W-:Y:S05]  /*11960*/  BSYNC B0 ;  /* 0x0000000000007941 */ /* 0x000fea0003800000 */
.L_x_629:
[-C--:B------:R-:W-:Y:S01]  /*11970*/  IMAD R2, R21, R3.reuse, RZ ;  /* 0x0000000315027224 */ /* 0x080fe200078e02ff */
[----:B------:R-:W-:Y:S04]  /*11980*/  BSSY B0, `(.L_x_631) ;  /* 0x00000dc000007945 */ /* 0x000fe80003800000 */
[C---:B------:R-:W-:Y:S02]  /*11990*/  VIADDMNMX R3, R2.reuse, R3, R20, PT ;  /* 0x0000000302037246 */ /* 0x040fe40003800114 */
[----:B------:R-:W-:-:S03]  /*119a0*/  LEA R2, R2, -R5, 0x7 ;  /* 0x8000000502027211 */ /* 0x000fc600078e38ff */
[----:B------:R-:W-:Y:S01]  /*119b0*/  IMAD R3, R3, 0x80, -R5 ;  /* 0x0000008003037824 */ /* 0x000fe200078e0a05 */
[----:B------:R-:W-:-:S04]  /*119c0*/  VIMNMX R5, RZ, R2, !PT ;  /* 0x00000002ff057248 */ /* 0x000fc80007fe0100 */
[----:B------:R-:W-:-:S04]  /*119d0*/  VIMNMX R3, R3, R6, PT ;  /* 0x0000000603037248 */ /* 0x000fc80003fe0100 */
[----:B------:R-:W-:-:S13]  /*119e0*/  ISETP.GT.AND P0, PT, R3, R5, PT ;  /* 0x000000050300720c */ /* 0x000fda0003f04270 */
[----:B------:R-:W-:Y:S01]  /*119f0*/  @P0 VIADD R2, R3, 0x7f ;  /* 0x0000007f03020836 */ /* 0x000fe20000000000 */
[----:B------:R-:W-:-:S04]  /*11a00*/  SHF.R.U32.HI R3, RZ, 0x7, R5 ;  /* 0x00000007ff037819 */ /* 0x000fc80000011605 */
[----:B------:R-:W-:-:S04]  /*11a10*/  @P0 SHF.R.S32.HI R5, RZ, 0x1f, R2 ;  /* 0x0000001fff050819 */ /* 0x000fc80000011402 */
[----:B------:R-:W-:Y:S01]  /*11a20*/  @P0 LEA.HI R2, R5, R2, RZ, 0x7 ;  /* 0x0000000205020211 */ /* 0x000fe200078f38ff */
[----:B------:R-:W-:-:S03]  /*11a30*/  IMAD.MOV.U32 R5, RZ, RZ, R3 ;  /* 0x000000ffff057224 */ /* 0x000fc600078e0003 */
[----:B------:R-:W-:Y:S02]  /*11a40*/  @P0 SHF.R.S32.HI R5, RZ, 0x7, R2 ;  /* 0x00000007ff050819 */ /* 0x000fe40000011402 */
[----:B------:R-:W-:Y:S02]  /*11a50*/  PLOP3.LUT P0, PT, PT, PT, PT, 0x80, 0x0 ;  /* 0x000000000000781c */ /* 0x000fe40003f0f070 */
[----:B------:R-:W-:-:S13]  /*11a60*/  ISETP.GT.AND P3, PT, R5, R3, PT ;  /* 0x000000030500720c */ /* 0x000fda0003f64270 */
[----:B------:R-:W-:Y:S05]  /*11a70*/  @!P3 BRA `(.L_x_632) ;  /* 0x0000000c0030b947 */ /* 0x000fea0003800000 */
[----:B------:R-:W-:Y:S01]  /*11a80*/  UMOV UR4, 0xffffffff ;  /* 0xffffffff00047882 */ /* 0x000fe20000000000 */
[----:B------:R-:W-:Y:S02]  /*11a90*/  SEL R2, R11, RZ, !P2 ;  /* 0x000000ff0b027207 */ /* 0x000fe40005000000 */
[----:B------:R-:W-:Y:S05]  /*11aa0*/  BRA.DIV UR4, `(.L_x_633) ;  /* 0x0000007204547947 */ /* 0x000fea000b800000 */
[----:B------:R-:W0:Y:S02]  /*11ab0*/  S2R R6, SR_TID.X ;  /* 0x0000000000067919 */ /* 0x000e240000002100 */
[----:B0-----:R-:W-:-:S04]  /*11ac0*/  SHF.R.U32.HI R6, RZ, 0x5, R6 ;  /* 0x00000005ff067819 */ /* 0x001fc80000011606 */
[----:B------:R-:W-:-:S05]  /*11ad0*/  LOP3.LUT R6, R6, 0x3, RZ, 0xc0, !PT ;  /* 0x0000000306067812 */ /* 0x000fca00078ec0ff */
[----:B------:R0:W1:Y:S02]  /*11ae0*/  SHFL.IDX PT, R14, R6, RZ, 0x1f ;  /* 0x00001fff060e7589 */ /* 0x00006400000e0000 */
.L_x_804:
[----:B-1----:R-:W-:Y:S02]  /*11af0*/  ISETP.NE.AND P0, PT, R14, RZ, PT ;  /* 0x000000ff0e00720c */ /* 0x002fe40003f05270 */
[----:B------:R-:W-:-:S11]  /*11b00*/  PLOP3.LUT P6, PT, PT, PT, PT, 0x8, 0x0 ;  /* 0x000000000000781c */ /* 0x000fd60003fce170 */
[----:B------:R-:W-:Y:S05]  /*11b10*/  @P0 BRA `(.L_x_634) ;  /* 0x00000000000c0947 */ /* 0x000fea0003800000 */
[----:B------:R-:W-:-:S03]  /*11b20*/  UMOV UR4, 0xffffffff ;  /* 0xffffffff00047882 */ /* 0x000fc60000000000 */
[----:B------:R-:W-:Y:S05]  /*11b30*/  BRA.DIV UR4, `(.L_x_635) ;  /* 0x0000007204647947 */ /* 0x000fea000b800000 */
[----:B------:R-:W-:-:S13]  /*11b40*/  ELECT P6, URZ, PT ;  /* 0x00000000003f782f */ /* 0x000fda00038c0000 */
.L_x_634:
[----:B0-----:R-:W2:Y:S01]  /*11b50*/  LDL R6, [R1+0x44] ;  /* 0x0000440001067983 */ /* 0x001ea20000100800 */
[----:B------:R-:W-:Y:S01]  /*11b60*/  BSSY B1, `(.L_x_636) ;  /* 0x0000008000017945 */ /* 0x000fe20003800000 */
[----:B--2---:R-:W-:-:S04]  /*11b70*/  IADD3 R6, R6, 0x1, RZ ;  /* 0x0000000106067810 */ /* 0x004fc80007ffe0ff */
[----:B------:R-:W-:-:S04]  /*11b80*/  LEA.HI R7, R6, R6, RZ, 0x1 ;  /* 0x0000000606077211 */ /* 0x000fc800078f08ff */
[----:B------:R-:W-:-:S05]  /*11b90*/  LOP3.LUT R7, R7, 0xfffffffe, RZ, 0xc0, !PT ;  /* 0xfffffffe07077812 */ /* 0x000fca00078ec0ff */
[----:B------:R-:W-:-:S05]  /*11ba0*/  IMAD.IADD R6, R6, 0x1, -R7 ;  /* 0x0000000106067824 */ /* 0x000fca00078e0a07 */
[----:B------:R-:W-:-:S04]  /*11bb0*/  SHF.L.U32 R6, R6, 0x1f, RZ ;  /* 0x0000001f06067819 */ /* 0x000fc800000006ff */
[----:B------:R-:W0:Y:S02]  /*11bc0*/  SYNCS.PHASECHK.TRANS64.TRYWAIT P0, [R16+URZ+0x16820], R6 ;  /* 0x01682006100075a7 */ /* 0x000e24000800017f */
[----:B0-----:R-:W-:Y:S05]  /*11bd0*/  @!P0 BRA `(.L_x_637) ;  /* 0x00000070005c8947 */ /* 0x001fea0003800000 */
.L_x_807:
[----:B------:R-:W-:Y:S05]  /*11be0*/  BSYNC B1 ;  /* 0x0000000000017941 */ /* 0x000fea0003800000 */
.L_x_636:
[----:B------:R-:W-:Y:S04]  /*11bf0*/  BSSY B1, `(.L_x_638) ;  /* 0x0000050000017945 */ /* 0x000fe80003800000 */
[----:B------:R-:W-:Y:S05]  /*11c00*/  @!P6 BRA `(.L_x_639) ;  /* 0x000000040038e947 */ /* 0x000fea0003800000 */
[----:B------:R-:W2:Y:S01]  /*11c10*/  LDL R8, [R1+0x4] ;  /* 0x0000040001087983 */ /* 0x000ea20000100800 */
[----:B0-----:R-:W-:Y:S01]  /*11c20*/  IMAD R6, R28, 0x8, R16 ;  /* 0x000000081c067824 */ /* 0x001fe200078e0210 */
[----:B------:R-:W0:Y:S01]  /*11c30*/  S2R R7, SR_TID.X ;  /* 0x0000000000077919 */ /* 0x000e220000002100 */
[----:B------:R-:W-:Y:S01]  /*11c40*/  BSSY B2, `(.L_x_640) ;  /* 0x0000006000027945 */ /* 0x000fe20003800000 */
[----:B0-----:R-:W-:-:S04]  /*11c50*/  LOP3.LUT R7, R7, 0x7f, RZ, 0xc0, !PT ;  /* 0x0000007f07077812 */ /* 0x001fc800078ec0ff */
[----:B------:R-:W-:Y:S02]  /*11c60*/  ISETP.NE.AND P2, PT, R7, RZ, PT ;  /* 0x000000ff0700720c */ /* 0x000fe40003f45270 */
[----:B--2---:R-:W-:-:S04]  /*11c70*/  SHF.L.U32 R10, R8, 0x1f, RZ ;  /* 0x0000001f080a7819 */ /* 0x004fc800000006ff */
[----:B------:R-:W0:Y:S02]  /*11c80*/  SYNCS.PHASECHK.TRANS64.TRYWAIT P0, [R6+URZ+0x168a0], R10 ;  /* 0x0168a00a060075a7 */ /* 0x000e24000800017f */
[----:B0-----:R-:W-:Y:S05]  /*11c90*/  @!P0 BRA `(.L_x_641) ;  /* 0x0000007000408947 */ /* 0x001fea0003800000 */
.L_x_808:
[----:B------:R-:W-:Y:S05]  /*11ca0*/  BSYNC B2 ;  /* 0x0000000000027941 */ /* 0x000fea0003800000 */
.L_x_640:
[----:B------:R-:W-:Y:S04]  /*11cb0*/  BSSY B2, `(.L_x_642) ;  /* 0x0000009000027945 */ /* 0x000fe80003800000 */
[----:B------:R-:W-:Y:S05]  /*11cc0*/  @P2 BRA `(.L_x_643) ;  /* 0x00000000001c2947 */ /* 0x000fea0003800000 */
[----:B------:R-:W1:Y:S02]  /*11cd0*/  S2R R7, SR_TID.X ;  /* 0x0000000000077919 */ /* 0x000e640000002100 */
[----:B-1----:R-:W-:Y:S01]  /*11ce0*/  LOP3.LUT R8, R7, 0x1f, RZ, 0xc0, !PT ;  /* 0x0000001f07087812 */ /* 0x002fe200078ec0ff */
[----:B------:R-:W-:-:S03]  /*11cf0*/  IMAD.MOV.U32 R7, RZ, RZ, 0x4000 ;  /* 0x00004000ff077424 */ /* 0x000fc600078e00ff */
[----:B------:R-:W-:Y:S01]  /*11d00*/  ISETP.NE.AND P0, PT, R8, RZ, PT ;  /* 0x000000ff0800720c */ /* 0x000fe20003f05270 */
[----:B------:R1:W-:-:S12]  /*11d10*/  SYNCS.ARRIVE.TRANS64 RZ, [R6+URZ+0x16890], R7 ;  /* 0x0168900706ff79a7 */ /* 0x0003d8000800003f */
[----:B-1----:R-:W-:Y:S05]  /*11d20*/  @!P0 BRA `(.L_x_643) ;  /* 0x0000000000048947 */ /* 0x002fea0003800000 */
[----:B------:R-:W-:Y:S01]  /*11d30*/  BPT.TRAP 0x1 ;  /* 0x000000040000795c */ /* 0x000fe20000300000 */
.L_x_643:
[----:B------:R-:W-:Y:S05]  /*11d40*/  BSYNC B2 ;  /* 0x0000000000027941 */ /* 0x000fea0003800000 */
.L_x_642:
[----:B------:R-:W-:Y:S01]  /*11d50*/  MOV R12, RZ ;  /* 0x000000ff000c7202 */ /* 0x000fe20000000f00 */
[----:B------:R-:W-:Y:S01]  /*11d60*/  IMAD R8, R28, 0x4000, R16 ;  /* 0x000040001c087824 */ /* 0x000fe200078e0210 */
[----:B------:R-:W-:Y:S01]  /*11d70*/  UIADD3 UR4, UP0, UR40, 0x570, URZ ;  /* 0x0000057028047890 */ /* 0x000fe2000ff1e03f */
[----:B------:R-:W-:Y:S01]  /*11d80*/  IMAD R7, R5, 0x80, R0 ;  /* 0x0000008005077824 */ /* 0x000fe200078e0200 */
[----:B------:R-:W-:Y:S01]  /*11d90*/  R2UR UR10, R12 ;  /* 0x000000000c0a72ca */ /* 0x000fe200000e0000 */
[----:B------:R-:W-:Y:S01]  /*11da0*/  IMAD.SHL.U32 R11, R28, 0x2000, RZ ;  /* 0x000020001c0b7824 */ /* 0x000fe200078e00ff */
[----:B------:R-:W-:Y:S01]  /*11db0*/  PLOP3.LUT P0, PT, PT, PT, PT, 0x80, 0x0 ;  /* 0x000000000000781c */ /* 0x000fe20003f0f070 */
[----:B------:R-:W-:Y:S01]  /*11dc0*/  VIADD R7, R7, 0xffffff80 ;  /* 0xffffff8007077836 */ /* 0x000fe20000000000 */
[----:B------:R-:W-:Y:S01]  /*11dd0*/  IADD3 R8, R8, 0xe400, RZ ;  /* 0x0000e40008087810 */ /* 0x000fe20007ffe0ff */
[----:B------:R-:W-:Y:S01]  /*11de0*/  VIADD R9, R6, 0x16890 ;  /* 0x0001689006097836 */ /* 0x000fe20000000000 */
[----:B------:R-:W-:Y:S01]  /*11df0*/  UIADD3.X UR5, URZ, UR41, URZ, UP0, !UPT ;  /* 0x000000293f057290 */ /* 0x000fe200087fe43f */
[----:B------:R-:W-:Y:S01]  /*11e00*/  UMOV UR6, 0x0 ;  /* 0x0000000000067882 */ /* 0x000fe20000000000 */
[----:B------:R-:W-:-:S10]  /*11e10*/  UMOV UR7, 0x12f00000 ;  /* 0x12f0000000077882 */ /* 0x000fd40000000000 */
.L_x_644:
[----:B------:R-:W-:-:S13]  /*11e20*/  @P0 ELECT P3, URZ, PT ;  /* 0x00000000003f082f */ /* 0x000fda0003860000 */
[----:B------:R-:W-:Y:S02]  /*11e30*/  @P3 R2UR UR13, R2 ;  /* 0x00000000020d32ca */ /* 0x000fe400000e0000 */
[----:B------:R-:W-:Y:S02]  /*11e40*/  @P3 R2UR UR12, R17 ;  /* 0x00000000110c32ca */ /* 0x000fe400000e0000 */
[----:B------:R-:W-:Y:S02]  /*11e50*/  @P3 R2UR UR11, R7 ;  /* 0x00000000070b32ca */ /* 0x000fe400000e0000 */
[----:B------:R-:W-:Y:S02]  /*11e60*/  @P3 R2UR UR9, R9 ;  /* 0x00000000090932ca */ /* 0x000fe400000e0000 */
[----:B------:R-:W-:Y:S02]  /*11e70*/  @P3 R2UR UR8, R8 ;  /* 0x00000000080832ca */ /* 0x000fe400000e0000 */
[----:B------:R-:W-:-:S02]  /*11e80*/  @P3 PLOP3.LUT P0, PT, P3, PT, PT, 0x8, 0x0 ;  /* 0x000000000000381c */ /* 0x000fc40001f0e170 */
[----:B------:R-:W-:-:S09]  /*11e90*/  PLOP3.LUT P3, PT, PT, PT, PT, 0x8, 0x0 ;  /* 0x000000000000781c */ /* 0x000fd20003f6e170 */
[----:B------:R1:W-:Y:S02]  /*11ea0*/  UTMALDG.4D [UR8], [UR4], desc[UR6] ;  /* 0x00000608040075b4 */ /* 0x0003e40008019000 */
[----:B-1----:R-:W-:Y:S05]  /*11eb0*/  @P0 BRA.U.ANY `(.L_x_644) ;  /* 0xfffffffd00d80947 */ /* 0x002fea000393ffff */
[----:B------:R-:W1:Y:S01]  /*11ec0*/  SYNCS.PHASECHK.TRANS64.TRYWAIT P0, [R6+URZ+0x168c0], R10 ;  /* 0x0168c00a060075a7 */ /* 0x000e62000800017f */
[----:B------:R-:W-:Y:S04]  /*11ed0*/  BSSY B2, `(.L_x_645) ;  /* 0x0000002000027945 */ /* 0x000fe80003800000 */
[----:B-1----:R-:W-:Y:S05]  /*11ee0*/  @!P0 BRA `(.L_x_646) ;  /* 0x0000006c00c08947 */ /* 0x002fea0003800000 */
.L_x_809:
[----:B------:R-:W-:Y:S05]  /*11ef0*/  BSYNC B2 ;  /* 0x0000000000027941 */ /* 0x000fea0003800000 */
.L_x_645:
[----:B------:R-:W-:Y:S01]  /*11f00*/  BSSY B2, `(.L_x_647) ;  /* 0x000000b000027945 */ /* 0x000fe20003800000 */
[----:B------:R-:W-:Y:S01]  /*11f10*/  IMAD.MOV.U32 R8, RZ, RZ, 0x0 ;  /* 0x00000000ff087424 */ /* 0x000fe200078e00ff */
[----:B------:R-:W-:Y:S02]  /*11f20*/  MOV R9, 0x12f00000 ;  /* 0x12f0000000097802 */ /* 0x000fe40000000f00 */
[----:B------:R-:W-:Y:S05]  /*11f30*/  @P2 BRA `(.L_x_648) ;  /* 0x00000000001c2947 */ /* 0x000fea0003800000 */
[----:B------:R-:W2:Y:S01]  /*11f40*/  S2R R13, SR_TID.X ;  /* 0x00000000000d7919 */ /* 0x000ea20000002100 */
[----:B01----:R-:W-:-:S04]  /*11f50*/  IMAD.MOV.U32 R10, RZ, RZ, 0x4000 ;  /* 0x00004000ff0a7424 */ /* 0x003fc800078e00ff */
[----:B------:R3:W-:Y:S01]  /*11f60*/  SYNCS.ARRIVE.TRANS64 RZ, [R6+URZ+0x168b0], R10 ;  /* 0x0168b00a06ff79a7 */ /* 0x0007e2000800003f */
[----:B--2---:R-:W-:-:S04]  /*11f70*/  LOP3.LUT R13, R13, 0x1f, RZ, 0xc0, !PT ;  /* 0x0000001f0d0d7812 */ /* 0x004fc800078ec0ff */
[----:B------:R-:W-:-:S13]  /*11f80*/  ISETP.NE.AND P0, PT, R13, RZ, PT ;  /* 0x000000ff0d00720c */ /* 0x000fda0003f05270 */
[----:B---3--:R-:W-:Y:S05]  /*11f90*/  @!P0 BRA `(.L_x_648) ;  /* 0x0000000000048947 */ /* 0x008fea0003800000 */
[----:B------:R-:W-:Y:S01]  /*11fa0*/  BPT.TRAP 0x1 ;  /* 0x000000040000795c */ /* 0x000fe20000300000 */
.L_x_648:
[----:B------:R-:W-:Y:S05]  /*11fb0*/  BSYNC B2 ;  /* 0x0000000000027941 */ /* 0x000fea0003800000 */
.L_x_647:
[----:B------:R-:W-:Y:S01]  /*11fc0*/  R2UR UR10, R12 ;  /* 0x000000000c0a72ca */ /* 0x000fe200000e0000 */
[----:B------:R-:W-:Y:S01]  /*11fd0*/  UIADD3 UR4, UP0, UR40, 0x670, URZ ;  /* 0x0000067028047890 */ /* 0x000fe2000ff1e03f */
[----:B------:R-:W-:Y:S01]  /*11fe0*/  R2UR UR7, R9 ;  /* 0x00000000090772ca */ /* 0x000fe200000e0000 */
[----:B01----:R-:W-:Y:S01]  /*11ff0*/  VIADD R6, R6, 0x168b0 ;  /* 0x000168b006067836 */ /* 0x003fe20000000000 */
[----:B------:R-:W-:Y:S01]  /*12000*/  R2UR UR6, R8 ;  /* 0x00000000080672ca */ /* 0x000fe200000e0000 */
[----:B------:R-:W-:Y:S01]  /*12010*/  IMAD R8, R11, 0x2, R16 ;  /* 0x000000020b087824 */ /* 0x000fe200078e0210 */
[----:B------:R-:W-:Y:S01]  /*12020*/  PLOP3.LUT P0, PT, PT, PT, PT, 0x80, 0x0 ;  /* 0x000000000000781c */ /* 0x000fe20003f0f070 */
[----:B------:R-:W-:-:S03]  /*12030*/  UIADD3.X UR5, URZ, UR41, URZ, UP0, !UPT ;  /* 0x000000293f057290 */ /* 0x000fc600087fe43f */
[----:B------:R-:W-:-:S09]  /*12040*/  IADD3 R8, R8, 0x400, RZ ;  /* 0x0000040008087810 */ /* 0x000fd20007ffe0ff */
.L_x_649:
        /* <DEDUP_REMOVED lines=10> */
.L_x_639:
[----:B------:R-:W-:Y:S05]  /*120f0*/  BSYNC B1 ;  /* 0x0000000000017941 */ /* 0x000fea0003800000 */
.L_x_638:
[----:B------:R-:W2:Y:S01]  /*12100*/  LDL.LU R9, [R1+0x4] ;  /* 0x0000040001097983 */ /* 0x000ea20000300800 */
[----:B------:R-:W-:Y:S01]  /*12110*/  VIADD R28, R28, 0x1 ;  /* 0x000000011c1c7836 */ /* 0x000fe20000000000 */
[----:B------:R-:W-:Y:S01]  /*12120*/  PLOP3.LUT P0, PT, PT, PT, PT, 0x8, 0x0 ;  /* 0x000000000000781c */ /* 0x000fe20003f0e170 */
[----:B------:R-:W-:-:S03]  /*12130*/  VIADD R5, R5, 0xfffffffe ;  /* 0xfffffffe05057836 */ /* 0x000fc60000000000 */
[C---:B------:R-:W-:Y:S02]  /*12140*/  ISETP.NE.AND P2, PT, R28.reuse, 0x2, PT ;  /* 0x000000021c00780c */ /* 0x040fe40003f45270 */
[----:B------:R-:W-:Y:S02]  /*12150*/  ISETP.GE.AND P3, PT, R5, R3, PT ;  /* 0x000000030500720c */ /* 0x000fe40003f66270 */
[----:B0-----:R-:W-:Y:S02]  /*12160*/  SEL R6, RZ, 0x1, P2 ;  /* 0x00000001ff067807 */ /* 0x001fe40001000000 */
[----:B------:R-:W-:Y:S02]  /*12170*/  SEL R28, R28, RZ, P2 ;  /* 0x000000ff1c1c7207 */ /* 0x000fe40001000000 */
[----:B--2---:R-:W-:-:S05]  /*12180*/  LOP3.LUT R9, R9, R6, RZ, 0x3c, !PT ;  /* 0x0000000609097212 */ /* 0x004fca00078e3cff */
[----:B------:R0:W-:Y:S02]  /*12190*/  STL [R1+0x4], R9 ;  /* 0x0000040901007387 */ /* 0x0001e40000100800 */
[----:B------:R-:W-:Y:S05]  /*121a0*/  @!P3 BRA `(.L_x_632) ;  /* 0x000000040064b947 */ /* 0x000fea0003800000 */
.L_x_662:
[----:B------:R-:W-:Y:S05]  /*121b0*/  YIELD ;  /* 0x0000000000007946 */ /* 0x000fea0003800000 */
[----:B------:R-:W-:Y:S04]  /*121c0*/  BSSY B1, `(.L_x_650) ;  /* 0x000004d000017945 */ /* 0x000fe80003800000 */
[----:B-1----:R-:W-:Y:S05]  /*121d0*/  @!P6 BRA `(.L_x_651) ;  /* 0x00000004002ce947 */ /* 0x002fea0003800000 */
[----:B------:R-:W2:Y:S01]  /*121e0*/  LDL R7, [R1+0x4] ;  /* 0x0000040001077983 */ /* 0x000ea20000100800 */
[----:B------:R-:W1:Y:S02]  /*121f0*/  S2R R6, SR_TID.X ;  /* 0x0000000000067919 */ /* 0x000e640000002100 */
[----:B-1----:R-:W-:Y:S01]  /*12200*/  LOP3.LUT R8, R6, 0x7f, RZ, 0xc0, !PT ;  /* 0x0000007f06087812 */ /* 0x002fe200078ec0ff */
[----:B------:R-:W-:Y:S01]  /*12210*/  IMAD R6, R28, 0x8, R16 ;  /* 0x000000081c067824 */ /* 0x000fe200078e0210 */
[----:B------:R-:W-:Y:S02]  /*12220*/  BSSY B2, `(.L_x_652) ;  /* 0x0000005000027945 */ /* 0x000fe40003800000 */
[----:B------:R-:W-:Y:S02]  /*12230*/  ISETP.NE.AND P3, PT, R8, RZ, PT ;  /* 0x000000ff0800720c */ /* 0x000fe40003f65270 */
[----:B--2---:R-:W-:-:S04]  /*12240*/  SHF.L.U32 R7, R7, 0x1f, RZ ;  /* 0x0000001f07077819 */ /* 0x004fc800000006ff */
[----:B------:R-:W1:Y:S02]  /*12250*/  SYNCS.PHASECHK.TRANS64.TRYWAIT P2, [R6+URZ+0x168a0], R7 ;  /* 0x0168a007060075a7 */ /* 0x000e64000804017f */
[----:B-1----:R-:W-:Y:S05]  /*12260*/  @!P2 BRA `(.L_x_653) ;  /* 0x0000006800f4a947 */ /* 0x002fea0003800000 */
.L_x_810:
[----:B------:R-:W-:Y:S05]  /*12270*/  BSYNC B2 ;  /* 0x0000000000027941 */ /* 0x000fea0003800000 */
.L_x_652:
[----:B------:R-:W-:Y:S04]  /*12280*/  BSSY B2, `(.L_x_654) ;  /* 0x0000009000027945 */ /* 0x000fe80003800000 */
[----:B------:R-:W-:Y:S05]  /*12290*/  @P3 BRA `(.L_x_655) ;  /* 0x00000000001c3947 */ /* 0x000fea0003800000 */
[----:B------:R-:W0:Y:S02]  /*122a0*/  S2R R8, SR_TID.X ;  /* 0x0000000000087919 */ /* 0x000e240000002100 */
[----:B0-----:R-:W-:Y:S02]  /*122b0*/  LOP3.LUT R9, R8, 0x1f, RZ, 0xc0, !PT ;  /* 0x0000001f08097812 */ /* 0x001fe400078ec0ff */
[----:B------:R-:W-:Y:S02]  /*122c0*/  MOV R8, 0x4000 ;  /* 0x0000400000087802 */ /* 0x000fe40000000f00 */
[----:B------:R-:W-:Y:S02]  /*122d0*/  ISETP.NE.AND P2, PT, R9, RZ, PT ;  /* 0x000000ff0900720c */ /* 0x000fe40003f45270 */
[----:B------:R2:W-:Y:S11]  /*122e0*/  SYNCS.ARRIVE.TRANS64 RZ, [R6+URZ+0x16890], R8 ;  /* 0x0168900806ff79a7 */ /* 0x0005f6000800003f */
[----:B--2---:R-:W-:Y:S05]  /*122f0*/  @!P2 BRA `(.L_x_655) ;  /* 0x000000000004a947 */ /* 0x004fea0003800000 */
[----:B------:R-:W-:Y:S01]  /*12300*/  BPT.TRAP 0x1 ;  /* 0x000000040000795c */ /* 0x000fe20000300000 */
.L_x_655:
[----:B------:R-:W-:Y:S05]  /*12310*/  BSYNC B2 ;  /* 0x0000000000027941 */ /* 0x000fea0003800000 */
.L_x_654:
[----:B------:R-:W-:Y:S01]  /*12320*/  IMAD.MOV.U32 R12, RZ, RZ, RZ ;  /* 0x000000ffff0c7224 */ /* 0x000fe200078e00ff */
[----:B------:R-:W-:Y:S01]  /*12330*/  UIADD3 UR4, UP0, UR40, 0x570, URZ ;  /* 0x0000057028047890 */ /* 0x000fe2000ff1e03f */
[----:B------:R-:W-:Y:S01]  /*12340*/  IMAD R8, R28, 0x4000, R16 ;  /* 0x000040001c087824 */ /* 0x000fe200078e0210 */
[----:B------:R-:W-:Y:S01]  /*12350*/  PLOP3.LUT P2, PT, PT, PT, PT, 0x80, 0x0 ;  /* 0x000000000000781c */ /* 0x000fe20003f4f070 */
[----:B0-----:R-:W-:Y:S01]  /*12360*/  IMAD R9, R5, 0x80, R0 ;  /* 0x0000008005097824 */ /* 0x001fe200078e0200 */
[----:B------:R-:W-:Y:S01]  /*12370*/  R2UR UR10, R12 ;  /* 0x000000000c0a72ca */ /* 0x000fe200000e0000 */
[----:B------:R-:W-:Y:S01]  /*12380*/  VIADD R11, R8, 0xe400 ;  /* 0x0000e400080b7836 */ /* 0x000fe20000000000 */
[----:B------:R-:W-:Y:S01]  /*12390*/  IADD3 R10, R6, 0x16890, RZ ;  /* 0x00016890060a7810 */ /* 0x000fe20007ffe0ff */
[----:B------:R-:W-:Y:S01]  /*123a0*/  UIADD3.X UR5, URZ, UR41, URZ, UP0, !UPT ;  /* 0x000000293f057290 */ /* 0x000fe200087fe43f */
[----:B------:R-:W-:Y:S01]  /*123b0*/  UMOV UR6, 0x0 ;  /* 0x0000000000067882 */ /* 0x000fe20000000000 */
[----:B------:R-:W-:-:S10]  /*123c0*/  UMOV UR7, 0x12f00000 ;  /* 0x12f0000000077882 */ /* 0x000fd40000000000 */
.L_x_656:
        /* <DEDUP_REMOVED lines=9> */
[----:B0-----:R-:W-:Y:S05]  /*12460*/  @P2 BRA.U.ANY `(.L_x_656) ;  /* 0xfffffffd00d82947 */ /* 0x001fea000393ffff */
[----:B------:R-:W0:Y:S01]  /*12470*/  SYNCS.PHASECHK.TRANS64.TRYWAIT P2, [R6+URZ+0x168c0], R7 ;  /* 0x0168c007060075a7 */ /* 0x000e22000804017f */
[----:B------:R-:W-:Y:S04]  /*12480*/  BSSY B2, `(.L_x_657) ;  /* 0x0000002000027945 */ /* 0x000fe80003800000 */
[----:B0-----:R-:W-:Y:S05]  /*12490*/  @!P2 BRA `(.L_x_658) ;  /* 0x00000068007ca947 */ /* 0x001fea0003800000 */
.L_x_811:
[----:B------:R-:W-:Y:S05]  /*124a0*/  BSYNC B2 ;  /* 0x0000000000027941 */ /* 0x000fea0003800000 */
.L_x_657:
[----:B------:R-:W-:Y:S01]  /*124b0*/  BSSY B2, `(.L_x_659) ;  /* 0x000000b000027945 */ /* 0x000fe20003800000 */
[----:B------:R-:W-:Y:S02]  /*124c0*/  IMAD.MOV.U32 R10, RZ, RZ, 0x0 ;  /* 0x00000000ff0a7424 */ /* 0x000fe400078e00ff */
[----:B------:R-:W-:Y:S01]  /*124d0*/  IMAD.MOV.U32 R11, RZ, RZ, 0x12f00000 ;  /* 0x12f00000ff0b7424 */ /* 0x000fe200078e00ff */
[----:B------:R-:W-:Y:S06]  /*124e0*/  @P3 BRA `(.L_x_660) ;  /* 0x00000000001c3947 */ /* 0x000fec0003800000 */
[----:B------:R-:W2:Y:S01]  /*124f0*/  S2R R13, SR_TID.X ;  /* 0x00000000000d7919 */ /* 0x000ea20000002100 */
[----:B01----:R-:W-:-:S04]  /*12500*/  MOV R7, 0x4000 ;  /* 0x0000400000077802 */ /* 0x003fc80000000f00 */
[----:B------:R3:W-:Y:S01]  /*12510*/  SYNCS.ARRIVE.TRANS64 RZ, [R6+URZ+0x168b0], R7 ;  /* 0x0168b00706ff79a7 */ /* 0x0007e2000800003f */
[----:B--2---:R-:W-:-:S04]  /*12520*/  LOP3.LUT R13, R13, 0x1f, RZ, 0xc0, !PT ;  /* 0x0000001f0d0d7812 */ /* 0x004fc800078ec0ff */
[----:B------:R-:W-:-:S13]  /*12530*/  ISETP.NE.AND P2, PT, R13, RZ, PT ;  /* 0x000000ff0d00720c */ /* 0x000fda0003f45270 */
[----:B---3--:R-:W-:Y:S05]  /*12540*/  @!P2 BRA `(.L_x_660) ;  /* 0x000000000004a947 */ /* 0x008fea0003800000 */
[----:B------:R-:W-:Y:S01]  /*12550*/  BPT.TRAP 0x1 ;  /* 0x000000040000795c */ /* 0x000fe20000300000 */
.L_x_660:
[----:B------:R-:W-:Y:S05]  /*12560*/  BSYNC B2 ;  /* 0x0000000000027941 */ /* 0x000fea0003800000 */
.L_x_659:
[----:B------:R-:W-:Y:S01]  /*12570*/  R2UR UR10, R12 ;  /* 0x000000000c0a72ca */ /* 0x000fe200000e0000 */
[----:B------:R-:W-:Y:S01]  /*12580*/  UIADD3 UR4, UP0, UR40, 0x670, URZ ;  /* 0x0000067028047890 */ /* 0x000fe2000ff1e03f */
[----:B------:R-:W-:Y:S01]  /*12590*/  R2UR UR6, R10 ;  /* 0x000000000a0672ca */ /* 0x000fe200000e0000 */
[----:B------:R-:W-:Y:S01]  /*125a0*/  VIADD R8, R8, 0x400 ;  /* 0x0000040008087836 */ /* 0x000fe20000000000 */
[----:B------:R-:W-:Y:S01]  /*125b0*/  R2UR UR7, R11 ;  /* 0x000000000b0772ca */ /* 0x000fe200000e0000 */
[----:B01----:R-:W-:Y:S01]  /*125c0*/  VIADD R6, R6, 0x168b0 ;  /* 0x000168b006067836 */ /* 0x003fe20000000000 */
[----:B------:R-:W-:Y:S01]  /*125d0*/  PLOP3.LUT P2, PT, PT, PT, PT, 0x80, 0x0 ;  /* 0x000000000000781c */ /* 0x000fe20003f4f070 */
[----:B------:R-:W-:-:S12]  /*125e0*/  UIADD3.X UR5, URZ, UR41, URZ, UP0, !UPT ;  /* 0x000000293f057290 */ /* 0x000fd800087fe43f */
.L_x_661:
        /* <DEDUP_REMOVED lines=10> */
.L_x_651:
[----:B------:R-:W-:Y:S05]  /*12690*/  BSYNC B1 ;  /* 0x0000000000017941 */ /* 0x000fea0003800000 */
.L_x_650:
[----:B------:R-:W2:Y:S01]  /*126a0*/  LDL.LU R7, [R1+0x4] ;  /* 0x0000040001077983 */ /* 0x000ea20000300800 */
[----:B------:R-:W-:Y:S01]  /*126b0*/  VIADD R28, R28, 0x1 ;  /* 0x000000011c1c7836 */ /* 0x000fe20000000000 */
[C---:B------:R-:W-:Y:S02]  /*126c0*/  ISETP.GT.AND P3, PT, R5.reuse, R3, PT ;  /* 0x000000030500720c */ /* 0x040fe40003f64270 */
[----:B------:R-:W-:Y:S02]  /*126d0*/  IADD3 R5, R5, -0x1, RZ ;  /* 0xffffffff05057810 */ /* 0x000fe40007ffe0ff */
[----:B------:R-:W-:-:S04]  /*126e0*/  ISETP.NE.AND P2, PT, R28, 0x2, PT ;  /* 0x000000021c00780c */ /* 0x000fc80003f45270 */
[----:B------:R-:W-:Y:S02]  /*126f0*/  SEL R6, RZ, 0x1, P2 ;  /* 0x00000001ff067807 */ /* 0x000fe40001000000 */
[----:B------:R-:W-:Y:S02]  /*12700*/  SEL R28, R28, RZ, P2 ;  /* 0x000000ff1c1c7207 */ /* 0x000fe40001000000 */
[----:B--2---:R-:W-:-:S05]  /*12710*/  LOP3.LUT R7, R7, R6, RZ, 0x3c, !PT ;  /* 0x0000000607077212 */ /* 0x004fca00078e3cff */
[----:B------:R1:W-:Y:S01]  /*12720*/  STL [R1+0x4], R7 ;  /* 0x0000040701007387 */ /* 0x0003e20000100800 */
[----:B------:R-:W-:Y:S05]  /*12730*/  @P3 BRA `(.L_x_662) ;  /* 0xfffffff8009c3947 */ /* 0x000fea000383ffff */
.L_x_632:
[----:B------:R-:W-:Y:S05]  /*12740*/  BSYNC B0 ;  /* 0x0000000000007941 */ /* 0x000fea0003800000 */
.L_x_631:
[----:B------:R-:W-:Y:S05]  /*12750*/  @!P0 WARPSYNC.ALL ;  /* 0x0000000000008948 */ /* 0x000fea0003800000 */
[----:B------:R-:W-:Y:S01]  /*12760*/  @!P0 BAR.SYNC.DEFER_BLOCKING 0xc, 0x200 ;  /* 0x0308000000008b1d */ /* 0x000fe20000010000 */
[----:B------:R-:W-:-:S05]  /*12770*/  IMAD.MOV.U32 R0, RZ, RZ, RZ ;  /* 0x000000ffff007224 */ /* 0x000fca00078e00ff */
[----:B------:R-:W-:Y:S04]  /*12780*/  BSSY B0, `(.L_x_663) ;  /* 0x000001e000007945 */ /* 0x000fe80003800000 */
[----:B------:R-:W-:Y:S05]  /*12790*/  @!P1 BRA `(.L_x_664) ;  /* 0x0000000000709947 */ /* 0x000fea0003800000 */
[----:B------:R-:W-:-:S13]  /*127a0*/  ISETP.NE.AND P0, PT, R4, RZ, PT ;  /* 0x000000ff0400720c */ /* 0x000fda0003f05270 */
[----:B------:R-:W2:Y:S02]  /*127b0*/  @!P0 LDC R4, c[0x0][0x9f0] ;  /* 0x00027c00ff048b82 */ /* 0x000ea40000000800 */
[-C--:B--2---:R-:W-:Y:S02]  /*127c0*/  IABS R0, R4.reuse ;  /* 0x0000000400007213 */ /* 0x084fe40000000000 */
[----:B------:R-:W-:Y:S02]  /*127d0*/  IABS R6, R4 ;  /* 0x0000000400067213 */ /* 0x000fe40000000000 */
[----:B------:R-:W2:Y:S03]  /*127e0*/  I2F.RP R2, R0 ;  /* 0x0000000000027306 */ /* 0x000ea60000209400 */
[----:B------:R-:W-:-:S05]  /*127f0*/  IMAD.MOV R6, RZ, RZ, -R6 ;  /* 0x000000ffff067224 */ /* 0x000fca00078e0a06 */
[----:B--2---:R-:W2:Y:S02]  /*12800*/  MUFU.RCP R2, R2 ;  /* 0x0000000200027308 */ /* 0x004ea40000001000 */
[----:B--2---:R-:W-:-:S06]  /*12810*/  VIADD R2, R2, 0xffffffe ;  /* 0x0ffffffe02027836 */ /* 0x004fcc0000000000 */
[----:B------:R-:W2:Y:S02]  /*12820*/  F2I.FTZ.U32.TRUNC.NTZ R3, R2 ;  /* 0x0000000200037305 */ /* 0x000ea4000021f000 */
[----:B--2---:R-:W-:-:S04]  /*12830*/  IMAD.MOV R2, RZ, RZ, -R3 ;  /* 0x000000ffff027224 */ /* 0x004fc800078e0a03 */
[----:B------:R-:W-:Y:S01]  /*12840*/  IMAD R5, R2, R0, RZ ;  /* 0x0000000002057224 */ /* 0x000fe200078e02ff */
[----:B------:R-:W-:-:S05]  /*12850*/  MOV R2, RZ ;  /* 0x000000ff00027202 */ /* 0x000fca0000000f00 */
[----:B------:R-:W-:Y:S01]  /*12860*/  IMAD.HI.U32 R5, R3, R5, R2 ;  /* 0x0000000503057227 */ /* 0x000fe200078e0002 */
[----:B------:R-:W-:-:S04]  /*12870*/  IADD3 R3, R20, -0x1, R4 ;  /* 0xffffffff14037810 */ /* 0x000fc80007ffe004 */
[----:B------:R-:W-:Y:S02]  /*12880*/  IABS R2, R3 ;  /* 0x0000000300027213 */ /* 0x000fe40000000000 */
[----:B------:R-:W-:-:S03]  /*12890*/  LOP3.LUT R3, R3, R4, RZ, 0x3c, !PT ;  /* 0x0000000403037212 */ /* 0x000fc600078e3cff */
[----:B------:R-:W-:Y:S01]  /*128a0*/  IMAD.HI.U32 R5, R5, R2, RZ ;  /* 0x0000000205057227 */ /* 0x000fe200078e00ff */
[----:B------:R-:W-:-:S03]  /*128b0*/  ISETP.GE.AND P2, PT, R3, RZ, PT ;  /* 0x000000ff0300720c */ /* 0x000fc60003f46270 */
[----:B------:R-:W-:-:S05]  /*128c0*/  IMAD R2, R5, R6, R2 ;  /* 0x0000000605027224 */ /* 0x000fca00078e0202 */
[----:B------:R-:W-:-:S13]  /*128d0*/  ISETP.GT.U32.AND P1, PT, R0, R2, PT ;  /* 0x000000020000720c */ /* 0x000fda0003f24070 */
[----:B------:R-:W-:Y:S02]  /*128e0*/  @!P1 IMAD.IADD R2, R2, 0x1, -R0 ;  /* 0x0000000102029824 */ /* 0x000fe400078e0a00 */
[----:B------:R-:W-:Y:S01]  /*128f0*/  @!P1 VIADD R5, R5, 0x1 ;  /* 0x0000000105059836 */ /* 0x000fe20000000000 */
[----:B------:R-:W-:Y:S02]  /*12900*/  ISETP.NE.AND P1, PT, R4, RZ, PT ;  /* 0x000000ff0400720c */ /* 0x000fe40003f25270 */
[----:B------:R-:W-:-:S13]  /*12910*/  ISETP.GE.U32.AND P0, PT, R2, R0, PT ;  /* 0x000000000200720c */ /* 0x000fda0003f06070 */
[----:B------:R-:W-:-:S05]  /*12920*/  @P0 IADD3 R5, R5, 0x1, RZ ;  /* 0x0000000105050810 */ /* 0x000fca0007ffe0ff */
[----:B------:R-:W-:-:S04]  /*12930*/  IMAD.MOV.U32 R0, RZ, RZ, R5 ;  /* 0x000000ffff007224 */ /* 0x000fc800078e0005 */
[----:B------:R-:W-:Y:S01]  /*12940*/  @!P2 IMAD.MOV R0, RZ, RZ, -R0 ;  /* 0x000000ffff00a224 */ /* 0x000fe200078e0a00 */
[----:B------:R-:W-:-:S07]  /*12950*/  @!P1 LOP3.LUT R0, RZ, R4, RZ, 0x33, !PT ;  /* 0x00000004ff009212 */ /* 0x000fce00078e33ff */
.L_x_664:
[----:B------:R-:W-:Y:S05]  /*12960*/  BSYNC B0 ;  /* 0x0000000000007941 */ /* 0x000fea0003800000 */
.L_x_663:
[-C--:B------:R-:W-:Y:S01]  /*12970*/  IMAD R2, R21, R0.reuse, RZ ;  /* 0x0000000015027224 */ /* 0x080fe200078e02ff */
[----:B------:R-:W-:Y:S04]  /*12980*/  BSSY B7, `(.L_x_665) ;  /* 0x000039f000077945 */ /* 0x000fe80003800000 */
[----:B------:R-:W-:Y:S01]  /*12990*/  VIADDMNMX R26, R2, R0, R20, PT ;  /* 0x00000000021a7246 */ /* 0x000fe20003800114 */
[----:B------:R2:W-:Y:S03]  /*129a0*/  STL [R1+0x14], R2 ;  /* 0x0000140201007387 */ /* 0x0005e60000100800 */
[----:B------:R-:W-:Y:S01]  /*129b0*/  ISETP.GT.AND P0, PT, R26, R2, PT ;  /* 0x000000021a00720c */ /* 0x000fe20003f04270 */
[----:B------:R2:W-:-:S12]  /*129c0*/  STL [R1+0x3c], R26 ;  /* 0x00003c1a01007387 */ /* 0x0005d80000100800 */
[----:B--2---:R-:W-:Y:S05]  /*129d0*/  @P0 BRA `(.L_x_666) ;  /* 0x0000000000440947 */ /* 0x004fea0003800000 */
[----:B------:R-:W2:Y:S02]  /*129e0*/  S2R R2, SR_TID.X ;  /* 0x0000000000027919 */ /* 0x000ea40000002100 */
[----:B--2---:R-:W-:-:S04]  /*129f0*/  LOP3.LUT R2, R2, 0x7f, RZ, 0xc0, !PT ;  /* 0x0000007f02027812 */ /* 0x004fc800078ec0ff */
[----:B------:R-:W-:-:S13]  /*12a00*/  ISETP.NE.AND P0, PT, R2, RZ, PT ;  /* 0x000000ff0200720c */ /* 0x000fda0003f05270 */
[----:B------:R-:W-:Y:S05]  /*12a10*/  @P0 BRA `(.L_x_667) ;  /* 0x0000003800540947 */ /* 0x000fea0003800000 */
[----:B------:R-:W2:Y:S01]  /*12a20*/  S2R R5, SR_LANEID ;  /* 0x0000000000057919 */ /* 0x000ea20000000000 */
[----:B------:R-:W-:Y:S01]  /*12a30*/  VOTEU.ANY UR4, UPT, PT ;  /* 0x0000000000047886 */ /* 0x000fe200038e0100 */
[----:B------:R-:W3:Y:S01]  /*12a40*/  LDC.64 R2, c[0x0][0xc60] ;  /* 0x00031800ff027b82 */ /* 0x000ee20000000a00 */
[----:B------:R-:W2:Y:S02]  /*12a50*/  FLO.U32 R0, UR4 ;  /* 0x0000000400007d00 */ /* 0x000ea400080e0000 */
[----:B--2---:R-:W-:-:S06]  /*12a60*/  ISETP.EQ.U32.AND P0, PT, R0, R5, PT ;  /* 0x000000050000720c */ /* 0x004fcc0003f02070 */
[----:B------:R-:W3:Y:S07]  /*12a70*/  POPC R5, UR4 ;  /* 0x0000000400057d09 */ /* 0x000eee0008000000 */
[----:B---3--:R-:W2:Y:S01]  /*12a80*/  @P0 ATOMG.E.ADD.STRONG.GPU PT, R3, desc[UR42][R2.64], R5 ;  /* 0x00000005020309a8 */ /* 0x008ea200081ee1ea */
[----:B------:R-:W3:Y:S02]  /*12a90*/  S2R R4, SR_LTMASK ;  /* 0x0000000000047919 */ /* 0x000ee40000003900 */
[----:B---3--:R-:W-:-:S04]  /*12aa0*/  LOP3.LUT R4, R4, UR4, RZ, 0xc0, !PT ;  /* 0x0000000404047c12 */ /* 0x008fc8000f8ec0ff */
[----:B-1----:R-:W1:Y:S01]  /*12ab0*/  POPC R7, R4 ;  /* 0x0000000400077309 */ /* 0x002e620000000000 */
[----:B--2---:R-:W1:Y:S02]  /*12ac0*/  SHFL.IDX PT, R0, R3, R0, 0x1f ;  /* 0x00001f0003007589 */ /* 0x004e6400000e0000 */
[----:B-1----:R-:W-:Y:S01]  /*12ad0*/  IADD3 R24, R0, UR37, R7 ;  /* 0x0000002500187c10 */ /* 0x002fe2000fffe007 */
[----:B------:R-:W-:Y:S06]  /*12ae0*/  BRA `(.L_x_667) ;  /* 0x0000003800207947 */ /* 0x000fec0003800000 */
.L_x_666:
        /* <DEDUP_REMOVED lines=8> */
[----:B------:R-:W-:Y:S01]  /*12b70*/  MOV R4, UR6 ;  /* 0x0000000600047c02 */ /* 0x000fe20008000f00 */
[----:B------:R-:W-:Y:S01]  /*12b80*/  IMAD.U32 R5, RZ, RZ, UR7 ;  /* 0x00000007ff057e24 */ /* 0x000fe2000f8e00ff */
[----:B------:R-:W2:Y:S01]  /*12b90*/  LDC.64 R2, c[0x4][R2] ;  /* 0x0100000002027b82 */ /* 0x000ea20000000a00 */
[----:B------:R-:W-:Y:S01]  /*12ba0*/  IMAD.U32 R6, RZ, RZ, UR8 ;  /* 0x00000008ff067e24 */ /* 0x000fe2000f8e00ff */
[----:B------:R-:W-:Y:S01]  /*12bb0*/  MOV R10, UR4 ;  /* 0x00000004000a7c02 */ /* 0x000fe20008000f00 */
[----:B-1----:R-:W-:Y:S01]  /*12bc0*/  IMAD.U32 R7, RZ, RZ, UR9 ;  /* 0x00000009ff077e24 */ /* 0x002fe2000f8e00ff */
[----:B------:R-:W-:Y:S01]  /*12bd0*/  MOV R13, RZ ;  /* 0x000000ff000d7202 */ /* 0x000fe20000000f00 */
[----:B------:R-:W-:-:S02]  /*12be0*/  IMAD.U32 R11, RZ, RZ, UR5 ;  /* 0x00000005ff0b7e24 */ /* 0x000fc4000f8e00ff */
[----:B------:R-:W-:Y:S02]  /*12bf0*/  IMAD.MOV.U32 R8, RZ, RZ, 0x70 ;  /* 0x00000070ff087424 */ /* 0x000fe400078e00ff */
[----:B------:R-:W-:-:S07]  /*12c00*/  IMAD.MOV.U32 R12, RZ, RZ, 0x1 ;  /* 0x00000001ff0c7424 */ /* 0x000fce00078e00ff */
[----:B------:R-:W-:-:S07]  /*12c10*/  LEPC R20, `(.L_x_669) ;  /* 0x000000001014794e */ /* 0x000fce0000000000 */
[----:B0-2---:R-:W-:Y:S05]  /*12c20*/  CALL.ABS.NOINC R2 ;  /* 0x0000000002007343 */ /* 0x005fea0003c00000 */
.L_x_669:
[----:B------:R-:W-:Y:S05]  /*12c30*/  BSYNC B6 ;  /* 0x0000000000067941 */ /* 0x000fea0003800000 */
.L_x_668:
        /* <DEDUP_REMOVED lines=8> */
[----:B------:R2:W3:Y:S01]  /*12cc0*/  LDC.64 R2, c[0x4][R23] ;  /* 0x0100000017027b82 */ /* 0x0004e20000000a00 */
[----:B------:R-:W-:Y:S01]  /*12cd0*/  IMAD.U32 R4, RZ, RZ, UR6 ;  /* 0x00000006ff047e24 */ /* 0x000fe2000f8e00ff */
[----:B------:R-:W-:Y:S01]  /*12ce0*/  MOV R6, UR8 ;  /* 0x0000000800067c02 */ /* 0x000fe20008000f00 */
[----:B------:R-:W-:Y:S01]  /*12cf0*/  IMAD.U32 R5, RZ, RZ, UR7 ;  /* 0x00000007ff057e24 */ /* 0x000fe2000f8e00ff */
[----:B------:R-:W-:Y:S01]  /*12d00*/  MOV R8, 0x70 ;  /* 0x0000007000087802 */ /* 0x000fe20000000f00 */
[----:B-1----:R-:W-:Y:S02]  /*12d10*/  IMAD.U32 R7, RZ, RZ, UR9 ;  /* 0x00000009ff077e24 */ /* 0x002fe4000f8e00ff */
[----:B------:R-:W-:-:S02]  /*12d20*/  IMAD.U32 R10, RZ, RZ, UR4 ;  /* 0x00000004ff0a7e24 */ /* 0x000fc4000f8e00ff */
[----:B------:R-:W-:Y:S02]  /*12d30*/  IMAD.U32 R11, RZ, RZ, UR5 ;  /* 0x00000005ff0b7e24 */ /* 0x000fe4000f8e00ff */
[----:B------:R-:W-:Y:S02]  /*12d40*/  IMAD.MOV.U32 R12, RZ, RZ, 0x1 ;  /* 0x00000001ff0c7424 */ /* 0x000fe400078e00ff */
[----:B--2---:R-:W-:-:S07]  /*12d50*/  IMAD.MOV.U32 R13, RZ, RZ, RZ ;  /* 0x000000ffff0d7224 */ /* 0x004fce00078e00ff */
[----:B------:R-:W-:-:S07]  /*12d60*/  LEPC R20, `(.L_x_672) ;  /* 0x000000001014794e */ /* 0x000fce0000000000 */
[----:B0--3--:R-:W-:Y:S05]  /*12d70*/  CALL.ABS.NOINC R2 ;  /* 0x0000000002007343 */ /* 0x009fea0003c00000 */
.L_x_672:
[----:B------:R0:W1:Y:S01]  /*12d80*/  LDC.64 R2, c[0x4][R23] ;  /* 0x0100000017027b82 */ /* 0x0000620000000a00 */
[----:B------:R-:W-:Y:S01]  /*12d90*/  ULDC.64 UR4, c[0x4][0x88] ;  /* 0x0100220000047ab9 */ /* 0x000fe20000000a00 */
[----:B------:R-:W-:Y:S01]  /*12da0*/  ULDC.64 UR6, c[0x4][0x90] ;  /* 0x0100240000067ab9 */ /* 0x000fe20000000a00 */
[----:B------:R-:W-:Y:S01]  /*12db0*/  ULDC.64 UR8, c[0x4][0x18] ;  /* 0x0100060000087ab9 */ /* 0x000fe20000000a00 */
[----:B------:R-:W-:Y:S01]  /*12dc0*/  IMAD.U32 R4, RZ, RZ, UR4 ;  /* 0x00000004ff047e24 */ /* 0x000fe2000f8e00ff */
[----:B------:R-:W-:Y:S01]  /*12dd0*/  MOV R5, UR5 ;  /* 0x0000000500057c02 */ /* 0x000fe20008000f00 */
[----:B------:R-:W-:Y:S01]  /*12de0*/  IMAD.U32 R6, RZ, RZ, UR6 ;  /* 0x00000006ff067e24 */ /* 0x000fe2000f8e00ff */
[----:B------:R-:W-:Y:S01]  /*12df0*/  MOV R11, UR9 ;  /* 0x00000009000b7c02 */ /* 0x000fe20008000f00 */
[----:B------:R-:W-:Y:S02]  /*12e00*/  IMAD.U32 R7, RZ, RZ, UR7 ;  /* 0x00000007ff077e24 */ /* 0x000fe4000f8e00ff */
[----:B------:R-:W-:-:S02]  /*12e10*/  IMAD.U32 R10, RZ, RZ, UR8 ;  /* 0x00000008ff0a7e24 */ /* 0x000fc4000f8e00ff */
[----:B------:R-:W-:Y:S02]  /*12e20*/  IMAD.MOV.U32 R8, RZ, RZ, 0x70 ;  /* 0x00000070ff087424 */ /* 0x000fe400078e00ff */
[----:B------:R-:W-:Y:S02]  /*12e30*/  IMAD.MOV.U32 R12, RZ, RZ, 0x1 ;  /* 0x00000001ff0c7424 */ /* 0x000fe400078e00ff */
[----:B0-----:R-:W-:-:S07]  /*12e40*/  IMAD.MOV.U32 R13, RZ, RZ, RZ ;  /* 0x000000ffff0d7224 */ /* 0x001fce00078e00ff */
[----:B------:R-:W-:-:S07]  /*12e50*/  LEPC R20, `(.L_x_671) ;  /* 0x000000001014794e */ /* 0x000fce0000000000 */
[----:B-1----:R-:W-:Y:S05]  /*12e60*/  CALL.ABS.NOINC R2 ;  /* 0x0000000002007343 */ /* 0x002fea0003c00000 */
.L_x_671:
[----:B------:R-:W-:Y:S05]  /*12e70*/  BSYNC B6 ;  /* 0x0000000000067941 */ /* 0x000fea0003800000 */
.L_x_670:
[----:B------:R2:W3:Y:S01]  /*12e80*/  LDL R20, [R1+0xc] ;  /* 0x00000c0001147983 */ /* 0x0004e20000100800 */
[----:B------:R-:W-:Y:S01]  /*12e90*/  ULDC.64 UR4, c[0x0][0x9f8] ;  /* 0x00027e0000047ab9 */ /* 0x000fe20000000a00 */
[----:B------:R-:W-:Y:S01]  /*12ea0*/  MOV R2, R26 ;  /* 0x0000001a00027202 */ /* 0x000fe20000000f00 */
[----:B------:R-:W4:Y:S01]  /*12eb0*/  LDC R6, c[0x0][0x430] ;  /* 0x00010c00ff067b82 */ /* 0x000f220000000800 */
[----:B------:R-:W-:Y:S01]  /*12ec0*/  ISETP.NE.U32.AND P0, PT, RZ, UR4, PT ;  /* 0x00000004ff007c0c */ /* 0x000fe2000bf05070 */
[----:B------:R-:W2:Y:S03]  /*12ed0*/  LDL R26, [R1+0x10] ;  /* 0x00001000011a7983 */ /* 0x000ea60000100800 */
[----:B------:R-:W-:Y:S01]  /*12ee0*/  ISETP.NE.AND.EX P0, PT, RZ, UR5, PT, P0 ;  /* 0x00000005ff007c0c */ /* 0x000fe2000bf05300 */
[----:B------:R-:W2:Y:S01]  /*12ef0*/  LDL R21, [R1+0x18] ;  /* 0x0000180001157983 */ /* 0x000ea20000100800 */
[----:B------:R-:W1:Y:S03]  /*12f00*/  S2R R23, SR_TID.X ;  /* 0x0000000000177919 */ /* 0x000e660000002100 */
[----:B0-----:R-:W2:Y:S08]  /*12f10*/  LDL.LU R9, [R1] ;  /* 0x0000000001097983 */ /* 0x001eb00000300800 */
[----:B------:R-:W-:-:S04]  /*12f20*/  @P0 IADD3 R18, P1, R18, UR4, RZ ;  /* 0x0000000412120c10 */ /* 0x000fc8000ff3e0ff */
[----:B------:R-:W-:Y:S02]  /*12f30*/  @P0 IADD3.X R19, R19, UR5, RZ, P1, !PT ;  /* 0x0000000513130c10 */ /* 0x000fe40008ffe4ff */
[----:B----4-:R-:W-:-:S13]  /*12f40*/  ISETP.NE.AND P1, PT, R6, 0x1, PT ;  /* 0x000000010600780c */ /* 0x010fda0003f25270 */
[----:B------:R-:W0:Y:S01]  /*12f50*/  @P1 LDC R3, c[0x0][0x434] ;  /* 0x00010d00ff031b82 */ /* 0x000e220000000800 */
[----:B---3--:R-:W3:Y:S01]  /*12f60*/  @P0 LDG.E R20, desc[UR42][R18.64] ;  /* 0x0000002a12140981 */ /* 0x008ee2000c1e1900 */
[C---:B-1----:R-:W-:Y:S01]  /*12f70*/  LOP3.LUT R0, R23.reuse, 0x7f, RZ, 0xc0, !PT ;  /* 0x0000007f17007812 */ /* 0x042fe200078ec0ff */
[----:B------:R-:W-:Y:S02]  /*12f80*/  IMAD.SHL.U32 R4, R23, 0x10, RZ ;  /* 0x0000001017047824 */ /* 0x000fe400078e00ff */
[----:B------:R-:W-:-:S03]  /*12f90*/  VIADD R23, R2, 0xffffffff ;  /* 0xffffffff02177836 */ /* 0x000fc60000000000 */
[----:B------:R-:W1:Y:S01]  /*12fa0*/  @P1 LDC R2, c[0x0][0x438] ;  /* 0x00010e00ff021b82 */ /* 0x000e620000000800 */
[----:B------:R-:W-:Y:S01]  /*12fb0*/  SHF.R.U32.HI R0, RZ, 0x3, R0 ;  /* 0x00000003ff007819 */ /* 0x000fe20000011600 */
[----:B------:R-:W-:Y:S01]  /*12fc0*/  IMAD.SHL.U32 R8, R23, 0x80, RZ ;  /* 0x0000008017087824 */ /* 0x000fe200078e00ff */
[----:B------:R-:W-:-:S04]  /*12fd0*/  LOP3.LUT R4, R4, 0x70, RZ, 0xc0, !PT ;  /* 0x0000007004047812 */ /* 0x000fc800078ec0ff */
[----:B------:R-:W-:Y:S01]  /*12fe0*/  LOP3.LUT R0, R8, R0, R4, 0xfe, !PT ;  /* 0x0000000008007212 */ /* 0x000fe200078efe04 */
[----:B---3--:R-:W-:Y:S03]  /*12ff0*/  @P0 STL [R1+0xc], R20 ;  /* 0x00000c1401000387 */ /* 0x008fe60000100800 */
[C---:B--2---:R-:W-:Y:S02]  /*13000*/  ISETP.GE.AND P0, PT, R0.reuse, R26, PT ;  /* 0x0000001a0000720c */ /* 0x044fe40003f06270 */
[----:B------:R-:W-:-:S05]  /*13010*/  IADD3 R0, R0, R21, RZ ;  /* 0x0000001500007210 */ /* 0x000fca0007ffe0ff */
[----:B0-----:R-:W-:-:S04]  /*13020*/  @P1 IMAD.HI.U32 R3, R0, R3, RZ ;  /* 0x0000000300031227 */ /* 0x001fc800078e00ff */
[----:B------:R-:W-:Y:S01]  /*13030*/  IMAD.MOV.U32 R4, RZ, RZ, R0 ;  /* 0x000000ffff047224 */ /* 0x000fe200078e0000 */
[----:B-1----:R-:W-:Y:S02]  /*13040*/  @P1 SHF.R.U32.HI R4, RZ, R2, R3 ;  /* 0x00000002ff041219 */ /* 0x002fe40000011603 */
[----:B------:R-:W0:Y:S01]  /*13050*/  @!P0 LDC.64 R2, c[0x0][0x428] ;  /* 0x00010a00ff028b82 */ /* 0x000e220000000a00 */
[----:B------:R-:W-:Y:S02]  /*13060*/  SHF.R.S32.HI R7, RZ, 0x1f, R20 ;  /* 0x0000001fff077819 */ /* 0x000fe40000011414 */
[----:B------:R-:W-:-:S03]  /*13070*/  IMAD.MOV R5, RZ, RZ, -R4 ;  /* 0x000000ffff057224 */ /* 0x000fc600078e0a04 */
[----:B------:R0:W-:Y:S01]  /*13080*/  STL [R1+0x1c], R7 ;  /* 0x00001c0701007387 */ /* 0x0001e20000100800 */
[----:B------:R-:W-:Y:S01]  /*13090*/  IMAD R0, R6, R5, R0 ;  /* 0x0000000506007224 */ /* 0x000fe200078e0200 */
[--C-:B------:R-:W-:Y:S01]  /*130a0*/  @!P0 SHF.R.S32.HI R5, RZ, 0x1f, R4.reuse ;  /* 0x0000001fff058819 */ /* 0x100fe20000011404 */
[-C--:B0-----:R-:W-:Y:S02]  /*130b0*/  @!P0 IMAD R7, R7, R2.reuse, RZ ;  /* 0x0000000207078224 */ /* 0x081fe400078e02ff */
[----:B------:R-:W-:-:S04]  /*130c0*/  @!P0 IMAD.WIDE.U32 R4, R20, R2, R4 ;  /* 0x0000000214048225 */ /* 0x000fc800078e0004 */
[----:B------:R-:W-:Y:S02]  /*130d0*/  @!P0 IMAD R7, R20, R3, R7 ;  /* 0x0000000314078224 */ /* 0x000fe400078e0207 */
[----:B------:R-:W0:Y:S02]  /*130e0*/  @!P0 LDC.64 R2, c[0x0][0x418] ;  /* 0x00010600ff028b82 */ /* 0x000e240000000a00 */
[----:B------:R-:W-:Y:S01]  /*130f0*/  @!P0 IMAD.IADD R7, R5, 0x1, R7 ;  /* 0x0000000105078824 */ /* 0x000fe200078e0207 */
[C---:B0-----:R-:W-:Y:S02]  /*13100*/  @!P0 LEA R6, P1, R4.reuse, R2, 0x2 ;  /* 0x0000000204068211 */ /* 0x041fe400078210ff */
[----:B------:R-:W-:Y:S02]  /*13110*/  MOV R2, RZ ;  /* 0x000000ff00027202 */ /* 0x000fe40000000f00 */
[----:B------:R-:W-:-:S05]  /*13120*/  @!P0 LEA.HI.X R7, R4, R3, R7, 0x2, P1 ;  /* 0x0000000304078211 */ /* 0x000fca00008f1407 */
[----:B------:R0:W5:Y:S01]  /*13130*/  @!P0 LDG.E R2, desc[UR42][R6.64] ;  /* 0x0000002a06028981 */ /* 0x000162000c1e1900 */
[----:B------:R-:W-:-:S05]  /*13140*/  IMAD.U32 R10, RZ, RZ, UR38 ;  /* 0x00000026ff0a7e24 */ /* 0x000fca000f8e00ff */
[----:B------:R-:W-:Y:S02]  /*13150*/  ISETP.NE.AND P2, PT, R10, 0x3, PT ;  /* 0x000000030a00780c */ /* 0x000fe40003f45270 */
[----:B------:R-:W-:-:S11]  /*13160*/  LOP3.LUT R9, R9, 0xfffffffd, RZ, 0xc0, !PT ;  /* 0xfffffffd09097812 */ /* 0x000fd600078ec0ff */
[----:B------:R-:W-:-:S05]  /*13170*/  @P2 LOP3.LUT R9, R9, 0x2, RZ, 0xfc, !PT ;  /* 0x0000000209092812 */ /* 0x000fca00078efcff */
[----:B------:R0:W-:Y:S01]  /*13180*/  STL [R1], R9 ;  /* 0x0000000901007387 */ /* 0x0001e20000100800 */
[----:B------:R-:W-:-:S03]  /*13190*/  UMOV UR4, 0xffffffff ;  /* 0xffffffff00047882 */ /* 0x000fc60000000000 */
[----:B------:R-:W-:Y:S05]  /*131a0*/  BRA.DIV UR4, `(.L_x_673) ;  /* 0x0000005e044c7947 */ /* 0x000fea000b800000 */
.L_x_814:
[----:B------:R-:W-:Y:S05]  /*131b0*/  @!P2 BRA `(.L_x_674) ;  /* 0x000000000004a947 */ /* 0x000fea0003800000 */
[----:B------:R-:W-:Y:S01]  /*131c0*/  BPT.TRAP 0x1 ;  /* 0x000000040000795c */ /* 0x000fe20000300000 */
.L_x_674:
        /* <DEDUP_REMOVED lines=13> */
[----:B------:R-:W-:-:S03]  /*132a0*/  ULDC.64 UR4, c[0x0][0x330] ;  /* 0x0000cc0000047ab9 */ /* 0x000fc60000000a00 */
[----:B------:R-:W-:Y:S01]  /*132b0*/  IMAD.IADD R5, R5, 0x1, R3 ;  /* 0x0000000105057824 */ /* 0x000fe200078e0203 */
[----:B------:R-:W-:Y:S01]  /*132c0*/  LEA R3, R22, R16, 0x3 ;  /* 0x0000001016037211 */ /* 0x000fe200078e18ff */
[----:B------:R-:W-:-:S04]  /*132d0*/  IMAD.WIDE.U32 R4, R17, UR4, R4 ;  /* 0x0000000411047c25 */ /* 0x000fc8000f8e0004 */
[----:B------:R-:W-:Y:S01]  /*132e0*/  IMAD R19, R17, UR5, R5 ;  /* 0x0000000511137c24 */ /* 0x000fe2000f8e0205 */
[----:B------:R-:W-:-:S04]  /*132f0*/  LEA R18, P0, R4, UR6, 0x1 ;  /* 0x0000000604127c11 */ /* 0x000fc8000f8008ff */
[----:B------:R-:W-:Y:S02]  /*13300*/  LEA.HI.X R19, R4, UR7, R19, 0x1, P0 ;  /* 0x0000000704137c11 */ /* 0x000fe400080f0c13 */
[----:B------:R-:W-:-:S06]  /*13310*/  SHF.L.U32 R4, R29, 0x1f, RZ ;  /* 0x0000001f1d047819 */ /* 0x000fcc00000006ff */
[----:B------:R-:W0:Y:S02]  /*13320*/  SYNCS.PHASECHK.TRANS64.TRYWAIT P0, [R3+URZ+0x16840], R4 ;  /* 0x01684004030075a7 */ /* 0x000e24000800017f */
[----:B0-----:R-:W-:Y:S05]  /*13330*/  @!P0 BRA `(.L_x_676) ;  /* 0x0000005c001c8947 */ /* 0x001fea0003800000 */
.L_x_815:
[----:B------:R-:W-:Y:S05]  /*13340*/  BSYNC B0 ;  /* 0x0000000000007941 */ /* 0x000fea0003800000 */
.L_x_675:
[----:B------:R-:W2:Y:S01]  /*13350*/  LDL R14, [R1+0x10] ;  /* 0x00001000010e7983 */ /* 0x000ea20000100800 */
[----:B------:R-:W-:Y:S01]  /*13360*/  ULDC.64 UR4, c[0x0][0x300] ;  /* 0x0000c00000047ab9 */ /* 0x000fe20000000a00 */
[----:B------:R-:W-:Y:S02]  /*13370*/  ULDC.64 UR6, c[0x0][0x2e8] ;  /* 0x0000ba0000067ab9 */ /* 0x000fe40000000a00 */
[----:B------:R-:W3:Y:S01]  /*13380*/  LDL.LU R10, [R1] ;  /* 0x00000000010a7983 */ /* 0x000ee20000300800 */
[----:B------:R-:W-:Y:S02]  /*13390*/  IMAD R6, R6, UR4, RZ ;  /* 0x0000000406067c24 */ /* 0x000fe4000f8e02ff */
[C---:B0-----:R-:W-:Y:S01]  /*133a0*/  IMAD.WIDE.U32 R4, R0.reuse, UR4, RZ ;  /* 0x0000000400047c25 */ /* 0x041fe2000f8e00ff */
[----:B------:R-:W0:Y:S03]  /*133b0*/  S2R R9, SR_TID.X ;  /* 0x0000000000097919 */ /* 0x000e260000002100 */
[----:B------:R-:W-:Y:S01]  /*133c0*/  IMAD R6, R0, UR5, R6 ;  /* 0x0000000500067c24 */ /* 0x000fe2000f8e0206 */
[----:B------:R-:W1:Y:S01]  /*133d0*/  S2R R13, SR_TID.X ;  /* 0x00000000000d7919 */ /* 0x000e620000002100 */
[----:B------:R-:W-:-:S02]  /*133e0*/  ULDC.64 UR4, c[0x0][0x310] ;  /* 0x0000c40000047ab9 */ /* 0x000fc40000000a00 */
[----:B------:R-:W-:Y:S02]  /*133f0*/  IMAD.IADD R5, R5, 0x1, R6 ;  /* 0x0000000105057824 */ /* 0x000fe400078e0206 */
[----:B------:R-:W-:Y:S02]  /*13400*/  IMAD R7, R7, UR4, RZ ;  /* 0x0000000407077c24 */ /* 0x000fe4000f8e02ff */
[----:B------:R-:W-:-:S04]  /*13410*/  IMAD.WIDE.U32 R4, R2, UR4, R4 ;  /* 0x0000000402047c25 */ /* 0x000fc8000f8e0004 */
[----:B------:R-:W-:Y:S01]  /*13420*/  IMAD R7, R2, UR5, R7 ;  /* 0x0000000502077c24 */ /* 0x000fe2000f8e0207 */
[----:B------:R-:W-:-:S03]  /*13430*/  ULDC.64 UR4, c[0x0][0x308] ;  /* 0x0000c20000047ab9 */ /* 0x000fc60000000a00 */
[----:B------:R-:W-:Y:S02]  /*13440*/  IMAD.IADD R5, R5, 0x1, R7 ;  /* 0x0000000105057824 */ /* 0x000fe400078e0207 */
[----:B------:R-:W-:Y:S01]  /*13450*/  IMAD.WIDE.U32 R4, R17, UR4, R4 ;  /* 0x0000000411047c25 */ /* 0x000fe2000f8e0004 */
[----:B------:R-:W-:-:S03]  /*13460*/  ULDC UR4, c[0x0][0x2f4] ;  /* 0x0000bd0000047ab9 */ /* 0x000fc60000000800 */
[----:B------:R-:W-:Y:S01]  /*13470*/  IMAD R2, R17, UR5, R5 ;  /* 0x0000000511027c24 */ /* 0x000fe2000f8e0205 */
[C---:B------:R-:W-:Y:S02]  /*13480*/  LEA R0, P0, R4.reuse, UR6, 0x1 ;  /* 0x0000000604007c11 */ /* 0x040fe4000f8008ff */
[----:B0-----:R-:W-:Y:S02]  /*13490*/  LOP3.LUT R11, R9, 0x7f, RZ, 0xc0, !PT ;  /* 0x0000007f090b7812 */ /* 0x001fe400078ec0ff */
[----:B------:R-:W-:Y:S01]  /*134a0*/  LEA.HI.X R2, R4, UR7, R2, 0x1, P0 ;  /* 0x0000000704027c11 */ /* 0x000fe200080f0c02 */
[----:B-1----:R-:W-:Y:S01]  /*134b0*/  IMAD.SHL.U32 R9, R13, 0x8, RZ ;  /* 0x000000080d097824 */ /* 0x002fe200078e00ff */
[----:B------:R-:W-:-:S04]  /*134c0*/  SHF.R.U32.HI R12, RZ, 0x3, R11 ;  /* 0x00000003ff0c7819 */ /* 0x000fc8000001160b */
[----:B------:R-:W-:-:S04]  /*134d0*/  LOP3.LUT R9, R9, 0x38, RZ, 0xc0, !PT ;  /* 0x0000003809097812 */ /* 0x000fc800078ec0ff */
[----:B------:R-:W-:Y:S01]  /*134e0*/  ISETP.GE.AND P2, PT, R9, UR4, PT ;  /* 0x0000000409007c0c */ /* 0x000fe2000bf46270 */
[----:B------:R-:W-:Y:S01]  /*134f0*/  UMOV UR4, 0xffffffff ;  /* 0xffffffff00047882 */ /* 0x000fe20000000000 */
[----:B--2---:R-:W-:Y:S02]  /*13500*/  IADD3 R4, -R12, R14, -R8 ;  /* 0x0000000e0c047210 */ /* 0x004fe40007ffe908 */
[----:B------:R-:W-:Y:S01]  /*13510*/  SHF.L.U32 R12, R11, 0x3, RZ ;  /* 0x000000030b0c7819 */ /* 0x000fe200000006ff */
[----:B------:R-:W-:Y:S01]  /*13520*/  IMAD.SHL.U32 R11, R13, 0x8, RZ ;  /* 0x000000080d0b7824 */ /* 0x000fe200078e00ff */
[----:B---3--:R-:W-:Y:S02]  /*13530*/  LOP3.LUT R10, R10, 0xfffffffe, RZ, 0xc0, !PT ;  /* 0xfffffffe0a0a7812 */ /* 0x008fe400078ec0ff */
[----:B------:R-:W-:-:S05]  /*13540*/  ISETP.GE.AND P0, PT, R4, 0x1, PT ;  /* 0x000000010400780c */ /* 0x000fca0003f06270 */
[----:B------:R-:W-:Y:S02]  /*13550*/  @P2 LOP3.LUT R10, R10, 0x1, RZ, 0xfc, !PT ;  /* 0x000000010a0a2812 */ /* 0x000fe400078efcff */
[----:B------:R-:W-:-:S03]  /*13560*/  LOP3.LUT R11, R11, 0x1f8, RZ, 0xc0, !PT ;  /* 0x000001f80b0b7812 */ /* 0x000fc600078ec0ff */
[----:B------:R0:W-:Y:S01]  /*13570*/  STL [R1], R10 ;  /* 0x0000000a01007387 */ /* 0x0001e20000100800 */
[----:B------:R-:W-:-:S04]  /*13580*/  LOP3.LUT R11, R11, 0x38, R13, 0x78, !PT ;  /* 0x000000380b0b7812 */ /* 0x000fc800078e780d */
[----:B------:R-:W-:-:S05]  /*13590*/  LOP3.LUT R11, R11, 0x200, R12, 0xf8, !PT ;  /* 0x000002000b0b7812 */ /* 0x000fca00078ef80c */
[----:B------:R-:W-:Y:S01]  /*135a0*/  IMAD R5, R22, 0x2000, R11 ;  /* 0x0000200016057824 */ /* 0x000fe200078e020b */
[----:B0-----:R-:W-:Y:S06]  /*135b0*/  BRA.DIV UR4, `(.L_x_677) ;  /* 0x0000005a04907947 */ /* 0x001fec000b800000 */
[----:B------:R-:W0:Y:S01]  /*135c0*/  SHFL.IDX PT, R7, R0, RZ, 0x181f ;  /* 0x00181fff00077589 */ /* 0x000e2200000e0000 */
[----:B------:R-:W-:-:S03]  /*135d0*/  @P0 LEA R8, R5, R16, 0x1 ;  /* 0x0000001005080211 */ /* 0x000fc600078e08ff */
[----:B------:R-:W1:Y:S01]  /*135e0*/  SHFL.IDX PT, R6, R2, RZ, 0x181f ;  /* 0x00181fff02067589 */ /* 0x000e6200000e0000 */
[----:B0-----:R-:W-:-:S05]  /*135f0*/  @P0 LEA R7, P1, R9, R7, 0x1 ;  /* 0x0000000709070211 */ /* 0x001fca00078208ff */
[----:B-1----:R-:W-:-:S05]  /*13600*/  @P0 IMAD.X R6, RZ, RZ, R6, P1 ;  /* 0x000000ffff060224 */ /* 0x002fca00008e0606 */
[----:B------:R-:W-:-:S04]  /*13610*/  @P0 LOP3.LUT R7, R7, R6, RZ, 0x3c, !PT ;  /* 0x0000000607070212 */ /* 0x000fc800078e3cff */
[----:B------:R-:W-:-:S04]  /*13620*/  @P0 LOP3.LUT R6, R7, R6, RZ, 0x3c, !PT ;  /* 0x0000000607060212 */ /* 0x000fc800078e3cff */
[----:B------:R-:W-:-:S05]  /*13630*/  @P0 LOP3.LUT R7, R7, R6, RZ, 0x3c, !PT ;  /* 0x0000000607070212 */ /* 0x000fca00078e3cff */
[----:B------:R-:W-:Y:S01]  /*13640*/  @!PT LDS RZ, [RZ] ;  /* 0x00000000fffff984 */ /* 0x000fe20000000800 */
[----:B------:R0:W-:Y:S01]  /*13650*/  @P0 LDGSTS.E.BYPASS.LTC128B.128 [R8+0xe400], desc[UR42][R6.64], !P2 ;  /* 0x0e40000006080fae */ /* 0x0001e2000d101d6a */
[----:B------:R-:W-:-:S03]  /*13660*/  ISETP.GE.AND P0, PT, R4, 0x11, PT ;  /* 0x000000110400780c */ /* 0x000fc60003f06270 */
[----:B0-----:R-:W0:Y:S10]  /*13670*/  SHFL.IDX PT, R7, R0, 0x1, 0x181f ;  /* 0x00381f0000077f89 */ /* 0x001e3400000e0000 */
[----:B------:R-:W-:Y:S01]  /*13680*/  @P0 IMAD R8, R5, 0x2, R16 ;  /* 0x0000000205080824 */ /* 0x000fe200078e0210 */
[----:B------:R-:W1:Y:S01]  /*13690*/  SHFL.IDX PT, R6, R2, 0x1, 0x181f ;  /* 0x00381f0002067f89 */ /* 0x000e6200000e0000 */
[----:B0-----:R-:W-:-:S05]  /*136a0*/  @P0 LEA R7, P1, R9, R7, 0x1 ;  /* 0x0000000709070211 */ /* 0x001fca00078208ff */
[----:B-1----:R-:W-:-:S05]  /*136b0*/  @P0 IMAD.X R6, RZ, RZ, R6, P1 ;  /* 0x000000ffff060224 */ /* 0x002fca00008e0606 */
[----:B------:R-:W-:-:S04]  /*136c0*/  @P0 LOP3.LUT R7, R7, R6, RZ, 0x3c, !PT ;  /* 0x0000000607070212 */ /* 0x000fc800078e3cff */
[----:B------:R-:W-:-:S04]  /*136d0*/  @P0 LOP3.LUT R6, R7, R6, RZ, 0x3c, !PT ;  /* 0x0000000607060212 */ /* 0x000fc800078e3cff */
[----:B------:R-:W-:-:S05]  /*136e0*/  @P0 LOP3.LUT R7, R7, R6, RZ, 0x3c, !PT ;  /* 0x0000000607070212 */ /* 0x000fca00078e3cff */
[----:B------:R0:W-:Y:S01]  /*136f0*/  @P0 LDGSTS.E.BYPASS.LTC128B.128 [R8+0xec00], desc[UR42][R6.64], !P2 ;  /* 0x0ec0000006080fae */ /* 0x0001e2000d101d6a */
[----:B------:R-:W-:-:S03]  /*13700*/  ISETP.GE.AND P0, PT, R4, 0x21, PT ;  /* 0x000000210400780c */ /* 0x000fc60003f06270 */
[----:B0-----:R-:W0:Y:S10]  /*13710*/  SHFL.IDX PT, R7, R0, 0x2, 0x181f ;  /* 0x00581f0000077f89 */ /* 0x001e3400000e0000 */
[----:B------:R-:W-:Y:S01]  /*13720*/  @P0 LEA R8, R5, R16, 0x1 ;  /* 0x0000001005080211 */ /* 0x000fe200078e08ff */
        /* <DEDUP_REMOVED lines=40> */
[----:B------:R-:W1:Y:S04]  /*139b0*/  SHFL.IDX PT, R6, R2, 0x6, 0x181f ;  /* 0x00d81f0002067f89 */ /* 0x000e6800000e0000 */
[----:B------:R-:W2:Y:S04]  /*139c0*/  SHFL.IDX PT, R2, R2, 0x7, 0x181f ;  /* 0x00f81f0002027f89 */ /* 0x000ea800000e0000 */
[----:B------:R-:W3:Y:S01]  /*139d0*/  SHFL.IDX PT, R0, R0, 0x7, 0x181f ;  /* 0x00f81f0000007f89 */ /* 0x000ee200000e0000 */
[----:B0-----:R-:W-:-:S05]  /*139e0*/  @P0 LEA R7, P1, R9, R7, 0x1 ;  /* 0x0000000709070211 */ /* 0x001fca00078208ff */
[----:B-1----:R-:W-:-:S05]  /*139f0*/  @P0 IMAD.X R6, RZ, RZ, R6, P1 ;  /* 0x000000ffff060224 */ /* 0x002fca00008e0606 */
[----:B------:R-:W-:-:S04]  /*13a00*/  @P0 LOP3.LUT R7, R7, R6, RZ, 0x3c, !PT ;  /* 0x0000000607070212 */ /* 0x000fc800078e3cff */
[----:B------:R-:W-:-:S04]  /*13a10*/  @P0 LOP3.LUT R6, R7, R6, RZ, 0x3c, !PT ;  /* 0x0000000607060212 */ /* 0x000fc800078e3cff */
[----:B------:R-:W-:-:S05]  /*13a20*/  @P0 LOP3.LUT R7, R7, R6, RZ, 0x3c, !PT ;  /* 0x0000000607070212 */ /* 0x000fca00078e3cff */
[----:B--23--:R1:W-:Y:S02]  /*13a30*/  @P0 LDGSTS.E.BYPASS.LTC128B.128 [R8+0x11400], desc[UR42][R6.64], !P2 ;  /* 0x1140000006080fae */ /* 0x00c3e4000d101d6a */
.L_x_833:
[----:B------:R-:W-:-:S13]  /*13a40*/  ISETP.GE.AND P0, PT, R4, 0x71, PT ;  /* 0x000000710400780c */ /* 0x000fda0003f06270 */
[----:B01----:R-:W-:Y:S01]  /*13a50*/  @P0 LEA R6, P1, R9, R0, 0x1 ;  /* 0x0000000009060211 */ /* 0x003fe200078208ff */
        /* <DEDUP_REMOVED lines=8> */
.L_x_678:
[----:B------:R-:W-:Y:S02]  /*13ae0*/  PLOP3.LUT P1, PT, P1, P0, PT, 0xa2, 0x0 ;  /* 0x000000000000781c */ /* 0x000fe40000f21472 */
[----:B------:R-:W-:-:S08]  /*13af0*/  @P0 R2UR P1, UR4, R3 ;  /* 0x00000000030402ca */ /* 0x000fd00000020000 */
[----:B------:R-:W-:-:S05]  /*13b00*/  @P0 PLOP3.LUT P0, PT, P1, PT, PT, 0x80, 0x0 ;  /* 0x000000000000081c */ /* 0x000fca0000f0f070 */
[----:B------:R-:W-:Y:S01]  /*13b10*/  @!P1 SYNCS.ARRIVE.TRANS64.RED.A0T1 RZ, [UR4+0x16830], RZ ;  /* 0x016830ffffff99a7 */ /* 0x000fe20008200404 */
[----:B------:R-:W-:Y:S07]  /*13b20*/  @!P1 ARRIVES.LDGSTSBAR.64.TRANSCNT [UR4+0x16830] ;  /* 0x01683000ff0099b0 */ /* 0x000fee0008000a84 */
[----:B------:R-:W-:Y:S05]  /*13b30*/  @P0 BRA.U.ANY `(.L_x_678) ;  /* 0xfffffffd00e80947 */ /* 0x000fea000393ffff */
[----:B------:R-:W-:Y:S01]  /*13b40*/  NOP ;  /* 0x0000000000007918 */ /* 0x000fe20000000000 */
[----:B------:R-:W-:-:S05]  /*13b50*/  IMAD.U32 R0, RZ, RZ, UR38 ;  /* 0x00000026ff007e24 */ /* 0x000fca000f8e00ff */
[----:B------:R-:W-:-:S13]  /*13b60*/  ISETP.NE.AND P2, PT, R0, 0x3, PT ;  /* 0x000000030000780c */ /* 0x000fda0003f45270 */
[----:B------:R-:W-:Y:S05]  /*13b70*/  @!P2 BRA `(.L_x_679) ;  /* 0x000000000004a947 */ /* 0x000fea0003800000 */
[----:B------:R-:W-:Y:S01]  /*13b80*/  BPT.TRAP 0x1 ;  /* 0x000000040000795c */ /* 0x000fe20000300000 */
.L_x_679:
[----:B------:R1:W5:Y:S01]  /*13b90*/  LDL.LU R4, [R1+0x28] ;  /* 0x0000280001047983 */ /* 0x0003620000300800 */
[----:B------:R1:W-:Y:S03]  /*13ba0*/  SYNCS.ARRIVE.TRANS64.A1T0 RZ, [R3+URZ+0x16830], RZ ;  /* 0x016830ff03ff79a7 */ /* 0x0003e6000810003f */
[----:B0-----:R1:W5:Y:S04]  /*13bb0*/  LDL.LU R7, [R1+0x20] ;  /* 0x0000200001077983 */ /* 0x0013680000300800 */
[----:B------:R1:W5:Y:S02]  /*13bc0*/  LDL.LU R6, [R1+0x38] ;  /* 0x0000380001067983 */ /* 0x0003640000300800 */
[----:B------:R-:W-:Y:S05]  /*13bd0*/  WARPSYNC.ALL ;  /* 0x0000000000007948 */ /* 0x000fea0003800000 */
[----:B------:R-:W-:Y:S01]  /*13be0*/  ULDC.64 UR4, c[0x0][0x298] ;  /* 0x0000a60000047ab9 */ /* 0x000fe20000000a00 */
[----:B------:R-:W-:Y:S01]  /*13bf0*/  ULDC.64 UR6, c[0x0][0xa00] ;  /* 0x0002800000067ab9 */ /* 0x000fe20000000a00 */
[----:B------:R-:W-:Y:S01]  /*13c00*/  IADD3 R0, R16, 0x8400, RZ ;  /* 0x0000840010007810 */ /* 0x000fe20007ffe0ff */
[----:B------:R-:W-:Y:S01]  /*13c10*/  BSSY B6, `(.L_x_680) ;  /* 0x0000020000067945 */ /* 0x000fe20003800000 */
[----:B------:R-:W-:Y:S01]  /*13c20*/  BAR.SYNC.DEFER_BLOCKING 0x8, 0x200 ;  /* 0x0208000000007b1d */ /* 0x000fe20000010000 */
[----:B------:R-:W-:-:S02]  /*13c30*/  ISETP.NE.U32.AND P0, PT, RZ, UR6, PT ;  /* 0x00000006ff007c0c */ /* 0x000fc4000bf05070 */
[----:B------:R-:W-:Y:S02]  /*13c40*/  LOP3.LUT P1, RZ, R0, 0x3ff, RZ, 0xc0, !PT ;  /* 0x000003ff00ff7812 */ /* 0x000fe4000782c0ff */
[----:B------:R-:W-:Y:S02]  /*13c50*/  ISETP.NE.AND.EX P0, PT, RZ, UR7, PT, P0 ;  /* 0x00000007ff007c0c */ /* 0x000fe4000bf05300 */
[----:B-----5:R-:W-:Y:S02]  /*13c60*/  SHF.R.S32.HI R2, RZ, 0x1f, R4 ;  /* 0x0000001fff027819 */ /* 0x020fe40000011404 */
[----:B------:R-:W-:-:S03]  /*13c70*/  SEL R26, R7, RZ, !P0 ;  /* 0x000000ff071a7207 */ /* 0x000fc60004000000 */
[----:B------:R-:W-:-:S04]  /*13c80*/  IMAD R2, R2, UR4, RZ ;  /* 0x0000000402027c24 */ /* 0x000fc8000f8e02ff */
[----:B------:R-:W-:Y:S01]  /*13c90*/  IMAD R0, R4, UR5, R2 ;  /* 0x0000000504007c24 */ /* 0x000fe2000f8e0202 */
[----:B------:R-:W-:Y:S01]  /*13ca0*/  SEL R2, R6, RZ, !P0 ;  /* 0x000000ff06027207 */ /* 0x000fe20004000000 */
[----:B------:R-:W-:-:S04]  /*13cb0*/  IMAD.WIDE.U32 R4, R4, UR4, RZ ;  /* 0x0000000404047c25 */ /* 0x000fc8000f8e00ff */
[----:B------:R-:W-:Y:S01]  /*13cc0*/  IMAD.IADD R0, R5, 0x1, R0 ;  /* 0x0000000105007824 */ /* 0x000fe200078e0200 */
[----:B------:R0:W-:Y:S04]  /*13cd0*/  STL.64 [R1+0x30], R4 ;  /* 0x0000300401007387 */ /* 0x0001e80000100a00 */
[----:B------:R0:W-:Y:S04]  /*13ce0*/  STL [R1+0x28], R2 ;  /* 0x0000280201007387 */ /* 0x0001e80000100800 */
[----:B------:R0:W-:Y:S01]  /*13cf0*/  STL [R1+0x20], R0 ;  /* 0x0000200001007387 */ /* 0x0001e20000100800 */
[----:B------:R-:W-:Y:S05]  /*13d00*/  @!P1 BRA `(.L_x_681) ;  /* 0x0000000000409947 */ /* 0x000fea0003800000 */
[----:B0-----:R-:W-:Y:S01]  /*13d10*/  MOV R2, 0x0 ;  /* 0x0000000000027802 */ /* 0x001fe20000000f00 */
[----:B------:R-:W-:Y:S01]  /*13d20*/  ULDC.64 UR4, c[0x4][0x88] ;  /* 0x0100220000047ab9 */ /* 0x000fe20000000a00 */
[----:B------:R-:W-:Y:S01]  /*13d30*/  ULDC.64 UR6, c[0x4][0x90] ;  /* 0x0100240000067ab9 */ /* 0x000fe20000000a00 */
[----:B------:R-:W-:Y:S01]  /*13d40*/  ULDC.64 UR8, c[0x4][0x20] ;  /* 0x0100080000087ab9 */ /* 0x000fe20000000a00 */
[----:B------:R-:W-:Y:S01]  /*13d50*/  IMAD.U32 R4, RZ, RZ, UR4 ;  /* 0x00000004ff047e24 */ /* 0x000fe2000f8e00ff */
[----:B------:R-:W-:Y:S01]  /*13d60*/  MOV R6, UR6 ;  /* 0x0000000600067c02 */ /* 0x000fe20008000f00 */
[----:B-1----:R-:W0:Y:S01]  /*13d70*/  LDC.64 R2, c[0x4][R2] ;  /* 0x0100000002027b82 */ /* 0x002e220000000a00 */
        /* <DEDUP_REMOVED lines=9> */
.L_x_681:
[----:B------:R-:W-:Y:S05]  /*13e10*/  BSYNC B6 ;  /* 0x0000000000067941 */ /* 0x000fea0003800000 */
.L_x_680:
[----:B0-----:R-:W1:Y:S01]  /*13e20*/  LDL.LU R2, [R1+0x20] ;  /* 0x0000200001027983 */ /* 0x001e620000300800 */
[----:B------:R-:W-:Y:S01]  /*13e30*/  ULDC.64 UR4, c[0x0][0x2d8] ;  /* 0x0000b60000047ab9 */ /* 0x000fe20000000a00 */
[----:B------:R-:W-:Y:S01]  /*13e40*/  ULDC.64 UR6, c[0x0][0x2e0] ;  /* 0x0000b80000067ab9 */ /* 0x000fe20000000a00 */
[----:B------:R-:W0:Y:S01]  /*13e50*/  LDC R10, c[0x0][0x448] ;  /* 0x00011200ff0a7b82 */ /* 0x000e220000000800 */
[----:B------:R-:W2:Y:S01]  /*13e60*/  LDL.LU.64 R20, [R1+0x30] ;  /* 0x0000300001147983 */ /* 0x000ea20000300a00 */
[----:B------:R-:W-:-:S03]  /*13e70*/  ULDC.64 UR8, c[0x0][0x280] ;  /* 0x0000a00000087ab9 */ /* 0x000fc60000000a00 */
[----:B------:R-:W3:Y:S01]  /*13e80*/  LDL.LU R0, [R1+0x28] ;  /* 0x0000280001007983 */ /* 0x000ee20000300800 */
[----:B0-----:R-:W-:-:S13]  /*13e90*/  ISETP.NE.AND P0, PT, R10, 0x1, PT ;  /* 0x000000010a00780c */ /* 0x001fda0003f05270 */
[----:B------:R-:W0:Y:S08]  /*13ea0*/  @P0 LDC R7, c[0x0][0x44c] ;  /* 0x00011300ff070b82 */ /* 0x000e300000000800 */
[----:B------:R-:W4:Y:S01]  /*13eb0*/  @P0 LDC R8, c[0x0][0x450] ;  /* 0x00011400ff080b82 */ /* 0x000f220000000800 */
[----:B-1----:R-:W-:Y:S01]  /*13ec0*/  IMAD.MOV.U32 R3, RZ, RZ, R2 ;  /* 0x000000ffff037224 */ /* 0x002fe200078e0002 */
[----:B--2---:R-:W-:Y:S01]  /*13ed0*/  MOV R2, R20 ;  /* 0x0000001400027202 */ /* 0x004fe20000000f00 */
[----:B------:R-:W1:Y:S01]  /*13ee0*/  S2R R21, SR_TID.X ;  /* 0x0000000000157919 */ /* 0x000e620000002100 */
[----:B---3--:R-:W-:Y:S01]  /*13ef0*/  IMAD R0, R0, UR6, RZ ;  /* 0x0000000600007c24 */ /* 0x008fe2000f8e02ff */
[----:B------:R-:W2:Y:S02]  /*13f00*/  S2R R20, SR_TID.X ;  /* 0x0000000000147919 */ /* 0x000ea40000002100 */
[----:B------:R-:W-:-:S04]  /*13f10*/  IMAD.WIDE.U32 R2, R17, UR4, R2 ;  /* 0x0000000411027c25 */ /* 0x000fc8000f8e0002 */
[----:B------:R-:W-:Y:S01]  /*13f20*/  IMAD R3, R17, UR5, R3 ;  /* 0x0000000511037c24 */ /* 0x000fe2000f8e0203 */
[----:B------:R-:W-:Y:S01]  /*13f30*/  ULDC.64 UR4, c[0x0][0x2d0] ;  /* 0x0000b40000047ab9 */ /* 0x000fe20000000a00 */
[C---:B------:R-:W-:Y:S02]  /*13f40*/  IMAD R0, R26.reuse, UR7, R0 ;  /* 0x000000071a007c24 */ /* 0x040fe4000f8e0200 */
[----:B------:R-:W-:Y:S01]  /*13f50*/  IMAD.WIDE.U32 R2, R26, UR6, R2 ;  /* 0x000000061a027c25 */ /* 0x000fe2000f8e0002 */
[----:B------:R-:W-:Y:S01]  /*13f60*/  ULDC.64 UR6, c[0x0][0x2c8] ;  /* 0x0000b20000067ab9 */ /* 0x000fe20000000a00 */
[----:B------:R3:W5:Y:S02]  /*13f70*/  LDL R26, [R1+0x40] ;  /* 0x00004000011a7983 */ /* 0x0007640000100800 */
[----:B------:R-:W-:Y:S02]  /*13f80*/  IMAD.MOV.U32 R4, RZ, RZ, R2 ;  /* 0x000000ffff047224 */ /* 0x000fe400078e0002 */
[----:B------:R-:W-:-:S02]  /*13f90*/  IMAD.IADD R5, R3, 0x1, R0 ;  /* 0x0000000103057824 */ /* 0x000fc400078e0200 */
[----:B-1----:R-:W-:Y:S01]  /*13fa0*/  IMAD.SHL.U32 R21, R21, 0x10, RZ ;  /* 0x0000001015157824 */ /* 0x002fe200078e00ff */
[----:B--2---:R-:W-:-:S04]  /*13fb0*/  LOP3.LUT R20, R20, 0x7f, RZ, 0xc0, !PT ;  /* 0x0000007f14147812 */ /* 0x004fc800078ec0ff */
[----:B------:R-:W-:Y:S02]  /*13fc0*/  LOP3.LUT R21, R21, 0x70, RZ, 0xc0, !PT ;  /* 0x0000007015157812 */ /* 0x000fe400078ec0ff */
[----:B------:R-:W-:-:S04]  /*13fd0*/  SHF.R.U32.HI R20, RZ, 0x3, R20 ;  /* 0x00000003ff147819 */ /* 0x000fc80000011614 */
[----:B------:R-:W-:-:S05]  /*13fe0*/  LOP3.LUT R20, R20, R21, RZ, 0xfc, !PT ;  /* 0x0000001514147212 */ /* 0x000fca00078efcff */
[----:B------:R-:W-:Y:S02]  /*13ff0*/  IMAD R6, R25, 0xc0, R20 ;  /* 0x000000c019067824 */ /* 0x000fe400078e0214 */
[----:B------:R3:W5:Y:S02]  /*14000*/  LDL R20, [R1+0x24] ;  /* 0x0000240001147983 */ /* 0x0007640000100800 */
[----:B0-----:R-:W-:Y:S01]  /*14010*/  @P0 IMAD.HI.U32 R7, R6, R7, RZ ;  /* 0x0000000706070227 */ /* 0x001fe200078e00ff */
[----:B------:R-:W-:-:S04]  /*14020*/  MOV R2, R6 ;  /* 0x0000000600027202 */ /* 0x000fc80000000f00 */
[----:B----4-:R-:W-:-:S04]  /*14030*/  @P0 SHF.R.U32.HI R2, RZ, R8, R7 ;  /* 0x00000008ff020219 */ /* 0x010fc80000011607 */
[----:B------:R-:W-:-:S05]  /*14040*/  SHF.R.S32.HI R0, RZ, 0x1f, R2 ;  /* 0x0000001fff007819 */ /* 0x000fca0000011402 */
[----:B------:R-:W-:-:S04]  /*14050*/  IMAD R0, R0, UR4, RZ ;  /* 0x0000000400007c24 */ /* 0x000fc8000f8e02ff */
[C---:B------:R-:W-:Y:S02]  /*14060*/  IMAD R7, R2.reuse, UR5, R0 ;  /* 0x0000000502077c24 */ /* 0x040fe4000f8e0200 */
[----:B------:R-:W-:Y:S02]  /*14070*/  IMAD.MOV R0, RZ, RZ, -R2 ;  /* 0x000000ffff007224 */ /* 0x000fe400078e0a02 */
[----:B------:R-:W-:-:S04]  /*14080*/  IMAD.WIDE.U32 R2, R2, UR4, R4 ;  /* 0x0000000402027c25 */ /* 0x000fc8000f8e0004 */
[----:B------:R-:W-:Y:S02]  /*14090*/  IMAD R0, R10, R0, R6 ;  /* 0x000000000a007224 */ /* 0x000fe400078e0206 */
[----:B------:R-:W-:-:S03]  /*140a0*/  IMAD.IADD R3, R3, 0x1, R7 ;  /* 0x0000000103037824 */ /* 0x000fc600078e0207 */
[----:B------:R-:W-:Y:S01]  /*140b0*/  SHF.R.S32.HI R7, RZ, 0x1f, R0 ;  /* 0x0000001fff077819 */ /* 0x000fe20000011400 */
[----:B------:R-:W-:-:S04]  /*140c0*/  IMAD.WIDE.U32 R8, R0, UR6, R2 ;  /* 0x0000000600087c25 */ /* 0x000fc8000f8e0002 */
[----:B------:R-:W-:-:S04]  /*140d0*/  IMAD R7, R7, UR6, RZ ;  /* 0x0000000607077c24 */ /* 0x000fc8000f8e02ff */
[----:B------:R-:W-:Y:S01]  /*140e0*/  IMAD R0, R0, UR7, R7 ;  /* 0x0000000700007c24 */ /* 0x000fe2000f8e0207 */
[----:B------:R-:W-:Y:S01]  /*140f0*/  LEA R2, P1, R8, UR8, 0x1 ;  /* 0x0000000808027c11 */ /* 0x000fe2000f8208ff */
[----:B------:R-:W0:Y:S02]  /*14100*/  @P0 LDC R7, c[0x0][0x44c] ;  /* 0x00011300ff070b82 */ /* 0x000e240000000800 */
[----:B------:R-:W-:-:S05]  /*14110*/  IMAD.IADD R0, R9, 0x1, R0 ;  /* 0x0000000109007824 */ /* 0x000fca00078e0200 */
[----:B------:R-:W-:Y:S02]  /*14120*/  LEA.HI.X R0, R8, UR9, R0, 0x1, P1 ;  /* 0x0000000908007c11 */ /* 0x000fe400088f0c00 */
[----:B------:R-:W1:Y:S01]  /*14130*/  @P0 LDC R8, c[0x0][0x450] ;  /* 0x00011400ff080b82 */ /* 0x000e620000000800 */
[----:B------:R-:W-:Y:S01]  /*14140*/  IADD3 R3, R6, 0x80, RZ ;  /* 0x0000008006037810 */ /* 0x000fe20007ffe0ff */
[----:B------:R-:W2:Y:S04]  /*14150*/  S2R R11, SR_TID.X ;  /* 0x00000000000b7919 */ /* 0x000ea80000002100 */
[----:B------:R-:W-:Y:S02]  /*14160*/  IMAD.MOV.U32 R6, RZ, RZ, R3 ;  /* 0x000000ffff067224 */ /* 0x000fe400078e0003 */
[----:B0-----:R-:W-:-:S05]  /*14170*/  @P0 IMAD.HI.U32 R7, R3, R7, RZ ;  /* 0x0000000703070227 */ /* 0x001fca00078e00ff */
[----:B-1----:R-:W-:-:S05]  /*14180*/  @P0 SHF.R.U32.HI R6, RZ, R8, R7 ;  /* 0x00000008ff060219 */ /* 0x002fca0000011607 */
[----:B------:R-:W-:-:S04]  /*14190*/  IMAD.MOV R7, RZ, RZ, -R6 ;  /* 0x000000ffff077224 */ /* 0x000fc800078e0a06 */
[----:B------:R-:W-:Y:S01]  /*141a0*/  IMAD R3, R10, R7, R3 ;  /* 0x000000070a037224 */ /* 0x000fe200078e0203 */
[----:B------:R-:W-:Y:S01]  /*141b0*/  SHF.R.S32.HI R7, RZ, 0x1f, R6 ;  /* 0x0000001fff077819 */ /* 0x000fe20000011406 */
[----:B------:R-:W-:-:S04]  /*141c0*/  IMAD.WIDE.U32 R4, R6, UR4, R4 ;  /* 0x0000000406047c25 */ /* 0x000fc8000f8e0004 */
[----:B------:R-:W-:Y:S01]  /*141d0*/  IMAD R7, R7, UR4, RZ ;  /* 0x0000000407077c24 */ /* 0x000fe2000f8e02ff */
[----:B------:R-:W-:Y:S01]  /*141e0*/  SHF.R.S32.HI R8, RZ, 0x1f, R3 ;  /* 0x0000001fff087819 */ /* 0x000fe20000011403 */
[----:B------:R-:W-:Y:S02]  /*141f0*/  ULDC UR4, c[0x0][0x2b8] ;  /* 0x0000ae0000047ab9 */ /* 0x000fe40000000800 */
[----:B------:R-:W-:Y:S02]  /*14200*/  IMAD R7, R6, UR5, R7 ;  /* 0x0000000506077c24 */ /* 0x000fe4000f8e0207 */
[----:B------:R-:W-:Y:S02]  /*14210*/  IMAD R8, R8, UR6, RZ ;  /* 0x0000000608087c24 */ /* 0x000fe4000f8e02ff */
[----:B------:R-:W-:Y:S01]  /*14220*/  IMAD.IADD R5, R5, 0x1, R7 ;  /* 0x0000000105057824 */ /* 0x000fe200078e0207 */
[----:B--2---:R-:W-:Y:S01]  /*14230*/  SHF.L.U32 R21, R11, 0x3, RZ ;  /* 0x000000030b157819 */ /* 0x004fe200000006ff */
[----:B------:R-:W-:-:S02]  /*14240*/  IMAD R8, R3, UR7, R8 ;  /* 0x0000000703087c24 */ /* 0x000fc4000f8e0208 */
[----:B------:R-:W-:Y:S01]  /*14250*/  IMAD.WIDE.U32 R6, R3, UR6, R4 ;  /* 0x0000000603067c25 */ /* 0x000fe2000f8e0004 */
[----:B------:R-:W-:-:S03]  /*14260*/  LOP3.LUT R21, R21, 0x38, RZ, 0xc0, !PT ;  /* 0x0000003815157812 */ /* 0x000fc600078ec0ff */
[----:B------:R-:W-:Y:S01]  /*14270*/  IMAD.IADD R4, R7, 0x1, R8 ;  /* 0x0000000107047824 */ /* 0x000fe200078e0208 */
[C---:B------:R-:W-:Y:S02]  /*14280*/  LEA R5, P1, R6.reuse, UR8, 0x1 ;  /* 0x0000000806057c11 */ /* 0x040fe4000f8208ff */
[----:B------:R-:W-:Y:S01]  /*14290*/  ISETP.GE.AND P0, PT, R21, UR4, PT ;  /* 0x0000000415007c0c */ /* 0x000fe2000bf06270 */
[----:B------:R-:W-:Y:S01]  /*142a0*/  UMOV UR4, 0xffffffff ;  /* 0xffffffff00047882 */ /* 0x000fe20000000000 */
[----:B------:R-:W-:Y:S02]  /*142b0*/  LOP3.LUT R11, R11, 0x7f, RZ, 0xc0, !PT ;  /* 0x0000007f0b0b7812 */ /* 0x000fe400078ec0ff */
[----:B------:R-:W-:Y:S02]  /*142c0*/  LEA.HI.X R4, R6, UR9, R4, 0x1, P1 ;  /* 0x0000000906047c11 */ /* 0x000fe400088f0c04 */
[----:B------:R-:W-:Y:S01]  /*142d0*/  SHF.R.U32.HI R9, RZ, 0x3, R11 ;  /* 0x00000003ff097819 */ /* 0x000fe2000001160b */
[----:B---3--:R-:W-:Y:S06]  /*142e0*/  BRA.DIV UR4, `(.L_x_682) ;  /* 0x0000005604f47947 */ /* 0x008fec000b800000 */
[----:B------:R-:W0:Y:S01]  /*142f0*/  SHFL.IDX PT, R7, R2, RZ, 0x181f ;  /* 0x00181fff02077589 */ /* 0x000e2200000e0000 */
[----:B-----5:R-:W-:Y:S02]  /*14300*/  IMAD R3, R26, R10, RZ ;  /* 0x0000000a1a037224 */ /* 0x020fe400078e02ff */
[----:B------:R-:W-:Y:S01]  /*14310*/  IMAD R25, R25, 0xc0, R9 ;  /* 0x000000c019197824 */ /* 0x000fe200078e0209 */
[----:B------:R-:W1:Y:S04]  /*14320*/  SHFL.IDX PT, R6, R0, RZ, 0x181f ;  /* 0x00181fff00067589 */ /* 0x000e6800000e0000 */
[----:B------:R-:W-:Y:S01]  /*14330*/  ISETP.GE.AND P1, PT, R25, R3, PT ;  /* 0x000000031900720c */ /* 0x000fe20003f26270 */
[----:B------:R-:W-:-:S12]  /*14340*/  SHFL.IDX PT, R8, R5, RZ, 0x181f ;  /* 0x00181fff05087589 */ /* 0x000fd800000e0000 */
        /* <DEDUP_REMOVED lines=10> */
[----:B0-----:R-:W-:-:S04]  /*143f0*/  @!P1 LEA R7, P2, R21, R7, 0x1 ;  /* 0x0000000715079211 */ /* 0x001fc800078408ff */
[----:B-1----:R-:W-:-:S04]  /*14400*/  @!P1 IADD3.X R6, RZ, R6, RZ, P2, !PT ;  /* 0x00000006ff069210 */ /* 0x002fc800017fe4ff */
        /* <DEDUP_REMOVED lines=56> */
[----:B0-----:R-:W-:-:S05]  /*14790*/  VIADD R2, R25, 0x80 ;  /* 0x0000008019027836 */ /* 0x001fca0000000000 */
[----:B------:R-:W-:Y:S02]  /*147a0*/  ISETP.GE.AND P1, PT, R2, R3, PT ;  /* 0x000000030200720c */ /* 0x000fe40003f26270 */
[----:B------:R-:W-:-:S04]  /*147b0*/  IADD3 R2, R25, 0x70, RZ ;  /* 0x0000007019027810 */ /* 0x000fc80007ffe0ff */
[----:B------:R-:W-:Y:S02]  /*147c0*/  ISETP.GE.AND P3, PT, R2, R3, PT ;  /* 0x000000030200720c */ /* 0x000fe40003f66270 */
[----:B------:R-:W0:Y:S11]  /*147d0*/  SHFL.IDX PT, R2, R4, RZ, 0x181f ;  /* 0x00181fff04027589 */ /* 0x000e3600000e0000 */
[----:B-1----:R-:W-:-:S05]  /*147e0*/  @!P3 LEA R6, P2, R21, R6, 0x1 ;  /* 0x000000061506b211 */ /* 0x002fca00078408ff */
[----:B------:R-:W-:-:S04]  /*147f0*/  @!P3 IMAD.X R0, RZ, RZ, R0, P2 ;  /* 0x000000ffff00b224 */ /* 0x000fc800010e0600 */
[----:B------:R-:W-:Y:S02]  /*14800*/  @!P3 IMAD.MOV.U32 R7, RZ, RZ, R0 ;  /* 0x000000ffff07b224 */ /* 0x000fe400078e0000 */
[----:B------:R-:W-:-:S03]  /*14810*/  VIADD R0, R25, 0x90 ;  /* 0x0000009019007836 */ /* 0x000fc60000000000 */
[----:B------:R1:W-:Y:S02]  /*14820*/  @!P3 LDGSTS.E.BYPASS.LTC128B.128 [R20+0xbc00], desc[UR42][R6.64], !P0 ;  /* 0x0bc000000614bfae */ /* 0x0003e4000c101d6a */
[----:B-1----:R-:W-:-:S05]  /*14830*/  @!P1 LEA R6, P2, R21, R8, 0x1 ;  /* 0x0000000815069211 */ /* 0x002fca00078408ff */
[----:B0-----:R-:W-:-:S05]  /*14840*/  @!P1 IMAD.X R2, RZ, RZ, R2, P2 ;  /* 0x000000ffff029224 */ /* 0x001fca00010e0602 */
[----:B------:R-:W-:Y:S02]  /*14850*/  @!P1 MOV R7, R2 ;  /* 0x0000000200079202 */ /* 0x000fe40000000f00 */
[----:B------:R-:W-:Y:S04]  /*14860*/  SHFL.IDX PT, R2, R5, 0x3, 0x181f ;  /* 0x00781f0005027f89 */ /* 0x000fe800000e0000 */
[----:B------:R0:W-:Y:S01]  /*14870*/  @!P1 LDGSTS.E.BYPASS.LTC128B.128 [R20+0xc400], desc[UR42][R6.64], !P0 ;  /* 0x0c40000006149fae */ /* 0x0001e2000c101d6a */
[----:B------:R-:W-:-:S03]  /*14880*/  ISETP.GE.AND P1, PT, R0, R3, PT ;  /* 0x000000030000720c */ /* 0x000fc60003f26270 */
[----:B------:R-:W-:Y:S04]  /*14890*/  SHFL.IDX PT, R0, R4, 0x1, 0x181f ;  /* 0x00381f0004007f89 */ /* 0x000fe800000e0000 */
[----:B0-----:R-:W0:Y:S06]  /*148a0*/  SHFL.IDX PT, R6, R5, 0x1, 0x181f ;  /* 0x00381f0005067f89 */ /* 0x001e2c00000e0000 */
[----:B0-----:R-:W-:-:S05]  /*148b0*/  @!P1 LEA R6, P2, R21, R6, 0x1 ;  /* 0x0000000615069211 */ /* 0x001fca00078408ff */
[----:B------:R-:W-:-:S04]  /*148c0*/  @!P1 IMAD.X R0, RZ, RZ, R0, P2 ;  /* 0x000000ffff009224 */ /* 0x000fc800010e0600 */
[----:B------:R-:W-:Y:S01]  /*148d0*/  @!P1 IMAD.MOV.U32 R7, RZ, RZ, R0 ;  /* 0x000000ffff079224 */ /* 0x000fe200078e0000 */
[----:B------:R-:W-:-:S04]  /*148e0*/  IADD3 R0, R25, 0xa0, RZ ;  /* 0x000000a019007810 */ /* 0x000fc80007ffe0ff */
[----:B------:R0:W-:Y:S01]  /*148f0*/  @!P1 LDGSTS.E.BYPASS.LTC128B.128 [R20+0xcc00], desc[UR42][R6.64], !P0 ;  /* 0x0cc0000006149fae */ /* 0x0001e2000c101d6a */
[----:B------:R-:W-:-:S03]  /*14900*/  ISETP.GE.AND P1, PT, R0, R3, PT ;  /* 0x000000030000720c */ /* 0x000fc60003f26270 */
[----:B------:R-:W-:Y:S04]  /*14910*/  SHFL.IDX PT, R0, R4, 0x2, 0x181f ;  /* 0x00581f0004007f89 */ /* 0x000fe800000e0000 */
[----:B------:R-:W-:Y:S04]  /*14920*/  SHFL.IDX PT, R4, R4, 0x3, 0x181f ;  /* 0x00781f0004047f89 */ /* 0x000fe800000e0000 */
[----:B0-----:R-:W0:Y:S02]  /*14930*/  SHFL.IDX PT, R6, R5, 0x2, 0x181f ;  /* 0x00581f0005067f89 */ /* 0x001e2400000e0000 */
[----:B0-----:R-:W-:-:S05]  /*14940*/  @!P1 LEA R6, P2, R21, R6, 0x1 ;  /* 0x0000000615069211 */ /* 0x001fca00078408ff */
[----:B------:R-:W-:-:S04]  /*14950*/  @!P1 IMAD.X R0, RZ, RZ, R0, P2 ;  /* 0x000000ffff009224 */ /* 0x000fc800010e0600 */
[----:B------:R-:W-:-:S05]  /*14960*/  @!P1 IMAD.MOV.U32 R7, RZ, RZ, R0 ;  /* 0x000000ffff079224 */ /* 0x000fca00078e0000 */
[----:B------:R0:W-:Y:S02]  /*14970*/  @!P1 LDGSTS.E.BYPASS.LTC128B.128 [R20+0xd400], desc[UR42][R6.64], !P0 ;  /* 0x0d40000006149fae */ /* 0x0001e4000c101d6a */
.L_x_858:
[----:B------:R-:W-:-:S05]  /*14980*/  VIADD R25, R25, 0xb0 ;  /* 0x000000b019197836 */ /* 0x000fca0000000000 */
[----:B------:R-:W-:-:S13]  /*14990*/  ISETP.GE.AND P1, PT, R25, R3, PT ;  /* 0x000000031900720c */ /* 0x000fda0003f26270 */
[----:B------:R-:W-:-:S04]  /*149a0*/  @!P1 LEA R2, P2, R21, R2, 0x1 ;  /* 0x0000000215029211 */ /* 0x000fc800078408ff */
[----:B------:R-:W-:-:S05]  /*149b0*/  @!P1 IADD3.X R3, RZ, R4, RZ, P2, !PT ;  /* 0x00000004ff039210 */ /* 0x000fca00017fe4ff */
[----:B------:R-:W-:Y:S01]  /*149c0*/  @!PT LDS RZ, [RZ] ;  /* 0x00000000fffff984 */ /* 0x000fe20000000800 */
[----:B------:R-:W-:Y:S01]  /*149d0*/  @!PT LDS RZ, [RZ] ;  /* 0x00000000fffff984 */ /* 0x000fe20000000800 */
[----:B------:R-:W-:Y:S01]  /*149e0*/  @!PT LDS RZ, [RZ] ;  /* 0x00000000fffff984 */ /* 0x000fe20000000800 */
[----:B------:R1:W-:Y:S01]  /*149f0*/  @!P1 LDGSTS.E.BYPASS.LTC128B.128 [R20+0xdc00], desc[UR42][R2.64], !P0 ;  /* 0x0dc0000002149fae */ /* 0x0003e2000c101d6a */
[----:B------:R-:W-:Y:S01]  /*14a00*/  PLOP3.LUT P0, PT, PT, PT, PT, 0x80, 0x0 ;  /* 0x000000000000781c */ /* 0x000fe20003f0f070 */
[----:B------:R-:W-:-:S12]  /*14a10*/  NOP ;  /* 0x0000000000007918 */ /* 0x000fd80000000000 */
.L_x_683:
[----:B------:R-:W-:Y:S02]  /*14a20*/  PLOP3.LUT P1, PT, P1, P0, PT, 0xa2, 0x0 ;  /* 0x000000000000781c */ /* 0x000fe40000f21472 */
[----:B------:R-:W-:-:S08]  /*14a30*/  @P0 R2UR P1, UR4, R16 ;  /* 0x00000000100402ca */ /* 0x000fd00000020000 */
[----:B------:R-:W-:-:S05]  /*14a40*/  @P0 PLOP3.LUT P0, PT, P1, PT, PT, 0x80, 0x0 ;  /* 0x000000000000081c */ /* 0x000fca0000f0f070 */
[----:B------:R-:W-:Y:S01]  /*14a50*/  @!P1 SYNCS.ARRIVE.TRANS64.RED.A0T1 RZ, [UR4+0x16800], RZ ;  /* 0x016800ffffff99a7 */ /* 0x000fe20008200404 */
[----:B------:R-:W-:Y:S07]  /*14a60*/  @!P1 ARRIVES.LDGSTSBAR.64.TRANSCNT [UR4+0x16800] ;  /* 0x01680000ff0099b0 */ /* 0x000fee0008000a84 */
[----:B------:R-:W-:Y:S05]  /*14a70*/  @P0 BRA.U.ANY `(.L_x_683) ;  /* 0xfffffffd00e80947 */ /* 0x000fea000393ffff */
[----:B-1----:R-:W2:Y:S02]  /*14a80*/  LDL.LU R2, [R1+0x44] ;  /* 0x0000440001027983 */ /* 0x002ea40000300800 */
        /* <DEDUP_REMOVED lines=9> */
[----:B------:R-:W2:Y:S03]  /*14b20*/  SYNCS.PHASECHK.TRANS64.TRYWAIT P0, [R16+URZ+0x16820], R0 ;  /* 0x01682000100075a7 */ /* 0x000ea6000800017f */
[----:B-12---:R-:W-:Y:S05]  /*14b30*/  @!P0 BRA `(.L_x_685) ;  /* 0x0000005c00c48947 */ /* 0x006fea0003800000 */
.L_x_859:
[----:B------:R-:W-:Y:S05]  /*14b40*/  BSYNC B0 ;  /* 0x0000000000007941 */ /* 0x000fea0003800000 */
.L_x_684:
[----:B------:R-:W0:Y:S04]  /*14b50*/  LDL.LU R3, [R1+0x3c] ;  /* 0x00003c0001037983 */ /* 0x000e280000300800 */
[----:B------:R-:W2:Y:S01]  /*14b60*/  LDL R2, [R1+0x14] ;  /* 0x0000140001027983 */ /* 0x000ea20000100800 */
[----:B------:R-:W-:Y:S01]  /*14b70*/  BSSY B0, `(.L_x_686) ;  /* 0x0000109000007945 */ /* 0x000fe20003800000 */
[----:B0-----:R-:W-:-:S05]  /*14b80*/  VIADD R7, R3, 0xfffffffe ;  /* 0xfffffffe03077836 */ /* 0x001fca0000000000 */
[----:B--2---:R-:W-:-:S13]  /*14b90*/  ISETP.GE.AND P0, PT, R7, R2, PT ;  /* 0x000000020700720c */ /* 0x004fda0003f06270 */
[----:B------:R-:W-:Y:S05]  /*14ba0*/  @!P0 BRA `(.L_x_687) ;  /* 0x0000001000148947 */ /* 0x000fea0003800000 */
[----:B------:R-:W0:Y:S01]  /*14bb0*/  S2R R2, SR_TID.X ;  /* 0x0000000000027919 */ /* 0x000e220000002100 */
[----:B------:R-:W-:Y:S01]  /*14bc0*/  ULDC UR4, c[0x0][0x2f4] ;  /* 0x0000bd0000047ab9 */ /* 0x000fe20000000800 */
[----:B------:R-:W-:Y:S02]  /*14bd0*/  IMAD.MOV.U32 R6, RZ, RZ, R22 ;  /* 0x000000ffff067224 */ /* 0x000fe400078e0016 */
[----:B------:R-:W-:Y:S02]  /*14be0*/  IMAD.MOV.U32 R20, RZ, RZ, R29 ;  /* 0x000000ffff147224 */ /* 0x000fe400078e001d */
[----:B------:R-:W-:Y:S01]  /*14bf0*/  IMAD.MOV.U32 R26, RZ, RZ, R23 ;  /* 0x000000ffff1a7224 */ /* 0x000fe200078e0017 */
[----:B0-----:R-:W-:-:S04]  /*14c00*/  SHF.L.U32 R2, R2, 0x3, RZ ;  /* 0x0000000302027819 */ /* 0x001fc800000006ff */
[----:B------:R-:W-:-:S04]  /*14c10*/  LOP3.LUT R2, R2, 0x38, RZ, 0xc0, !PT ;  /* 0x0000003802027812 */ /* 0x000fc800078ec0ff */
[----:B------:R-:W-:-:S13]  /*14c20*/  ISETP.GE.AND P1, PT, R2, UR4, PT ;  /* 0x0000000402007c0c */ /* 0x000fda000bf26270 */
.L_x_700:
[----:B------:R-:W2:Y:S01]  /*14c30*/  LDL R10, [R1+0x18] ;  /* 0x00001800010a7983 */ /* 0x000ea20000100800 */
[----:B-1----:R-:W0:Y:S03]  /*14c40*/  LDC R0, c[0x0][0x430] ;  /* 0x00010c00ff007b82 */ /* 0x002e260000000800 */
[----:B------:R-:W3:Y:S04]  /*14c50*/  LDL R9, [R1+0x1c] ;  /* 0x00001c0001097983 */ /* 0x000ee80000100800 */
[----:B------:R-:W4:Y:S01]  /*14c60*/  LDL R8, [R1+0xc] ;  /* 0x00000c0001087983 */ /* 0x000f220000100800 */
[----:B------:R-:W1:Y:S01]  /*14c70*/  S2R R2, SR_TID.X ;  /* 0x0000000000027919 */ /* 0x000e620000002100 */
[----:B0-----:R-:W-:-:S13]  /*14c80*/  ISETP.NE.AND P0, PT, R0, 0x1, PT ;  /* 0x000000010000780c */ /* 0x001fda0003f05270 */
[----:B------:R-:W0:Y:S01]  /*14c90*/  @P0 LDC R5, c[0x0][0x434] ;  /* 0x00010d00ff050b82 */ /* 0x000e220000000800 */
[----:B-1----:R-:W-:-:S04]  /*14ca0*/  LOP3.LUT R3, R2, 0x7f, RZ, 0xc0, !PT ;  /* 0x0000007f02037812 */ /* 0x002fc800078ec0ff */
[----:B------:R-:W-:-:S03]  /*14cb0*/  SHF.R.U32.HI R4, RZ, 0x3, R3 ;  /* 0x00000003ff047819 */ /* 0x000fc60000011603 */
[----:B------:R-:W1:Y:S01]  /*14cc0*/  @P0 LDC R3, c[0x0][0x438] ;  /* 0x00010e00ff030b82 */ /* 0x000e620000000800 */
[----:B------:R-:W-:Y:S01]  /*14cd0*/  SHF.L.U32 R2, R2, 0x4, RZ ;  /* 0x0000000402027819 */ /* 0x000fe200000006ff */
[----:B------:R-:W-:-:S03]  /*14ce0*/  IMAD R4, R7, 0x80, R4 ;  /* 0x0000008007047824 */ /* 0x000fc600078e0204 */
[----:B------:R-:W-:Y:S01]  /*14cf0*/  LOP3.LUT R2, R2, 0x70, RZ, 0xc0, !PT ;  /* 0x0000007002027812 */ /* 0x000fe200078ec0ff */
[----:B------:R-:W-:Y:S05]  /*14d00*/  YIELD ;  /* 0x0000000000007946 */ /* 0x000fea0003800000 */
[----:B------:R-:W-:Y:S01]  /*14d10*/  ULDC.64 UR4, c[0x0][0x428] ;  /* 0x00010a0000047ab9 */ /* 0x000fe20000000a00 */
[----:B--2---:R-:W-:-:S05]  /*14d20*/  IADD3 R4, R2, R4, R10 ;  /* 0x0000000402047210 */ /* 0x004fca0007ffe00a */
[----:B0-----:R-:W-:-:S04]  /*14d30*/  @P0 IMAD.HI.U32 R5, R4, R5, RZ ;  /* 0x0000000504050227 */ /* 0x001fc800078e00ff */
[----:B------:R-:W-:Y:S01]  /*14d40*/  IMAD.MOV.U32 R2, RZ, RZ, R4 ;  /* 0x000000ffff027224 */ /* 0x000fe200078e0004 */
[----:B-1----:R-:W-:-:S05]  /*14d50*/  @P0 SHF.R.U32.HI R2, RZ, R3, R5 ;  /* 0x00000003ff020219 */ /* 0x002fca0000011605 */
[----:B------:R-:W-:-:S04]  /*14d60*/  IMAD.MOV R3, RZ, RZ, -R2 ;  /* 0x000000ffff037224 */ /* 0x000fc800078e0a02 */
[----:B------:R-:W-:Y:S01]  /*14d70*/  IMAD R0, R0, R3, R4 ;  /* 0x0000000300007224 */ /* 0x000fe200078e0204 */
        /* <DEDUP_REMOVED lines=9> */
[----:B------:R-:W-:Y:S02]  /*14e10*/  IMAD.U32 R8, RZ, RZ, UR38 ;  /* 0x00000026ff087e24 */ /* 0x000fe4000f8e00ff */
[----:B------:R-:W-:-:S03]  /*14e20*/  VIADD R22, R6, 0x1 ;  /* 0x0000000106167836 */ /* 0x000fc60000000000 */
[----:B------:R-:W-:Y:S02]  /*14e30*/  ISETP.NE.AND P2, PT, R8, 0x3, PT ;  /* 0x000000030800780c */ /* 0x000fe40003f45270 */
        /* <DEDUP_REMOVED lines=8> */
.L_x_688:
[----:B------:R-:W-:Y:S01]  /*14ec0*/  LEA R5, R22, R16, 0x3 ;  /* 0x0000001016057211 */ /* 0x000fe200078e18ff */
[----:B------:R-:W-:Y:S01]  /*14ed0*/  BSSY B1, `(.L_x_689) ;  /* 0x0000004000017945 */ /* 0x000fe20003800000 */
[----:B------:R-:W-:-:S04]  /*14ee0*/  SHF.L.U32 R2, R29, 0x1f, RZ ;  /* 0x0000001f1d027819 */ /* 0x000fc800000006ff */
[----:B------:R-:W0:Y:S02]  /*14ef0*/  SYNCS.PHASECHK.TRANS64.TRYWAIT P0, [R5+URZ+0x16840], R2 ;  /* 0x01684002050075a7 */ /* 0x000e24000800017f */
[----:B0-----:R-:W-:Y:S05]  /*14f00*/  @!P0 BRA `(.L_x_690) ;  /* 0x0000005800e48947 */ /* 0x001fea0003800000 */
.L_x_860:
[----:B------:R-:W-:Y:S05]  /*14f10*/  BSYNC B1 ;  /* 0x0000000000017941 */ /* 0x000fea0003800000 */
.L_x_689:
[----:B------:R-:W2:Y:S01]  /*14f20*/  LDL R3, [R1] ;  /* 0x0000000001037983 */ /* 0x000ea20000100800 */
[----:B------:R-:W-:Y:S01]  /*14f30*/  SHF.R.S32.HI R21, RZ, 0x1f, R0 ;  /* 0x0000001fff157819 */ /* 0x000fe20000011400 */
[----:B------:R-:W-:Y:S01]  /*14f40*/  ULDC.64 UR4, c[0x0][0x300] ;  /* 0x0000c00000047ab9 */ /* 0x000fe20000000a00 */
[----:B------:R-:W-:Y:S01]  /*14f50*/  ULDC.64 UR6, c[0x0][0x2e8] ;  /* 0x0000ba0000067ab9 */ /* 0x000fe20000000a00 */
[----:B------:R-:W1:Y:S02]  /*14f60*/  S2R R8, SR_TID.X ;  /* 0x0000000000087919 */ /* 0x000e640000002100 */
[----:B------:R-:W-:Y:S01]  /*14f70*/  IMAD R7, R21, UR4, RZ ;  /* 0x0000000415077c24 */ /* 0x000fe2000f8e02ff */
[----:B------:R-:W3:Y:S03]  /*14f80*/  S2R R9, SR_TID.X ;  /* 0x0000000000097919 */ /* 0x000ee60000002100 */
[----:B------:R-:W-:Y:S01]  /*14f90*/  IMAD R7, R0, UR5, R7 ;  /* 0x0000000500077c24 */ /* 0x000fe2000f8e0207 */
[----:B-1----:R-:W-:-:S05]  /*14fa0*/  LOP3.LUT R8, R8, 0x7f, RZ, 0xc0, !PT ;  /* 0x0000007f08087812 */ /* 0x002fca00078ec0ff */
[----:B------:R-:W-:Y:S01]  /*14fb0*/  IMAD.SHL.U32 R11, R8, 0x8, RZ ;  /* 0x00000008080b7824 */ /* 0x000fe200078e00ff */
[----:B---3--:R-:W-:-:S04]  /*14fc0*/  SHF.L.U32 R8, R9, 0x3, RZ ;  /* 0x0000000309087819 */ /* 0x008fc800000006ff */
        /* <DEDUP_REMOVED lines=19> */
[----:B------:R-:W0:Y:S01]  /*15100*/  S2R R3, SR_TID.X ;  /* 0x0000000000037919 */ /* 0x000e220000002100 */
[----:B------:R-:W-:Y:S01]  /*15110*/  IMAD R8, R8, 0x2, R16 ;  /* 0x0000000208087824 */ /* 0x000fe200078e0210 */
[----:B------:R-:W1:Y:S01]  /*15120*/  SHFL.IDX PT, R2, R9, RZ, 0x181f ;  /* 0x00181fff09027589 */ /* 0x000e6200000e0000 */
[----:B0-----:R-:W-:-:S03]  /*15130*/  IMAD.SHL.U32 R11, R3, 0x8, RZ ;  /* 0x00000008030b7824 */ /* 0x001fc600078e00ff */
[----:B------:R-:W0:Y:S02]  /*15140*/  SHFL.IDX PT, R3, R10, RZ, 0x181f ;  /* 0x00181fff0a037589 */ /* 0x000e2400000e0000 */
[----:B------:R-:W-:-:S05]  /*15150*/  LOP3.LUT R11, R11, 0x38, RZ, 0xc0, !PT ;  /* 0x000000380b0b7812 */ /* 0x000fca00078ec0ff */
[----:B------:R-:W-:-:S05]  /*15160*/  IMAD.SHL.U32 R7, R11, 0x2, RZ ;  /* 0x000000020b077824 */ /* 0x000fca00078e00ff */
[----:B-1----:R-:W-:-:S04]  /*15170*/  IADD3 R2, P0, R2, R7, RZ ;  /* 0x0000000702027210 */ /* 0x002fc80007f1e0ff */
[----:B0-----:R-:W-:-:S05]  /*15180*/  IADD3.X R3, RZ, R3, RZ, P0, !PT ;  /* 0x00000003ff037210 */ /* 0x001fca00007fe4ff */
[----:B------:R-:W-:Y:S01]  /*15190*/  @!PT LDS RZ, [RZ] ;  /* 0x00000000fffff984 */ /* 0x000fe20000000800 */
        /* <DEDUP_REMOVED lines=33> */
.L_x_878:
        /* <DEDUP_REMOVED lines=8> */
.L_x_692:
[----:B------:R-:W-:Y:S02]  /*15430*/  PLOP3.LUT P2, PT, P2, P0, PT, 0xa2, 0x0 ;  /* 0x000000000000781c */ /* 0x000fe40001741472 */
[----:B------:R-:W-:-:S08]  /*15440*/  @P0 R2UR P2, UR4, R5 ;  /* 0x00000000050402ca */ /* 0x000fd00000040000 */
[----:B------:R-:W-:-:S05]  /*15450*/  @P0 PLOP3.LUT P0, PT, P2, PT, PT, 0x80, 0x0 ;  /* 0x000000000000081c */ /* 0x000fca000170f070 */
[----:B------:R-:W-:Y:S01]  /*15460*/  @!P2 SYNCS.ARRIVE.TRANS64.RED.A0T1 RZ, [UR4+0x16830], RZ ;  /* 0x016830ffffffa9a7 */ /* 0x000fe20008200404 */
[----:B------:R-:W-:Y:S07]  /*15470*/  @!P2 ARRIVES.LDGSTSBAR.64.TRANSCNT [UR4+0x16830] ;  /* 0x01683000ff00a9b0 */ /* 0x000fee0008000a84 */
[----:B------:R-:W-:Y:S05]  /*15480*/  @P0 BRA.U.ANY `(.L_x_692) ;  /* 0xfffffffd00e80947 */ /* 0x000fea000393ffff */
[----:B------:R-:W-:Y:S01]  /*15490*/  NOP ;  /* 0x0000000000007918 */ /* 0x000fe20000000000 */
[----:B-1----:R-:W-:-:S05]  /*154a0*/  IMAD.U32 R2, RZ, RZ, UR38 ;  /* 0x00000026ff027e24 */ /* 0x002fca000f8e00ff */
[----:B------:R-:W-:-:S13]  /*154b0*/  ISETP.NE.AND P3, PT, R2, 0x3, PT ;  /* 0x000000030200780c */ /* 0x000fda0003f65270 */
[----:B------:R-:W-:Y:S05]  /*154c0*/  @!P3 BRA `(.L_x_693) ;  /* 0x000000000004b947 */ /* 0x000fea0003800000 */
[----:B------:R-:W-:Y:S01]  /*154d0*/  BPT.TRAP 0x1 ;  /* 0x000000040000795c */ /* 0x000fe20000300000 */
.L_x_693:
[----:B------:R1:W-:Y:S01]  /*154e0*/  SYNCS.ARRIVE.TRANS64.A1T0 RZ, [R5+URZ+0x16830], RZ ;  /* 0x016830ff05ff79a7 */ /* 0x0003e2000810003f */
[----:B------:R-:W-:Y:S05]  /*154f0*/  @!P3 BRA `(.L_x_694) ;  /* 0x000000000004b947 */ /* 0x000fea0003800000 */
[----:B------:R-:W-:Y:S01]  /*15500*/  BPT.TRAP 0x1 ;  /* 0x000000040000795c */ /* 0x000fe20000300000 */
.L_x_694:
[----:B------:R-:W-:Y:S01]  /*15510*/  SHF.L.U32 R2, R20, 0x1f, RZ ;  /* 0x0000001f14027819 */ /* 0x000fe200000006ff */
[----:B-1----:R-:W-:Y:S01]  /*15520*/  IMAD R5, R6, 0x8, R16 ;  /* 0x0000000806057824 */ /* 0x002fe200078e0210 */
[----:B------:R-:W-:Y:S03]  /*15530*/  BSSY B1, `(.L_x_695) ;  /* 0x0000003000017945 */ /* 0x000fe60003800000 */
[----:B------:R-:W1:Y:S02]  /*15540*/  SYNCS.PHASECHK.TRANS64.TRYWAIT P0, [R5+URZ+0x16860], R2 ;  /* 0x01686002050075a7 */ /* 0x000e64000800017f */
[----:B-1----:R-:W-:Y:S05]  /*15550*/  @!P0 BRA `(.L_x_696) ;  /* 0x0000005c00a08947 */ /* 0x002fea0003800000 */
.L_x_879:
[----:B------:R-:W-:Y:S05]  /*15560*/  BSYNC B1 ;  /* 0x0000000000017941 */ /* 0x000fea0003800000 */
.L_x_695:
[----:B------:R-:W2:Y:S01]  /*15570*/  LDL R8, [R1+0x10] ;  /* 0x0000100001087983 */ /* 0x000ea20000100800 */
[----:B------:R-:W0:Y:S01]  /*15580*/  S2R R11, SR_TID.X ;  /* 0x00000000000b7919 */ /* 0x000e220000002100 */
[----:B------:R-:W-:Y:S01]  /*15590*/  UMOV UR4, 0xffffffff ;  /* 0xffffffff00047882 */ /* 0x000fe20000000000 */
[C---:B0-----:R-:W-:Y:S02]  /*155a0*/  SHF.L.U32 R9, R11.reuse, 0x3, RZ ;  /* 0x000000030b097819 */ /* 0x041fe400000006ff */
[----:B------:R-:W-:Y:S02]  /*155b0*/  LOP3.LUT R3, R11, 0x7f, RZ, 0xc0, !PT ;  /* 0x0000007f0b037812 */ /* 0x000fe400078ec0ff */
[----:B------:R-:W-:-:S03]  /*155c0*/  LOP3.LUT R9, R9, 0x1f8, RZ, 0xc0, !PT ;  /* 0x000001f809097812 */ /* 0x000fc600078ec0ff */
[----:B------:R-:W-:Y:S01]  /*155d0*/  IMAD.SHL.U32 R10, R3, 0x8, RZ ;  /* 0x00000008030a7824 */ /* 0x000fe200078e00ff */
        /* <DEDUP_REMOVED lines=8> */
[----:B------:R-:W-:Y:S02]  /*15660*/  ISETP.LT.OR P0, PT, R8, 0x1, P1 ;  /* 0x000000010800780c */ /* 0x000fe40000f01670 */
[----:B------:R-:W-:Y:S01]  /*15670*/  LEA R6, R6, R16, 0x1 ;  /* 0x0000001006067211 */ /* 0x000fe200078e08ff */
[----:B------:R-:W1:Y:S01]  /*15680*/  SHFL.IDX PT, R3, R19, RZ, 0x181f ;  /* 0x00181fff13037589 */ /* 0x000e6200000e0000 */
[----:B0-----:R-:W-:-:S05]  /*15690*/  IADD3 R2, P2, R2, R7, RZ ;  /* 0x0000000702027210 */ /* 0x001fca0007f5e0ff */
[----:B-1----:R-:W-:-:S05]  /*156a0*/  IMAD.X R3, RZ, RZ, R3, P2 ;  /* 0x000000ffff037224 */ /* 0x002fca00010e0603 */
        /* <DEDUP_REMOVED lines=40> */
.L_x_897:
        /* <DEDUP_REMOVED lines=14> */
[----:B------:R-:W-:-:S03]  /*15a10*/  NOP ;  /* 0x0000000000007918 */ /* 0x000fc60000000000 */
[----:B------:R-:W-:-:S03]  /*15a20*/  IADD3 R3, R3, R6, RZ ;  /* 0x0000000603037210 */ /* 0x000fc60007ffe0ff */
        /* <DEDUP_REMOVED lines=9> */
.L_x_698:
[----:B------:R-:W-:Y:S02]  /*15ac0*/  PLOP3.LUT P2, PT, P2, P0, PT, 0xa2, 0x0 ;  /* 0x000000000000781c */ /* 0x000fe40001741472 */
[----:B------:R-:W-:-:S08]  /*15ad0*/  @P0 R2UR P2, UR4, R5 ;  /* 0x00000000050402ca */ /* 0x000fd00000040000 */
[----:B------:R-:W-:-:S05]  /*15ae0*/  @P0 PLOP3.LUT P0, PT, P2, PT, PT, 0x80, 0x0 ;  /* 0x000000000000081c */ /* 0x000fca000170f070 */
[----:B------:R-:W-:Y:S01]  /*15af0*/  @!P2 SYNCS.ARRIVE.TRANS64.RED.A0T1 RZ, [UR4+0x16850], RZ ;  /* 0x016850ffffffa9a7 */ /* 0x000fe20008200404 */
[----:B------:R-:W-:Y:S07]  /*15b00*/  @!P2 ARRIVES.LDGSTSBAR.64.TRANSCNT [UR4+0x16850] ;  /* 0x01685000ff00a9b0 */ /* 0x000fee0008000a84 */
[----:B------:R-:W-:Y:S05]  /*15b10*/  @P0 BRA.U.ANY `(.L_x_698) ;  /* 0xfffffffd00e80947 */ /* 0x000fea000393ffff */
[----:B------:R-:W-:Y:S01]  /*15b20*/  NOP ;  /* 0x0000000000007918 */ /* 0x000fe20000000000 */
[----:B------:R-:W-:Y:S02]  /*15b30*/  IMAD.U32 R2, RZ, RZ, UR38 ;  /* 0x00000026ff027e24 */ /* 0x000fe4000f8e00ff */
[----:B------:R-:W-:-:S03]  /*15b40*/  IMAD.MOV.U32 R19, RZ, RZ, R0 ;  /* 0x000000ffff137224 */ /* 0x000fc600078e0000 */
[----:B------:R-:W-:-:S13]  /*15b50*/  ISETP.NE.AND P3, PT, R2, 0x3, PT ;  /* 0x000000030200780c */ /* 0x000fda0003f65270 */
[----:B------:R-:W-:Y:S05]  /*15b60*/  @!P3 BRA `(.L_x_699) ;  /* 0x000000000004b947 */ /* 0x000fea0003800000 */
[----:B------:R-:W-:Y:S01]  /*15b70*/  BPT.TRAP 0x1 ;  /* 0x000000040000795c */ /* 0x000fe20000300000 */
.L_x_699:
[----:B------:R-:W2:Y:S01]  /*15b80*/  LDL R0, [R1+0x14] ;  /* 0x0000140001007983 */ /* 0x000ea20000100800 */
[----:B------:R0:W-:Y:S01]  /*15b90*/  SYNCS.ARRIVE.TRANS64.A1T0 RZ, [R5+URZ+0x16850], RZ ;  /* 0x016850ff05ff79a7 */ /* 0x0001e2000810003f */
[C---:B------:R-:W-:Y:S01]  /*15ba0*/  IADD3 R7, R23.reuse, -0x1, RZ ;  /* 0xffffffff17077810 */ /* 0x040fe20007ffe0ff */
[----:B------:R-:W-:Y:S02]  /*15bb0*/  IMAD.MOV.U32 R6, RZ, RZ, R22 ;  /* 0x000000ffff067224 */ /* 0x000fe400078e0016 */
[----:B------:R-:W-:Y:S02]  /*15bc0*/  IMAD.MOV.U32 R20, RZ, RZ, R29 ;  /* 0x000000ffff147224 */ /* 0x000fe400078e001d */
[----:B------:R-:W-:Y:S01]  /*15bd0*/  IMAD.MOV.U32 R26, RZ, RZ, R23 ;  /* 0x000000ffff1a7224 */ /* 0x000fe200078e0017 */
[----:B--2---:R-:W-:-:S13]  /*15be0*/  ISETP.GT.AND P0, PT, R23, R0, PT ;  /* 0x000000001700720c */ /* 0x004fda0003f04270 */
[----:B0-----:R-:W-:Y:S05]  /*15bf0*/  @P0 BRA `(.L_x_700) ;  /* 0xfffffff0000c0947 */ /* 0x001fea000383ffff */
.L_x_687:
[----:B------:R-:W-:Y:S05]  /*15c00*/  BSYNC B0 ;  /* 0x0000000000007941 */ /* 0x000fea0003800000 */
.L_x_686:
[----:B-1----:R-:W0:Y:S01]  /*15c10*/  S2R R0, SR_TID.X ;  /* 0x0000000000007919 */ /* 0x002e220000002100 */
        /* <DEDUP_REMOVED lines=16> */
.L_x_702:
[----:B------:R-:W-:Y:S05]  /*15d20*/  BSYNC B0 ;  /* 0x0000000000007941 */ /* 0x000fea0003800000 */
.L_x_701:
[----:B------:R-:W-:-:S04]  /*15d30*/  MOV R0, UR38 ;  /* 0x0000002600007c02 */ /* 0x000fc80008000f00 */
[----:B------:R-:W-:-:S13]  /*15d40*/  ISETP.NE.AND P0, PT, R0, 0x3, PT ;  /* 0x000000030000780c */ /* 0x000fda0003f05270 */
[----:B------:R-:W-:Y:S05]  /*15d50*/  @!P0 BRA `(.L_x_703) ;  /* 0x0000000000048947 */ /* 0x000fea0003800000 */
[----:B------:R-:W-:Y:S01]  /*15d60*/  BPT.TRAP 0x1 ;  /* 0x000000040000795c */ /* 0x000fe20000300000 */
.L_x_703:
[----:B------:R-:W2:Y:S01]  /*15d70*/  LDL.LU R2, [R1+0x10] ;  /* 0x0000100001027983 */ /* 0x000ea20000300800 */
[----:B------:R-:W-:Y:S01]  /*15d80*/  IMAD R0, R22, 0x8, R16 ;  /* 0x0000000816007824 */ /* 0x000fe200078e0210 */
[----:B------:R-:W-:Y:S01]  /*15d90*/  SHF.L.U32 R3, R29, 0x1f, RZ ;  /* 0x0000001f1d037819 */ /* 0x000fe200000006ff */
[----:B------:R-:W-:Y:S03]  /*15da0*/  BSSY B0, `(.L_x_704) ;  /* 0x0000004000007945 */ /* 0x000fe60003800000 */
[----:B------:R-:W0:Y:S01]  /*15db0*/  SYNCS.PHASECHK.TRANS64.TRYWAIT P0, [R0+URZ+0x16860], R3 ;  /* 0x01686003000075a7 */ /* 0x000e22000800017f */
[----:B--2---:R-:W-:Y:S01]  /*15dc0*/  IMAD R6, R23, -0x80, R2 ;  /* 0xffffff8017067824 */ /* 0x004fe200078e0202 */
[----:B0-----:R-:W-:Y:S06]  /*15dd0*/  @!P0 BRA `(.L_x_705) ;  /* 0x0000005c00dc8947 */ /* 0x001fec0003800000 */
.L_x_898:
[----:B------:R-:W-:Y:S05]  /*15de0*/  BSYNC B0 ;  /* 0x0000000000007941 */ /* 0x000fea0003800000 */
.L_x_704:
[----:B------:R-:W1:Y:S01]  /*15df0*/  S2R R8, SR_TID.X ;  /* 0x0000000000087919 */ /* 0x000e620000002100 */
[----:B------:R-:W-:Y:S01]  /*15e00*/  ULDC UR4, c[0x0][0x2f4] ;  /* 0x0000bd0000047ab9 */ /* 0x000fe20000000800 */
[C---:B-1----:R-:W-:Y:S01]  /*15e10*/  SHF.L.U32 R2, R8.reuse, 0x3, RZ ;  /* 0x0000000308027819 */ /* 0x042fe200000006ff */
[C---:B------:R-:W-:Y:S01]  /*15e20*/  IMAD.SHL.U32 R7, R8.reuse, 0x8, RZ ;  /* 0x0000000808077824 */ /* 0x040fe200078e00ff */
[----:B------:R-:W-:Y:S02]  /*15e30*/  LOP3.LUT R5, R8, 0x7f, RZ, 0xc0, !PT ;  /* 0x0000007f08057812 */ /* 0x000fe400078ec0ff */
[----:B------:R-:W-:Y:S02]  /*15e40*/  LOP3.LUT R2, R2, 0x1f8, RZ, 0xc0, !PT ;  /* 0x000001f802027812 */ /* 0x000fe400078ec0ff */
[----:B------:R-:W-:Y:S01]  /*15e50*/  LOP3.LUT R7, R7, 0x38, RZ, 0xc0, !PT ;  /* 0x0000003807077812 */ /* 0x000fe200078ec0ff */
[----:B------:R-:W-:Y:S01]  /*15e60*/  IMAD.SHL.U32 R4, R5, 0x8, RZ ;  /* 0x0000000805047824 */ /* 0x000fe200078e00ff */
[----:B------:R-:W-:-:S02]  /*15e70*/  LOP3.LUT R2, R2, 0x38, R8, 0x78, !PT ;  /* 0x0000003802027812 */ /* 0x000fc400078e7808 */
[----:B------:R-:W-:Y:S01]  /*15e80*/  ISETP.GE.AND P0, PT, R7, UR4, PT ;  /* 0x0000000407007c0c */ /* 0x000fe2000bf06270 */
[----:B------:R-:W-:Y:S01]  /*15e90*/  UMOV UR4, 0xffffffff ;  /* 0xffffffff00047882 */ /* 0x000fe20000000000 */
[----:B------:R-:W-:Y:S02]  /*15ea0*/  SHF.R.U32.HI R5, RZ, 0x3, R5 ;  /* 0x00000003ff057819 */ /* 0x000fe40000011605 */
[----:B------:R-:W-:-:S03]  /*15eb0*/  LOP3.LUT R2, R2, 0x200, R4, 0xf8, !PT ;  /* 0x0000020002027812 */ /* 0x000fc600078ef804 */
[----:B------:R-:W-:Y:S02]  /*15ec0*/  IMAD.IADD R6, R6, 0x1, -R5 ;  /* 0x0000000106067824 */ /* 0x000fe400078e0a05 */
        /* <DEDUP_REMOVED lines=8> */
[----:B------:R-:W1:Y:S02]  /*15f50*/  SHFL.IDX PT, R14, R18, 0x1, 0x181f ;  /* 0x00381f00120e7f89 */ /* 0x000e6400000e0000 */
        /* <DEDUP_REMOVED lines=39> */
.L_x_916:
        /* <DEDUP_REMOVED lines=9> */
.L_x_707:
[----:B------:R-:W-:Y:S02]  /*16260*/  PLOP3.LUT P1, PT, P1, P0, PT, 0xa2, 0x0 ;  /* 0x000000000000781c */ /* 0x000fe40000f21472 */
[----:B------:R-:W-:-:S08]  /*16270*/  @P0 R2UR P1, UR4, R0 ;  /* 0x00000000000402ca */ /* 0x000fd00000020000 */
[----:B------:R-:W-:-:S05]  /*16280*/  @P0 PLOP3.LUT P0, PT, P1, PT, PT, 0x80, 0x0 ;  /* 0x000000000000081c */ /* 0x000fca0000f0f070 */
[----:B------:R-:W-:Y:S01]  /*16290*/  @!P1 SYNCS.ARRIVE.TRANS64.RED.A0T1 RZ, [UR4+0x16850], RZ ;  /* 0x016850ffffff99a7 */ /* 0x000fe20008200404 */
[----:B------:R-:W-:Y:S07]  /*162a0*/  @!P1 ARRIVES.LDGSTSBAR.64.TRANSCNT [UR4+0x16850] ;  /* 0x01685000ff0099b0 */ /* 0x000fee0008000a84 */
[----:B------:R-:W-:Y:S05]  /*162b0*/  @P0 BRA.U.ANY `(.L_x_707) ;  /* 0xfffffffd00e80947 */ /* 0x000fea000393ffff */
[----:B------:R-:W-:Y:S01]  /*162c0*/  NOP ;  /* 0x0000000000007918 */ /* 0x000fe20000000000 */
[----:B0-----:R-:W-:-:S05]  /*162d0*/  IMAD.U32 R2, RZ, RZ, UR38 ;  /* 0x00000026ff027e24 */ /* 0x001fca000f8e00ff */
[----:B------:R-:W-:-:S13]  /*162e0*/  ISETP.NE.AND P2, PT, R2, 0x3, PT ;  /* 0x000000030200780c */ /* 0x000fda0003f45270 */
[----:B------:R-:W-:Y:S05]  /*162f0*/  @!P2 BRA `(.L_x_708) ;  /* 0x000000000004a947 */ /* 0x000fea0003800000 */
[----:B------:R-:W-:Y:S01]  /*16300*/  BPT.TRAP 0x1 ;  /* 0x000000040000795c */ /* 0x000fe20000300000 */
.L_x_708:
[----:B------:R-:W-:Y:S01]  /*16310*/  VIADD R22, R22, 0x1 ;  /* 0x0000000116167836 */ /* 0x000fe20000000000 */
[----:B------:R0:W-:Y:S04]  /*16320*/  SYNCS.ARRIVE.TRANS64.A1T0 RZ, [R0+URZ+0x16850], RZ ;  /* 0x016850ff00ff79a7 */ /* 0x0001e8000810003f */
[----:B------:R-:W-:-:S04]  /*16330*/  ISETP.NE.AND P0, PT, R22, 0x2, PT ;  /* 0x000000021600780c */ /* 0x000fc80003f05270 */
[----:B0-----:R-:W-:Y:S02]  /*16340*/  SEL R0, RZ, 0x1, P0 ;  /* 0x00000001ff007807 */ /* 0x001fe40000000000 */
[----:B------:R-:W-:Y:S02]  /*16350*/  SEL R22, R22, RZ, P0 ;  /* 0x000000ff16167207 */ /* 0x000fe40000000000 */
[----:B------:R-:W-:-:S07]  /*16360*/  LOP3.LUT R29, R29, R0, RZ, 0x3c, !PT ;  /* 0x000000001d1d7212 */ /* 0x000fce00078e3cff */
.L_x_667:
[----:B------:R-:W-:Y:S05]  /*16370*/  BSYNC B7 ;  /* 0x0000000000077941 */ /* 0x000fea0003800000 */
.L_x_665:
[----:B------:R-:W2:Y:S02]  /*16380*/  LDL R0, [R1] ;  /* 0x0000000001007983 */ /* 0x000ea40000100800 */
[----:B--2---:R-:W-:-:S13]  /*16390*/  LOP3.LUT P0, RZ, R0, 0x4, RZ, 0xc0, !PT ;  /* 0x0000000400ff7812 */ /* 0x004fda000780c0ff */
[----:B------:R-:W-:Y:S05]  /*163a0*/  @!P0 BRA `(.L_x_709) ;  /* 0x0000000000248947 */ /* 0x000fea0003800000 */
[----:B------:R-:W-:Y:S05]  /*163b0*/  WARPSYNC.ALL ;  /* 0x0000000000007948 */ /* 0x000fea0003800000 */
[----:B------:R-:W2:Y:S08]  /*163c0*/  S2UR UR5, SR_CgaCtaId ;  /* 0x00000000000579c3 */ /* 0x000eb00000008800 */
[----:B------:R-:W-:Y:S06]  /*163d0*/  BAR.SYNC.DEFER_BLOCKING 0x5, 0x200 ;  /* 0x0148000000007b1d */ /* 0x000fec0000010000 */
[----:B------:R-:W-:-:S02]  /*163e0*/  UMOV UR4, 0x400 ;  /* 0x0000040000047882 */ /* 0x000fc40000000000 */
[----:B--2---:R-:W-:-:S06]  /*163f0*/  ULEA UR4, UR5, UR4, 0x18 ;  /* 0x0000000405047291 */ /* 0x004fcc000f8ec03f */
[----:B------:R-:W-:-:S05]  /*16400*/  IMAD.U32 R16, RZ, RZ, UR4 ;  /* 0x00000004ff107e24 */ /* 0x000fca000f8e00ff */
[----:B------:R2:W3:Y:S01]  /*16410*/  LDS.128 R24, [R16+0x168d0] ;  /* 0x0168d00010187984 */ /* 0x0004e20000000c00 */
[----:B------:R-:W-:Y:S06]  /*16420*/  BAR.ARV 0x4, 0x200 ;  /* 0x0108000000007b1d */ /* 0x000fec0000002000 */
[----:B------:R-:W-:Y:S05]  /*16430*/  BRA `(.L_x_710) ;  /* 0x0000000800d07947 */ /* 0x000fea0003800000 */
.L_x_709:
[----:B------:R-:W0:Y:S01]  /*16440*/  S2R R0, SR_TID.X ;  /* 0x0000000000007919 */ /* 0x000e220000002100 */
[----:B------:R-:W-:Y:S01]  /*16450*/  UMOV UR4, 0xffffffff ;  /* 0xffffffff00047882 */ /* 0x000fe20000000000 */
[----:B0-----:R-:W-:-:S04]  /*16460*/  LOP3.LUT R9, R0, 0x1f, RZ, 0xc0, !PT ;  /* 0x0000001f00097812 */ /* 0x001fc800078ec0ff */
[----:B------:R-:W-:Y:S01]  /*16470*/  ISETP.NE.AND P0, PT, R9, 0x1f, PT ;  /* 0x0000001f0900780c */ /* 0x000fe20003f05270 */
[----:B------:R-:W-:-:S12]  /*16480*/  BRA.DIV UR4, `(.L_x_711) ;  /* 0x0000006204707947 */ /* 0x000fd8000b800000 */
[----:B-1----:R-:W-:Y:S01]  /*16490*/  IADD3 R7, R27, R9, RZ ;  /* 0x000000091b077210 */ /* 0x002fe20007ffe0ff */
[----:B------:R-:W-:-:S03]  /*164a0*/  ULDC UR4, c[0x0][0xc3c] ;  /* 0x00030f0000047ab9 */ /* 0x000fc60000000800 */
        /* <DEDUP_REMOVED lines=8> */
[C---:B------:R-:W-:Y:S01]  /*16530*/  ISETP.GE.U32.AND P2, PT, R9.reuse, 0x2, PT ;  /* 0x000000020900780c */ /* 0x040fe20003f46070 */
[----:B------:R-:W-:Y:S01]  /*16540*/  IMAD.MOV.U32 R7, RZ, RZ, RZ ;  /* 0x000000ffff077224 */ /* 0x000fe200078e00ff */
[C---:B------:R-:W-:Y:S01]  /*16550*/  ISETP.GE.U32.AND P3, PT, R9.reuse, 0x4, PT ;  /* 0x000000040900780c */ /* 0x040fe20003f66070 */
[----:B------:R-:W-:Y:S01]  /*16560*/  SHFL.IDX PT, R0, R24, RZ, 0x1f ;  /* 0x00001fff18007589 */ /* 0x000fe200000e0000 */
[C---:B------:R-:W-:Y:S02]  /*16570*/  ISETP.GE.U32.AND P4, PT, R9.reuse, 0x8, PT ;  /* 0x000000080900780c */ /* 0x040fe40003f86070 */
[----:B------:R-:W-:Y:S01]  /*16580*/  ISETP.GE.U32.AND P5, PT, R9, 0x10, PT ;  /* 0x000000100900780c */ /* 0x000fe20003fa6070 */
[----:B------:R0:W-:Y:S02]  /*16590*/  SHFL.IDX PT, R6, R24, 0x1, 0x1f ;  /* 0x00201f0018067f89 */ /* 0x0001e400000e0000 */
[----:B0-----:R-:W-:-:S02]  /*165a0*/  IMAD.MOV.U32 R24, RZ, RZ, RZ ;  /* 0x000000ffff187224 */ /* 0x001fc400078e00ff */
[----:B--2---:R-:W-:Y:S01]  /*165b0*/  @!P1 IMAD.MOV.U32 R7, RZ, RZ, R8 ;  /* 0x000000ffff079224 */ /* 0x004fe200078e0008 */
[----:B---3--:R-:W-:Y:S02]  /*165c0*/  @!P1 MOV R4, R5 ;  /* 0x0000000500049202 */ /* 0x008fe40000000f00 */
        /* <DEDUP_REMOVED lines=17> */
[----:B------:R0:W1:Y:S02]  /*166e0*/  SHFL.IDX PT, R14, R3, 0x1f, 0x1f ;  /* 0x03e01f00030e7f89 */ /* 0x00006400000e0000 */
.L_x_926:
[----:B------:R-:W-:Y:S02]  /*166f0*/  ULDC UR4, c[0x0][0xc38] ;  /* 0x00030e0000047ab9 */ /* 0x000fe40000000800 */
[----:B------:R-:W-:-:S04]  /*16700*/  IMAD.U32 R2, RZ, RZ, UR4 ;  /* 0x00000004ff027e24 */ /* 0x000fc8000f8e00ff */
[----:B-1----:R-:W-:-:S05]  /*16710*/  IMAD R5, R14, R2, RZ ;  /* 0x000000020e057224 */ /* 0x002fca00078e02ff */
[----:B------:R-:W-:-:S04]  /*16720*/  IADD3 R6, R6, R5, RZ ;  /* 0x0000000506067210 */ /* 0x000fc80007ffe0ff */
[----:B------:R-:W-:-:S13]  /*16730*/  ISETP.GT.AND P6, PT, R6, R0, PT ;  /* 0x000000000600720c */ /* 0x000fda0003fc4270 */
[----:B------:R-:W-:Y:S05]  /*16740*/  @P6 BRA `(.L_x_712) ;  /* 0x0000000000a46947 */ /* 0x000fea0003800000 */
.L_x_715:
[----:B------:R-:W1:Y:S01]  /*16750*/  LDC R2, c[0x0][0xc3c] ;  /* 0x00030f00ff027b82 */ /* 0x000e620000000800 */
[----:B------:R-:W-:-:S05]  /*16760*/  VIADD R27, R27, 0x1f ;  /* 0x0000001f1b1b7836 */ /* 0x000fca0000000000 */
[----:B-1----:R-:W-:-:S13]  /*16770*/  ISETP.GE.AND P6, PT, R27, R2, PT ;  /* 0x000000021b00720c */ /* 0x002fda0003fc6270 */
[----:B------:R-:W-:Y:S05]  /*16780*/  @P6 BRA `(.L_x_713) ;  /* 0x0000000400b86947 */ /* 0x000fea0003800000 */
[----:B0-----:R-:W0:Y:S01]  /*16790*/  S2R R3, SR_TID.X ;  /* 0x0000000000037919 */ /* 0x001e220000002100 */
[----:B------:R-:W-:Y:S01]  /*167a0*/  IMAD.MOV.U32 R7, RZ, RZ, RZ ;  /* 0x000000ffff077224 */ /* 0x000fe200078e00ff */
[----:B0-----:R-:W-:-:S05]  /*167b0*/  LOP3.LUT R3, R3, 0x1f, RZ, 0xc0, !PT ;  /* 0x0000001f03037812 */ /* 0x001fca00078ec0ff */
[----:B------:R-:W-:-:S05]  /*167c0*/  IMAD.IADD R9, R27, 0x1, R3 ;  /* 0x000000011b097824 */ /* 0x000fca00078e0203 */
[----:B------:R-:W-:-:S13]  /*167d0*/  ISETP.GE.OR P6, PT, R9, R2, !P0 ;  /* 0x000000020900720c */ /* 0x000fda00047c6670 */
[----:B------:R-:W0:Y:S08]  /*167e0*/  @!P6 LDC.64 R2, c[0x0][0xc80] ;  /* 0x00032000ff02eb82 */ /* 0x000e300000000a00 */
[----:B------:R-:W1:Y:S01]  /*167f0*/  @!P6 LDC.64 R4, c[0x0][0xc78] ;  /* 0x00031e00ff04eb82 */ /* 0x000e620000000a00 */
[----:B0-----:R-:W-:-:S05]  /*16800*/  @!P6 IMAD.WIDE R2, R9, 0x4, R2 ;  /* 0x000000040902e825 */ /* 0x001fca00078e0202 */
[----:B------:R1:W2:Y:S02]  /*16810*/  @!P6 LDG.E R7, desc[UR42][R2.64] ;  /* 0x0000002a0207e981 */ /* 0x0002a4000c1e1900 */
[----:B-1----:R-:W-:Y:S01]  /*16820*/  @!P6 IMAD.WIDE R2, R9, 0x4, R4 ;  /* 0x000000040902e825 */ /* 0x002fe200078e0204 */
[----:B------:R-:W-:-:S06]  /*16830*/  MOV R4, RZ ;  /* 0x000000ff00047202 */ /* 0x000fcc0000000f00 */
        /* <DEDUP_REMOVED lines=20> */
.L_x_934:
[----:B------:R-:W-:Y:S02]  /*16980*/  ULDC UR4, c[0x0][0xc38] ;  /* 0x00030e0000047ab9 */ /* 0x000fe40000000800 */
[----:B------:R-:W-:-:S04]  /*16990*/  IMAD.U32 R2, RZ, RZ, UR4 ;  /* 0x00000004ff027e24 */ /* 0x000fc8000f8e00ff */
[----:B-1----:R-:W-:-:S04]  /*169a0*/  IMAD R5, R14, R2, RZ ;  /* 0x000000020e057224 */ /* 0x002fc800078e02ff */
[----:B------:R-:W-:-:S05]  /*169b0*/  IMAD.IADD R6, R5, 0x1, R6 ;  /* 0x0000000105067824 */ /* 0x000fca00078e0206 */
[----:B------:R-:W-:-:S13]  /*169c0*/  ISETP.GT.AND P6, PT, R6, R0, PT ;  /* 0x000000000600720c */ /* 0x000fda0003fc4270 */
[----:B------:R-:W-:Y:S05]  /*169d0*/  @!P6 BRA `(.L_x_715) ;  /* 0xfffffffc005ce947 */ /* 0x000fea000383ffff */
.L_x_712:
[----:B------:R-:W-:Y:S01]  /*169e0*/  IADD3 R6, -R5, R6, RZ ;  /* 0x0000000605067210 */ /* 0x000fe20007ffe1ff */
[----:B------:R-:W-:-:S04]  /*169f0*/  UMOV UR4, 0xffffffff ;  /* 0xffffffff00047882 */ /* 0x000fc80000000000 */
[----:B------:R-:W-:-:S05]  /*16a00*/  IMAD R5, R3, R2, R6 ;  /* 0x0000000203057224 */ /* 0x000fca00078e0206 */
[----:B------:R-:W-:Y:S01]  /*16a10*/  ISETP.GT.AND P6, PT, R5, R0, PT ;  /* 0x000000000500720c */ /* 0x000fe20003fc4270 */
[----:B------:R-:W-:-:S12]  /*16a20*/  BRA.DIV UR4, `(.L_x_716) ;  /* 0x0000006204fc7947 */ /* 0x000fd8000b800000 */
[----:B------:R-:W-:-:S04]  /*16a30*/  VOTE.ANY R8, PT, !P6 ;  /* 0x0000000000087806 */ /* 0x000fc800070e0100 */
[----:B------:R-:W1:Y:S02]  /*16a40*/  POPC R5, R8 ;  /* 0x0000000800057309 */ /* 0x000e640000000000 */
[----:B-1----:R1:W2:Y:S04]  /*16a50*/  SHFL.IDX PT, R7, R7, R5, 0x1f ;  /* 0x00001f0507077589 */ /* 0x0022a800000e0000 */
[----:B------:R1:W3:Y:S02]  /*16a60*/  SHFL.IDX PT, R4, R4, R5, 0x1f ;  /* 0x00001f0504047589 */ /* 0x0002e400000e0000 */
.L_x_939:
[----:B------:R-:W-:-:S13]  /*16a70*/  ISETP.NE.AND P0, PT, R8, RZ, PT ;  /* 0x000000ff0800720c */ /* 0x000fda0003f05270 */
[----:B------:R-:W-:Y:S05]  /*16a80*/  @!P0 BRA `(.L_x_717) ;  /* 0x0000000000108947 */ /* 0x000fea0003800000 */
[----:B------:R-:W-:Y:S01]  /*16a90*/  UMOV UR4, 0xffffffff ;  /* 0xffffffff00047882 */ /* 0x000fe20000000000 */
[----:B------:R-:W-:Y:S02]  /*16aa0*/  VIADD R12, R5, 0xffffffff ;  /* 0xffffffff050c7836 */ /* 0x000fe40000000000 */
[----:B------:R-:W-:Y:S05]  /*16ab0*/  BRA.DIV UR4, `(.L_x_718) ;  /* 0x0000006604347947 */ /* 0x000fea000b800000 */
[----:B------:R4:W0:Y:S02]  /*16ac0*/  SHFL.IDX PT, R24, R3, R12, 0x1f ;  /* 0x00001f0c03187589 */ /* 0x00082400000e0000 */
.L_x_717:
[-C--:B--2---:R-:W-:Y:S01]  /*16ad0*/  IABS R8, R7.reuse ;  /* 0x0000000700087213 */ /* 0x084fe20000000000 */
[----:B0-----:R-:W-:Y:S01]  /*16ae0*/  IMAD R24, R24, R2, R6 ;  /* 0x0000000218187224 */ /* 0x001fe200078e0206 */
[----:B------:R-:W-:Y:S01]  /*16af0*/  MOV R2, RZ ;  /* 0x000000ff00027202 */ /* 0x000fe20000000f00 */
[----:B------:R-:W-:Y:S01]  /*16b00*/  IMAD.IADD R27, R5, 0x1, R27 ;  /* 0x00000001051b7824 */ /* 0x000fe200078e021b */
[----:B------:R-:W0:Y:S01]  /*16b10*/  I2F.RP R9, R8 ;  /* 0x0000000800097306 */ /* 0x000e220000209400 */
[----:B------:R-:W-:Y:S01]  /*16b20*/  IMAD.IADD R0, R0, 0x1, -R24 ;  /* 0x0000000100007824 */ /* 0x000fe200078e0a18 */
[----:B------:R-:W-:-:S05]  /*16b30*/  IABS R6, R7 ;  /* 0x0000000700067213 */ /* 0x000fca0000000000 */
[----:B------:R-:W-:Y:S01]  /*16b40*/  IMAD.MOV R10, RZ, RZ, -R6 ;  /* 0x000000ffff0a7224 */ /* 0x000fe200078e0a06 */
[----:B---3--:R-:W-:Y:S01]  /*16b50*/  IABS R6, R4 ;  /* 0x0000000400067213 */ /* 0x008fe20000000000 */
[----:B0-----:R-:W4:Y:S02]  /*16b60*/  MUFU.RCP R9, R9 ;  /* 0x0000000900097308 */ /* 0x001f240000001000 */
[----:B----4-:R-:W-:-:S06]  /*16b70*/  VIADD R3, R9, 0xffffffe ;  /* 0x0ffffffe09037836 */ /* 0x010fcc0000000000 */
[----:B------:R-:W0:Y:S02]  /*16b80*/  F2I.FTZ.U32.TRUNC.NTZ R3, R3 ;  /* 0x0000000300037305 */ /* 0x000e24000021f000 */
[----:B0-----:R-:W-:-:S04]  /*16b90*/  IMAD.MOV R11, RZ, RZ, -R3 ;  /* 0x000000ffff0b7224 */ /* 0x001fc800078e0a03 */
        /* <DEDUP_REMOVED lines=9> */
[----:B------:R-:W-:Y:S01]  /*16c30*/  @!P1 IADD3 R11, R11, -R8, RZ ;  /* 0x800000080b0b9210 */ /* 0x000fe20007ffe0ff */
[----:B------:R-:W-:Y:S01]  /*16c40*/  @!P1 VIADD R9, R9, 0x1 ;  /* 0x0000000109099836 */ /* 0x000fe20000000000 */
[----:B------:R-:W-:-:S02]  /*16c50*/  ISETP.NE.AND P1, PT, R7, RZ, PT ;  /* 0x000000ff0700720c */ /* 0x000fc40003f25270 */
[----:B------:R-:W-:Y:S02]  /*16c60*/  ISETP.GE.U32.AND P0, PT, R11, R8, PT ;  /* 0x000000080b00720c */ /* 0x000fe40003f06070 */
[----:B------:R-:W-:-:S05]  /*16c70*/  IABS R8, R4 ;  /* 0x0000000400087213 */ /* 0x000fca0000000000 */
[----:B------:R-:W-:Y:S02]  /*16c80*/  IMAD.MOV R8, RZ, RZ, -R8 ;  /* 0x000000ffff087224 */ /* 0x000fe400078e0a08 */
[----:B0-----:R-:W-:-:S04]  /*16c90*/  VIADD R12, R10, 0xffffffe ;  /* 0x0ffffffe0a0c7836 */ /* 0x001fc80000000000 */
[----:B------:R-:W-:Y:S01]  /*16ca0*/  @P0 IADD3 R9, R9, 0x1, RZ ;  /* 0x0000000109090810 */ /* 0x000fe20007ffe0ff */
[----:B------:R-:W0:Y:S02]  /*16cb0*/  F2I.FTZ.U32.TRUNC.NTZ R3, R12 ;  /* 0x0000000c00037305 */ /* 0x000e24000021f000 */
[----:B0-----:R-:W-:-:S04]  /*16cc0*/  IMAD.MOV R11, RZ, RZ, -R3 ;  /* 0x000000ffff0b7224 */ /* 0x001fc800078e0a03 */
        /* <DEDUP_REMOVED lines=12> */
[----:B------:R-:W-:Y:S01]  /*16d90*/  @!P1 IMAD.IADD R3, R3, 0x1, -R6 ;  /* 0x0000000103039824 */ /* 0x000fe200078e0a06 */
[----:B------:R-:W-:Y:S02]  /*16da0*/  @!P1 IADD3 R2, R2, 0x1, RZ ;  /* 0x0000000102029810 */ /* 0x000fe40007ffe0ff */
[----:B------:R-:W-:Y:S02]  /*16db0*/  ISETP.NE.AND P1, PT, R4, RZ, PT ;  /* 0x000000ff0400720c */ /* 0x000fe40003f25270 */
[----:B------:R-:W-:Y:S02]  /*16dc0*/  ISETP.GE.U32.AND P0, PT, R3, R6, PT ;  /* 0x000000060300720c */ /* 0x000fe40003f06070 */
[----:B------:R-:W-:-:S04]  /*16dd0*/  LOP3.LUT R3, R9, R4, RZ, 0x3c, !PT ;  /* 0x0000000409037212 */ /* 0x000fc800078e3cff */
[----:B------:R-:W-:-:S07]  /*16de0*/  ISETP.GE.AND P2, PT, R3, RZ, PT ;  /* 0x000000ff0300720c */ /* 0x000fce0003f46270 */
[----:B------:R-:W-:-:S06]  /*16df0*/  @P0 VIADD R2, R2, 0x1 ;  /* 0x0000000102020836 */ /* 0x000fcc0000000000 */
[----:B------:R-:W-:Y:S01]  /*16e00*/  @!P2 IMAD.MOV R2, RZ, RZ, -R2 ;  /* 0x000000ffff02a224 */ /* 0x000fe200078e0a02 */
[----:B------:R-:W-:-:S05]  /*16e10*/  @!P1 LOP3.LUT R2, RZ, R4, RZ, 0x33, !PT ;  /* 0x00000004ff029212 */ /* 0x000fca00078e33ff */
[----:B------:R-:W-:Y:S01]  /*16e20*/  IMAD.MOV R3, RZ, RZ, -R2 ;  /* 0x000000ffff037224 */ /* 0x000fe200078e0a02 */
[----:B------:R-:W-:-:S03]  /*16e30*/  LEA R2, R4, R2, 0x18 ;  /* 0x0000000204027211 */ /* 0x000fc600078ec0ff */
[----:B------:R-:W-:-:S04]  /*16e40*/  IMAD R9, R4, R3, R9 ;  /* 0x0000000304097224 */ /* 0x000fc800078e0209 */
[----:B------:R-:W-:Y:S01]  /*16e50*/  IMAD R26, R9, 0x10000, R2 ;  /* 0x00010000091a7824 */ /* 0x000fe200078e0202 */
[----:B------:R-:W-:Y:S06]  /*16e60*/  BRA `(.L_x_719) ;  /* 0x00000000001c7947 */ /* 0x000fec0003800000 */
.L_x_713:
[----:B------:R-:W-:Y:S01]  /*16e70*/  UMOV UR4, URZ ;  /* 0x0000003f00047c82 */ /* 0x000fe20008000000 */
[----:B------:R-:W-:Y:S01]  /*16e80*/  UMOV UR5, URZ ;  /* 0x0000003f00057c82 */ /* 0x000fe20008000000 */
[----:B------:R-:W-:Y:S01]  /*16e90*/  ULDC UR6, c[0x0][0xc3c] ;  /* 0x00030f0000067ab9 */ /* 0x000fe20000000800 */
[----:B------:R-:W-:Y:S01]  /*16ea0*/  MOV R24, R0 ;  /* 0x0000000000187202 */ /* 0x000fe20000000f00 */
[----:B------:R-:W-:Y:S02]  /*16eb0*/  IMAD.U32 R25, RZ, RZ, UR4 ;  /* 0x00000004ff197e24 */ /* 0x000fe4000f8e00ff */
[----:B------:R-:W-:Y:S02]  /*16ec0*/  IMAD.U32 R26, RZ, RZ, UR5 ;  /* 0x00000005ff1a7e24 */ /* 0x000fe4000f8e00ff */
[----:B------:R-:W-:-:S07]  /*16ed0*/  IMAD.U32 R27, RZ, RZ, UR6 ;  /* 0x00000006ff1b7e24 */ /* 0x000fce000f8e00ff */
.L_x_719:
        /* <DEDUP_REMOVED lines=10> */
.L_x_710:
[----:B------:R-:W-:Y:S02]  /*16f80*/  ULDC UR4, c[0x0][0xc3c] ;  /* 0x00030f0000047ab9 */ /* 0x000fe40000000800 */
[----:B---3--:R-:W-:-:S13]  /*16f90*/  ISETP.GE.AND P0, PT, R27, UR4, PT ;  /* 0x000000041b007c0c */ /* 0x008fda000bf06270 */
[----:B------:R-:W-:Y:S05]  /*16fa0*/  @!P0 BRA `(.L_x_720) ;  /* 0xffffffa000708947 */ /* 0x000fea000383ffff */
[----:B------:R-:W-:Y:S05]  /*16fb0*/  BSYNC B8 ;  /* 0x0000000000087941 */ /* 0x000fea0003800000 */
.L_x_625:
[----:B0-----:R-:W3:Y:S01]  /*16fc0*/  LDL.LU R0, [R1+0x44] ;  /* 0x0000440001007983 */ /* 0x001ee20000300800 */
[----:B------:R-:W-:Y:S01]  /*16fd0*/  BSSY B0, `(.L_x_721) ;  /* 0x000000b000007945 */ /* 0x000fe20003800000 */
[----:B-1----:R-:W0:Y:S01]  /*16fe0*/  S2R R5, SR_CgaCtaId ;  /* 0x0000000000057919 */ /* 0x002e220000008800 */
[----:B---3--:R-:W-:-:S04]  /*16ff0*/  IADD3 R0, R0, 0x1, RZ ;  /* 0x0000000100007810 */ /* 0x008fc80007ffe0ff */
        /* <DEDUP_REMOVED lines=8> */
.L_x_942:
[----:B------:R-:W-:Y:S05]  /*17080*/  BSYNC B0 ;  /* 0x0000000000007941 */ /* 0x000fea0003800000 */
.L_x_721:
[----:B------:R-:W-:-:S03]  /*17090*/  UMOV UR4, 0xffffffff ;  /* 0xffffffff00047882 */ /* 0x000fc60000000000 */
[----:B------:R-:W-:Y:S05]  /*170a0*/  BRA.DIV UR4, `(.L_x_723) ;  /* 0x0000005e04f47947 */ /* 0x000fea000b800000 */
[----:B0-----:R-:W0:Y:S02]  /*170b0*/  S2R R0, SR_TID.X ;  /* 0x0000000000007919 */ /* 0x001e240000002100 */
[----:B0-----:R-:W-:-:S04]  /*170c0*/  SHF.R.U32.HI R0, RZ, 0x5, R0 ;  /* 0x00000005ff007819 */ /* 0x001fc80000011600 */
[----:B------:R-:W-:-:S05]  /*170d0*/  LOP3.LUT R0, R0, 0x3, RZ, 0xc0, !PT ;  /* 0x0000000300007812 */ /* 0x000fca00078ec0ff */
[----:B------:R0:W1:Y:S02]  /*170e0*/  SHFL.IDX PT, R14, R0, RZ, 0x1f ;  /* 0x00001fff000e7589 */ /* 0x00006400000e0000 */
.L_x_945:
[----:B-1----:R-:W-:-:S13]  /*170f0*/  ISETP.NE.AND P0, PT, R14, RZ, PT ;  /* 0x000000ff0e00720c */ /* 0x002fda0003f05270 */
[----:B------:R-:W-:Y:S05]  /*17100*/  @P0 BRA `(.L_x_478) ;  /* 0x0000000000880947 */ /* 0x000fea0003800000 */
[----:B------:R-:W-:-:S03]  /*17110*/  UMOV UR4, 0xffffffff ;  /* 0xffffffff00047882 */ /* 0x000fc60000000000 */
[----:B------:R-:W-:Y:S05]  /*17120*/  BRA.DIV UR4, `(.L_x_724) ;  /* 0x0000006204087947 */ /* 0x000fea000b800000 */
[----:B------:R-:W-:-:S13]  /*17130*/  ELECT P6, URZ, PT ;  /* 0x00000000003f782f */ /* 0x000fda00038c0000 */
.L_x_948:
[----:B------:R-:W-:Y:S05]  /*17140*/  @!P6 BRA `(.L_x_478) ;  /* 0x000000000078e947 */ /* 0x000fea0003800000 */
[----:B------:R-:W-:-:S06]  /*17150*/  ULOP3.LUT UR4, UR36, 0x2, URZ, 0xfc, !UPT ;  /* 0x0000000224047892 */ /* 0x000fcc000f8efc3f */
[----:B0-----:R-:W-:-:S05]  /*17160*/  IMAD.U32 R0, RZ, RZ, UR4 ;  /* 0x00000004ff007e24 */ /* 0x001fca000f8e00ff */
[----:B------:R-:W-:-:S13]  /*17170*/  ISETP.NE.AND P0, PT, R0, 0x3, PT ;  /* 0x000000030000780c */ /* 0x000fda0003f05270 */
[----:B------:R-:W-:Y:S05]  /*17180*/  @!P0 BRA `(.L_x_725) ;  /* 0x0000000000048947 */ /* 0x000fea0003800000 */
[----:B------:R-:W-:Y:S01]  /*17190*/  BPT.TRAP 0x1 ;  /* 0x000000040000795c */ /* 0x000fe20000300000 */
.L_x_725:
[C---:B------:R-:W-:Y:S01]  /*171a0*/  IMAD R3, R22.reuse, 0x8, R5 ;  /* 0x0000000816037824 */ /* 0x040fe200078e0205 */
[----:B------:R-:W-:Y:S02]  /*171b0*/  SHF.L.U32 R2, R29, 0x1f, RZ ;  /* 0x0000001f1d027819 */ /* 0x000fe400000006ff */
[----:B------:R-:W-:Y:S02]  /*171c0*/  IADD3 R22, R22, 0x1, RZ ;  /* 0x0000000116167810 */ /* 0x000fe40007ffe0ff */
[----:B------:R-:W0:Y:S02]  /*171d0*/  SYNCS.PHASECHK.TRANS64.TRYWAIT P1, [R3+URZ+0x16840], R2 ;  /* 0x01684002030075a7 */ /* 0x000e24000802017f */
[----:B------:R-:W-:-:S04]  /*171e0*/  ISETP.NE.AND P2, PT, R22, 0x2, PT ;  /* 0x000000021600780c */ /* 0x000fc80003f45270 */
[----:B------:R-:W-:Y:S01]  /*171f0*/  SEL R0, RZ, 0x1, P2 ;  /* 0x00000001ff007807 */ /* 0x000fe20001000000 */
[----:B0-----:R-:W-:Y:S08]  /*17200*/  @!P1 BRA `(.L_x_726) ;  /* 0x0000005c00f09947 */ /* 0x001ff00003800000 */
.L_x_949:
[----:B------:R-:W-:Y:S02]  /*17210*/  SEL R22, R22, RZ, P2 ;  /* 0x000000ff16167207 */ /* 0x000fe40001000000 */
[----:B------:R-:W-:Y:S01]  /*17220*/  LOP3.LUT R0, R29, R0, RZ, 0x3c, !PT ;  /* 0x000000001d007212 */ /* 0x000fe200078e3cff */
[----:B------:R-:W-:Y:S06]  /*17230*/  @!P0 BRA `(.L_x_727) ;  /* 0x0000000000048947 */ /* 0x000fec0003800000 */
[----:B------:R-:W-:Y:S01]  /*17240*/  BPT.TRAP 0x1 ;  /* 0x000000040000795c */ /* 0x000fe20000300000 */
.L_x_727:
[----:B------:R-:W-:Y:S01]  /*17250*/  IMAD R5, R22, 0x8, R5 ;  /* 0x0000000816057824 */ /* 0x000fe200078e0205 */
[----:B------:R-:W-:-:S04]  /*17260*/  SHF.L.U32 R0, R0, 0x1f, RZ ;  /* 0x0000001f00007819 */ /* 0x000fc800000006ff */
[----:B------:R-:W1:Y:S02]  /*17270*/  SYNCS.PHASECHK.TRANS64.TRYWAIT P1, [R5+URZ+0x16840], R0 ;  /* 0x01684000050075a7 */ /* 0x000e64000802017f */
[----:B-1----:R-:W-:Y:S05]  /*17280*/  @!P1 BRA `(.L_x_728) ;  /* 0x0000005c00e49947 */ /* 0x002fea0003800000 */
.L_x_950:
[----:B------:R-:W-:Y:S05]  /*17290*/  @!P0 BRA `(.L_x_729) ;  /* 0x0000000000048947 */ /* 0x000fea0003800000 */
[----:B------:R-:W-:Y:S01]  /*172a0*/  BPT.TRAP 0x1 ;  /* 0x000000040000795c */ /* 0x000fe20000300000 */
.L_x_729:
[----:B------:R-:W3:Y:S02]  /*172b0*/  SYNCS.PHASECHK.TRANS64.TRYWAIT P1, [R3+URZ+0x16860], R2 ;  /* 0x01686002030075a7 */ /* 0x000ee4000802017f */
[----:B---3--:R-:W-:Y:S05]  /*172c0*/  @!P1 BRA `(.L_x_730) ;  /* 0x0000005c00e89947 */ /* 0x008fea0003800000 */
.L_x_951:
[----:B------:R-:W-:Y:S05]  /*172d0*/  @!P0 BRA `(.L_x_731) ;  /* 0x0000000000048947 */ /* 0x000fea0003800000 */
[----:B------:R-:W-:Y:S01]  /*172e0*/  BPT.TRAP 0x1 ;  /* 0x000000040000795c */ /* 0x000fe20000300000 */
.L_x_731:
[----:B------:R0:W0:Y:S02]  /*172f0*/  SYNCS.PHASECHK.TRANS64.TRYWAIT P0, [R5+URZ+0x16860], R0 ;  /* 0x01686000050075a7 */ /* 0x000024000800017f */
[----:B0-----:R-:W-:Y:S05]  /*17300*/  @!P0 NANOSLEEP.SYNCS 0x989680 ;  /* 0x009896800000895d */ /* 0x001fea0003900000 */
[----:B------:R-:W0:Y:S02]  /*17310*/  @!P0 SYNCS.PHASECHK.TRANS64 P0, [R5+URZ+0x16860], R0 ;  /* 0x01686000050085a7 */ /* 0x000e24000800007f */
[----:B0-----:R-:W-:Y:S05]  /*17320*/  @!P0 BRA `(.L_x_731) ;  /* 0xfffffffc00f08947 */ /* 0x001fea000383ffff */
.L_x_478:
[----:B------:R-:W-:Y:S05]  /*17330*/  BSYNC B9 ;  /* 0x0000000000097941 */ /* 0x000fea0003800000 */
.L_x_475:
[----:B------:R-:W-:Y:S05]  /*17340*/  EXIT ;  /* 0x000000000000794d */ /* 0x000fea0003800000 */
.L_x_498:
[----:B0-----:R0:W1:Y:S02]  /*17350*/  SYNCS.PHASECHK.TRANS64.TRYWAIT P6, [R70+URZ+0x16890], R78 ;  /* 0x0168904e460075a7 */ /* 0x00106400080c017f */
[----:B-1----:R-:W-:Y:S05]  /*17360*/  @!P6 NANOSLEEP.SYNCS 0x989680 ;  /* 0x009896800000e95d */ /* 0x002fea0003900000 */
[----:B------:R-:W1:Y:S02]  /*17370*/  @!P6 SYNCS.PHASECHK.TRANS64 P6, [R70+URZ+0x16890], R78 ;  /* 0x0168904e4600e5a7 */ /* 0x000e6400080c007f */
[----:B-1----:R-:W-:Y:S05]  /*17380*/  @!P6 BRA `(.L_x_498) ;  /* 0xfffffffc00f0e947 */ /* 0x002fea000383ffff */
[----:B------:R-:W-:Y:S05]  /*17390*/  BRA `(.L_x_732) ;  /* 0xfffffeb800607947 */ /* 0x000fea000383ffff */
.L_x_499:
        /* <DEDUP_REMOVED lines=8> */
.L_x_734:
[----:B------:R-:W-:Y:S05]  /*17420*/  BSYNC B1 ;  /* 0x0000000000017941 */ /* 0x000fea0003800000 */
.L_x_733:
[----:B------:R-:W-:Y:S01]  /*17430*/  IMAD.MOV.U32 R13, RZ, RZ, R79 ;  /* 0x000000ffff0d7224 */ /* 0x000fe200078e004f */
[----:B------:R-:W-:Y:S01]  /*17440*/  MOV R12, RZ ;  /* 0x000000ff000c7202 */ /* 0x000fe20000000f00 */
[----:B------:R-:W-:Y:S02]  /*17450*/  IMAD.MOV.U32 R11, RZ, RZ, 0x1c1f ;  /* 0x00001c1fff0b7424 */ /* 0x000fe400078e00ff */
[----:B------:R-:W-:Y:S02]  /*17460*/  IMAD.MOV.U32 R15, RZ, RZ, -0x1 ;  /* 0xffffffffff0f7424 */ /* 0x000fe400078e00ff */
[----:B------:R-:W-:-:S07]  /*17470*/  IMAD.MOV.U32 R81, RZ, RZ, R14 ;  /* 0x000000ffff517224 */ /* 0x000fce00078e000e */
[----:B------:R-:W-:Y:S05]  /*17480*/  WARPSYNC.COLLECTIVE R15, `(.L_x_735) ;  /* 0x000000000f087348 */ /* 0x000fea0003c00000 */
[----:B------:R0:W1:Y:S02]  /*17490*/  SHFL.IDX P6, R14, R13, R12, R11 ;  /* 0x0000000c0d0e7389 */ /* 0x00006400000c000b */
[----:B01----:R-:W-:Y:S01]  /*174a0*/  ENDCOLLECTIVE ;  /* 0x000000000000791b */ /* 0x003fe20003800000 */
.L_x_735:
[----:B------:R-:W-:Y:S05]  /*174b0*/  BRA `(.L_x_736) ;  /* 0xfffffeb8002c7947 */ /* 0x000fea000383ffff */
.L_x_508:
[----:B------:R-:W-:Y:S01]  /*174c0*/  BSSY B1, `(.L_x_737) ;  /* 0x0000008000017945 */ /* 0x000fe20003800000 */
[----:B0---4-:R-:W-:Y:S01]  /*174d0*/  IMAD.MOV.U32 R13, RZ, RZ, R84 ;  /* 0x000000ffff0d7224 */ /* 0x011fe200078e0054 */
[----:B------:R-:W-:Y:S01]  /*174e0*/  MOV R12, 0x1 ;  /* 0x00000001000c7802 */ /* 0x000fe20000000f00 */
[----:B------:R-:W-:Y:S02]  /*174f0*/  IMAD.MOV.U32 R11, RZ, RZ, 0x1c1f ;  /* 0x00001c1fff0b7424 */ /* 0x000fe400078e00ff */
[----:B------:R-:W-:-:S07]  /*17500*/  IMAD.MOV.U32 R15, RZ, RZ, -0x1 ;  /* 0xffffffffff0f7424 */ /* 0x000fce00078e00ff */
[----:B-123--:R-:W-:Y:S05]  /*17510*/  WARPSYNC.COLLECTIVE R15, `(.L_x_738) ;  /* 0x000000000f087348 */ /* 0x00efea0003c00000 */
[----:B---3--:R0:W3:Y:S02]  /*17520*/  SHFL.IDX P6, R14, R13, R12, R11 ;  /* 0x0000000c0d0e7389 */ /* 0x0080e400000c000b */
[----:B0123--:R-:W-:Y:S01]  /*17530*/  ENDCOLLECTIVE ;  /* 0x000000000000791b */ /* 0x00ffe20003800000 */
.L_x_738:
[----:B------:R-:W-:Y:S05]  /*17540*/  BSYNC B1 ;  /* 0x0000000000017941 */ /* 0x000fea0003800000 */
.L_x_737:
[----:B------:R-:W-:Y:S01]  /*17550*/  MOV R13, R79 ;  /* 0x0000004f000d7202 */ /* 0x000fe20000000f00 */
[----:B------:R-:W-:Y:S02]  /*17560*/  IMAD.MOV.U32 R12, RZ, RZ, 0x1 ;  /* 0x00000001ff0c7424 */ /* 0x000fe400078e00ff */
[----:B------:R-:W-:Y:S02]  /*17570*/  IMAD.MOV.U32 R11, RZ, RZ, 0x1c1f ;  /* 0x00001c1fff0b7424 */ /* 0x000fe400078e00ff */
[----:B------:R-:W-:Y:S02]  /*17580*/  IMAD.MOV.U32 R15, RZ, RZ, -0x1 ;  /* 0xffffffffff0f7424 */ /* 0x000fe400078e00ff */
[----:B------:R-:W-:-:S07]  /*17590*/  IMAD.MOV.U32 R45, RZ, RZ, R14 ;  /* 0x000000ffff2d7224 */ /* 0x000fce00078e000e */
[----:B------:R-:W-:Y:S05]  /*175a0*/  WARPSYNC.COLLECTIVE R15, `(.L_x_739) ;  /* 0x000000000f087348 */ /* 0x000fea0003c00000 */
[----:B------:R0:W1:Y:S02]  /*175b0*/  SHFL.IDX P6, R14, R13, R12, R11 ;  /* 0x0000000c0d0e7389 */ /* 0x00006400000c000b */
[----:B01----:R-:W-:Y:S01]  /*175c0*/  ENDCOLLECTIVE ;  /* 0x000000000000791b */ /* 0x003fe20003800000 */
.L_x_739:
[----:B------:R-:W-:Y:S05]  /*175d0*/  BRA `(.L_x_740) ;  /* 0xfffffebc00987947 */ /* 0x000fea000383ffff */
.L_x_520:
[----:B-1----:R1:W2:Y:S02]  /*175e0*/  SYNCS.PHASECHK.TRANS64.TRYWAIT P4, [R70+URZ+0x16890], R78 ;  /* 0x0168904e460075a7 */ /* 0x0022a4000808017f */
[----:B--2---:R-:W-:Y:S05]  /*175f0*/  @!P4 NANOSLEEP.SYNCS 0x989680 ;  /* 0x009896800000c95d */ /* 0x004fea0003900000 */
[----:B------:R-:W2:Y:S02]  /*17600*/  @!P4 SYNCS.PHASECHK.TRANS64 P4, [R70+URZ+0x16890], R78 ;  /* 0x0168904e4600c5a7 */ /* 0x000ea4000808007f */
[----:B--2---:R-:W-:Y:S05]  /*17610*/  @!P4 BRA `(.L_x_520) ;  /* 0xfffffffc00f0c947 */ /* 0x004fea000383ffff */
[----:B------:R-:W-:Y:S05]  /*17620*/  BRA `(.L_x_741) ;  /* 0xfffffec800887947 */ /* 0x000fea000383ffff */
.L_x_521:
[----:B------:R-:W-:Y:S01]  /*17630*/  BSSY B1, `(.L_x_742) ;  /* 0x0000008000017945 */ /* 0x000fe20003800000 */
[----:B------:R-:W-:Y:S01]  /*17640*/  MOV R13, R84 ;  /* 0x00000054000d7202 */ /* 0x000fe20000000f00 */
[----:B------:R-:W-:Y:S02]  /*17650*/  IMAD.MOV.U32 R12, RZ, RZ, RZ ;  /* 0x000000ffff0c7224 */ /* 0x000fe400078e00ff */
[----:B------:R-:W-:Y:S02]  /*17660*/  IMAD.MOV.U32 R11, RZ, RZ, 0x1c1f ;  /* 0x00001c1fff0b7424 */ /* 0x000fe400078e00ff */
[----:B------:R-:W-:-:S07]  /*17670*/  IMAD.MOV.U32 R15, RZ, RZ, -0x1 ;  /* 0xffffffffff0f7424 */ /* 0x000fce00078e00ff */
[----:B-1----:R-:W-:Y:S05]  /*17680*/  WARPSYNC.COLLECTIVE R15, `(.L_x_743) ;  /* 0x000000000f087348 */ /* 0x002fea0003c00000 */
[----:B------:R0:W2:Y:S02]  /*17690*/  SHFL.IDX P6, R14, R13, R12, R11 ;  /* 0x0000000c0d0e7389 */ /* 0x0000a400000c000b */
[----:B012---:R-:W-:Y:S01]  /*176a0*/  ENDCOLLECTIVE ;  /* 0x000000000000791b */ /* 0x007fe20003800000 */
.L_x_743:
[----:B------:R-:W-:Y:S05]  /*176b0*/  BSYNC B1 ;  /* 0x0000000000017941 */ /* 0x000fea0003800000 */
.L_x_742:
[----:B------:R-:W-:Y:S01]  /*176c0*/  IMAD.MOV.U32 R13, RZ, RZ, R79 ;  /* 0x000000ffff0d7224 */ /* 0x000fe200078e004f */
[----:B------:R-:W-:Y:S01]  /*176d0*/  MOV R15, 0xffffffff ;  /* 0xffffffff000f7802 */ /* 0x000fe20000000f00 */
[----:B------:R-:W-:Y:S01]  /*176e0*/  IMAD.MOV.U32 R12, RZ, RZ, RZ ;  /* 0x000000ffff0c7224 */ /* 0x000fe200078e00ff */
[----:B------:R-:W-:Y:S01]  /*176f0*/  MOV R83, R14 ;  /* 0x0000000e00537202 */ /* 0x000fe20000000f00 */
[----:B------:R-:W-:-:S07]  /*17700*/  IMAD.MOV.U32 R11, RZ, RZ, 0x1c1f ;  /* 0x00001c1fff0b7424 */ /* 0x000fce00078e00ff */
[----:B------:R-:W-:Y:S05]  /*17710*/  WARPSYNC.COLLECTIVE R15, `(.L_x_744) ;  /* 0x000000000f087348 */ /* 0x000fea0003c00000 */
[----:B------:R0:W1:Y:S02]  /*17720*/  SHFL.IDX P6, R14, R13, R12, R11 ;  /* 0x0000000c0d0e7389 */ /* 0x00006400000c000b */
[----:B01----:R-:W-:Y:S01]  /*17730*/  ENDCOLLECTIVE ;  /* 0x000000000000791b */ /* 0x003fe20003800000 */
.L_x_744:
[----:B------:R-:W-:Y:S01]  /*17740*/  IMAD.MOV.U32 R82, RZ, RZ, R14 ;  /* 0x000000ffff527224 */ /* 0x000fe200078e000e */
[----:B------:R-:W-:Y:S06]  /*17750*/  BRA `(.L_x_745) ;  /* 0xfffffec800547947 */ /* 0x000fec000383ffff */
.L_x_526:
[----:B------:R-:W-:Y:S01]  /*17760*/  BSSY B1, `(.L_x_746) ;  /* 0x0000008000017945 */ /* 0x000fe20003800000 */
[----:B----4-:R-:W-:Y:S01]  /*17770*/  IMAD.MOV.U32 R13, RZ, RZ, R84 ;  /* 0x000000ffff0d7224 */ /* 0x010fe200078e0054 */
[----:B------:R-:W-:Y:S01]  /*17780*/  MOV R11, 0x1c1f ;  /* 0x00001c1f000b7802 */ /* 0x000fe20000000f00 */
[----:B------:R-:W-:Y:S02]  /*17790*/  IMAD.MOV.U32 R12, RZ, RZ, 0x1 ;  /* 0x00000001ff0c7424 */ /* 0x000fe400078e00ff */
[----:B------:R-:W-:-:S07]  /*177a0*/  IMAD.MOV.U32 R15, RZ, RZ, -0x1 ;  /* 0xffffffffff0f7424 */ /* 0x000fce00078e00ff */
[----:B0123--:R-:W-:Y:S05]  /*177b0*/  WARPSYNC.COLLECTIVE R15, `(.L_x_747) ;  /* 0x000000000f087348 */ /* 0x00ffea0003c00000 */
[----:B------:R4:W0:Y:S02]  /*177c0*/  SHFL.IDX P6, R14, R13, R12, R11 ;  /* 0x0000000c0d0e7389 */ /* 0x00082400000c000b */
[----:B01234-:R-:W-:Y:S01]  /*177d0*/  ENDCOLLECTIVE ;  /* 0x000000000000791b */ /* 0x01ffe20003800000 */
.L_x_747:
[----:B------:R-:W-:Y:S05]  /*177e0*/  BSYNC B1 ;  /* 0x0000000000017941 */ /* 0x000fea0003800000 */
.L_x_746:
[----:B------:R-:W-:Y:S01]  /*177f0*/  IMAD.MOV.U32 R13, RZ, RZ, R79 ;  /* 0x000000ffff0d7224 */ /* 0x000fe200078e004f */
[----:B------:R-:W-:Y:S01]  /*17800*/  MOV R12, 0x1 ;  /* 0x00000001000c7802 */ /* 0x000fe20000000f00 */
[----:B------:R-:W-:Y:S02]  /*17810*/  IMAD.MOV.U32 R11, RZ, RZ, 0x1c1f ;  /* 0x00001c1fff0b7424 */ /* 0x000fe400078e00ff */
[----:B------:R-:W-:Y:S02]  /*17820*/  IMAD.MOV.U32 R15, RZ, RZ, -0x1 ;  /* 0xffffffffff0f7424 */ /* 0x000fe400078e00ff */
[----:B------:R-:W-:-:S07]  /*17830*/  IMAD.MOV.U32 R39, RZ, RZ, R14 ;  /* 0x000000ffff277224 */ /* 0x000fce00078e000e */
[----:B------:R-:W-:Y:S05]  /*17840*/  WARPSYNC.COLLECTIVE R15, `(.L_x_748) ;  /* 0x000000000f087348 */ /* 0x000fea0003c00000 */
[----:B------:R0:W1:Y:S02]  /*17850*/  SHFL.IDX P6, R14, R13, R12, R11 ;  /* 0x0000000c0d0e7389 */ /* 0x00006400000c000b */
[----:B01----:R-:W-:Y:S01]  /*17860*/  ENDCOLLECTIVE ;  /* 0x000000000000791b */ /* 0x003fe20003800000 */
.L_x_748:
[----:B------:R-:W-:Y:S01]  /*17870*/  IMAD.MOV.U32 R38, RZ, RZ, R14 ;  /* 0x000000ffff267224 */ /* 0x000fe200078e000e */
[----:B------:R-:W-:Y:S06]  /*17880*/  BRA `(.L_x_749) ;  /* 0xfffffecc00e47947 */ /* 0x000fec000383ffff */
.L_x_531:
[----:B0-----:R0:W1:Y:S02]  /*17890*/  SYNCS.PHASECHK.TRANS64.TRYWAIT P3, [R70+URZ+0x16890], R78 ;  /* 0x0168904e460075a7 */ /* 0x001064000806017f */
[----:B-1----:R-:W-:Y:S05]  /*178a0*/  @!P3 NANOSLEEP.SYNCS 0x989680 ;  /* 0x009896800000b95d */ /* 0x002fea0003900000 */
[----:B------:R-:W1:Y:S02]  /*178b0*/  @!P3 SYNCS.PHASECHK.TRANS64 P3, [R70+URZ+0x16890], R78 ;  /* 0x0168904e4600b5a7 */ /* 0x000e64000806007f */
[----:B-1----:R-:W-:Y:S05]  /*178c0*/  @!P3 BRA `(.L_x_531) ;  /* 0xfffffffc00f0b947 */ /* 0x002fea000383ffff */
[----:B------:R-:W-:Y:S05]  /*178d0*/  BRA `(.L_x_750) ;  /* 0xfffffed400ec7947 */ /* 0x000fea000383ffff */
.L_x_532:
[----:B------:R-:W-:Y:S01]  /*178e0*/  BSSY B1, `(.L_x_751) ;  /* 0x0000008000017945 */ /* 0x000fe20003800000 */
[----:B------:R-:W-:Y:S01]  /*178f0*/  MOV R13, R38 ;  /* 0x00000026000d7202 */ /* 0x000fe20000000f00 */
[----:B------:R-:W-:Y:S02]  /*17900*/  IMAD.MOV.U32 R12, RZ, RZ, RZ ;  /* 0x000000ffff0c7224 */ /* 0x000fe400078e00ff */
[----:B------:R-:W-:Y:S02]  /*17910*/  IMAD.MOV.U32 R11, RZ, RZ, 0x1c1f ;  /* 0x00001c1fff0b7424 */ /* 0x000fe400078e00ff */
[----:B------:R-:W-:-:S07]  /*17920*/  IMAD.MOV.U32 R15, RZ, RZ, -0x1 ;  /* 0xffffffffff0f7424 */ /* 0x000fce00078e00ff */
[----:B0-----:R-:W-:Y:S05]  /*17930*/  WARPSYNC.COLLECTIVE R15, `(.L_x_752) ;  /* 0x000000000f087348 */ /* 0x001fea0003c00000 */
[----:B------:R1:W2:Y:S02]  /*17940*/  SHFL.IDX P6, R14, R13, R12, R11 ;  /* 0x0000000c0d0e7389 */ /* 0x0002a400000c000b */
[----:B012---:R-:W-:Y:S01]  /*17950*/  ENDCOLLECTIVE ;  /* 0x000000000000791b */ /* 0x007fe20003800000 */
.L_x_752:
[----:B------:R-:W-:Y:S05]  /*17960*/  BSYNC B1 ;  /* 0x0000000000017941 */ /* 0x000fea0003800000 */
.L_x_751:
        /* <DEDUP_REMOVED lines=8> */
.L_x_753:
[----:B------:R-:W-:Y:S01]  /*179f0*/  IMAD.MOV.U32 R37, RZ, RZ, R14 ;  /* 0x000000ffff257224 */ /* 0x000fe200078e000e */
[----:B------:R-:W-:Y:S06]  /*17a00*/  BRA `(.L_x_754) ;  /* 0xfffffed800087947 */ /* 0x000fec000383ffff */
.L_x_535:
        /* <DEDUP_REMOVED lines=8> */
.L_x_756:
[----:B------:R-:W-:Y:S05]  /*17a90*/  BSYNC B1 ;  /* 0x0000000000017941 */ /* 0x000fea0003800000 */
.L_x_755:
        /* <DEDUP_REMOVED lines=8> */
.L_x_757:
[----:B------:R-:W-:Y:S01]  /*17b20*/  IMAD.MOV.U32 R37, RZ, RZ, R14 ;  /* 0x000000ffff257224 */ /* 0x000fe200078e000e */
[----:B------:R-:W-:Y:S06]  /*17b30*/  BRA `(.L_x_758) ;  /* 0xfffffed800047947 */ /* 0x000fec000383ffff */
.L_x_539:
[----:B0-----:R0:W4:Y:S02]  /*17b40*/  SYNCS.PHASECHK.TRANS64.TRYWAIT P4, [R70+URZ+0x168b0], R78 ;  /* 0x0168b04e460075a7 */ /* 0x001124000808017f */
[----:B----4-:R-:W-:Y:S05]  /*17b50*/  @!P4 NANOSLEEP.SYNCS 0x989680 ;  /* 0x009896800000c95d */ /* 0x010fea0003900000 */
[----:B------:R-:W4:Y:S02]  /*17b60*/  @!P4 SYNCS.PHASECHK.TRANS64 P4, [R70+URZ+0x168b0], R78 ;  /* 0x0168b04e4600c5a7 */ /* 0x000f24000808007f */
[----:B----4-:R-:W-:Y:S05]  /*17b70*/  @!P4 BRA `(.L_x_539) ;  /* 0xfffffffc00f0c947 */ /* 0x010fea000383ffff */
[----:B------:R-:W-:Y:S05]  /*17b80*/  BRA `(.L_x_759) ;  /* 0xfffffed8007c7947 */ /* 0x000fea000383ffff */
.L_x_549:
[----:B------:R-:W0:Y:S01]  /*17b90*/  S2R R4, SR_TID.X ;  /* 0x0000000000047919 */ /* 0x000e220000002100 */
[----:B------:R-:W-:Y:S01]  /*17ba0*/  BSSY B0, `(.L_x_760) ;  /* 0x000000c000007945 */ /* 0x000fe20003800000 */
[----:B-1----:R-:W-:Y:S01]  /*17bb0*/  IMAD.MOV.U32 R12, RZ, RZ, RZ ;  /* 0x000000ffff0c7224 */ /* 0x002fe200078e00ff */
[----:B------:R-:W-:Y:S01]  /*17bc0*/  MOV R15, 0xffffffff ;  /* 0xffffffff000f7802 */ /* 0x000fe20000000f00 */
[----:B------:R-:W-:Y:S01]  /*17bd0*/  IMAD.MOV.U32 R11, RZ, RZ, 0x1f ;  /* 0x0000001fff0b7424 */ /* 0x000fe200078e00ff */
[----:B0-----:R-:W-:-:S04]  /*17be0*/  IADD3 R5, R4, -0x80, RZ ;  /* 0xffffff8004057810 */ /* 0x001fc80007ffe0ff */
[----:B------:R-:W-:-:S04]  /*17bf0*/  SHF.R.S32.HI R4, RZ, 0x1f, R5 ;  /* 0x0000001fff047819 */ /* 0x000fc80000011405 */
[----:B------:R-:W-:-:S04]  /*17c00*/  LEA.HI R4, R4, R5, RZ, 0x7 ;  /* 0x0000000504047211 */ /* 0x000fc800078f38ff */
[----:B------:R-:W-:-:S05]  /*17c10*/  SHF.R.S32.HI R4, RZ, 0x7, R4 ;  /* 0x00000007ff047819 */ /* 0x000fca0000011404 */
[----:B--2---:R-:W-:-:S07]  /*17c20*/  IMAD.MOV.U32 R13, RZ, RZ, R4 ;  /* 0x000000ffff0d7224 */ /* 0x004fce00078e0004 */
[----:B-----5:R-:W-:Y:S05]  /*17c30*/  WARPSYNC.COLLECTIVE R15, `(.L_x_761) ;  /* 0x000000000f087348 */ /* 0x020fea0003c00000 */
[----:B------:R0:W1:Y:S02]  /*17c40*/  SHFL.IDX P6, R14, R13, R12, R11 ;  /* 0x0000000c0d0e7389 */ /* 0x00006400000c000b */
[----:B01---5:R-:W-:Y:S01]  /*17c50*/  ENDCOLLECTIVE ;  /* 0x000000000000791b */ /* 0x023fe20003800000 */
.L_x_761:
[----:B------:R-:W-:Y:S05]  /*17c60*/  BSYNC B0 ;  /* 0x0000000000007941 */ /* 0x000fea0003800000 */
.L_x_760:
[----:B------:R3:W-:Y:S01]  /*17c70*/  STL [R1+0x1c], R14 ;  /* 0x00001c0e01007387 */ /* 0x0007e20000100800 */
[----:B------:R-:W-:Y:S05]  /*17c80*/  BRA `(.L_x_762) ;  /* 0xfffffee000887947 */ /* 0x000fea000383ffff */
.L_x_561:
[----:B------:R-:W-:Y:S01]  /*17c90*/  BSSY B1, `(.L_x_763) ;  /* 0x0000008000017945 */ /* 0x000fe20003800000 */
[----:B--2---:R-:W-:Y:S01]  /*17ca0*/  IMAD.MOV.U32 R13, RZ, RZ, R26 ;  /* 0x000000ffff0d7224 */ /* 0x004fe200078e001a */
[----:B------:R-:W-:Y:S01]  /*17cb0*/  MOV R15, 0xffffffff ;  /* 0xffffffff000f7802 */ /* 0x000fe20000000f00 */
[----:B------:R-:W-:Y:S02]  /*17cc0*/  IMAD.MOV.U32 R12, RZ, RZ, RZ ;  /* 0x000000ffff0c7224 */ /* 0x000fe400078e00ff */
[----:B------:R-:W-:-:S07]  /*17cd0*/  IMAD.MOV.U32 R11, RZ, RZ, 0x1c1f ;  /* 0x00001c1fff0b7424 */ /* 0x000fce00078e00ff */
[----:B---3--:R-:W-:Y:S05]  /*17ce0*/  WARPSYNC.COLLECTIVE R15, `(.L_x_764) ;  /* 0x000000000f087348 */ /* 0x008fea0003c00000 */
[----:B---3--:R0:W1:Y:S02]  /*17cf0*/  SHFL.IDX P6, R14, R13, R12, R11 ;  /* 0x0000000c0d0e7389 */ /* 0x00806400000c000b */
[----:B01----:R-:W-:Y:S01]  /*17d00*/  ENDCOLLECTIVE ;  /* 0x000000000000791b */ /* 0x003fe20003800000 */
.L_x_764:
[----:B------:R-:W-:Y:S05]  /*17d10*/  BSYNC B1 ;  /* 0x0000000000017941 */ /* 0x000fea0003800000 */
.L_x_763:
[----:B------:R-:W-:Y:S01]  /*17d20*/  IMAD.MOV.U32 R13, RZ, RZ, R25 ;  /* 0x000000ffff0d7224 */ /* 0x000fe200078e0019 */
[----:B------:R-:W-:Y:S01]  /*17d30*/  MOV R11, 0x1c1f ;  /* 0x00001c1f000b7802 */ /* 0x000fe20000000f00 */
[----:B------:R-:W-:Y:S02]  /*17d40*/  IMAD.MOV.U32 R12, RZ, RZ, RZ ;  /* 0x000000ffff0c7224 */ /* 0x000fe400078e00ff */
[----:B------:R-:W-:Y:S02]  /*17d50*/  IMAD.MOV.U32 R15, RZ, RZ, -0x1 ;  /* 0xffffffffff0f7424 */ /* 0x000fe400078e00ff */
[----:B------:R-:W-:-:S07]  /*17d60*/  IMAD.MOV.U32 R3, RZ, RZ, R14 ;  /* 0x000000ffff037224 */ /* 0x000fce00078e000e */
[----:B------:R-:W-:Y:S05]  /*17d70*/  WARPSYNC.COLLECTIVE R15, `(.L_x_765) ;  /* 0x000000000f087348 */ /* 0x000fea0003c00000 */
[----:B------:R0:W1:Y:S02]  /*17d80*/  SHFL.IDX P6, R14, R13, R12, R11 ;  /* 0x0000000c0d0e7389 */ /* 0x00006400000c000b */
[----:B01----:R-:W-:Y:S01]  /*17d90*/  ENDCOLLECTIVE ;  /* 0x000000000000791b */ /* 0x003fe20003800000 */
.L_x_765:
[----:B------:R-:W-:Y:S02]  /*17da0*/  IMAD.MOV.U32 R13, RZ, RZ, R28 ;  /* 0x000000ffff0d7224 */ /* 0x000fe400078e001c */
[----:B------:R-:W-:-:S07]  /*17db0*/  IMAD.MOV.U32 R0, RZ, RZ, R14 ;  /* 0x000000ffff007224 */ /* 0x000fce00078e000e */
[----:B------:R-:W-:Y:S05]  /*17dc0*/  WARPSYNC.COLLECTIVE R15, `(.L_x_766) ;  /* 0x000000000f087348 */ /* 0x000fea0003c00000 */
[----:B------:R0:W1:Y:S02]  /*17dd0*/  SHFL.IDX P6, R14, R13, R12, R11 ;  /* 0x0000000c0d0e7389 */ /* 0x00006400000c000b */
[----:B01----:R-:W-:Y:S01]  /*17de0*/  ENDCOLLECTIVE ;  /* 0x000000000000791b */ /* 0x003fe20003800000 */
.L_x_766:
[----:B------:R-:W-:Y:S01]  /*17df0*/  IMAD.MOV.U32 R13, RZ, RZ, R27 ;  /* 0x000000ffff0d7224 */ /* 0x000fe200078e001b */
[----:B------:R-:W-:-:S07]  /*17e00*/  MOV R5, R14 ;  /* 0x0000000e00057202 */ /* 0x000fce0000000f00 */
[----:B------:R-:W-:Y:S05]  /*17e10*/  WARPSYNC.COLLECTIVE R15, `(.L_x_767) ;  /* 0x000000000f087348 */ /* 0x000fea0003c00000 */
[----:B------:R0:W1:Y:S02]  /*17e20*/  SHFL.IDX P6, R14, R13, R12, R11 ;  /* 0x0000000c0d0e7389 */ /* 0x00006400000c000b */
[----:B01----:R-:W-:Y:S01]  /*17e30*/  ENDCOLLECTIVE ;  /* 0x000000000000791b */ /* 0x003fe20003800000 */
.L_x_767:
[----:B------:R-:W-:Y:S05]  /*17e40*/  BRA `(.L_x_768) ;  /* 0xfffffee400987947 */ /* 0x000fea000383ffff */
.L_x_565:
[----:B0-----:R0:W1:Y:S02]  /*17e50*/  SYNCS.PHASECHK.TRANS64.TRYWAIT P0, [R18+URZ+0x16800], R15 ;  /* 0x0168000f120075a7 */ /* 0x001064000800017f */
[----:B-1----:R-:W-:Y:S05]  /*17e60*/  @!P0 NANOSLEEP.SYNCS 0x989680 ;  /* 0x009896800000895d */ /* 0x002fea0003900000 */
[----:B------:R-:W1:Y:S02]  /*17e70*/  @!P0 SYNCS.PHASECHK.TRANS64 P0, [R18+URZ+0x16800], R15 ;  /* 0x0168000f120085a7 */ /* 0x000e64000800007f */
[----:B-1----:R-:W-:Y:S05]  /*17e80*/  @!P0 BRA `(.L_x_565) ;  /* 0xfffffffc00f08947 */ /* 0x002fea000383ffff */
[----:B------:R-:W-:Y:S05]  /*17e90*/  BRA `(.L_x_769) ;  /* 0xfffffee800d47947 */ /* 0x000fea000383ffff */
.L_x_573:
[----:B------:R-:W-:Y:S01]  /*17ea0*/  BSSY B1, `(.L_x_770) ;  /* 0x0000008000017945 */ /* 0x000fe20003800000 */
[----:B--2---:R-:W-:Y:S01]  /*17eb0*/  IMAD.MOV.U32 R13, RZ, RZ, R26 ;  /* 0x000000ffff0d7224 */ /* 0x004fe200078e001a */
[----:B------:R-:W-:Y:S01]  /*17ec0*/  MOV R11, 0x1c1f ;  /* 0x00001c1f000b7802 */ /* 0x000fe20000000f00 */
[----:B------:R-:W-:Y:S02]  /*17ed0*/  IMAD.MOV.U32 R12, RZ, RZ, RZ ;  /* 0x000000ffff0c7224 */ /* 0x000fe400078e00ff */
[----:B------:R-:W-:-:S07]  /*17ee0*/  IMAD.MOV.U32 R15, RZ, RZ, -0x1 ;  /* 0xffffffffff0f7424 */ /* 0x000fce00078e00ff */
[----:B---3--:R-:W-:Y:S05]  /*17ef0*/  WARPSYNC.COLLECTIVE R15, `(.L_x_771) ;  /* 0x000000000f087348 */ /* 0x008fea0003c00000 */
[----:B---3--:R0:W1:Y:S02]  /*17f00*/  SHFL.IDX P6, R14, R13, R12, R11 ;  /* 0x0000000c0d0e7389 */ /* 0x00806400000c000b */
[----:B01----:R-:W-:Y:S01]  /*17f10*/  ENDCOLLECTIVE ;  /* 0x000000000000791b */ /* 0x003fe20003800000 */
.L_x_771:
[----:B------:R-:W-:Y:S05]  /*17f20*/  BSYNC B1 ;  /* 0x0000000000017941 */ /* 0x000fea0003800000 */
.L_x_770:
        /* <DEDUP_REMOVED lines=8> */
.L_x_772:
[----:B------:R-:W-:Y:S01]  /*17fb0*/  MOV R13, R28 ;  /* 0x0000001c000d7202 */ /* 0x000fe20000000f00 */
[----:B------:R-:W-:-:S07]  /*17fc0*/  IMAD.MOV.U32 R3, RZ, RZ, R14 ;  /* 0x000000ffff037224 */ /* 0x000fce00078e000e */
[----:B------:R-:W-:Y:S05]  /*17fd0*/  WARPSYNC.COLLECTIVE R15, `(.L_x_773) ;  /* 0x000000000f087348 */ /* 0x000fea0003c00000 */
[----:B------:R0:W1:Y:S02]  /*17fe0*/  SHFL.IDX P6, R14, R13, R12, R11 ;  /* 0x0000000c0d0e7389 */ /* 0x00006400000c000b */
[----:B01----:R-:W-:Y:S01]  /*17ff0*/  ENDCOLLECTIVE ;  /* 0x000000000000791b */ /* 0x003fe20003800000 */
.L_x_773:
[----:B------:R-:W-:Y:S02]  /*18000*/  IMAD.MOV.U32 R13, RZ, RZ, R27 ;  /* 0x000000ffff0d7224 */ /* 0x000fe400078e001b */
[----:B------:R-:W-:-:S07]  /*18010*/  IMAD.MOV.U32 R20, RZ, RZ, R14 ;  /* 0x000000ffff147224 */ /* 0x000fce00078e000e */
[----:B------:R-:W-:Y:S05]  /*18020*/  WARPSYNC.COLLECTIVE R15, `(.L_x_774) ;  /* 0x000000000f087348 */ /* 0x000fea0003c00000 */
[----:B------:R0:W1:Y:S02]  /*18030*/  SHFL.IDX P6, R14, R13, R12, R11 ;  /* 0x0000000c0d0e7389 */ /* 0x00006400000c000b */
[----:B01----:R-:W-:Y:S01]  /*18040*/  ENDCOLLECTIVE ;  /* 0x000000000000791b */ /* 0x003fe20003800000 */
.L_x_774:
[----:B------:R-:W-:Y:S05]  /*18050*/  BRA `(.L_x_775) ;  /* 0xfffffef4003c7947 */ /* 0x000fea000383ffff */
.L_x_577:
[----:B0-----:R0:W1:Y:S02]  /*18060*/  SYNCS.PHASECHK.TRANS64.TRYWAIT P1, [R18+URZ+0x16800], R25 ;  /* 0x01680019120075a7 */ /* 0x001064000802017f */
[----:B-1----:R-:W-:Y:S05]  /*18070*/  @!P1 NANOSLEEP.SYNCS 0x989680 ;  /* 0x009896800000995d */ /* 0x002fea0003900000 */
[----:B------:R-:W1:Y:S02]  /*18080*/  @!P1 SYNCS.PHASECHK.TRANS64 P1, [R18+URZ+0x16800], R25 ;  /* 0x01680019120095a7 */ /* 0x000e64000802007f */
[----:B-1----:R-:W-:Y:S05]  /*18090*/  @!P1 BRA `(.L_x_577) ;  /* 0xfffffffc00f09947 */ /* 0x002fea000383ffff */
[----:B------:R-:W-:Y:S05]  /*180a0*/  BRA `(.L_x_776) ;  /* 0xfffffef800207947 */ /* 0x000fea000383ffff */
.L_x_583:
[----:B-1----:R1:W4:Y:S02]  /*180b0*/  SYNCS.PHASECHK.TRANS64.TRYWAIT P1, [R0+URZ+0x16830], R5 ;  /* 0x01683005000075a7 */ /* 0x002324000802017f */
[----:B----4-:R-:W-:Y:S05]  /*180c0*/  @!P1 NANOSLEEP.SYNCS 0x989680 ;  /* 0x009896800000995d */ /* 0x010fea0003900000 */
[----:B------:R-:W4:Y:S02]  /*180d0*/  @!P1 SYNCS.PHASECHK.TRANS64 P1, [R0+URZ+0x16830], R5 ;  /* 0x01683005000095a7 */ /* 0x000f24000802007f */
[----:B----4-:R-:W-:Y:S05]  /*180e0*/  @!P1 BRA `(.L_x_583) ;  /* 0xfffffffc00f09947 */ /* 0x010fea000383ffff */
[----:B------:R-:W-:Y:S05]  /*180f0*/  BRA `(.L_x_582) ;  /* 0xffffff0400687947 */ /* 0x000fea000383ffff */
.L_x_590:
[----:B-1----:R1:W2:Y:S02]  /*18100*/  SYNCS.PHASECHK.TRANS64.TRYWAIT P2, [R5+URZ+0x16830], R6 ;  /* 0x01683006050075a7 */ /* 0x0022a4000804017f */
[----:B--2---:R-:W-:Y:S05]  /*18110*/  @!P2 NANOSLEEP.SYNCS 0x989680 ;  /* 0x009896800000a95d */ /* 0x004fea0003900000 */
[----:B------:R-:W2:Y:S02]  /*18120*/  @!P2 SYNCS.PHASECHK.TRANS64 P2, [R5+URZ+0x16830], R6 ;  /* 0x016830060500a5a7 */ /* 0x000ea4000804007f */
[----:B--2---:R-:W-:Y:S05]  /*18130*/  @!P2 BRA `(.L_x_590) ;  /* 0xfffffffc00f0a947 */ /* 0x004fea000383ffff */
[----:B------:R-:W-:Y:S05]  /*18140*/  BRA `(.L_x_589) ;  /* 0xffffff2c009c7947 */ /* 0x000fea000383ffff */
.L_x_594:
[----:B-1----:R1:W2:Y:S02]  /*18150*/  SYNCS.PHASECHK.TRANS64.TRYWAIT P1, [R5+URZ+0x16850], R4 ;  /* 0x01685004050075a7 */ /* 0x0022a4000802017f */
[----:B--2---:R-:W-:Y:S05]  /*18160*/  @!P1 NANOSLEEP.SYNCS 0x989680 ;  /* 0x009896800000995d */ /* 0x004fea0003900000 */
[----:B------:R-:W2:Y:S02]  /*18170*/  @!P1 SYNCS.PHASECHK.TRANS64 P1, [R5+URZ+0x16850], R4 ;  /* 0x01685004050095a7 */ /* 0x000ea4000802007f */
[----:B--2---:R-:W-:Y:S05]  /*18180*/  @!P1 BRA `(.L_x_594) ;  /* 0xfffffffc00f09947 */ /* 0x004fea000383ffff */
[----:B------:R-:W-:Y:S05]  /*18190*/  BRA `(.L_x_591) ;  /* 0xffffff30006c7947 */ /* 0x000fea000383ffff */
.L_x_601:
[----:B-1----:R1:W2:Y:S02]  /*181a0*/  SYNCS.PHASECHK.TRANS64.TRYWAIT P1, [R11+URZ+0x16850], R4 ;  /* 0x016850040b0075a7 */ /* 0x0022a4000802017f */
[----:B--2---:R-:W-:Y:S05]  /*181b0*/  @!P1 NANOSLEEP.SYNCS 0x989680 ;  /* 0x009896800000995d */ /* 0x004fea0003900000 */
[----:B------:R-:W2:Y:S02]  /*181c0*/  @!P1 SYNCS.PHASECHK.TRANS64 P1, [R11+URZ+0x16850], R4 ;  /* 0x016850040b0095a7 */ /* 0x000ea4000802007f */
[----:B--2---:R-:W-:Y:S05]  /*181d0*/  @!P1 BRA `(.L_x_601) ;  /* 0xfffffffc00f09947 */ /* 0x004fea000383ffff */
[----:B------:R-:W-:Y:S05]  /*181e0*/  BRA `(.L_x_600) ;  /* 0xffffff54003c7947 */ /* 0x000fea000383ffff */
.L_x_607:
[----:B------:R-:W-:Y:S01]  /*181f0*/  IMAD.MOV.U32 R13, RZ, RZ, R41 ;  /* 0x000000ffff0d7224 */ /* 0x000fe200078e0029 */
[----:B------:R-:W-:Y:S01]  /*18200*/  MOV R12, RZ ;  /* 0x000000ff000c7202 */ /* 0x000fe20000000f00 */
[----:B------:R-:W-:Y:S02]  /*18210*/  IMAD.MOV.U32 R11, RZ, RZ, 0x181f ;  /* 0x0000181fff0b7424 */ /* 0x000fe400078e00ff */
[----:B------:R-:W-:Y:S02]  /*18220*/  IMAD.MOV.U32 R15, RZ, RZ, -0x1 ;  /* 0xffffffffff0f7424 */ /* 0x000fe400078e00ff */
[----:B------:R-:W-:-:S07]  /*18230*/  IMAD R42, R68, 0xc0, R70 ;  /* 0x000000c0442a7824 */ /* 0x000fce00078e0246 */
[----:B-----5:R-:W-:Y:S05]  /*18240*/  WARPSYNC.COLLECTIVE R15, `(.L_x_777) ;  /* 0x000000000f087348 */ /* 0x020fea0003c00000 */
[----:B------:R0:W1:Y:S02]  /*18250*/  SHFL.IDX P6, R14, R13, R12, R11 ;  /* 0x0000000c0d0e7389 */ /* 0x00006400000c000b */
[----:B01---5:R-:W-:Y:S01]  /*18260*/  ENDCOLLECTIVE ;  /* 0x000000000000791b */ /* 0x023fe20003800000 */
.L_x_777:
[----:B------:R-:W-:Y:S01]  /*18270*/  VIADD R20, R42, 0x30 ;  /* 0x000000302a147836 */ /* 0x000fe20000000000 */
[----:B------:R-:W-:Y:S01]  /*18280*/  MOV R13, R40 ;  /* 0x00000028000d7202 */ /* 0x000fe20000000f00 */
[----:B------:R-:W-:-:S07]  /*18290*/  IMAD.MOV.U32 R0, RZ, RZ, R14 ;  /* 0x000000ffff007224 */ /* 0x000fce00078e000e */
[----:B------:R-:W-:Y:S05]  /*182a0*/  WARPSYNC.COLLECTIVE R15, `(.L_x_778) ;  /* 0x000000000f087348 */ /* 0x000fea0003c00000 */
[----:B------:R0:W1:Y:S02]  /*182b0*/  SHFL.IDX P6, R14, R13, R12, R11 ;  /* 0x0000000c0d0e7389 */ /* 0x00006400000c000b */
[----:B01----:R-:W-:Y:S01]  /*182c0*/  ENDCOLLECTIVE ;  /* 0x000000000000791b */ /* 0x003fe20003800000 */
.L_x_778:
[----:B------:R-:W-:Y:S02]  /*182d0*/  ULDC UR4, c[0x0][0xac8] ;  /* 0x0002b20000047ab9 */ /* 0x000fe40000000800 */
[----:B------:R-:W-:-:S04]  /*182e0*/  ISETP.GE.AND P0, PT, R59, UR4, PT ;  /* 0x000000043b007c0c */ /* 0x000fc8000bf06270 */
[-C--:B------:R-:W-:Y:S02]  /*182f0*/  ISETP.GE.OR P3, PT, R42, R61.reuse, P0 ;  /* 0x0000003d2a00720c */ /* 0x080fe40000766670 */
[----:B------:R-:W-:Y:S02]  /*18300*/  ISETP.GE.OR P4, PT, R20, R61, P0 ;  /* 0x0000003d1400720c */ /* 0x000fe40000786670 */
[----:B------:R-:W-:Y:S01]  /*18310*/  IADD3 R20, R42, 0x60, RZ ;  /* 0x000000602a147810 */ /* 0x000fe20007ffe0ff */
[----:B------:R-:W-:-:S03]  /*18320*/  IMAD.MOV.U32 R13, RZ, RZ, R41 ;  /* 0x000000ffff0d7224 */ /* 0x000fc600078e0029 */
[----:B------:R-:W-:Y:S01]  /*18330*/  ISETP.GE.OR P2, PT, R20, R61, P0 ;  /* 0x0000003d1400720c */ /* 0x000fe20000746670 */
[----:B------:R-:W-:Y:S02]  /*18340*/  IMAD.MOV.U32 R12, RZ, RZ, 0x1 ;  /* 0x00000001ff0c7424 */ /* 0x000fe400078e00ff */
[----:B------:R-:W-:-:S10]  /*18350*/  IMAD.MOV.U32 R3, RZ, RZ, R14 ;  /* 0x000000ffff037224 */ /* 0x000fd400078e000e */
[----:B------:R-:W-:Y:S05]  /*18360*/  WARPSYNC.COLLECTIVE R15, `(.L_x_779) ;  /* 0x000000000f087348 */ /* 0x000fea0003c00000 */
[----:B------:R0:W1:Y:S02]  /*18370*/  SHFL.IDX P6, R14, R13, R12, R11 ;  /* 0x0000000c0d0e7389 */ /* 0x00006400000c000b */
[----:B01----:R-:W-:Y:S01]  /*18380*/  ENDCOLLECTIVE ;  /* 0x000000000000791b */ /* 0x003fe20003800000 */
.L_x_779:
[----:B------:R-:W-:-:S04]  /*18390*/  @!P3 LEA R32, P5, R59, R3, 0x1 ;  /* 0x000000033b20b211 */ /* 0x000fc800078a08ff */
[----:B------:R-:W-:Y:S01]  /*183a0*/  @!P3 LEA.HI.X R3, R59, R0, R58, 0x1, P5 ;  /* 0x000000003b03b211 */ /* 0x000fe200028f0c3a */
[----:B------:R-:W-:Y:S01]  /*183b0*/  IMAD.MOV.U32 R13, RZ, RZ, R40 ;  /* 0x000000ffff0d7224 */ /* 0x000fe200078e0028 */
[----:B------:R-:W-:-:S07]  /*183c0*/  MOV R8, R14 ;  /* 0x0000000e00087202 */ /* 0x000fce0000000f00 */
[----:B------:R-:W-:Y:S05]  /*183d0*/  WARPSYNC.COLLECTIVE R15, `(.L_x_780) ;  /* 0x000000000f087348 */ /* 0x000fea0003c00000 */
[----:B------:R0:W1:Y:S02]  /*183e0*/  SHFL.IDX P6, R14, R13, R12, R11 ;  /* 0x0000000c0d0e7389 */ /* 0x00006400000c000b */
[----:B01----:R-:W-:Y:S01]  /*183f0*/  ENDCOLLECTIVE ;  /* 0x000000000000791b */ /* 0x003fe20003800000 */
.L_x_780:
[----:B------:R-:W-:Y:S01]  /*18400*/  IMAD.MOV.U32 R13, RZ, RZ, R41 ;  /* 0x000000ffff0d7224 */ /* 0x000fe200078e0029 */
[----:B------:R-:W-:Y:S01]  /*18410*/  MOV R12, 0x2 ;  /* 0x00000002000c7802 */ /* 0x000fe20000000f00 */
[----:B------:R-:W-:-:S07]  /*18420*/  IMAD.MOV.U32 R9, RZ, RZ, R14 ;  /* 0x000000ffff097224 */ /* 0x000fce00078e000e */
[----:B------:R-:W-:Y:S05]  /*18430*/  WARPSYNC.COLLECTIVE R15, `(.L_x_781) ;  /* 0x000000000f087348 */ /* 0x000fea0003c00000 */
[----:B------:R0:W1:Y:S02]  /*18440*/  SHFL.IDX P6, R14, R13, R12, R11 ;  /* 0x0000000c0d0e7389 */ /* 0x00006400000c000b */
[----:B01----:R-:W-:Y:S01]  /*18450*/  ENDCOLLECTIVE ;  /* 0x000000000000791b */ /* 0x003fe20003800000 */
.L_x_781:
[----:B------:R-:W-:Y:S01]  /*18460*/  @!P4 LEA R20, P1, R59, R9, 0x1 ;  /* 0x000000093b14c211 */ /* 0x000fe200078208ff */
[----:B------:R-:W-:-:S03]  /*18470*/  @!P3 IMAD.MOV.U32 R9, RZ, RZ, R3 ;  /* 0x000000ffff09b224 */ /* 0x000fc600078e0003 */
[----:B------:R-:W-:Y:S01]  /*18480*/  @!P4 LEA.HI.X R21, R59, R8, R58, 0x1, P1 ;  /* 0x000000083b15c211 */ /* 0x000fe200008f0c3a */
[----:B------:R-:W-:-:S05]  /*18490*/  @!P3 IMAD.MOV.U32 R8, RZ, RZ, R32 ;  /* 0x000000ffff08b224 */ /* 0x000fca00078e0020 */
[----:B------:R0:W-:Y:S01]  /*184a0*/  @!P3 ST.E.128 desc[UR42][R8.64], R4 ;  /* 0x000000040800b985 */ /* 0x0001e2000c101d2a */
[----:B------:R-:W-:-:S03]  /*184b0*/  IMAD.MOV.U32 R13, RZ, RZ, R40 ;  /* 0x000000ffff0d7224 */ /* 0x000fc600078e0028 */
[----:B------:R0:W-:Y:S01]  /*184c0*/  @!P4 ST.E.128 desc[UR42][R20.64], R24 ;  /* 0x000000181400c985 */ /* 0x0001e2000c101d2a */
[----:B------:R-:W-:-:S07]  /*184d0*/  IMAD.MOV.U32 R10, RZ, RZ, R14 ;  /* 0x000000ffff0a7224 */ /* 0x000fce00078e000e */
[----:B0-----:R-:W-:Y:S05]  /*184e0*/  WARPSYNC.COLLECTIVE R15, `(.L_x_782) ;  /* 0x000000000f087348 */ /* 0x001fea0003c00000 */
[----:B------:R1:W2:Y:S02]  /*184f0*/  SHFL.IDX P6, R14, R13, R12, R11 ;  /* 0x0000000c0d0e7389 */ /* 0x0002a400000c000b */
[----:B012---:R-:W-:Y:S01]  /*18500*/  ENDCOLLECTIVE ;  /* 0x000000000000791b */ /* 0x007fe20003800000 */
.L_x_782:
[----:B------:R-:W-:Y:S01]  /*18510*/  IMAD.MOV.U32 R13, RZ, RZ, R41 ;  /* 0x000000ffff0d7224 */ /* 0x000fe200078e0029 */
[----:B------:R-:W-:Y:S02]  /*18520*/  MOV R12, 0x3 ;  /* 0x00000003000c7802 */ /* 0x000fe40000000f00 */
[----:B------:R-:W-:-:S13]  /*18530*/  @!P2 LEA R43, P5, R59, R14, 0x1 ;  /* 0x0000000e3b2ba211 */ /* 0x000fda00078a08ff */
[----:B------:R-:W-:Y:S05]  /*18540*/  WARPSYNC.COLLECTIVE R15, `(.L_x_783) ;  /* 0x000000000f087348 */ /* 0x000fea0003c00000 */
[----:B------:R0:W1:Y:S02]  /*18550*/  SHFL.IDX P6, R14, R13, R12, R11 ;  /* 0x0000000c0d0e7389 */ /* 0x00006400000c000b */
[----:B01----:R-:W-:Y:S01]  /*18560*/  ENDCOLLECTIVE ;  /* 0x000000000000791b */ /* 0x003fe20003800000 */
.L_x_783:
[----:B------:R-:W-:Y:S01]  /*18570*/  @!P2 LEA.HI.X R10, R59, R10, R58, 0x1, P5 ;  /* 0x0000000a3b0aa211 */ /* 0x000fe200028f0c3a */
[----:B------:R-:W-:-:S03]  /*18580*/  @!P2 IMAD.MOV.U32 R4, RZ, RZ, R43 ;  /* 0x000000ffff04a224 */ /* 0x000fc600078e002b */
[----:B------:R-:W-:-:S05]  /*18590*/  @!P2 MOV R5, R10 ;  /* 0x0000000a0005a202 */ /* 0x000fca0000000f00 */
[----:B------:R0:W-:Y:S01]  /*185a0*/  @!P2 ST.E.128 desc[UR42][R4.64], R28 ;  /* 0x0000001c0400a985 */ /* 0x0001e2000c101d2a */
[----:B------:R-:W-:Y:S02]  /*185b0*/  IMAD.MOV.U32 R13, RZ, RZ, R40 ;  /* 0x000000ffff0d7224 */ /* 0x000fe400078e0028 */
[----:B------:R-:W-:-:S07]  /*185c0*/  IMAD.MOV.U32 R0, RZ, RZ, R14 ;  /* 0x000000ffff007224 */ /* 0x000fce00078e000e */
[----:B0-----:R-:W-:Y:S05]  /*185d0*/  WARPSYNC.COLLECTIVE R15, `(.L_x_784) ;  /* 0x000000000f087348 */ /* 0x001fea0003c00000 */
[----:B------:R1:W2:Y:S02]  /*185e0*/  SHFL.IDX P6, R14, R13, R12, R11 ;  /* 0x0000000c0d0e7389 */ /* 0x0002a400000c000b */
[----:B012---:R-:W-:Y:S01]  /*185f0*/  ENDCOLLECTIVE ;  /* 0x000000000000791b */ /* 0x007fe20003800000 */
.L_x_784:
[----:B------:R-:W-:Y:S05]  /*18600*/  BRA `(.L_x_785) ;  /* 0xffffff6800807947 */ /* 0x000fea000383ffff */
.L_x_609:
[----:B------:R-:W-:Y:S01]  /*18610*/  IMAD.MOV.U32 R13, RZ, RZ, R4 ;  /* 0x000000ffff0d7224 */ /* 0x000fe200078e0004 */
[----:B------:R-:W-:Y:S01]  /*18620*/  MOV R15, 0xffffffff ;  /* 0xffffffff000f7802 */ /* 0x000fe20000000f00 */
[----:B------:R-:W-:Y:S02]  /*18630*/  IMAD.MOV.U32 R12, RZ, RZ, RZ ;  /* 0x000000ffff0c7224 */ /* 0x000fe400078e00ff */
[----:B------:R-:W-:-:S07]  /*18640*/  IMAD.MOV.U32 R11, RZ, RZ, 0x1c1f ;  /* 0x00001c1fff0b7424 */ /* 0x000fce00078e00ff */
[----:B------:R-:W-:Y:S05]  /*18650*/  WARPSYNC.COLLECTIVE R15, `(.L_x_786) ;  /* 0x000000000f087348 */ /* 0x000fea0003c00000 */
[----:B------:R0:W1:Y:S02]  /*18660*/  SHFL.IDX P6, R14, R13, R12, R11 ;  /* 0x0000000c0d0e7389 */ /* 0x00006400000c000b */
[----:B01----:R-:W-:Y:S01]  /*18670*/  ENDCOLLECTIVE ;  /* 0x000000000000791b */ /* 0x003fe20003800000 */
.L_x_786:
[----:B------:R-:W-:Y:S02]  /*18680*/  IMAD.MOV.U32 R13, RZ, RZ, R0 ;  /* 0x000000ffff0d7224 */ /* 0x000fe400078e0000 */
[----:B------:R-:W-:-:S07]  /*18690*/  IMAD.MOV.U32 R3, RZ, RZ, R14 ;  /* 0x000000ffff037224 */ /* 0x000fce00078e000e */
[----:B------:R-:W-:Y:S05]  /*186a0*/  WARPSYNC.COLLECTIVE R15, `(.L_x_787) ;  /* 0x000000000f087348 */ /* 0x000fea0003c00000 */
[----:B------:R0:W1:Y:S02]  /*186b0*/  SHFL.IDX P6, R14, R13, R12, R11 ;  /* 0x0000000c0d0e7389 */ /* 0x00006400000c000b */
[----:B01----:R-:W-:Y:S01]  /*186c0*/  ENDCOLLECTIVE ;  /* 0x000000000000791b */ /* 0x003fe20003800000 */
.L_x_787:
[----:B------:R-:W-:Y:S05]  /*186d0*/  BRA `(.L_x_788) ;  /* 0xffffff6c005c7947 */ /* 0x000fea000383ffff */
.L_x_612:
[----:B------:R-:W-:Y:S01]  /*186e0*/  BSSY B1, `(.L_x_789) ;  /* 0x0000008000017945 */ /* 0x000fe20003800000 */
[----:B---3--:R-:W-:Y:S01]  /*186f0*/  IMAD.MOV.U32 R13, RZ, RZ, R4 ;  /* 0x000000ffff0d7224 */ /* 0x008fe200078e0004 */
[----:B------:R-:W-:Y:S01]  /*18700*/  MOV R12, 0x1 ;  /* 0x00000001000c7802 */ /* 0x000fe20000000f00 */
[----:B------:R-:W-:Y:S02]  /*18710*/  IMAD.MOV.U32 R11, RZ, RZ, 0x1c1f ;  /* 0x00001c1fff0b7424 */ /* 0x000fe400078e00ff */
[----:B------:R-:W-:-:S07]  /*18720*/  IMAD.MOV.U32 R15, RZ, RZ, -0x1 ;  /* 0xffffffffff0f7424 */ /* 0x000fce00078e00ff */
[----:B012---:R-:W-:Y:S05]  /*18730*/  WARPSYNC.COLLECTIVE R15, `(.L_x_790) ;  /* 0x000000000f087348 */ /* 0x007fea0003c00000 */
[----:B--2---:R2:W3:Y:S02]  /*18740*/  SHFL.IDX P6, R14, R13, R12, R11 ;  /* 0x0000000c0d0e7389 */ /* 0x0044e400000c000b */
[----:B0123--:R-:W-:Y:S01]  /*18750*/  ENDCOLLECTIVE ;  /* 0x000000000000791b */ /* 0x00ffe20003800000 */
.L_x_790:
[----:B------:R-:W-:Y:S05]  /*18760*/  BSYNC B1 ;  /* 0x0000000000017941 */ /* 0x000fea0003800000 */
.L_x_789:
        /* <DEDUP_REMOVED lines=8> */
.L_x_791:
[----:B------:R-:W-:Y:S05]  /*187f0*/  BRA `(.L_x_792) ;  /* 0xffffff6c00b87947 */ /* 0x000fea000383ffff */
.L_x_616:
[----:B------:R-:W-:Y:S01]  /*18800*/  MOV R13, R20 ;  /* 0x00000014000d7202 */ /* 0x000fe20000000f00 */
[----:B------:R-:W-:Y:S02]  /*18810*/  IMAD.MOV.U32 R12, RZ, RZ, RZ ;  /* 0x000000ffff0c7224 */ /* 0x000fe400078e00ff */
[----:B------:R-:W-:Y:S02]  /*18820*/  IMAD.MOV.U32 R11, RZ, RZ, 0x181f ;  /* 0x0000181fff0b7424 */ /* 0x000fe400078e00ff */
[----:B------:R-:W-:Y:S02]  /*18830*/  IMAD.MOV.U32 R15, RZ, RZ, -0x1 ;  /* 0xffffffffff0f7424 */ /* 0x000fe400078e00ff */
[----:B------:R-:W-:Y:S02]  /*18840*/  IMAD R24, R27, 0xc0, R28 ;  /* 0x000000c01b187824 */ /* 0x000fe400078e021c */
[----:B------:R-:W-:-:S07]  /*18850*/  IMAD R21, R25, R8, RZ ;  /* 0x0000000819157224 */ /* 0x000fce00078e02ff */
[----:B-1----:R-:W-:Y:S05]  /*18860*/  WARPSYNC.COLLECTIVE R15, `(.L_x_793) ;  /* 0x000000000f087348 */ /* 0x002fea0003c00000 */
[----:B------:R0:W2:Y:S02]  /*18870*/  SHFL.IDX P6, R14, R13, R12, R11 ;  /* 0x0000000c0d0e7389 */ /* 0x0000a400000c000b */
[----:B012---:R-:W-:Y:S01]  /*18880*/  ENDCOLLECTIVE ;  /* 0x000000000000791b */ /* 0x007fe20003800000 */
.L_x_793:
[C---:B------:R-:W-:Y:S02]  /*18890*/  IADD3 R8, R24.reuse, 0x30, RZ ;  /* 0x0000003018087810 */ /* 0x040fe40007ffe0ff */
[-C--:B------:R-:W-:Y:S02]  /*188a0*/  ISETP.GE.OR P3, PT, R24, R21.reuse, P0 ;  /* 0x000000151800720c */ /* 0x080fe40000766670 */
[----:B------:R-:W-:Y:S01]  /*188b0*/  ISETP.GE.OR P4, PT, R8, R21, P0 ;  /* 0x000000150800720c */ /* 0x000fe20000786670 */
[----:B------:R-:W-:-:S05]  /*188c0*/  VIADD R8, R24, 0x60 ;  /* 0x0000006018087836 */ /* 0x000fca0000000000 */
[----:B------:R-:W-:Y:S01]  /*188d0*/  ISETP.GE.OR P2, PT, R8, R21, P0 ;  /* 0x000000150800720c */ /* 0x000fe20000746670 */
[----:B------:R-:W-:Y:S01]  /*188e0*/  IMAD.MOV.U32 R13, RZ, RZ, R7 ;  /* 0x000000ffff0d7224 */ /* 0x000fe200078e0007 */
[----:B------:R-:W-:-:S11]  /*188f0*/  MOV R0, R14 ;  /* 0x0000000e00007202 */ /* 0x000fd60000000f00 */
[----:B------:R-:W-:Y:S05]  /*18900*/  WARPSYNC.COLLECTIVE R15, `(.L_x_794) ;  /* 0x000000000f087348 */ /* 0x000fea0003c00000 */
[----:B------:R0:W1:Y:S02]  /*18910*/  SHFL.IDX P6, R14, R13, R12, R11 ;  /* 0x0000000c0d0e7389 */ /* 0x00006400000c000b */
[----:B01----:R-:W-:Y:S01]  /*18920*/  ENDCOLLECTIVE ;  /* 0x000000000000791b */ /* 0x003fe20003800000 */
.L_x_794:
[----:B------:R-:W-:Y:S01]  /*18930*/  IMAD.MOV.U32 R13, RZ, RZ, R20 ;  /* 0x000000ffff0d7224 */ /* 0x000fe200078e0014 */
[----:B------:R-:W-:Y:S01]  /*18940*/  MOV R12, 0x1 ;  /* 0x00000001000c7802 */ /* 0x000fe20000000f00 */
[----:B------:R-:W-:-:S07]  /*18950*/  IMAD.MOV.U32 R3, RZ, RZ, R14 ;  /* 0x000000ffff037224 */ /* 0x000fce00078e000e */
[----:B------:R-:W-:Y:S05]  /*18960*/  WARPSYNC.COLLECTIVE R15, `(.L_x_795) ;  /* 0x000000000f087348 */ /* 0x000fea0003c00000 */
[----:B------:R0:W1:Y:S02]  /*18970*/  SHFL.IDX P6, R14, R13, R12, R11 ;  /* 0x0000000c0d0e7389 */ /* 0x00006400000c000b */
[----:B01----:R-:W-:Y:S01]  /*18980*/  ENDCOLLECTIVE ;  /* 0x000000000000791b */ /* 0x003fe20003800000 */
.L_x_795:
[----:B------:R-:W-:-:S04]  /*18990*/  @!P3 LEA R10, P5, R59, R3, 0x1 ;  /* 0x000000033b0ab211 */ /* 0x000fc800078a08ff */
[----:B------:R-:W-:Y:S01]  /*189a0*/  @!P3 LEA.HI.X R3, R59, R0, R58, 0x1, P5 ;  /* 0x000000003b03b211 */ /* 0x000fe200028f0c3a */
[----:B------:R-:W-:Y:S02]  /*189b0*/  IMAD.MOV.U32 R13, RZ, RZ, R7 ;  /* 0x000000ffff0d7224 */ /* 0x000fe400078e0007 */
[----:B------:R-:W-:-:S07]  /*189c0*/  IMAD.MOV.U32 R4, RZ, RZ, R14 ;  /* 0x000000ffff047224 */ /* 0x000fce00078e000e */
[----:B------:R-:W-:Y:S05]  /*189d0*/  WARPSYNC.COLLECTIVE R15, `(.L_x_796) ;  /* 0x000000000f087348 */ /* 0x000fea0003c00000 */
[----:B------:R0:W1:Y:S02]  /*189e0*/  SHFL.IDX P6, R14, R13, R12, R11 ;  /* 0x0000000c0d0e7389 */ /* 0x00006400000c000b */
[----:B01----:R-:W-:Y:S01]  /*189f0*/  ENDCOLLECTIVE ;  /* 0x000000000000791b */ /* 0x003fe20003800000 */
.L_x_796:
[----:B------:R-:W-:Y:S01]  /*18a00*/  MOV R13, R20 ;  /* 0x00000014000d7202 */ /* 0x000fe20000000f00 */
[----:B------:R-:W-:Y:S02]  /*18a10*/  IMAD.MOV.U32 R12, RZ, RZ, 0x2 ;  /* 0x00000002ff0c7424 */ /* 0x000fe400078e00ff */
[----:B------:R-:W-:-:S07]  /*18a20*/  IMAD.MOV.U32 R5, RZ, RZ, R14 ;  /* 0x000000ffff057224 */ /* 0x000fce00078e000e */
[----:B------:R-:W-:Y:S05]  /*18a30*/  WARPSYNC.COLLECTIVE R15, `(.L_x_797) ;  /* 0x000000000f087348 */ /* 0x000fea0003c00000 */
[----:B------:R0:W1:Y:S02]  /*18a40*/  SHFL.IDX P6, R14, R13, R12, R11 ;  /* 0x0000000c0d0e7389 */ /* 0x00006400000c000b */
[----:B01----:R-:W-:Y:S01]  /*18a50*/  ENDCOLLECTIVE ;  /* 0x000000000000791b */ /* 0x003fe20003800000 */
.L_x_797:
[----:B------:R-:W-:-:S04]  /*18a60*/  @!P4 LEA R8, P1, R59, R5, 0x1 ;  /* 0x000000053b08c211 */ /* 0x000fc800078208ff */
[----:B------:R-:W-:Y:S01]  /*18a70*/  @!P4 LEA.HI.X R9, R59, R4, R58, 0x1, P1 ;  /* 0x000000043b09c211 */ /* 0x000fe200008f0c3a */
[----:B------:R-:W-:Y:S02]  /*18a80*/  IMAD.MOV.U32 R13, RZ, RZ, R7 ;  /* 0x000000ffff0d7224 */ /* 0x000fe400078e0007 */
[----:B------:R-:W-:-:S07]  /*18a90*/  IMAD.MOV.U32 R6, RZ, RZ, R14 ;  /* 0x000000ffff067224 */ /* 0x000fce00078e000e */
[----:B------:R-:W-:Y:S05]  /*18aa0*/  WARPSYNC.COLLECTIVE R15, `(.L_x_798) ;  /* 0x000000000f087348 */ /* 0x000fea0003c00000 */
[----:B------:R0:W1:Y:S02]  /*18ab0*/  SHFL.IDX P6, R14, R13, R12, R11 ;  /* 0x0000000c0d0e7389 */ /* 0x00006400000c000b */
[----:B01----:R-:W-:Y:S01]  /*18ac0*/  ENDCOLLECTIVE ;  /* 0x000000000000791b */ /* 0x003fe20003800000 */
.L_x_798:
[----:B------:R-:W-:Y:S01]  /*18ad0*/  @!P3 IMAD.MOV.U32 R11, RZ, RZ, R3 ;  /* 0x000000ffff0bb224 */ /* 0x000fe200078e0003 */
[----:B------:R-:W-:Y:S01]  /*18ae0*/  MOV R12, 0x3 ;  /* 0x00000003000c7802 */ /* 0x000fe20000000f00 */
[----:B------:R-:W-:-:S03]  /*18af0*/  IMAD.MOV.U32 R13, RZ, RZ, R20 ;  /* 0x000000ffff0d7224 */ /* 0x000fc600078e0014 */
[----:B------:R0:W-:Y:S04]  /*18b00*/  @!P3 ST.E.128 desc[UR42][R10.64], RZ ;  /* 0x000000ff0a00b985 */ /* 0x0001e8000c101d2a */
[----:B------:R1:W-:Y:S01]  /*18b10*/  @!P4 ST.E.128 desc[UR42][R8.64], RZ ;  /* 0x000000ff0800c985 */ /* 0x0003e2000c101d2a */
[----:B------:R-:W-:-:S04]  /*18b20*/  @!P2 LEA R25, P5, R59, R14, 0x1 ;  /* 0x0000000e3b19a211 */ /* 0x000fc800078a08ff */
[----:B------:R-:W-:Y:S01]  /*18b30*/  @!P2 LEA.HI.X R5, R59, R6, R58, 0x1, P5 ;  /* 0x000000063b05a211 */ /* 0x000fe200028f0c3a */
[----:B0-----:R-:W-:Y:S01]  /*18b40*/  IMAD.MOV.U32 R11, RZ, RZ, 0x181f ;  /* 0x0000181fff0b7424 */ /* 0x001fe200078e00ff */
[----:B------:R-:W-:-:S07]  /*18b50*/  @!P2 MOV R4, R25 ;  /* 0x000000190004a202 */ /* 0x000fce0000000f00 */
[----:B-1----:R-:W-:Y:S05]  /*18b60*/  WARPSYNC.COLLECTIVE R15, `(.L_x_799) ;  /* 0x000000000f087348 */ /* 0x002fea0003c00000 */
[----:B------:R0:W2:Y:S02]  /*18b70*/  SHFL.IDX P6, R14, R13, R12, R11 ;  /* 0x0000000c0d0e7389 */ /* 0x0000a400000c000b */
[----:B012---:R-:W-:Y:S01]  /*18b80*/  ENDCOLLECTIVE ;  /* 0x000000000000791b */ /* 0x007fe20003800000 */
.L_x_799:
[----:B------:R0:W-:Y:S01]  /*18b90*/  @!P2 ST.E.128 desc[UR42][R4.64], RZ ;  /* 0x000000ff0400a985 */ /* 0x0001e2000c101d2a */
[----:B------:R-:W-:Y:S02]  /*18ba0*/  IMAD.MOV.U32 R13, RZ, RZ, R7 ;  /* 0x000000ffff0d7224 */ /* 0x000fe400078e0007 */
[----:B------:R-:W-:-:S07]  /*18bb0*/  IMAD.MOV.U32 R0, RZ, RZ, R14 ;  /* 0x000000ffff007224 */ /* 0x000fce00078e000e */
[----:B0-----:R-:W-:Y:S05]  /*18bc0*/  WARPSYNC.COLLECTIVE R15, `(.L_x_800) ;  /* 0x000000000f087348 */ /* 0x001fea0003c00000 */
[----:B------:R1:W2:Y:S02]  /*18bd0*/  SHFL.IDX P6, R14, R13, R12, R11 ;  /* 0x0000000c0d0e7389 */ /* 0x0002a400000c000b */
[----:B012---:R-:W-:Y:S01]  /*18be0*/  ENDCOLLECTIVE ;  /* 0x000000000000791b */ /* 0x007fe20003800000 */
.L_x_800:
[----:B------:R-:W-:Y:S05]  /*18bf0*/  BRA `(.L_x_801) ;  /* 0xffffff7400d87947 */ /* 0x000fea000383ffff */
.L_x_633:
[----:B------:R-:W0:Y:S01]  /*18c00*/  S2R R7, SR_TID.X ;  /* 0x0000000000077919 */ /* 0x000e220000002100 */
[----:B------:R-:W-:Y:S01]  /*18c10*/  BSSY B1, `(.L_x_802) ;  /* 0x000000a000017945 */ /* 0x000fe20003800000 */
[----:B------:R-:W-:Y:S01]  /*18c20*/  IMAD.MOV.U32 R12, RZ, RZ, RZ ;  /* 0x000000ffff0c7224 */ /* 0x000fe200078e00ff */
[----:B------:R-:W-:Y:S01]  /*18c30*/  MOV R15, 0xffffffff ;  /* 0xffffffff000f7802 */ /* 0x000fe20000000f00 */
[----:B------:R-:W-:Y:S01]  /*18c40*/  IMAD.MOV.U32 R11, RZ, RZ, 0x1f ;  /* 0x0000001fff0b7424 */ /* 0x000fe200078e00ff */
[----:B0-----:R-:W-:-:S04]  /*18c50*/  SHF.R.U32.HI R7, RZ, 0x5, R7 ;  /* 0x00000005ff077819 */ /* 0x001fc80000011607 */
[----:B------:R-:W-:-:S05]  /*18c60*/  LOP3.LUT R7, R7, 0x3, RZ, 0xc0, !PT ;  /* 0x0000000307077812 */ /* 0x000fca00078ec0ff */
[----:B------:R-:W-:-:S07]  /*18c70*/  IMAD.MOV.U32 R13, RZ, RZ, R7 ;  /* 0x000000ffff0d7224 */ /* 0x000fce00078e0007 */
[----:B------:R-:W-:Y:S05]  /*18c80*/  WARPSYNC.COLLECTIVE R15, `(.L_x_803) ;  /* 0x000000000f087348 */ /* 0x000fea0003c00000 */
[----:B------:R0:W1:Y:S02]  /*18c90*/  SHFL.IDX P6, R14, R13, R12, R11 ;  /* 0x0000000c0d0e7389 */ /* 0x00006400000c000b */
[----:B01----:R-:W-:Y:S01]  /*18ca0*/  ENDCOLLECTIVE ;  /* 0x000000000000791b */ /* 0x003fe20003800000 */
.L_x_803:
[----:B------:R-:W-:Y:S05]  /*18cb0*/  BSYNC B1 ;  /* 0x0000000000017941 */ /* 0x000fea0003800000 */
.L_x_802:
[----:B------:R-:W-:Y:S05]  /*18cc0*/  BRA `(.L_x_804) ;  /* 0xffffff8c00887947 */ /* 0x000fea000383ffff */
.L_x_635:
[----:B------:R-:W-:Y:S01]  /*18cd0*/  BSSY B1, `(.L_x_805) ;  /* 0x0000006000017945 */ /* 0x000fe20003800000 */
[----:B------:R-:W-:-:S07]  /*18ce0*/  IMAD.MOV.U32 R15, RZ, RZ, -0x1 ;  /* 0xffffffffff0f7424 */ /* 0x000fce00078e00ff */
[----:B0-----:R-:W-:Y:S05]  /*18cf0*/  WARPSYNC.COLLECTIVE R15, `(.L_x_806) ;  /* 0x000000000f0c7348 */ /* 0x001fea0003c00000 */
[----:B------:R-:W-:Y:S02]  /*18d00*/  ELECT P6, UR62, PT ;  /* 0x00000000003e782f */ /* 0x000fe400038c0000 */
[----:B------:R-:W-:Y:S01]  /*18d10*/  MOV R14, UR62 ;  /* 0x0000003e000e7c02 */ /* 0x000fe20008000f00 */
[----:B0-----:R-:W-:Y:S10]  /*18d20*/  ENDCOLLECTIVE ;  /* 0x000000000000791b */ /* 0x001ff40003800000 */
.L_x_806:
[----:B------:R-:W-:Y:S05]  /*18d30*/  BSYNC B1 ;  /* 0x0000000000017941 */ /* 0x000fea0003800000 */
.L_x_805:
[----:B------:R-:W-:Y:S05]  /*18d40*/  BRA `(.L_x_634) ;  /* 0xffffff8c00807947 */ /* 0x000fea000383ffff */
.L_x_637:
[----:B0-----:R0:W1:Y:S02]  /*18d50*/  SYNCS.PHASECHK.TRANS64.TRYWAIT P0, [R16+URZ+0x16820], R6 ;  /* 0x01682006100075a7 */ /* 0x001064000800017f */
[----:B-1----:R-:W-:Y:S05]  /*18d60*/  @!P0 NANOSLEEP.SYNCS 0x989680 ;  /* 0x009896800000895d */ /* 0x002fea0003900000 */
[----:B------:R-:W1:Y:S02]  /*18d70*/  @!P0 SYNCS.PHASECHK.TRANS64 P0, [R16+URZ+0x16820], R6 ;  /* 0x01682006100085a7 */ /* 0x000e64000800007f */
[----:B-1----:R-:W-:Y:S05]  /*18d80*/  @!P0 BRA `(.L_x_637) ;  /* 0xfffffffc00f08947 */ /* 0x002fea000383ffff */
[----:B------:R-:W-:Y:S05]  /*18d90*/  BRA `(.L_x_807) ;  /* 0xffffff8c00907947 */ /* 0x000fea000383ffff */
.L_x_641:
[----:B0-----:R0:W1:Y:S02]  /*18da0*/  SYNCS.PHASECHK.TRANS64.TRYWAIT P0, [R6+URZ+0x168a0], R10 ;  /* 0x0168a00a060075a7 */ /* 0x001064000800017f */
[----:B-1----:R-:W-:Y:S05]  /*18db0*/  @!P0 NANOSLEEP.SYNCS 0x989680 ;  /* 0x009896800000895d */ /* 0x002fea0003900000 */
[----:B------:R-:W1:Y:S02]  /*18dc0*/  @!P0 SYNCS.PHASECHK.TRANS64 P0, [R6+URZ+0x168a0], R10 ;  /* 0x0168a00a060085a7 */ /* 0x000e64000800007f */
[----:B-1----:R-:W-:Y:S05]  /*18dd0*/  @!P0 BRA `(.L_x_641) ;  /* 0xfffffffc00f08947 */ /* 0x002fea000383ffff */
[----:B------:R-:W-:Y:S05]  /*18de0*/  BRA `(.L_x_808) ;  /* 0xffffff8c00ac7947 */ /* 0x000fea000383ffff */
.L_x_646:
[----:B-1----:R1:W2:Y:S02]  /*18df0*/  SYNCS.PHASECHK.TRANS64.TRYWAIT P0, [R6+URZ+0x168c0], R10 ;  /* 0x0168c00a060075a7 */ /* 0x0022a4000800017f */
[----:B--2---:R-:W-:Y:S05]  /*18e00*/  @!P0 NANOSLEEP.SYNCS 0x989680 ;  /* 0x009896800000895d */ /* 0x004fea0003900000 */
[----:B------:R-:W2:Y:S02]  /*18e10*/  @!P0 SYNCS.PHASECHK.TRANS64 P0, [R6+URZ+0x168c0], R10 ;  /* 0x0168c00a060085a7 */ /* 0x000ea4000800007f */
[----:B--2---:R-:W-:Y:S05]  /*18e20*/  @!P0 BRA `(.L_x_646) ;  /* 0xfffffffc00f08947 */ /* 0x004fea000383ffff */
[----:B------:R-:W-:Y:S05]  /*18e30*/  BRA `(.L_x_809) ;  /* 0xffffff90002c7947 */ /* 0x000fea000383ffff */
.L_x_653:
[----:B-1----:R1:W2:Y:S02]  /*18e40*/  SYNCS.PHASECHK.TRANS64.TRYWAIT P2, [R6+URZ+0x168a0], R7 ;  /* 0x0168a007060075a7 */ /* 0x0022a4000804017f */
[----:B--2---:R-:W-:Y:S05]  /*18e50*/  @!P2 NANOSLEEP.SYNCS 0x989680 ;  /* 0x009896800000a95d */ /* 0x004fea0003900000 */
[----:B------:R-:W2:Y:S02]  /*18e60*/  @!P2 SYNCS.PHASECHK.TRANS64 P2, [R6+URZ+0x168a0], R7 ;  /* 0x0168a0070600a5a7 */ /* 0x000ea4000804007f */
[----:B--2---:R-:W-:Y:S05]  /*18e70*/  @!P2 BRA `(.L_x_653) ;  /* 0xfffffffc00f0a947 */ /* 0x004fea000383ffff */
[----:B------:R-:W-:Y:S05]  /*18e80*/  BRA `(.L_x_810) ;  /* 0xffffff9000f87947 */ /* 0x000fea000383ffff */
.L_x_658:
[----:B0-----:R0:W2:Y:S02]  /*18e90*/  SYNCS.PHASECHK.TRANS64.TRYWAIT P2, [R6+URZ+0x168c0], R7 ;  /* 0x0168c007060075a7 */ /* 0x0010a4000804017f */
[----:B--2---:R-:W-:Y:S05]  /*18ea0*/  @!P2 NANOSLEEP.SYNCS 0x989680 ;  /* 0x009896800000a95d */ /* 0x004fea0003900000 */
[----:B------:R-:W2:Y:S02]  /*18eb0*/  @!P2 SYNCS.PHASECHK.TRANS64 P2, [R6+URZ+0x168c0], R7 ;  /* 0x0168c0070600a5a7 */ /* 0x000ea4000804007f */
[----:B--2---:R-:W-:Y:S05]  /*18ec0*/  @!P2 BRA `(.L_x_658) ;  /* 0xfffffffc00f0a947 */ /* 0x004fea000383ffff */
[----:B------:R-:W-:Y:S05]  /*18ed0*/  BRA `(.L_x_811) ;  /* 0xffffff9400707947 */ /* 0x000fea000383ffff */
.L_x_673:
[----:B------:R-:W0:Y:S01]  /*18ee0*/  S2R R20, SR_TID.X ;  /* 0x0000000000147919 */ /* 0x000e220000002100 */
        /* <DEDUP_REMOVED lines=10> */
.L_x_813:
[----:B------:R-:W-:Y:S05]  /*18f90*/  BSYNC B0 ;  /* 0x0000000000007941 */ /* 0x000fea0003800000 */
.L_x_812:
[----:B------:R-:W-:Y:S05]  /*18fa0*/  BRA `(.L_x_814) ;  /* 0xffffffa000807947 */ /* 0x000fea000383ffff */
.L_x_676:
[----:B0-----:R0:W1:Y:S02]  /*18fb0*/  SYNCS.PHASECHK.TRANS64.TRYWAIT P0, [R3+URZ+0x16840], R4 ;  /* 0x01684004030075a7 */ /* 0x001064000800017f */
[----:B-1----:R-:W-:Y:S05]  /*18fc0*/  @!P0 NANOSLEEP.SYNCS 0x989680 ;  /* 0x009896800000895d */ /* 0x002fea0003900000 */
[----:B------:R-:W1:Y:S02]  /*18fd0*/  @!P0 SYNCS.PHASECHK.TRANS64 P0, [R3+URZ+0x16840], R4 ;  /* 0x01684004030085a7 */ /* 0x000e64000800007f */
[----:B-1----:R-:W-:Y:S05]  /*18fe0*/  @!P0 BRA `(.L_x_676) ;  /* 0xfffffffc00f08947 */ /* 0x002fea000383ffff */
[----:B------:R-:W-:Y:S05]  /*18ff0*/  BRA `(.L_x_815) ;  /* 0xffffffa000d07947 */ /* 0x000fea000383ffff */
.L_x_677:
        /* <DEDUP_REMOVED lines=8> */
.L_x_817:
[----:B------:R-:W-:Y:S05]  /*19080*/  BSYNC B0 ;  /* 0x0000000000007941 */ /* 0x000fea0003800000 */
.L_x_816:
[----:B------:R-:W-:Y:S01]  /*19090*/  IMAD.MOV.U32 R13, RZ, RZ, R0 ;  /* 0x000000ffff0d7224 */ /* 0x000fe200078e0000 */
[----:B------:R-:W-:Y:S01]  /*190a0*/  MOV R12, RZ ;  /* 0x000000ff000c7202 */ /* 0x000fe20000000f00 */
[----:B------:R-:W-:Y:S02]  /*190b0*/  IMAD.MOV.U32 R11, RZ, RZ, 0x181f ;  /* 0x0000181fff0b7424 */ /* 0x000fe400078e00ff */
[----:B------:R-:W-:Y:S02]  /*190c0*/  IMAD.MOV.U32 R15, RZ, RZ, -0x1 ;  /* 0xffffffffff0f7424 */ /* 0x000fe400078e00ff */
[----:B------:R-:W-:Y:S02]  /*190d0*/  IMAD.MOV.U32 R6, RZ, RZ, R14 ;  /* 0x000000ffff067224 */ /* 0x000fe400078e000e */
[----:B------:R-:W-:-:S07]  /*190e0*/  @P0 IMAD R8, R5, 0x2, R16 ;  /* 0x0000000205080824 */ /* 0x000fce00078e0210 */
[----:B------:R-:W-:Y:S05]  /*190f0*/  WARPSYNC.COLLECTIVE R15, `(.L_x_818) ;  /* 0x000000000f087348 */ /* 0x000fea0003c00000 */
[----:B------:R0:W1:Y:S02]  /*19100*/  SHFL.IDX P6, R14, R13, R12, R11 ;  /* 0x0000000c0d0e7389 */ /* 0x00006400000c000b */
[----:B01----:R-:W-:Y:S01]  /*19110*/  ENDCOLLECTIVE ;  /* 0x000000000000791b */ /* 0x003fe20003800000 */
.L_x_818:
[----:B------:R-:W-:Y:S02]  /*19120*/  IMAD.MOV.U32 R13, RZ, RZ, R2 ;  /* 0x000000ffff0d7224 */ /* 0x000fe400078e0002 */
[----:B------:R-:W-:Y:S02]  /*19130*/  IMAD.MOV.U32 R12, RZ, RZ, 0x1 ;  /* 0x00000001ff0c7424 */ /* 0x000fe400078e00ff */
[----:B------:R-:W-:-:S07]  /*19140*/  IMAD.MOV.U32 R7, RZ, RZ, R14 ;  /* 0x000000ffff077224 */ /* 0x000fce00078e000e */
[----:B------:R-:W-:Y:S05]  /*19150*/  WARPSYNC.COLLECTIVE R15, `(.L_x_819) ;  /* 0x000000000f087348 */ /* 0x000fea0003c00000 */
[----:B------:R0:W1:Y:S02]  /*19160*/  SHFL.IDX P6, R14, R13, R12, R11 ;  /* 0x0000000c0d0e7389 */ /* 0x00006400000c000b */
[----:B01----:R-:W-:Y:S01]  /*19170*/  ENDCOLLECTIVE ;  /* 0x000000000000791b */ /* 0x003fe20003800000 */
.L_x_819:
[----:B------:R-:W-:-:S04]  /*19180*/  @P0 LEA R7, P1, R9, R7, 0x1 ;  /* 0x0000000709070211 */ /* 0x000fc800078208ff */
[----:B------:R-:W-:-:S04]  /*19190*/  @P0 IADD3.X R6, RZ, R6, RZ, P1, !PT ;  /* 0x00000006ff060210 */ /* 0x000fc80000ffe4ff */
        /* <DEDUP_REMOVED lines=13> */
.L_x_820:
[----:B------:R-:W-:Y:S01]  /*19270*/  @P0 LEA R8, R5, R16, 0x1 ;  /* 0x0000001005080211 */ /* 0x000fe200078e08ff */
[----:B------:R-:W-:Y:S02]  /*19280*/  IMAD.MOV.U32 R13, RZ, RZ, R2 ;  /* 0x000000ffff0d7224 */ /* 0x000fe400078e0002 */
[----:B------:R-:W-:Y:S02]  /*19290*/  IMAD.MOV.U32 R12, RZ, RZ, 0x2 ;  /* 0x00000002ff0c7424 */ /* 0x000fe400078e00ff */
[----:B------:R-:W-:-:S07]  /*192a0*/  IMAD.MOV.U32 R7, RZ, RZ, R14 ;  /* 0x000000ffff077224 */ /* 0x000fce00078e000e */
[----:B------:R-:W-:Y:S05]  /*192b0*/  WARPSYNC.COLLECTIVE R15, `(.L_x_821) ;  /* 0x000000000f087348 */ /* 0x000fea0003c00000 */
[----:B------:R0:W1:Y:S02]  /*192c0*/  SHFL.IDX P6, R14, R13, R12, R11 ;  /* 0x0000000c0d0e7389 */ /* 0x00006400000c000b */
[----:B01----:R-:W-:Y:S01]  /*192d0*/  ENDCOLLECTIVE ;  /* 0x000000000000791b */ /* 0x003fe20003800000 */
.L_x_821:
        /* <DEDUP_REMOVED lines=15> */
.L_x_822:
[----:B------:R-:W-:Y:S01]  /*193d0*/  @P0 IMAD R8, R5, 0x2, R16 ;  /* 0x0000000205080824 */ /* 0x000fe200078e0210 */
[----:B------:R-:W-:Y:S01]  /*193e0*/  MOV R13, R2 ;  /* 0x00000002000d7202 */ /* 0x000fe20000000f00 */
[----:B------:R-:W-:Y:S02]  /*193f0*/  IMAD.MOV.U32 R12, RZ, RZ, 0x3 ;  /* 0x00000003ff0c7424 */ /* 0x000fe400078e00ff */
[----:B------:R-:W-:-:S07]  /*19400*/  IMAD.MOV.U32 R7, RZ, RZ, R14 ;  /* 0x000000ffff077224 */ /* 0x000fce00078e000e */
[----:B------:R-:W-:Y:S05]  /*19410*/  WARPSYNC.COLLECTIVE R15, `(.L_x_823) ;  /* 0x000000000f087348 */ /* 0x000fea0003c00000 */
[----:B------:R0:W1:Y:S02]  /*19420*/  SHFL.IDX P6, R14, R13, R12, R11 ;  /* 0x0000000c0d0e7389 */ /* 0x00006400000c000b */
[----:B01----:R-:W-:Y:S01]  /*19430*/  ENDCOLLECTIVE ;  /* 0x000000000000791b */ /* 0x003fe20003800000 */
.L_x_823:
        /* <DEDUP_REMOVED lines=15> */
.L_x_824:
[----:B------:R-:W-:Y:S02]  /*19530*/  @P0 IMAD R8, R5, 0x2, R16 ;  /* 0x0000000205080824 */ /* 0x000fe400078e0210 */
[----:B------:R-:W-:Y:S01]  /*19540*/  IMAD.MOV.U32 R13, RZ, RZ, R2 ;  /* 0x000000ffff0d7224 */ /* 0x000fe200078e0002 */
[----:B------:R-:W-:Y:S02]  /*19550*/  MOV R12, 0x4 ;  /* 0x00000004000c7802 */ /* 0x000fe40000000f00 */
[----:B------:R-:W-:-:S07]  /*19560*/  MOV R7, R14 ;  /* 0x0000000e00077202 */ /* 0x000fce0000000f00 */
[----:B------:R-:W-:Y:S05]  /*19570*/  WARPSYNC.COLLECTIVE R15, `(.L_x_825) ;  /* 0x000000000f087348 */ /* 0x000fea0003c00000 */
[----:B------:R0:W1:Y:S02]  /*19580*/  SHFL.IDX P6, R14, R13, R12, R11 ;  /* 0x0000000c0d0e7389 */ /* 0x00006400000c000b */
[----:B01----:R-:W-:Y:S01]  /*19590*/  ENDCOLLECTIVE ;  /* 0x000000000000791b */ /* 0x003fe20003800000 */
.L_x_825:
        /* <DEDUP_REMOVED lines=15> */
.L_x_826:
[----:B------:R-:W-:Y:S02]  /*19690*/  @P0 IMAD R8, R5, 0x2, R16 ;  /* 0x0000000205080824 */ /* 0x000fe400078e0210 */
[----:B------:R-:W-:Y:S02]  /*196a0*/  IMAD.MOV.U32 R13, RZ, RZ, R2 ;  /* 0x000000ffff0d7224 */ /* 0x000fe400078e0002 */
[----:B------:R-:W-:Y:S02]  /*196b0*/  IMAD.MOV.U32 R12, RZ, RZ, 0x5 ;  /* 0x00000005ff0c7424 */ /* 0x000fe400078e00ff */
[----:B------:R-:W-:-:S07]  /*196c0*/  IMAD.MOV.U32 R7, RZ, RZ, R14 ;  /* 0x000000ffff077224 */ /* 0x000fce00078e000e */
[----:B------:R-:W-:Y:S05]  /*196d0*/  WARPSYNC.COLLECTIVE R15, `(.L_x_827) ;  /* 0x000000000f087348 */ /* 0x000fea0003c00000 */
[----:B------:R0:W1:Y:S02]  /*196e0*/  SHFL.IDX P6, R14, R13, R12, R11 ;  /* 0x0000000c0d0e7389 */ /* 0x00006400000c000b */
[----:B01----:R-:W-:Y:S01]  /*196f0*/  ENDCOLLECTIVE ;  /* 0x000000000000791b */ /* 0x003fe20003800000 */
.L_x_827:
        /* <DEDUP_REMOVED lines=15> */
.L_x_828:
[----:B------:R-:W-:Y:S01]  /*197f0*/  @P0 LEA R8, R5, R16, 0x1 ;  /* 0x0000001005080211 */ /* 0x000fe200078e08ff */
[----:B------:R-:W-:Y:S02]  /*19800*/  IMAD.MOV.U32 R13, RZ, RZ, R2 ;  /* 0x000000ffff0d7224 */ /* 0x000fe400078e0002 */
[----:B------:R-:W-:Y:S02]  /*19810*/  IMAD.MOV.U32 R12, RZ, RZ, 0x6 ;  /* 0x00000006ff0c7424 */ /* 0x000fe400078e00ff */
[----:B------:R-:W-:-:S07]  /*19820*/  IMAD.MOV.U32 R7, RZ, RZ, R14 ;  /* 0x000000ffff077224 */ /* 0x000fce00078e000e */
[----:B------:R-:W-:Y:S05]  /*19830*/  WARPSYNC.COLLECTIVE R15, `(.L_x_829) ;  /* 0x000000000f087348 */ /* 0x000fea0003c00000 */
[----:B------:R0:W1:Y:S02]  /*19840*/  SHFL.IDX P6, R14, R13, R12, R11 ;  /* 0x0000000c0d0e7389 */ /* 0x00006400000c000b */
[----:B01----:R-:W-:Y:S01]  /*19850*/  ENDCOLLECTIVE ;  /* 0x000000000000791b */ /* 0x003fe20003800000 */
.L_x_829:
        /* <DEDUP_REMOVED lines=15> */
.L_x_830:
[----:B------:R-:W-:Y:S01]  /*19950*/  @P0 IMAD R8, R5, 0x2, R16 ;  /* 0x0000000205080824 */ /* 0x000fe200078e0210 */
[----:B------:R-:W-:Y:S01]  /*19960*/  MOV R13, R2 ;  /* 0x00000002000d7202 */ /* 0x000fe20000000f00 */
[----:B------:R-:W-:Y:S02]  /*19970*/  IMAD.MOV.U32 R12, RZ, RZ, 0x7 ;  /* 0x00000007ff0c7424 */ /* 0x000fe400078e00ff */
[----:B------:R-:W-:-:S07]  /*19980*/  IMAD.MOV.U32 R7, RZ, RZ, R14 ;  /* 0x000000ffff077224 */ /* 0x000fce00078e000e */
[----:B------:R-:W-:Y:S05]  /*19990*/  WARPSYNC.COLLECTIVE R15, `(.L_x_831) ;  /* 0x000000000f087348 */ /* 0x000fea0003c00000 */
[----:B------:R0:W1:Y:S02]  /*199a0*/  SHFL.IDX P6, R14, R13, R12, R11 ;  /* 0x0000000c0d0e7389 */ /* 0x00006400000c000b */
[----:B01----:R-:W-:Y:S01]  /*199b0*/  ENDCOLLECTIVE ;  /* 0x000000000000791b */ /* 0x003fe20003800000 */
.L_x_831:
[----:B------:R-:W-:-:S05]  /*199c0*/  @P0 LEA R7, P1, R9, R7, 0x1 ;  /* 0x0000000709070211 */ /* 0x000fca00078208ff */
[----:B------:R-:W-:-:S05]  /*199d0*/  @P0 IMAD.X R6, RZ, RZ, R6, P1 ;  /* 0x000000ffff060224 */ /* 0x000fca00008e0606 */
[----:B------:R-:W-:Y:S01]  /*199e0*/  @P0 LOP3.LUT R7, R7, R6, RZ, 0x3c, !PT ;  /* 0x0000000607070212 */ /* 0x000fe200078e3cff */
[----:B------:R-:W-:-:S03]  /*199f0*/  IMAD.MOV.U32 R13, RZ, RZ, R0 ;  /* 0x000000ffff0d7224 */ /* 0x000fc600078e0000 */
[----:B------:R-:W-:-:S04]  /*19a00*/  @P0 LOP3.LUT R6, R7, R6, RZ, 0x3c, !PT ;  /* 0x0000000607060212 */ /* 0x000fc800078e3cff */
[----:B------:R-:W-:Y:S01]  /*19a10*/  @P0 LOP3.LUT R7, R7, R6, RZ, 0x3c, !PT ;  /* 0x0000000607070212 */ /* 0x000fe200078e3cff */
[----:B------:R-:W-:-:S07]  /*19a20*/  IMAD.MOV.U32 R2, RZ, RZ, R14 ;  /* 0x000000ffff027224 */ /* 0x000fce00078e000e */
[----:B------:R-:W-:Y:S05]  /*19a30*/  WARPSYNC.COLLECTIVE R15, `(.L_x_832) ;  /* 0x000000000f087348 */ /* 0x000fea0003c00000 */
[----:B------:R0:W1:Y:S02]  /*19a40*/  SHFL.IDX P6, R14, R13, R12, R11 ;  /* 0x0000000c0d0e7389 */ /* 0x00006400000c000b */
[----:B01----:R-:W-:Y:S01]  /*19a50*/  ENDCOLLECTIVE ;  /* 0x000000000000791b */ /* 0x003fe20003800000 */
.L_x_832:
[----:B------:R-:W-:Y:S01]  /*19a60*/  @!PT LDS RZ, [RZ] ;  /* 0x00000000fffff984 */ /* 0x000fe20000000800 */
[----:B------:R-:W-:Y:S01]  /*19a70*/  @!PT LDS RZ, [RZ] ;  /* 0x00000000fffff984 */ /* 0x000fe20000000800 */
[----:B------:R-:W-:Y:S01]  /*19a80*/  @!PT LDS RZ, [RZ] ;  /* 0x00000000fffff984 */ /* 0x000fe20000000800 */
[----:B------:R0:W-:Y:S01]  /*19a90*/  @P0 LDGSTS.E.BYPASS.LTC128B.128 [R8+0x11400], desc[UR42][R6.64], !P2 ;  /* 0x1140000006080fae */ /* 0x0001e2000d101d6a */
[----:B------:R-:W-:Y:S01]  /*19aa0*/  MOV R0, R14 ;  /* 0x0000000e00007202 */ /* 0x000fe20000000f00 */
[----:B------:R-:W-:Y:S06]  /*19ab0*/  BRA `(.L_x_833) ;  /* 0xffffff9c00e07947 */ /* 0x000fec000383ffff */
.L_x_682:
[----:B------:R-:W-:Y:S01]  /*19ac0*/  IMAD.MOV.U32 R13, RZ, RZ, R0 ;  /* 0x000000ffff0d7224 */ /* 0x000fe200078e0000 */
[----:B------:R-:W-:Y:S01]  /*19ad0*/  MOV R15, 0xffffffff ;  /* 0xffffffff000f7802 */ /* 0x000fe20000000f00 */
[----:B------:R-:W-:Y:S02]  /*19ae0*/  IMAD.MOV.U32 R12, RZ, RZ, RZ ;  /* 0x000000ffff0c7224 */ /* 0x000fe400078e00ff */
[----:B------:R-:W-:Y:S02]  /*19af0*/  IMAD.MOV.U32 R11, RZ, RZ, 0x181f ;  /* 0x0000181fff0b7424 */ /* 0x000fe400078e00ff */
[----:B-----5:R-:W-:Y:S02]  /*19b00*/  IMAD R3, R26, R10, RZ ;  /* 0x0000000a1a037224 */ /* 0x020fe400078e02ff */
[----:B------:R-:W-:-:S07]  /*19b10*/  IMAD R25, R25, 0xc0, R9 ;  /* 0x000000c019197824 */ /* 0x000fce00078e0209 */
[----:B------:R-:W-:Y:S05]  /*19b20*/  WARPSYNC.COLLECTIVE R15, `(.L_x_834) ;  /* 0x000000000f087348 */ /* 0x000fea0003c00000 */
[----:B------:R0:W1:Y:S02]  /*19b30*/  SHFL.IDX P6, R14, R13, R12, R11 ;  /* 0x0000000c0d0e7389 */ /* 0x00006400000c000b */
[----:B01----:R-:W-:Y:S01]  /*19b40*/  ENDCOLLECTIVE ;  /* 0x000000000000791b */ /* 0x003fe20003800000 */
.L_x_834:
[C---:B------:R-:W-:Y:S01]  /*19b50*/  VIADD R8, R25.reuse, 0x10 ;  /* 0x0000001019087836 */ /* 0x040fe20000000000 */
[----:B------:R-:W-:Y:S01]  /*19b60*/  ISETP.GE.AND P1, PT, R25, R3, PT ;  /* 0x000000031900720c */ /* 0x000fe20003f26270 */
[----:B------:R-:W-:Y:S02]  /*19b70*/  IMAD.MOV.U32 R13, RZ, RZ, R2 ;  /* 0x000000ffff0d7224 */ /* 0x000fe400078e0002 */
[----:B------:R-:W-:-:S10]  /*19b80*/  IMAD.MOV.U32 R6, RZ, RZ, R14 ;  /* 0x000000ffff067224 */ /* 0x000fd400078e000e */
[----:B------:R-:W-:Y:S05]  /*19b90*/  WARPSYNC.COLLECTIVE R15, `(.L_x_835) ;  /* 0x000000000f087348 */ /* 0x000fea0003c00000 */
[----:B------:R0:W1:Y:S02]  /*19ba0*/  SHFL.IDX P6, R14, R13, R12, R11 ;  /* 0x0000000c0d0e7389 */ /* 0x00006400000c000b */
[----:B01----:R-:W-:Y:S01]  /*19bb0*/  ENDCOLLECTIVE ;  /* 0x000000000000791b */ /* 0x003fe20003800000 */
.L_x_835:
[----:B------:R-:W-:Y:S02]  /*19bc0*/  IMAD.MOV.U32 R13, RZ, RZ, R0 ;  /* 0x000000ffff0d7224 */ /* 0x000fe400078e0000 */
[----:B------:R-:W-:Y:S02]  /*19bd0*/  IMAD.MOV.U32 R12, RZ, RZ, 0x1 ;  /* 0x00000001ff0c7424 */ /* 0x000fe400078e00ff */
[----:B------:R-:W-:-:S07]  /*19be0*/  IMAD.MOV.U32 R7, RZ, RZ, R14 ;  /* 0x000000ffff077224 */ /* 0x000fce00078e000e */
[----:B------:R-:W-:Y:S05]  /*19bf0*/  WARPSYNC.COLLECTIVE R15, `(.L_x_836) ;  /* 0x000000000f087348 */ /* 0x000fea0003c00000 */
[----:B------:R0:W1:Y:S02]  /*19c00*/  SHFL.IDX P6, R14, R13, R12, R11 ;  /* 0x0000000c0d0e7389 */ /* 0x00006400000c000b */
[----:B01----:R-:W-:Y:S01]  /*19c10*/  ENDCOLLECTIVE ;  /* 0x000000000000791b */ /* 0x003fe20003800000 */
.L_x_836:
        /* <DEDUP_REMOVED lines=9> */
[----:B------:R0:W-:Y:S01]  /*19cb0*/  @!P1 LDGSTS.E.BYPASS.LTC128B.128 [R20+0x8400], desc[UR42][R6.64], !P0 ;  /* 0x0840000006149fae */ /* 0x0001e2000c101d6a */
[----:B------:R-:W-:Y:S02]  /*19cc0*/  ISETP.GE.AND P1, PT, R8, R3, PT ;  /* 0x000000030800720c */ /* 0x000fe40003f26270 */
[----:B0-----:R-:W-:-:S11]  /*19cd0*/  MOV R6, R14 ;  /* 0x0000000e00067202 */ /* 0x001fd60000000f00 */
[----:B------:R-:W-:Y:S05]  /*19ce0*/  WARPSYNC.COLLECTIVE R15, `(.L_x_837) ;  /* 0x000000000f087348 */ /* 0x000fea0003c00000 */
[----:B------:R0:W1:Y:S02]  /*19cf0*/  SHFL.IDX P6, R14, R13, R12, R11 ;  /* 0x0000000c0d0e7389 */ /* 0x00006400000c000b */
[----:B01----:R-:W-:Y:S01]  /*19d00*/  ENDCOLLECTIVE ;  /* 0x000000000000791b */ /* 0x003fe20003800000 */
.L_x_837:
[----:B------:R-:W-:Y:S02]  /*19d10*/  IMAD.MOV.U32 R13, RZ, RZ, R0 ;  /* 0x000000ffff0d7224 */ /* 0x000fe400078e0000 */
[----:B------:R-:W-:Y:S02]  /*19d20*/  IMAD.MOV.U32 R12, RZ, RZ, 0x2 ;  /* 0x00000002ff0c7424 */ /* 0x000fe400078e00ff */
[----:B------:R-:W-:-:S07]  /*19d30*/  IMAD.MOV.U32 R7, RZ, RZ, R14 ;  /* 0x000000ffff077224 */ /* 0x000fce00078e000e */
[----:B------:R-:W-:Y:S05]  /*19d40*/  WARPSYNC.COLLECTIVE R15, `(.L_x_838) ;  /* 0x000000000f087348 */ /* 0x000fea0003c00000 */
[----:B------:R0:W1:Y:S02]  /*19d50*/  SHFL.IDX P6, R14, R13, R12, R11 ;  /* 0x0000000c0d0e7389 */ /* 0x00006400000c000b */
[----:B01----:R-:W-:Y:S01]  /*19d60*/  ENDCOLLECTIVE ;  /* 0x000000000000791b */ /* 0x003fe20003800000 */
.L_x_838:
        /* <DEDUP_REMOVED lines=16> */
.L_x_839:
[----:B------:R-:W-:Y:S01]  /*19e70*/  MOV R13, R0 ;  /* 0x00000000000d7202 */ /* 0x000fe20000000f00 */
[----:B------:R-:W-:Y:S02]  /*19e80*/  IMAD.MOV.U32 R12, RZ, RZ, 0x3 ;  /* 0x00000003ff0c7424 */ /* 0x000fe400078e00ff */
[----:B------:R-:W-:-:S07]  /*19e90*/  IMAD.MOV.U32 R7, RZ, RZ, R14 ;  /* 0x000000ffff077224 */ /* 0x000fce00078e000e */
[----:B------:R-:W-:Y:S05]  /*19ea0*/  WARPSYNC.COLLECTIVE R15, `(.L_x_840) ;  /* 0x000000000f087348 */ /* 0x000fea0003c00000 */
[----:B------:R0:W1:Y:S02]  /*19eb0*/  SHFL.IDX P6, R14, R13, R12, R11 ;  /* 0x0000000c0d0e7389 */ /* 0x00006400000c000b */
[----:B01----:R-:W-:Y:S01]  /*19ec0*/  ENDCOLLECTIVE ;  /* 0x000000000000791b */ /* 0x003fe20003800000 */
.L_x_840:
        /* <DEDUP_REMOVED lines=16> */
.L_x_841:
[----:B------:R-:W-:Y:S01]  /*19fd0*/  IMAD.MOV.U32 R13, RZ, RZ, R0 ;  /* 0x000000ffff0d7224 */ /* 0x000fe200078e0000 */
[----:B------:R-:W-:Y:S02]  /*19fe0*/  MOV R12, 0x4 ;  /* 0x00000004000c7802 */ /* 0x000fe40000000f00 */
[----:B------:R-:W-:-:S07]  /*19ff0*/  MOV R7, R14 ;  /* 0x0000000e00077202 */ /* 0x000fce0000000f00 */
[----:B------:R-:W-:Y:S05]  /*1a000*/  WARPSYNC.COLLECTIVE R15, `(.L_x_842) ;  /* 0x000000000f087348 */ /* 0x000fea0003c00000 */
[----:B------:R0:W1:Y:S02]  /*1a010*/  SHFL.IDX P6, R14, R13, R12, R11 ;  /* 0x0000000c0d0e7389 */ /* 0x00006400000c000b */
[----:B01----:R-:W-:Y:S01]  /*1a020*/  ENDCOLLECTIVE ;  /* 0x000000000000791b */ /* 0x003fe20003800000 */
.L_x_842:
        /* <DEDUP_REMOVED lines=16> */
.L_x_843:
[----:B------:R-:W-:Y:S02]  /*1a130*/  IMAD.MOV.U32 R13, RZ, RZ, R0 ;  /* 0x000000ffff0d7224 */ /* 0x000fe400078e0000 */
[----:B------:R-:W-:Y:S02]  /*1a140*/  IMAD.MOV.U32 R12, RZ, RZ, 0x5 ;  /* 0x00000005ff0c7424 */ /* 0x000fe400078e00ff */
[----:B------:R-:W-:-:S07]  /*1a150*/  IMAD.MOV.U32 R7, RZ, RZ, R14 ;  /* 0x000000ffff077224 */ /* 0x000fce00078e000e */
[----:B------:R-:W-:Y:S05]  /*1a160*/  WARPSYNC.COLLECTIVE R15, `(.L_x_844) ;  /* 0x000000000f087348 */ /* 0x000fea0003c00000 */
[----:B------:R0:W1:Y:S02]  /*1a170*/  SHFL.IDX P6, R14, R13, R12, R11 ;  /* 0x0000000c0d0e7389 */ /* 0x00006400000c000b */
[----:B01----:R-:W-:Y:S01]  /*1a180*/  ENDCOLLECTIVE ;  /* 0x000000000000791b */ /* 0x003fe20003800000 */
.L_x_844:
        /* <DEDUP_REMOVED lines=11> */
[----:B------:R-:W-:Y:S02]  /*1a240*/  ISETP.GE.AND P1, PT, R6, R3, PT ;  /* 0x000000030600720c */ /* 0x000fe40003f26270 */
[----:B------:R-:W-:-:S11]  /*1a250*/  MOV R6, R14 ;  /* 0x0000000e00067202 */ /* 0x000fd60000000f00 */
[----:B------:R-:W-:Y:S05]  /*1a260*/  WARPSYNC.COLLECTIVE R15, `(.L_x_845) ;  /* 0x000000000f087348 */ /* 0x000fea0003c00000 */
[----:B------:R0:W1:Y:S02]  /*1a270*/  SHFL.IDX P6, R14, R13, R12, R11 ;  /* 0x0000000c0d0e7389 */ /* 0x00006400000c000b */
[----:B01----:R-:W-:Y:S01]  /*1a280*/  ENDCOLLECTIVE ;  /* 0x000000000000791b */ /* 0x003fe20003800000 */
.L_x_845:
[----:B------:R-:W-:Y:S02]  /*1a290*/  IMAD.MOV.U32 R13, RZ, RZ, R0 ;  /* 0x000000ffff0d7224 */ /* 0x000fe400078e0000 */
[----:B------:R-:W-:Y:S02]  /*1a2a0*/  IMAD.MOV.U32 R12, RZ, RZ, 0x6 ;  /* 0x00000006ff0c7424 */ /* 0x000fe400078e00ff */
[----:B------:R-:W-:-:S07]  /*1a2b0*/  IMAD.MOV.U32 R7, RZ, RZ, R14 ;  /* 0x000000ffff077224 */ /* 0x000fce00078e000e */
[----:B------:R-:W-:Y:S05]  /*1a2c0*/  WARPSYNC.COLLECTIVE R15, `(.L_x_846) ;  /* 0x000000000f087348 */ /* 0x000fea0003c00000 */
[----:B------:R0:W1:Y:S02]  /*1a2d0*/  SHFL.IDX P6, R14, R13, R12, R11 ;  /* 0x0000000c0d0e7389 */ /* 0x00006400000c000b */
[----:B01----:R-:W-:Y:S01]  /*1a2e0*/  ENDCOLLECTIVE ;  /* 0x000000000000791b */ /* 0x003fe20003800000 */
.L_x_846:
        /* <DEDUP_REMOVED lines=11> */
[----:B------:R-:W-:Y:S02]  /*1a3a0*/  ISETP.GE.AND P1, PT, R6, R3, PT ;  /* 0x000000030600720c */ /* 0x000fe40003f26270 */
[----:B------:R-:W-:-:S11]  /*1a3b0*/  MOV R6, R14 ;  /* 0x0000000e00067202 */ /* 0x000fd60000000f00 */
[----:B------:R-:W-:Y:S05]  /*1a3c0*/  WARPSYNC.COLLECTIVE R15, `(.L_x_847) ;  /* 0x000000000f087348 */ /* 0x000fea0003c00000 */
[----:B------:R0:W1:Y:S02]  /*1a3d0*/  SHFL.IDX P6, R14, R13, R12, R11 ;  /* 0x0000000c0d0e7389 */ /* 0x00006400000c000b */
[----:B01----:R-:W-:Y:S01]  /*1a3e0*/  ENDCOLLECTIVE ;  /* 0x000000000000791b */ /* 0x003fe20003800000 */
.L_x_847:
[----:B------:R-:W-:Y:S02]  /*1a3f0*/  IMAD.MOV.U32 R13, RZ, RZ, R0 ;  /* 0x000000ffff0d7224 */ /* 0x000fe400078e0000 */
[----:B------:R-:W-:Y:S02]  /*1a400*/  IMAD.MOV.U32 R12, RZ, RZ, 0x7 ;  /* 0x00000007ff0c7424 */ /* 0x000fe400078e00ff */
[----:B------:R-:W-:-:S07]  /*1a410*/  IMAD.MOV.U32 R7, RZ, RZ, R14 ;  /* 0x000000ffff077224 */ /* 0x000fce00078e000e */
[----:B------:R-:W-:Y:S05]  /*1a420*/  WARPSYNC.COLLECTIVE R15, `(.L_x_848) ;  /* 0x000000000f087348 */ /* 0x000fea0003c00000 */
[----:B------:R0:W1:Y:S02]  /*1a430*/  SHFL.IDX P6, R14, R13, R12, R11 ;  /* 0x0000000c0d0e7389 */ /* 0x00006400000c000b */
[----:B01----:R-:W-:Y:S01]  /*1a440*/  ENDCOLLECTIVE ;  /* 0x000000000000791b */ /* 0x003fe20003800000 */
.L_x_848:
[----:B------:R-:W-:-:S04]  /*1a450*/  @!P1 LEA R7, P2, R21, R7, 0x1 ;  /* 0x0000000715079211 */ /* 0x000fc800078408ff */
[----:B------:R-:W-:-:S04]  /*1a460*/  @!P1 IADD3.X R6, RZ, R6, RZ, P2, !PT ;  /* 0x00000006ff069210 */ /* 0x000fc800017fe4ff */
[----:B------:R-:W-:Y:S01]  /*1a470*/  @!P1 LOP3.LUT R7, R7, R6, RZ, 0x3c, !PT ;  /* 0x0000000607079212 */ /* 0x000fe200078e3cff */
[----:B------:R-:W-:-:S03]  /*1a480*/  IMAD.MOV.U32 R13, RZ, RZ, R2 ;  /* 0x000000ffff0d7224 */ /* 0x000fc600078e0002 */
[----:B------:R-:W-:Y:S02]  /*1a490*/  @!P1 LOP3.LUT R6, R7, R6, RZ, 0x3c, !PT ;  /* 0x0000000607069212 */ /* 0x000fe400078e3cff */
[----:B------:R-:W-:Y:S02]  /*1a4a0*/  IADD3 R2, R25, 0x70, RZ ;  /* 0x0000007019027810 */ /* 0x000fe40007ffe0ff */
[----:B------:R-:W-:Y:S02]  /*1a4b0*/  @!P1 LOP3.LUT R7, R7, R6, RZ, 0x3c, !PT ;  /* 0x0000000607079212 */ /* 0x000fe400078e3cff */
[----:B------:R-:W-:-:S03]  /*1a4c0*/  MOV R0, R14 ;  /* 0x0000000e00007202 */ /* 0x000fc60000000f00 */
[----:B------:R-:W-:Y:S01]  /*1a4d0*/  @!PT LDS RZ, [RZ] ;  /* 0x00000000fffff984 */ /* 0x000fe20000000800 */
[----:B------:R-:W-:Y:S01]  /*1a4e0*/  @!PT LDS RZ, [RZ] ;  /* 0x00000000fffff984 */ /* 0x000fe20000000800 */
[----:B------:R-:W-:Y:S01]  /*1a4f0*/  @!PT LDS RZ, [RZ] ;  /* 0x00000000fffff984 */ /* 0x000fe20000000800 */
[----:B------:R0:W-:Y:S01]  /*1a500*/  @!P1 LDGSTS.E.BYPASS.LTC128B.128 [R20+0xb400], desc[UR42][R6.64], !P0 ;  /* 0x0b40000006149fae */ /* 0x0001e2000c101d6a */
[----:B------:R-:W-:-:S13]  /*1a510*/  ISETP.GE.AND P1, PT, R2, R3, PT ;  /* 0x000000030200720c */ /* 0x000fda0003f26270 */
[----:B0-----:R-:W-:Y:S05]  /*1a520*/  WARPSYNC.COLLECTIVE R15, `(.L_x_849) ;  /* 0x000000000f087348 */ /* 0x001fea0003c00000 */
[----:B------:R1:W2:Y:S02]  /*1a530*/  SHFL.IDX P6, R14, R13, R12, R11 ;  /* 0x0000000c0d0e7389 */ /* 0x0002a400000c000b */
[----:B012---:R-:W-:Y:S01]  /*1a540*/  ENDCOLLECTIVE ;  /* 0x000000000000791b */ /* 0x007fe20003800000 */
.L_x_849:
[----:B------:R-:W-:Y:S02]  /*1a550*/  IMAD.MOV.U32 R13, RZ, RZ, R4 ;  /* 0x000000ffff0d7224 */ /* 0x000fe400078e0004 */
[----:B------:R-:W-:Y:S02]  /*1a560*/  IMAD.MOV.U32 R12, RZ, RZ, RZ ;  /* 0x000000ffff0c7224 */ /* 0x000fe400078e00ff */
[----:B------:R-:W-:-:S07]  /*1a570*/  IMAD.MOV.U32 R6, RZ, RZ, R14 ;  /* 0x000000ffff067224 */ /* 0x000fce00078e000e */
[----:B------:R-:W-:Y:S05]  /*1a580*/  WARPSYNC.COLLECTIVE R15, `(.L_x_850) ;  /* 0x000000000f087348 */ /* 0x000fea0003c00000 */
[----:B------:R0:W1:Y:S02]  /*1a590*/  SHFL.IDX P6, R14, R13, R12, R11 ;  /* 0x0000000c0d0e7389 */ /* 0x00006400000c000b */
[----:B01----:R-:W-:Y:S01]  /*1a5a0*/  ENDCOLLECTIVE ;  /* 0x000000000000791b */ /* 0x003fe20003800000 */
.L_x_850:
[----:B------:R-:W-:-:S05]  /*1a5b0*/  @!P1 LEA R6, P2, R21, R6, 0x1 ;  /* 0x0000000615069211 */ /* 0x000fca00078408ff */
[----:B------:R-:W-:-:S04]  /*1a5c0*/  @!P1 IMAD.X R0, RZ, RZ, R0, P2 ;  /* 0x000000ffff009224 */ /* 0x000fc800010e0600 */
[----:B------:R-:W-:Y:S01]  /*1a5d0*/  @!P1 IMAD.MOV.U32 R7, RZ, RZ, R0 ;  /* 0x000000ffff079224 */ /* 0x000fe200078e0000 */
[----:B------:R-:W-:Y:S01]  /*1a5e0*/  IADD3 R0, R25, 0x80, RZ ;  /* 0x0000008019007810 */ /* 0x000fe20007ffe0ff */
[----:B------:R-:W-:-:S03]  /*1a5f0*/  IMAD.MOV.U32 R13, RZ, RZ, R5 ;  /* 0x000000ffff0d7224 */ /* 0x000fc600078e0005 */
[----:B------:R-:W-:Y:S01]  /*1a600*/  @!PT LDS RZ, [RZ] ;  /* 0x00000000fffff984 */ /* 0x000fe20000000800 */
[----:B------:R-:W-:Y:S01]  /*1a610*/  @!PT LDS RZ, [RZ] ;  /* 0x00000000fffff984 */ /* 0x000fe20000000800 */
[----:B------:R-:W-:Y:S01]  /*1a620*/  @!PT LDS RZ, [RZ] ;  /* 0x00000000fffff984 */ /* 0x000fe20000000800 */
[----:B------:R0:W-:Y:S01]  /*1a630*/  @!P1 LDGSTS.E.BYPASS.LTC128B.128 [R20+0xbc00], desc[UR42][R6.64], !P0 ;  /* 0x0bc0000006149fae */ /* 0x0001e2000c101d6a */
[----:B------:R-:W-:Y:S01]  /*1a640*/  ISETP.GE.AND P1, PT, R0, R3, PT ;  /* 0x000000030000720c */ /* 0x000fe20003f26270 */
[----:B------:R-:W-:Y:S01]  /*1a650*/  VIADD R0, R25, 0x90 ;  /* 0x0000009019007836 */ /* 0x000fe20000000000 */
[----:B------:R-:W-:-:S11]  /*1a660*/  MOV R2, R14 ;  /* 0x0000000e00027202 */ /* 0x000fd60000000f00 */
[----:B0-----:R-:W-:Y:S05]  /*1a670*/  WARPSYNC.COLLECTIVE R15, `(.L_x_851) ;  /* 0x000000000f087348 */ /* 0x001fea0003c00000 */
[----:B------:R1:W2:Y:S02]  /*1a680*/  SHFL.IDX P6, R14, R13, R12, R11 ;  /* 0x0000000c0d0e7389 */ /* 0x0002a400000c000b */
[----:B012---:R-:W-:Y:S01]  /*1a690*/  ENDCOLLECTIVE ;  /* 0x000000000000791b */ /* 0x007fe20003800000 */
.L_x_851:
[----:B------:R-:W-:Y:S01]  /*1a6a0*/  MOV R13, R4 ;  /* 0x00000004000d7202 */ /* 0x000fe20000000f00 */
[----:B------:R-:W-:Y:S02]  /*1a6b0*/  IMAD.MOV.U32 R12, RZ, RZ, 0x1 ;  /* 0x00000001ff0c7424 */ /* 0x000fe400078e00ff */
[----:B------:R-:W-:-:S07]  /*1a6c0*/  IMAD.MOV.U32 R8, RZ, RZ, R14 ;  /* 0x000000ffff087224 */ /* 0x000fce00078e000e */
[----:B------:R-:W-:Y:S05]  /*1a6d0*/  WARPSYNC.COLLECTIVE R15, `(.L_x_852) ;  /* 0x000000000f087348 */ /* 0x000fea0003c00000 */
[----:B------:R0:W1:Y:S02]  /*1a6e0*/  SHFL.IDX P6, R14, R13, R12, R11 ;  /* 0x0000000c0d0e7389 */ /* 0x00006400000c000b */
[----:B01----:R-:W-:Y:S01]  /*1a6f0*/  ENDCOLLECTIVE ;  /* 0x000000000000791b */ /* 0x003fe20003800000 */
.L_x_852:
[----:B------:R-:W-:-:S04]  /*1a700*/  @!P1 LEA R6, P2, R21, R8, 0x1 ;  /* 0x0000000815069211 */ /* 0x000fc800078408ff */
[----:B------:R-:W-:-:S05]  /*1a710*/  @!P1 IADD3.X R2, RZ, R2, RZ, P2, !PT ;  /* 0x00000002ff029210 */ /* 0x000fca00017fe4ff */
[----:B------:R-:W-:Y:S01]  /*1a720*/  @!P1 IMAD.MOV.U32 R7, RZ, RZ, R2 ;  /* 0x000000ffff079224 */ /* 0x000fe200078e0002 */
[----:B------:R-:W-:Y:S02]  /*1a730*/  IADD3 R2, R25, 0xa0, RZ ;  /* 0x000000a019027810 */ /* 0x000fe40007ffe0ff */
[----:B------:R-:W-:Y:S02]  /*1a740*/  MOV R13, R5 ;  /* 0x00000005000d7202 */ /* 0x000fe40000000f00 */
[----:B------:R-:W-:Y:S01]  /*1a750*/  @!PT LDS RZ, [RZ] ;  /* 0x00000000fffff984 */ /* 0x000fe20000000800 */
[----:B------:R-:W-:Y:S01]  /*1a760*/  @!PT LDS RZ, [RZ] ;  /* 0x00000000fffff984 */ /* 0x000fe20000000800 */
[----:B------:R-:W-:Y:S01]  /*1a770*/  @!PT LDS RZ, [RZ] ;  /* 0x00000000fffff984 */ /* 0x000fe20000000800 */
[----:B------:R0:W-:Y:S01]  /*1a780*/  @!P1 LDGSTS.E.BYPASS.LTC128B.128 [R20+0xc400], desc[UR42][R6.64], !P0 ;  /* 0x0c40000006149fae */ /* 0x0001e2000c101d6a */
[----:B------:R-:W-:Y:S01]  /*1a790*/  ISETP.GE.AND P1, PT, R0, R3, PT ;  /* 0x000000030000720c */ /* 0x000fe20003f26270 */
[----:B------:R-:W-:-:S12]  /*1a7a0*/  IMAD.MOV.U32 R0, RZ, RZ, R14 ;  /* 0x000000ffff007224 */ /* 0x000fd800078e000e */
[----:B0-----:R-:W-:Y:S05]  /*1a7b0*/  WARPSYNC.COLLECTIVE R15, `(.L_x_853) ;  /* 0x000000000f087348 */ /* 0x001fea0003c00000 */
[----:B------:R1:W2:Y:S02]  /*1a7c0*/  SHFL.IDX P6, R14, R13, R12, R11 ;  /* 0x0000000c0d0e7389 */ /* 0x0002a400000c000b */
[----:B012---:R-:W-:Y:S01]  /*1a7d0*/  ENDCOLLECTIVE ;  /* 0x000000000000791b */ /* 0x007fe20003800000 */
.L_x_853:
[----:B------:R-:W-:Y:S02]  /*1a7e0*/  IMAD.MOV.U32 R13, RZ, RZ, R4 ;  /* 0x000000ffff0d7224 */ /* 0x000fe400078e0004 */
[----:B------:R-:W-:Y:S02]  /*1a7f0*/  IMAD.MOV.U32 R12, RZ, RZ, 0x2 ;  /* 0x00000002ff0c7424 */ /* 0x000fe400078e00ff */
[----:B------:R-:W-:-:S07]  /*1a800*/  IMAD.MOV.U32 R6, RZ, RZ, R14 ;  /* 0x000000ffff067224 */ /* 0x000fce00078e000e */
[----:B------:R-:W-:Y:S05]  /*1a810*/  WARPSYNC.COLLECTIVE R15, `(.L_x_854) ;  /* 0x000000000f087348 */ /* 0x000fea0003c00000 */
[----:B------:R0:W1:Y:S02]  /*1a820*/  SHFL.IDX P6, R14, R13, R12, R11 ;  /* 0x0000000c0d0e7389 */ /* 0x00006400000c000b */
[----:B01----:R-:W-:Y:S01]  /*1a830*/  ENDCOLLECTIVE ;  /* 0x000000000000791b */ /* 0x003fe20003800000 */
.L_x_854:
[----:B------:R-:W-:-:S05]  /*1a840*/  @!P1 LEA R6, P2, R21, R6, 0x1 ;  /* 0x0000000615069211 */ /* 0x000fca00078408ff */
[----:B------:R-:W-:-:S05]  /*1a850*/  @!P1 IMAD.X R0, RZ, RZ, R0, P2 ;  /* 0x000000ffff009224 */ /* 0x000fca00010e0600 */
[----:B------:R-:W-:Y:S01]  /*1a860*/  @!P1 MOV R7, R0 ;  /* 0x0000000000079202 */ /* 0x000fe20000000f00 */
[----:B------:R-:W-:-:S04]  /*1a870*/  IMAD.MOV.U32 R13, RZ, RZ, R5 ;  /* 0x000000ffff0d7224 */ /* 0x000fc800078e0005 */
[----:B------:R-:W-:Y:S01]  /*1a880*/  @!PT LDS RZ, [RZ] ;  /* 0x00000000fffff984 */ /* 0x000fe20000000800 */
[----:B------:R-:W-:Y:S01]  /*1a890*/  @!PT LDS RZ, [RZ] ;  /* 0x00000000fffff984 */ /* 0x000fe20000000800 */
[----:B------:R-:W-:Y:S01]  /*1a8a0*/  @!PT LDS RZ, [RZ] ;  /* 0x00000000fffff984 */ /* 0x000fe20000000800 */
[----:B------:R0:W-:Y:S01]  /*1a8b0*/  @!P1 LDGSTS.E.BYPASS.LTC128B.128 [R20+0xcc00], desc[UR42][R6.64], !P0 ;  /* 0x0cc0000006149fae */ /* 0x0001e2000c101d6a */
[----:B------:R-:W-:Y:S02]  /*1a8c0*/  ISETP.GE.AND P1, PT, R2, R3, PT ;  /* 0x000000030200720c */ /* 0x000fe40003f26270 */
[----:B------:R-:W-:-:S11]  /*1a8d0*/  MOV R0, R14 ;  /* 0x0000000e00007202 */ /* 0x000fd60000000f00 */
[----:B0-----:R-:W-:Y:S05]  /*1a8e0*/  WARPSYNC.COLLECTIVE R15, `(.L_x_855) ;  /* 0x000000000f087348 */ /* 0x001fea0003c00000 */
[----:B------:R1:W2:Y:S02]  /*1a8f0*/  SHFL.IDX P6, R14, R13, R12, R11 ;  /* 0x0000000c0d0e7389 */ /* 0x0002a400000c000b */
[----:B012---:R-:W-:Y:S01]  /*1a900*/  ENDCOLLECTIVE ;  /* 0x000000000000791b */ /* 0x007fe20003800000 */
.L_x_855:
[----:B------:R-:W-:Y:S01]  /*1a910*/  MOV R13, R4 ;  /* 0x00000004000d7202 */ /* 0x000fe20000000f00 */
[----:B------:R-:W-:Y:S02]  /*1a920*/  IMAD.MOV.U32 R12, RZ, RZ, 0x3 ;  /* 0x00000003ff0c7424 */ /* 0x000fe400078e00ff */
[----:B------:R-:W-:-:S07]  /*1a930*/  IMAD.MOV.U32 R6, RZ, RZ, R14 ;  /* 0x000000ffff067224 */ /* 0x000fce00078e000e */
[----:B------:R-:W-:Y:S05]  /*1a940*/  WARPSYNC.COLLECTIVE R15, `(.L_x_856) ;  /* 0x000000000f087348 */ /* 0x000fea0003c00000 */
[----:B------:R0:W1:Y:S02]  /*1a950*/  SHFL.IDX P6, R14, R13, R12, R11 ;  /* 0x0000000c0d0e7389 */ /* 0x00006400000c000b */
[----:B01----:R-:W-:Y:S01]  /*1a960*/  ENDCOLLECTIVE ;  /* 0x000000000000791b */ /* 0x003fe20003800000 */
.L_x_856:
[----:B------:R-:W-:-:S05]  /*1a970*/  @!P1 LEA R6, P2, R21, R6, 0x1 ;  /* 0x0000000615069211 */ /* 0x000fca00078408ff */
[----:B------:R-:W-:-:S04]  /*1a980*/  @!P1 IMAD.X R0, RZ, RZ, R0, P2 ;  /* 0x000000ffff009224 */ /* 0x000fc800010e0600 */
        /* <DEDUP_REMOVED lines=10> */
.L_x_857:
[----:B------:R-:W-:Y:S01]  /*1aa30*/  IMAD.MOV.U32 R2, RZ, RZ, R14 ;  /* 0x000000ffff027224 */ /* 0x000fe200078e000e */
[----:B------:R-:W-:Y:S06]  /*1aa40*/  BRA `(.L_x_858) ;  /* 0xffffff9c00cc7947 */ /* 0x000fec000383ffff */
.L_x_685:
[----:B-1----:R1:W2:Y:S02]  /*1aa50*/  SYNCS.PHASECHK.TRANS64.TRYWAIT P0, [R16+URZ+0x16820], R0 ;  /* 0x01682000100075a7 */ /* 0x0022a4000800017f */
[----:B--2---:R-:W-:Y:S05]  /*1aa60*/  @!P0 NANOSLEEP.SYNCS 0x989680 ;  /* 0x009896800000895d */ /* 0x004fea0003900000 */
[----:B------:R-:W2:Y:S02]  /*1aa70*/  @!P0 SYNCS.PHASECHK.TRANS64 P0, [R16+URZ+0x16820], R0 ;  /* 0x01682000100085a7 */ /* 0x000ea4000800007f */
[----:B--2---:R-:W-:Y:S05]  /*1aa80*/  @!P0 BRA `(.L_x_685) ;  /* 0xfffffffc00f08947 */ /* 0x004fea000383ffff */
[----:B------:R-:W-:Y:S05]  /*1aa90*/  BRA `(.L_x_859) ;  /* 0xffffffa000287947 */ /* 0x000fea000383ffff */
.L_x_690:
[----:B0-----:R0:W1:Y:S02]  /*1aaa0*/  SYNCS.PHASECHK.TRANS64.TRYWAIT P0, [R5+URZ+0x16840], R2 ;  /* 0x01684002050075a7 */ /* 0x001064000800017f */
[----:B-1----:R-:W-:Y:S05]  /*1aab0*/  @!P0 NANOSLEEP.SYNCS 0x989680 ;  /* 0x009896800000895d */ /* 0x002fea0003900000 */
[----:B------:R-:W1:Y:S02]  /*1aac0*/  @!P0 SYNCS.PHASECHK.TRANS64 P0, [R5+URZ+0x16840], R2 ;  /* 0x01684002050085a7 */ /* 0x000e64000800007f */
[----:B-1----:R-:W-:Y:S05]  /*1aad0*/  @!P0 BRA `(.L_x_690) ;  /* 0xfffffffc00f08947 */ /* 0x002fea000383ffff */
[----:B------:R-:W-:Y:S05]  /*1aae0*/  BRA `(.L_x_860) ;  /* 0xffffffa400087947 */ /* 0x000fea000383ffff */
.L_x_691:
        /* <DEDUP_REMOVED lines=8> */
.L_x_862:
[----:B------:R-:W-:Y:S05]  /*1ab70*/  BSYNC B1 ;  /* 0x0000000000017941 */ /* 0x000fea0003800000 */
.L_x_861:
[----:B------:R-:W0:Y:S01]  /*1ab80*/  S2R R7, SR_TID.X ;  /* 0x0000000000077919 */ /* 0x000e220000002100 */
[----:B------:R-:W-:Y:S01]  /*1ab90*/  IMAD.MOV.U32 R13, RZ, RZ, R9 ;  /* 0x000000ffff0d7224 */ /* 0x000fe200078e0009 */
[----:B------:R-:W-:Y:S01]  /*1aba0*/  MOV R11, 0x181f ;  /* 0x0000181f000b7802 */ /* 0x000fe20000000f00 */
[----:B------:R-:W-:Y:S01]  /*1abb0*/  IMAD.MOV.U32 R12, RZ, RZ, RZ ;  /* 0x000000ffff0c7224 */ /* 0x000fe200078e00ff */
[----:B------:R-:W-:Y:S01]  /*1abc0*/  MOV R3, R14 ;  /* 0x0000000e00037202 */ /* 0x000fe20000000f00 */
[----:B------:R-:W-:Y:S01]  /*1abd0*/  IMAD.MOV.U32 R15, RZ, RZ, -0x1 ;  /* 0xffffffffff0f7424 */ /* 0x000fe200078e00ff */
[----:B------:R-:W-:-:S07]  /*1abe0*/  LEA R8, R8, R16, 0x1 ;  /* 0x0000001008087211 */ /* 0x000fce00078e08ff */
[----:B0-----:R-:W-:Y:S05]  /*1abf0*/  WARPSYNC.COLLECTIVE R15, `(.L_x_863) ;  /* 0x000000000f087348 */ /* 0x001fea0003c00000 */
[----:B------:R1:W2:Y:S02]  /*1ac00*/  SHFL.IDX P6, R14, R13, R12, R11 ;  /* 0x0000000c0d0e7389 */ /* 0x0002a400000c000b */
[----:B012---:R-:W-:Y:S01]  /*1ac10*/  ENDCOLLECTIVE ;  /* 0x000000000000791b */ /* 0x007fe20003800000 */
.L_x_863:
[----:B------:R-:W-:Y:S02]  /*1ac20*/  IMAD.MOV.U32 R13, RZ, RZ, R10 ;  /* 0x000000ffff0d7224 */ /* 0x000fe400078e000a */
[----:B------:R-:W-:Y:S02]  /*1ac30*/  IMAD.MOV.U32 R12, RZ, RZ, 0x1 ;  /* 0x00000001ff0c7424 */ /* 0x000fe400078e00ff */
[----:B------:R-:W-:Y:S01]  /*1ac40*/  IMAD.SHL.U32 R7, R7, 0x8, RZ ;  /* 0x0000000807077824 */ /* 0x000fe200078e00ff */
[----:B------:R-:W-:-:S07]  /*1ac50*/  MOV R2, R14 ;  /* 0x0000000e00027202 */ /* 0x000fce0000000f00 */
[----:B------:R-:W-:Y:S05]  /*1ac60*/  WARPSYNC.COLLECTIVE R15, `(.L_x_864) ;  /* 0x000000000f087348 */ /* 0x000fea0003c00000 */
[----:B------:R0:W1:Y:S02]  /*1ac70*/  SHFL.IDX P6, R14, R13, R12, R11 ;  /* 0x0000000c0d0e7389 */ /* 0x00006400000c000b */
[----:B01----:R-:W-:Y:S01]  /*1ac80*/  ENDCOLLECTIVE ;  /* 0x000000000000791b */ /* 0x003fe20003800000 */
.L_x_864:
[----:B------:R-:W-:-:S05]  /*1ac90*/  LOP3.LUT R7, R7, 0x38, RZ, 0xc0, !PT ;  /* 0x0000003807077812 */ /* 0x000fca00078ec0ff */
[----:B------:R-:W-:-:S05]  /*1aca0*/  IMAD.SHL.U32 R7, R7, 0x2, RZ ;  /* 0x0000000207077824 */ /* 0x000fca00078e00ff */
[----:B------:R-:W-:Y:S01]  /*1acb0*/  IADD3 R2, P0, R2, R7, RZ ;  /* 0x0000000702027210 */ /* 0x000fe20007f1e0ff */
[----:B------:R-:W-:-:S04]  /*1acc0*/  IMAD.MOV.U32 R13, RZ, RZ, R9 ;  /* 0x000000ffff0d7224 */ /* 0x000fc800078e0009 */
[----:B------:R-:W-:-:S05]  /*1acd0*/  IMAD.X R3, RZ, RZ, R3, P0 ;  /* 0x000000ffff037224 */ /* 0x000fca00000e0603 */
[----:B------:R-:W-:Y:S01]  /*1ace0*/  @!PT LDS RZ, [RZ] ;  /* 0x00000000fffff984 */ /* 0x000fe20000000800 */
[----:B------:R-:W-:Y:S01]  /*1acf0*/  @!PT LDS RZ, [RZ] ;  /* 0x00000000fffff984 */ /* 0x000fe20000000800 */
[----:B------:R-:W-:Y:S01]  /*1ad00*/  @!PT LDS RZ, [RZ] ;  /* 0x00000000fffff984 */ /* 0x000fe20000000800 */
[----:B------:R0:W-:Y:S02]  /*1ad10*/  LDGSTS.E.BYPASS.LTC128B.128 [R8+0xe400], desc[UR42][R2.64], !P2 ;  /* 0x0e40000002087fae */ /* 0x0001e4000d101d6a */
[----:B0-----:R-:W-:-:S07]  /*1ad20*/  MOV R3, R14 ;  /* 0x0000000e00037202 */ /* 0x001fce0000000f00 */
[----:B------:R-:W-:Y:S05]  /*1ad30*/  WARPSYNC.COLLECTIVE R15, `(.L_x_865) ;  /* 0x000000000f087348 */ /* 0x000fea0003c00000 */
[----:B------:R0:W1:Y:S02]  /*1ad40*/  SHFL.IDX P6, R14, R13, R12, R11 ;  /* 0x0000000c0d0e7389 */ /* 0x00006400000c000b */
[----:B01----:R-:W-:Y:S01]  /*1ad50*/  ENDCOLLECTIVE ;  /* 0x000000000000791b */ /* 0x003fe20003800000 */
.L_x_865:
[----:B------:R-:W-:Y:S02]  /*1ad60*/  IMAD.MOV.U32 R13, RZ, RZ, R10 ;  /* 0x000000ffff0d7224 */ /* 0x000fe400078e000a */
[----:B------:R-:W-:Y:S02]  /*1ad70*/  IMAD.MOV.U32 R12, RZ, RZ, 0x2 ;  /* 0x00000002ff0c7424 */ /* 0x000fe400078e00ff */
[----:B------:R-:W-:-:S07]  /*1ad80*/  IMAD.MOV.U32 R2, RZ, RZ, R14 ;  /* 0x000000ffff027224 */ /* 0x000fce00078e000e */
[----:B------:R-:W-:Y:S05]  /*1ad90*/  WARPSYNC.COLLECTIVE R15, `(.L_x_866) ;  /* 0x000000000f087348 */ /* 0x000fea0003c00000 */
[----:B------:R0:W1:Y:S02]  /*1ada0*/  SHFL.IDX P6, R14, R13, R12, R11 ;  /* 0x0000000c0d0e7389 */ /* 0x00006400000c000b */
[----:B01----:R-:W-:Y:S01]  /*1adb0*/  ENDCOLLECTIVE ;  /* 0x000000000000791b */ /* 0x003fe20003800000 */
.L_x_866:
[----:B------:R-:W-:-:S04]  /*1adc0*/  IADD3 R2, P0, R2, R7, RZ ;  /* 0x0000000702027210 */ /* 0x000fc80007f1e0ff */
[----:B------:R-:W-:-:S05]  /*1add0*/  IADD3.X R3, RZ, R3, RZ, P0, !PT ;  /* 0x00000003ff037210 */ /* 0x000fca00007fe4ff */
        /* <DEDUP_REMOVED lines=9> */
.L_x_867:
[----:B------:R-:W-:Y:S02]  /*1ae70*/  IMAD.MOV.U32 R13, RZ, RZ, R10 ;  /* 0x000000ffff0d7224 */ /* 0x000fe400078e000a */
[----:B------:R-:W-:Y:S02]  /*1ae80*/  IMAD.MOV.U32 R12, RZ, RZ, 0x3 ;  /* 0x00000003ff0c7424 */ /* 0x000fe400078e00ff */
[----:B------:R-:W-:-:S07]  /*1ae90*/  IMAD.MOV.U32 R2, RZ, RZ, R14 ;  /* 0x000000ffff027224 */ /* 0x000fce00078e000e */
[----:B------:R-:W-:Y:S05]  /*1aea0*/  WARPSYNC.COLLECTIVE R15, `(.L_x_868) ;  /* 0x000000000f087348 */ /* 0x000fea0003c00000 */
[----:B------:R0:W1:Y:S02]  /*1aeb0*/  SHFL.IDX P6, R14, R13, R12, R11 ;  /* 0x0000000c0d0e7389 */ /* 0x00006400000c000b */
[----:B01----:R-:W-:Y:S01]  /*1aec0*/  ENDCOLLECTIVE ;  /* 0x000000000000791b */ /* 0x003fe20003800000 */
.L_x_868:
        /* <DEDUP_REMOVED lines=11> */
.L_x_869:
[----:B------:R-:W-:Y:S02]  /*1af80*/  IMAD.MOV.U32 R13, RZ, RZ, R10 ;  /* 0x000000ffff0d7224 */ /* 0x000fe400078e000a */
[----:B------:R-:W-:Y:S02]  /*1af90*/  IMAD.MOV.U32 R12, RZ, RZ, 0x4 ;  /* 0x00000004ff0c7424 */ /* 0x000fe400078e00ff */
[----:B------:R-:W-:-:S07]  /*1afa0*/  IMAD.MOV.U32 R2, RZ, RZ, R14 ;  /* 0x000000ffff027224 */ /* 0x000fce00078e000e */
[----:B------:R-:W-:Y:S05]  /*1afb0*/  WARPSYNC.COLLECTIVE R15, `(.L_x_870) ;  /* 0x000000000f087348 */ /* 0x000fea0003c00000 */
[----:B------:R0:W1:Y:S02]  /*1afc0*/  SHFL.IDX P6, R14, R13, R12, R11 ;  /* 0x0000000c0d0e7389 */ /* 0x00006400000c000b */
[----:B01----:R-:W-:Y:S01]  /*1afd0*/  ENDCOLLECTIVE ;  /* 0x000000000000791b */ /* 0x003fe20003800000 */
.L_x_870:
        /* <DEDUP_REMOVED lines=11> */
.L_x_871:
[----:B------:R-:W-:Y:S02]  /*1b090*/  IMAD.MOV.U32 R13, RZ, RZ, R10 ;  /* 0x000000ffff0d7224 */ /* 0x000fe400078e000a */
[----:B------:R-:W-:Y:S02]  /*1b0a0*/  IMAD.MOV.U32 R12, RZ, RZ, 0x5 ;  /* 0x00000005ff0c7424 */ /* 0x000fe400078e00ff */
[----:B------:R-:W-:-:S07]  /*1b0b0*/  IMAD.MOV.U32 R2, RZ, RZ, R14 ;  /* 0x000000ffff027224 */ /* 0x000fce00078e000e */
[----:B------:R-:W-:Y:S05]  /*1b0c0*/  WARPSYNC.COLLECTIVE R15, `(.L_x_872) ;  /* 0x000000000f087348 */ /* 0x000fea0003c00000 */
[----:B------:R0:W1:Y:S02]  /*1b0d0*/  SHFL.IDX P6, R14, R13, R12, R11 ;  /* 0x0000000c0d0e7389 */ /* 0x00006400000c000b */
[----:B01----:R-:W-:Y:S01]  /*1b0e0*/  ENDCOLLECTIVE ;  /* 0x000000000000791b */ /* 0x003fe20003800000 */
.L_x_872:
        /* <DEDUP_REMOVED lines=11> */
.L_x_873:
[----:B------:R-:W-:Y:S02]  /*1b1a0*/  IMAD.MOV.U32 R13, RZ, RZ, R10 ;  /* 0x000000ffff0d7224 */ /* 0x000fe400078e000a */
[----:B------:R-:W-:Y:S02]  /*1b1b0*/  IMAD.MOV.U32 R12, RZ, RZ, 0x6 ;  /* 0x00000006ff0c7424 */ /* 0x000fe400078e00ff */
[----:B------:R-:W-:-:S07]  /*1b1c0*/  IMAD.MOV.U32 R2, RZ, RZ, R14 ;  /* 0x000000ffff027224 */ /* 0x000fce00078e000e */
[----:B------:R-:W-:Y:S05]  /*1b1d0*/  WARPSYNC.COLLECTIVE R15, `(.L_x_874) ;  /* 0x000000000f087348 */ /* 0x000fea0003c00000 */
[----:B------:R0:W1:Y:S02]  /*1b1e0*/  SHFL.IDX P6, R14, R13, R12, R11 ;  /* 0x0000000c0d0e7389 */ /* 0x00006400000c000b */
[----:B01----:R-:W-:Y:S01]  /*1b1f0*/  ENDCOLLECTIVE ;  /* 0x000000000000791b */ /* 0x003fe20003800000 */
.L_x_874:
        /* <DEDUP_REMOVED lines=11> */
.L_x_875:
[----:B------:R-:W-:Y:S02]  /*1b2b0*/  IMAD.MOV.U32 R13, RZ, RZ, R10 ;  /* 0x000000ffff0d7224 */ /* 0x000fe400078e000a */
[----:B------:R-:W-:Y:S02]  /*1b2c0*/  IMAD.MOV.U32 R12, RZ, RZ, 0x7 ;  /* 0x00000007ff0c7424 */ /* 0x000fe400078e00ff */
[----:B------:R-:W-:-:S07]  /*1b2d0*/  IMAD.MOV.U32 R2, RZ, RZ, R14 ;  /* 0x000000ffff027224 */ /* 0x000fce00078e000e */
[----:B------:R-:W-:Y:S05]  /*1b2e0*/  WARPSYNC.COLLECTIVE R15, `(.L_x_876) ;  /* 0x000000000f087348 */ /* 0x000fea0003c00000 */
[----:B------:R0:W1:Y:S02]  /*1b2f0*/  SHFL.IDX P6, R14, R13, R12, R11 ;  /* 0x0000000c0d0e7389 */ /* 0x00006400000c000b */
[----:B01----:R-:W-:Y:S01]  /*1b300*/  ENDCOLLECTIVE ;  /* 0x000000000000791b */ /* 0x003fe20003800000 */
.L_x_876:
        /* <DEDUP_REMOVED lines=11> */
.L_x_877:
[----:B------:R-:W-:Y:S01]  /*1b3c0*/  IMAD.MOV.U32 R2, RZ, RZ, R14 ;  /* 0x000000ffff027224 */ /* 0x000fe200078e000e */
[----:B------:R-:W-:Y:S06]  /*1b3d0*/  BRA `(.L_x_878) ;  /* 0xffffff9c00f47947 */ /* 0x000fec000383ffff */
.L_x_696:
[----:B-1----:R1:W2:Y:S02]  /*1b3e0*/  SYNCS.PHASECHK.TRANS64.TRYWAIT P0, [R5+URZ+0x16860], R2 ;  /* 0x01686002050075a7 */ /* 0x0022a4000800017f */
[----:B--2---:R-:W-:Y:S05]  /*1b3f0*/  @!P0 NANOSLEEP.SYNCS 0x989680 ;  /* 0x009896800000895d */ /* 0x004fea0003900000 */
[----:B------:R-:W2:Y:S02]  /*1b400*/  @!P0 SYNCS.PHASECHK.TRANS64 P0, [R5+URZ+0x16860], R2 ;  /* 0x01686002050085a7 */ /* 0x000ea4000800007f */
[----:B--2---:R-:W-:Y:S05]  /*1b410*/  @!P0 BRA `(.L_x_696) ;  /* 0xfffffffc00f08947 */ /* 0x004fea000383ffff */
[----:B------:R-:W-:Y:S05]  /*1b420*/  BRA `(.L_x_879) ;  /* 0xffffffa0004c7947 */ /* 0x000fea000383ffff */
.L_x_697:
[----:B------:R-:W-:Y:S01]  /*1b430*/  BSSY B1, `(.L_x_880) ;  /* 0x0000008000017945 */ /* 0x000fe20003800000 */
[----:B------:R-:W-:Y:S01]  /*1b440*/  MOV R13, R19 ;  /* 0x00000013000d7202 */ /* 0x000fe20000000f00 */
[----:B------:R-:W-:Y:S01]  /*1b450*/  IMAD.MOV.U32 R12, RZ, RZ, RZ ;  /* 0x000000ffff0c7224 */ /* 0x000fe200078e00ff */
[----:B------:R-:W-:Y:S01]  /*1b460*/  MOV R15, 0xffffffff ;  /* 0xffffffff000f7802 */ /* 0x000fe20000000f00 */
[----:B------:R-:W-:-:S07]  /*1b470*/  IMAD.MOV.U32 R11, RZ, RZ, 0x181f ;  /* 0x0000181fff0b7424 */ /* 0x000fce00078e00ff */
[----:B-1----:R-:W-:Y:S05]  /*1b480*/  WARPSYNC.COLLECTIVE R15, `(.L_x_881) ;  /* 0x000000000f087348 */ /* 0x002fea0003c00000 */
[----:B------:R0:W2:Y:S02]  /*1b490*/  SHFL.IDX P6, R14, R13, R12, R11 ;  /* 0x0000000c0d0e7389 */ /* 0x0000a400000c000b */
[----:B012---:R-:W-:Y:S01]  /*1b4a0*/  ENDCOLLECTIVE ;  /* 0x000000000000791b */ /* 0x007fe20003800000 */
.L_x_881:
[----:B------:R-:W-:Y:S05]  /*1b4b0*/  BSYNC B1 ;  /* 0x0000000000017941 */ /* 0x000fea0003800000 */
.L_x_880:
[----:B------:R-:W-:Y:S01]  /*1b4c0*/  IMAD.MOV.U32 R13, RZ, RZ, R18 ;  /* 0x000000ffff0d7224 */ /* 0x000fe200078e0012 */
[----:B------:R-:W-:Y:S01]  /*1b4d0*/  MOV R12, RZ ;  /* 0x000000ff000c7202 */ /* 0x000fe20000000f00 */
[----:B------:R-:W-:Y:S01]  /*1b4e0*/  IMAD.MOV.U32 R11, RZ, RZ, 0x181f ;  /* 0x0000181fff0b7424 */ /* 0x000fe200078e00ff */
[----:B------:R-:W-:Y:S01]  /*1b4f0*/  ISETP.LT.OR P2, PT, R8, 0x1, P1 ;  /* 0x000000010800780c */ /* 0x000fe20000f41670 */
[----:B------:R-:W-:Y:S02]  /*1b500*/  IMAD.MOV.U32 R15, RZ, RZ, -0x1 ;  /* 0xffffffffff0f7424 */ /* 0x000fe400078e00ff */
[----:B------:R-:W-:Y:S02]  /*1b510*/  IMAD.MOV.U32 R3, RZ, RZ, R14 ;  /* 0x000000ffff037224 */ /* 0x000fe400078e000e */
[----:B------:R-:W-:-:S08]  /*1b520*/  IMAD R6, R6, 0x2, R16 ;  /* 0x0000000206067824 */ /* 0x000fd000078e0210 */
[----:B------:R-:W-:Y:S05]  /*1b530*/  WARPSYNC.COLLECTIVE R15, `(.L_x_882) ;  /* 0x000000000f087348 */ /* 0x000fea0003c00000 */
[----:B------:R0:W1:Y:S02]  /*1b540*/  SHFL.IDX P6, R14, R13, R12, R11 ;  /* 0x0000000c0d0e7389 */ /* 0x00006400000c000b */
[----:B01----:R-:W-:Y:S01]  /*1b550*/  ENDCOLLECTIVE ;  /* 0x000000000000791b */ /* 0x003fe20003800000 */
.L_x_882:
[----:B------:R-:W-:Y:S01]  /*1b560*/  MOV R13, R19 ;  /* 0x00000013000d7202 */ /* 0x000fe20000000f00 */
[----:B------:R-:W-:Y:S01]  /*1b570*/  IMAD.MOV.U32 R12, RZ, RZ, 0x1 ;  /* 0x00000001ff0c7424 */ /* 0x000fe200078e00ff */
[----:B------:R-:W-:-:S07]  /*1b580*/  MOV R2, R14 ;  /* 0x0000000e00027202 */ /* 0x000fce0000000f00 */
[----:B------:R-:W-:Y:S05]  /*1b590*/  WARPSYNC.COLLECTIVE R15, `(.L_x_883) ;  /* 0x000000000f087348 */ /* 0x000fea0003c00000 */
[----:B------:R0:W1:Y:S02]  /*1b5a0*/  SHFL.IDX P6, R14, R13, R12, R11 ;  /* 0x0000000c0d0e7389 */ /* 0x00006400000c000b */
[----:B01----:R-:W-:Y:S01]  /*1b5b0*/  ENDCOLLECTIVE ;  /* 0x000000000000791b */ /* 0x003fe20003800000 */
.L_x_883:
        /* <DEDUP_REMOVED lines=12> */
.L_x_884:
[----:B------:R-:W-:Y:S01]  /*1b680*/  MOV R13, R19 ;  /* 0x00000013000d7202 */ /* 0x000fe20000000f00 */
[----:B------:R-:W-:Y:S02]  /*1b690*/  IMAD.MOV.U32 R12, RZ, RZ, 0x2 ;  /* 0x00000002ff0c7424 */ /* 0x000fe400078e00ff */
[----:B------:R-:W-:-:S07]  /*1b6a0*/  IMAD.MOV.U32 R2, RZ, RZ, R14 ;  /* 0x000000ffff027224 */ /* 0x000fce00078e000e */
[----:B------:R-:W-:Y:S05]  /*1b6b0*/  WARPSYNC.COLLECTIVE R15, `(.L_x_885) ;  /* 0x000000000f087348 */ /* 0x000fea0003c00000 */
[----:B------:R0:W1:Y:S02]  /*1b6c0*/  SHFL.IDX P6, R14, R13, R12, R11 ;  /* 0x0000000c0d0e7389 */ /* 0x00006400000c000b */
[----:B01----:R-:W-:Y:S01]  /*1b6d0*/  ENDCOLLECTIVE ;  /* 0x000000000000791b */ /* 0x003fe20003800000 */
.L_x_885:
[----:B------:R-:W-:-:S05]  /*1b6e0*/  IADD3 R2, P0, R2, R7, RZ ;  /* 0x0000000702027210 */ /* 0x000fca0007f1e0ff */
[----:B------:R-:W-:-:S05]  /*1b6f0*/  IMAD.X R3, RZ, RZ, R3, P0 ;  /* 0x000000ffff037224 */ /* 0x000fca00000e0603 */
[----:B------:R-:W-:Y:S01]  /*1b700*/  @!PT LDS RZ, [RZ] ;  /* 0x00000000fffff984 */ /* 0x000fe20000000800 */
[----:B------:R-:W-:Y:S01]  /*1b710*/  @!PT LDS RZ, [RZ] ;  /* 0x00000000fffff984 */ /* 0x000fe20000000800 */
[----:B------:R-:W-:Y:S01]  /*1b720*/  @!PT LDS RZ, [RZ] ;  /* 0x00000000fffff984 */ /* 0x000fe20000000800 */
[----:B------:R0:W-:Y:S01]  /*1b730*/  LDGSTS.E.BYPASS.LTC128B.128 [R6+0xc00], desc[UR42][R2.64], !P2 ;  /* 0x00c0000002067fae */ /* 0x0001e2000d101d6a */
[----:B------:R-:W-:Y:S02]  /*1b740*/  MOV R13, R18 ;  /* 0x00000012000d7202 */ /* 0x000fe40000000f00 */
[----:B------:R-:W-:Y:S01]  /*1b750*/  ISETP.LT.OR P2, PT, R8, 0x21, P1 ;  /* 0x000000210800780c */ /* 0x000fe20000f41670 */
[----:B0-----:R-:W-:-:S12]  /*1b760*/  IMAD.MOV.U32 R3, RZ, RZ, R14 ;  /* 0x000000ffff037224 */ /* 0x001fd800078e000e */
[----:B------:R-:W-:Y:S05]  /*1b770*/  WARPSYNC.COLLECTIVE R15, `(.L_x_886) ;  /* 0x000000000f087348 */ /* 0x000fea0003c00000 */
[----:B------:R0:W1:Y:S02]  /*1b780*/  SHFL.IDX P6, R14, R13, R12, R11 ;  /* 0x0000000c0d0e7389 */ /* 0x00006400000c000b */
[----:B01----:R-:W-:Y:S01]  /*1b790*/  ENDCOLLECTIVE ;  /* 0x000000000000791b */ /* 0x003fe20003800000 */
.L_x_886:
[----:B------:R-:W-:Y:S01]  /*1b7a0*/  MOV R13, R19 ;  /* 0x00000013000d7202 */ /* 0x000fe20000000f00 */
[----:B------:R-:W-:Y:S02]  /*1b7b0*/  IMAD.MOV.U32 R12, RZ, RZ, 0x3 ;  /* 0x00000003ff0c7424 */ /* 0x000fe400078e00ff */
[----:B------:R-:W-:-:S07]  /*1b7c0*/  IMAD.MOV.U32 R2, RZ, RZ, R14 ;  /* 0x000000ffff027224 */ /* 0x000fce00078e000e */
[----:B------:R-:W-:Y:S05]  /*1b7d0*/  WARPSYNC.COLLECTIVE R15, `(.L_x_887) ;  /* 0x000000000f087348 */ /* 0x000fea0003c00000 */
[----:B------:R0:W1:Y:S02]  /*1b7e0*/  SHFL.IDX P6, R14, R13, R12, R11 ;  /* 0x0000000c0d0e7389 */ /* 0x00006400000c000b */
[----:B01----:R-:W-:Y:S01]  /*1b7f0*/  ENDCOLLECTIVE ;  /* 0x000000000000791b */ /* 0x003fe20003800000 */
.L_x_887:
        /* <DEDUP_REMOVED lines=12> */
.L_x_888:
[----:B------:R-:W-:Y:S01]  /*1b8c0*/  MOV R13, R19 ;  /* 0x00000013000d7202 */ /* 0x000fe20000000f00 */
[----:B------:R-:W-:Y:S02]  /*1b8d0*/  IMAD.MOV.U32 R12, RZ, RZ, 0x4 ;  /* 0x00000004ff0c7424 */ /* 0x000fe400078e00ff */
[----:B------:R-:W-:-:S07]  /*1b8e0*/  IMAD.MOV.U32 R2, RZ, RZ, R14 ;  /* 0x000000ffff027224 */ /* 0x000fce00078e000e */
[----:B------:R-:W-:Y:S05]  /*1b8f0*/  WARPSYNC.COLLECTIVE R15, `(.L_x_889) ;  /* 0x000000000f087348 */ /* 0x000fea0003c00000 */
[----:B------:R0:W1:Y:S02]  /*1b900*/  SHFL.IDX P6, R14, R13, R12, R11 ;  /* 0x0000000c0d0e7389 */ /* 0x00006400000c000b */
[----:B01----:R-:W-:Y:S01]  /*1b910*/  ENDCOLLECTIVE ;  /* 0x000000000000791b */ /* 0x003fe20003800000 */
.L_x_889:
        /* <DEDUP_REMOVED lines=12> */
.L_x_890:
[----:B------:R-:W-:Y:S01]  /*1b9e0*/  MOV R13, R19 ;  /* 0x00000013000d7202 */ /* 0x000fe20000000f00 */
[----:B------:R-:W-:Y:S02]  /*1b9f0*/  IMAD.MOV.U32 R12, RZ, RZ, 0x5 ;  /* 0x00000005ff0c7424 */ /* 0x000fe400078e00ff */
[----:B------:R-:W-:-:S07]  /*1ba00*/  IMAD.MOV.U32 R2, RZ, RZ, R14 ;  /* 0x000000ffff027224 */ /* 0x000fce00078e000e */
[----:B------:R-:W-:Y:S05]  /*1ba10*/  WARPSYNC.COLLECTIVE R15, `(.L_x_891) ;  /* 0x000000000f087348 */ /* 0x000fea0003c00000 */
[----:B------:R0:W1:Y:S02]  /*1ba20*/  SHFL.IDX P6, R14, R13, R12, R11 ;  /* 0x0000000c0d0e7389 */ /* 0x00006400000c000b */
[----:B01----:R-:W-:Y:S01]  /*1ba30*/  ENDCOLLECTIVE ;  /* 0x000000000000791b */ /* 0x003fe20003800000 */
.L_x_891:
        /* <DEDUP_REMOVED lines=12> */
.L_x_892:
[----:B------:R-:W-:Y:S01]  /*1bb00*/  MOV R13, R19 ;  /* 0x00000013000d7202 */ /* 0x000fe20000000f00 */
[----:B------:R-:W-:Y:S02]  /*1bb10*/  IMAD.MOV.U32 R12, RZ, RZ, 0x6 ;  /* 0x00000006ff0c7424 */ /* 0x000fe400078e00ff */
[----:B------:R-:W-:-:S07]  /*1bb20*/  IMAD.MOV.U32 R2, RZ, RZ, R14 ;  /* 0x000000ffff027224 */ /* 0x000fce00078e000e */
[----:B------:R-:W-:Y:S05]  /*1bb30*/  WARPSYNC.COLLECTIVE R15, `(.L_x_893) ;  /* 0x000000000f087348 */ /* 0x000fea0003c00000 */
[----:B------:R0:W1:Y:S02]  /*1bb40*/  SHFL.IDX P6, R14, R13, R12, R11 ;  /* 0x0000000c0d0e7389 */ /* 0x00006400000c000b */
[----:B01----:R-:W-:Y:S01]  /*1bb50*/  ENDCOLLECTIVE ;  /* 0x000000000000791b */ /* 0x003fe20003800000 */
.L_x_893:
        /* <DEDUP_REMOVED lines=12> */
.L_x_894:
[----:B------:R-:W-:Y:S01]  /*1bc20*/  MOV R13, R19 ;  /* 0x00000013000d7202 */ /* 0x000fe20000000f00 */
[----:B------:R-:W-:Y:S02]  /*1bc30*/  IMAD.MOV.U32 R12, RZ, RZ, 0x7 ;  /* 0x00000007ff0c7424 */ /* 0x000fe400078e00ff */
[----:B------:R-:W-:-:S07]  /*1bc40*/  IMAD.MOV.U32 R2, RZ, RZ, R14 ;  /* 0x000000ffff027224 */ /* 0x000fce00078e000e */
[----:B------:R-:W-:Y:S05]  /*1bc50*/  WARPSYNC.COLLECTIVE R15, `(.L_x_895) ;  /* 0x000000000f087348 */ /* 0x000fea0003c00000 */
[----:B------:R0:W1:Y:S02]  /*1bc60*/  SHFL.IDX P6, R14, R13, R12, R11 ;  /* 0x0000000c0d0e7389 */ /* 0x00006400000c000b */
[----:B01----:R-:W-:Y:S01]  /*1bc70*/  ENDCOLLECTIVE ;  /* 0x000000000000791b */ /* 0x003fe20003800000 */
.L_x_895:
        /* <DEDUP_REMOVED lines=11> */
.L_x_896:
[----:B------:R-:W-:Y:S01]  /*1bd30*/  IMAD.MOV.U32 R2, RZ, RZ, R14 ;  /* 0x000000ffff027224 */ /* 0x000fe200078e000e */
[----:B------:R-:W-:Y:S06]  /*1bd40*/  BRA `(.L_x_897) ;  /* 0xffffff9800f87947 */ /* 0x000fec000383ffff */
.L_x_705:
[----:B0-----:R0:W1:Y:S02]  /*1bd50*/  SYNCS.PHASECHK.TRANS64.TRYWAIT P0, [R0+URZ+0x16860], R3 ;  /* 0x01686003000075a7 */ /* 0x001064000800017f */
[----:B-1----:R-:W-:Y:S05]  /*1bd60*/  @!P0 NANOSLEEP.SYNCS 0x989680 ;  /* 0x009896800000895d */ /* 0x002fea0003900000 */
[----:B------:R-:W1:Y:S02]  /*1bd70*/  @!P0 SYNCS.PHASECHK.TRANS64 P0, [R0+URZ+0x16860], R3 ;  /* 0x01686003000085a7 */ /* 0x000e64000800007f */
[----:B-1----:R-:W-:Y:S05]  /*1bd80*/  @!P0 BRA `(.L_x_705) ;  /* 0xfffffffc00f08947 */ /* 0x002fea000383ffff */
[----:B------:R-:W-:Y:S05]  /*1bd90*/  BRA `(.L_x_898) ;  /* 0xffffffa000107947 */ /* 0x000fea000383ffff */
.L_x_706:
[----:B------:R-:W-:Y:S01]  /*1bda0*/  BSSY B0, `(.L_x_899) ;  /* 0x0000008000007945 */ /* 0x000fe20003800000 */
[----:B------:R-:W-:Y:S01]  /*1bdb0*/  IMAD.MOV.U32 R13, RZ, RZ, R19 ;  /* 0x000000ffff0d7224 */ /* 0x000fe200078e0013 */
[----:B------:R-:W-:Y:S01]  /*1bdc0*/  MOV R12, RZ ;  /* 0x000000ff000c7202 */ /* 0x000fe20000000f00 */
[----:B------:R-:W-:Y:S02]  /*1bdd0*/  IMAD.MOV.U32 R11, RZ, RZ, 0x181f ;  /* 0x0000181fff0b7424 */ /* 0x000fe400078e00ff */
[----:B------:R-:W-:-:S07]  /*1bde0*/  IMAD.MOV.U32 R15, RZ, RZ, -0x1 ;  /* 0xffffffffff0f7424 */ /* 0x000fce00078e00ff */
[----:B0-----:R-:W-:Y:S05]  /*1bdf0*/  WARPSYNC.COLLECTIVE R15, `(.L_x_900) ;  /* 0x000000000f087348 */ /* 0x001fea0003c00000 */
[----:B------:R1:W2:Y:S02]  /*1be00*/  SHFL.IDX P6, R14, R13, R12, R11 ;  /* 0x0000000c0d0e7389 */ /* 0x0002a400000c000b */
[----:B012---:R-:W-:Y:S01]  /*1be10*/  ENDCOLLECTIVE ;  /* 0x000000000000791b */ /* 0x007fe20003800000 */
.L_x_900:
[----:B------:R-:W-:Y:S05]  /*1be20*/  BSYNC B0 ;  /* 0x0000000000007941 */ /* 0x000fea0003800000 */
.L_x_899:
[----:B------:R-:W-:Y:S01]  /*1be30*/  IMAD.MOV.U32 R13, RZ, RZ, R18 ;  /* 0x000000ffff0d7224 */ /* 0x000fe200078e0012 */
[----:B------:R-:W-:Y:S01]  /*1be40*/  MOV R11, 0x181f ;  /* 0x0000181f000b7802 */ /* 0x000fe20000000f00 */
[----:B------:R-:W-:Y:S01]  /*1be50*/  IMAD.MOV.U32 R12, RZ, RZ, RZ ;  /* 0x000000ffff0c7224 */ /* 0x000fe200078e00ff */
[----:B------:R-:W-:Y:S01]  /*1be60*/  MOV R3, R14 ;  /* 0x0000000e00037202 */ /* 0x000fe20000000f00 */
[----:B------:R-:W-:Y:S01]  /*1be70*/  IMAD.MOV.U32 R15, RZ, RZ, -0x1 ;  /* 0xffffffffff0f7424 */ /* 0x000fe200078e00ff */
[----:B------:R-:W-:Y:S01]  /*1be80*/  ISETP.LT.OR P2, PT, R6, 0x1, P0 ;  /* 0x000000010600780c */ /* 0x000fe20000741670 */
[----:B------:R-:W-:Y:S02]  /*1be90*/  IMAD.SHL.U32 R5, R7, 0x2, RZ ;  /* 0x0000000207057824 */ /* 0x000fe400078e00ff */
[----:B------:R-:W-:-:S10]  /*1bea0*/  IMAD R4, R4, 0x2, R16 ;  /* 0x0000000204047824 */ /* 0x000fd400078e0210 */
[----:B------:R-:W-:Y:S05]  /*1beb0*/  WARPSYNC.COLLECTIVE R15, `(.L_x_901) ;  /* 0x000000000f087348 */ /* 0x000fea0003c00000 */
[----:B------:R0:W1:Y:S02]  /*1bec0*/  SHFL.IDX P6, R14, R13, R12, R11 ;  /* 0x0000000c0d0e7389 */ /* 0x00006400000c000b */
[----:B01----:R-:W-:Y:S01]  /*1bed0*/  ENDCOLLECTIVE ;  /* 0x000000000000791b */ /* 0x003fe20003800000 */
.L_x_901:
[----:B------:R-:W-:Y:S01]  /*1bee0*/  IMAD.MOV.U32 R13, RZ, RZ, R19 ;  /* 0x000000ffff0d7224 */ /* 0x000fe200078e0013 */
[----:B------:R-:W-:Y:S02]  /*1bef0*/  MOV R12, 0x1 ;  /* 0x00000001000c7802 */ /* 0x000fe40000000f00 */
[----:B------:R-:W-:-:S13]  /*1bf00*/  IADD3 R2, P1, R14, R5, RZ ;  /* 0x000000050e027210 */ /* 0x000fda0007f3e0ff */
[----:B------:R-:W-:Y:S05]  /*1bf10*/  WARPSYNC.COLLECTIVE R15, `(.L_x_902) ;  /* 0x000000000f087348 */ /* 0x000fea0003c00000 */
[----:B------:R0:W1:Y:S02]  /*1bf20*/  SHFL.IDX P6, R14, R13, R12, R11 ;  /* 0x0000000c0d0e7389 */ /* 0x00006400000c000b */
[----:B01----:R-:W-:Y:S01]  /*1bf30*/  ENDCOLLECTIVE ;  /* 0x000000000000791b */ /* 0x003fe20003800000 */
.L_x_902:
        /* <DEDUP_REMOVED lines=11> */
.L_x_903:
[----:B------:R-:W-:Y:S02]  /*1bff0*/  IMAD.MOV.U32 R13, RZ, RZ, R19 ;  /* 0x000000ffff0d7224 */ /* 0x000fe400078e0013 */
[----:B------:R-:W-:Y:S01]  /*1c000*/  IMAD.MOV.U32 R12, RZ, RZ, 0x2 ;  /* 0x00000002ff0c7424 */ /* 0x000fe200078e00ff */
[----:B------:R-:W-:-:S13]  /*1c010*/  IADD3 R2, P1, R14, R5, RZ ;  /* 0x000000050e027210 */ /* 0x000fda0007f3e0ff */
[----:B------:R-:W-:Y:S05]  /*1c020*/  WARPSYNC.COLLECTIVE R15, `(.L_x_904) ;  /* 0x000000000f087348 */ /* 0x000fea0003c00000 */
[----:B------:R0:W1:Y:S02]  /*1c030*/  SHFL.IDX P6, R14, R13, R12, R11 ;  /* 0x0000000c0d0e7389 */ /* 0x00006400000c000b */
[----:B01----:R-:W-:Y:S01]  /*1c040*/  ENDCOLLECTIVE ;  /* 0x000000000000791b */ /* 0x003fe20003800000 */
.L_x_904:
[----:B------:R-:W-:-:S05]  /*1c050*/  IADD3.X R3, RZ, R3, RZ, P1, !PT ;  /* 0x00000003ff037210 */ /* 0x000fca0000ffe4ff */
[----:B------:R-:W-:Y:S01]  /*1c060*/  @!PT LDS RZ, [RZ] ;  /* 0x00000000fffff984 */ /* 0x000fe20000000800 */
[----:B------:R-:W-:Y:S01]  /*1c070*/  @!PT LDS RZ, [RZ] ;  /* 0x00000000fffff984 */ /* 0x000fe20000000800 */
[----:B------:R-:W-:Y:S01]  /*1c080*/  @!PT LDS RZ, [RZ] ;  /* 0x00000000fffff984 */ /* 0x000fe20000000800 */
[----:B------:R0:W-:Y:S01]  /*1c090*/  LDGSTS.E.BYPASS.LTC128B.128 [R4+0xc00], desc[UR42][R2.64], !P2 ;  /* 0x00c0000002047fae */ /* 0x0001e2000d101d6a */
[----:B------:R-:W-:Y:S01]  /*1c0a0*/  ISETP.LT.OR P2, PT, R6, 0x21, P0 ;  /* 0x000000210600780c */ /* 0x000fe20000741670 */
[----:B------:R-:W-:Y:S01]  /*1c0b0*/  IMAD.MOV.U32 R13, RZ, RZ, R18 ;  /* 0x000000ffff0d7224 */ /* 0x000fe200078e0012 */
[----:B0-----:R-:W-:-:S11]  /*1c0c0*/  MOV R3, R14 ;  /* 0x0000000e00037202 */ /* 0x001fd60000000f00 */
[----:B------:R-:W-:Y:S05]  /*1c0d0*/  WARPSYNC.COLLECTIVE R15, `(.L_x_905) ;  /* 0x000000000f087348 */ /* 0x000fea0003c00000 */
[----:B------:R0:W1:Y:S02]  /*1c0e0*/  SHFL.IDX P6, R14, R13, R12, R11 ;  /* 0x0000000c0d0e7389 */ /* 0x00006400000c000b */
[----:B01----:R-:W-:Y:S01]  /*1c0f0*/  ENDCOLLECTIVE ;  /* 0x000000000000791b */ /* 0x003fe20003800000 */
.L_x_905:
[----:B------:R-:W-:Y:S01]  /*1c100*/  MOV R13, R19 ;  /* 0x00000013000d7202 */ /* 0x000fe20000000f00 */
[----:B------:R-:W-:Y:S01]  /*1c110*/  IMAD.MOV.U32 R12, RZ, RZ, 0x3 ;  /* 0x00000003ff0c7424 */ /* 0x000fe200078e00ff */
[----:B------:R-:W-:-:S13]  /*1c120*/  IADD3 R2, P1, R14, R5, RZ ;  /* 0x000000050e027210 */ /* 0x000fda0007f3e0ff */
[----:B------:R-:W-:Y:S05]  /*1c130*/  WARPSYNC.COLLECTIVE R15, `(.L_x_906) ;  /* 0x000000000f087348 */ /* 0x000fea0003c00000 */
[----:B------:R0:W1:Y:S02]  /*1c140*/  SHFL.IDX P6, R14, R13, R12, R11 ;  /* 0x0000000c0d0e7389 */ /* 0x00006400000c000b */
[----:B01----:R-:W-:Y:S01]  /*1c150*/  ENDCOLLECTIVE ;  /* 0x000000000000791b */ /* 0x003fe20003800000 */
.L_x_906:
        /* <DEDUP_REMOVED lines=11> */
.L_x_907:
[----:B------:R-:W-:Y:S01]  /*1c210*/  IMAD.MOV.U32 R13, RZ, RZ, R19 ;  /* 0x000000ffff0d7224 */ /* 0x000fe200078e0013 */
[----:B------:R-:W-:Y:S02]  /*1c220*/  MOV R12, 0x4 ;  /* 0x00000004000c7802 */ /* 0x000fe40000000f00 */
[----:B------:R-:W-:-:S13]  /*1c230*/  IADD3 R2, P1, R14, R5, RZ ;  /* 0x000000050e027210 */ /* 0x000fda0007f3e0ff */
[----:B------:R-:W-:Y:S05]  /*1c240*/  WARPSYNC.COLLECTIVE R15, `(.L_x_908) ;  /* 0x000000000f087348 */ /* 0x000fea0003c00000 */
[----:B------:R0:W1:Y:S02]  /*1c250*/  SHFL.IDX P6, R14, R13, R12, R11 ;  /* 0x0000000c0d0e7389 */ /* 0x00006400000c000b */
[----:B01----:R-:W-:Y:S01]  /*1c260*/  ENDCOLLECTIVE ;  /* 0x000000000000791b */ /* 0x003fe20003800000 */
.L_x_908:
        /* <DEDUP_REMOVED lines=11> */
.L_x_909:
[----:B------:R-:W-:Y:S02]  /*1c320*/  IMAD.MOV.U32 R13, RZ, RZ, R19 ;  /* 0x000000ffff0d7224 */ /* 0x000fe400078e0013 */
[----:B------:R-:W-:Y:S01]  /*1c330*/  IMAD.MOV.U32 R12, RZ, RZ, 0x5 ;  /* 0x00000005ff0c7424 */ /* 0x000fe200078e00ff */
[----:B------:R-:W-:-:S13]  /*1c340*/  IADD3 R2, P1, R14, R5, RZ ;  /* 0x000000050e027210 */ /* 0x000fda0007f3e0ff */
[----:B------:R-:W-:Y:S05]  /*1c350*/  WARPSYNC.COLLECTIVE R15, `(.L_x_910) ;  /* 0x000000000f087348 */ /* 0x000fea0003c00000 */
[----:B------:R0:W1:Y:S02]  /*1c360*/  SHFL.IDX P6, R14, R13, R12, R11 ;  /* 0x0000000c0d0e7389 */ /* 0x00006400000c000b */
[----:B01----:R-:W-:Y:S01]  /*1c370*/  ENDCOLLECTIVE ;  /* 0x000000000000791b */ /* 0x003fe20003800000 */
.L_x_910:
        /* <DEDUP_REMOVED lines=11> */
.L_x_911:
[----:B------:R-:W-:Y:S01]  /*1c430*/  MOV R13, R19 ;  /* 0x00000013000d7202 */ /* 0x000fe20000000f00 */
[----:B------:R-:W-:Y:S01]  /*1c440*/  IMAD.MOV.U32 R12, RZ, RZ, 0x6 ;  /* 0x00000006ff0c7424 */ /* 0x000fe200078e00ff */
[----:B------:R-:W-:-:S13]  /*1c450*/  IADD3 R2, P1, R14, R5, RZ ;  /* 0x000000050e027210 */ /* 0x000fda0007f3e0ff */
[----:B------:R-:W-:Y:S05]  /*1c460*/  WARPSYNC.COLLECTIVE R15, `(.L_x_912) ;  /* 0x000000000f087348 */ /* 0x000fea0003c00000 */
[----:B------:R0:W1:Y:S02]  /*1c470*/  SHFL.IDX P6, R14, R13, R12, R11 ;  /* 0x0000000c0d0e7389 */ /* 0x00006400000c000b */
[----:B01----:R-:W-:Y:S01]  /*1c480*/  ENDCOLLECTIVE ;  /* 0x000000000000791b */ /* 0x003fe20003800000 */
.L_x_912:
        /* <DEDUP_REMOVED lines=11> */
.L_x_913:
[----:B------:R-:W-:Y:S01]  /*1c540*/  IMAD.MOV.U32 R13, RZ, RZ, R19 ;  /* 0x000000ffff0d7224 */ /* 0x000fe200078e0013 */
[----:B------:R-:W-:Y:S02]  /*1c550*/  MOV R12, 0x7 ;  /* 0x00000007000c7802 */ /* 0x000fe40000000f00 */
[----:B------:R-:W-:-:S13]  /*1c560*/  IADD3 R2, P1, R14, R5, RZ ;  /* 0x000000050e027210 */ /* 0x000fda0007f3e0ff */
[----:B------:R-:W-:Y:S05]  /*1c570*/  WARPSYNC.COLLECTIVE R15, `(.L_x_914) ;  /* 0x000000000f087348 */ /* 0x000fea0003c00000 */
[----:B------:R0:W1:Y:S02]  /*1c580*/  SHFL.IDX P6, R14, R13, R12, R11 ;  /* 0x0000000c0d0e7389 */ /* 0x00006400000c000b */
[----:B01----:R-:W-:Y:S01]  /*1c590*/  ENDCOLLECTIVE ;  /* 0x000000000000791b */ /* 0x003fe20003800000 */
.L_x_914:
        /* <DEDUP_REMOVED lines=10> */
.L_x_915:
[----:B------:R-:W-:Y:S05]  /*1c640*/  BRA `(.L_x_916) ;  /* 0xffffff9800e07947 */ /* 0x000fea000383ffff */
.L_x_711:
        /* <DEDUP_REMOVED lines=8> */
.L_x_918:
[----:B------:R-:W-:Y:S05]  /*1c6d0*/  BSYNC B0 ;  /* 0x0000000000007941 */ /* 0x000fea0003800000 */
.L_x_917:
        /* <DEDUP_REMOVED lines=9> */
.L_x_919:
[----:B------:R-:W-:Y:S02]  /*1c770*/  ULDC UR4, c[0x0][0xc3c] ;  /* 0x00030f0000047ab9 */ /* 0x000fe40000000800 */
[----:B------:R-:W-:-:S13]  /*1c780*/  ISETP.GE.OR P1, PT, R7, UR4, !P0 ;  /* 0x0000000407007c0c */ /* 0x000fda000c726670 */
[----:B------:R-:W0:Y:S08]  /*1c790*/  @!P1 LDC.64 R2, c[0x0][0xc80] ;  /* 0x00032000ff029b82 */ /* 0x000e300000000a00 */
[----:B------:R-:W1:Y:S01]  /*1c7a0*/  @!P1 LDC.64 R4, c[0x0][0xc78] ;  /* 0x00031e00ff049b82 */ /* 0x000e620000000a00 */
[----:B------:R-:W-:Y:S02]  /*1c7b0*/  MOV R11, RZ ;  /* 0x000000ff000b7202 */ /* 0x000fe40000000f00 */
[----:B------:R-:W-:Y:S01]  /*1c7c0*/  MOV R6, R14 ;  /* 0x0000000e00067202 */ /* 0x000fe20000000f00 */
        /* <DEDUP_REMOVED lines=8> */
[----:B------:R-:W-:Y:S01]  /*1c850*/  IMAD.MOV.U32 R24, RZ, RZ, RZ ;  /* 0x000000ffff187224 */ /* 0x000fe200078e00ff */
[C---:B------:R-:W-:Y:S02]  /*1c860*/  ISETP.GE.U32.AND P4, PT, R9.reuse, 0x8, PT ;  /* 0x000000080900780c */ /* 0x040fe40003f86070 */
[C---:B------:R-:W-:Y:S02]  /*1c870*/  ISETP.GE.U32.AND P5, PT, R9.reuse, 0x10, PT ;  /* 0x000000100900780c */ /* 0x040fe40003fa6070 */
[----:B--2---:R-:W-:Y:S01]  /*1c880*/  @!P1 MOV R7, R8 ;  /* 0x0000000800079202 */ /* 0x004fe20000000f00 */
[----:B---3--:R-:W-:Y:S01]  /*1c890*/  @!P1 IMAD.MOV.U32 R4, RZ, RZ, R5 ;  /* 0x000000ffff049224 */ /* 0x008fe200078e0005 */
[----:B------:R-:W-:-:S03]  /*1c8a0*/  ISETP.NE.AND P1, PT, R9, RZ, PT ;  /* 0x000000ff0900720c */ /* 0x000fc60003f25270 */
[----:B------:R-:W-:-:S10]  /*1c8b0*/  IMAD R13, R4, R7, RZ ;  /* 0x00000007040d7224 */ /* 0x000fd400078e02ff */
[----:B------:R-:W-:Y:S05]  /*1c8c0*/  WARPSYNC.COLLECTIVE R15, `(.L_x_920) ;  /* 0x000000000f087348 */ /* 0x000fea0003c00000 */
[----:B------:R0:W1:Y:S02]  /*1c8d0*/  SHFL.UP P6, R14, R13, R12, R11 ;  /* 0x0400000c0d0e7389 */ /* 0x00006400000c000b */
[----:B01----:R-:W-:Y:S01]  /*1c8e0*/  ENDCOLLECTIVE ;  /* 0x000000000000791b */ /* 0x003fe20003800000 */
.L_x_920:
[----:B------:R-:W-:Y:S02]  /*1c8f0*/  MOV R12, 0x2 ;  /* 0x00000002000c7802 */ /* 0x000fe40000000f00 */
[----:B------:R-:W-:-:S05]  /*1c900*/  SEL R14, R14, RZ, P1 ;  /* 0x000000ff0e0e7207 */ /* 0x000fca0000800000 */
[----:B------:R-:W-:-:S04]  /*1c910*/  IMAD.IADD R5, R13, 0x1, R14 ;  /* 0x000000010d057824 */ /* 0x000fc800078e020e */
[----:B------:R-:W-:-:S07]  /*1c920*/  IMAD.MOV.U32 R13, RZ, RZ, R5 ;  /* 0x000000ffff0d7224 */ /* 0x000fce00078e0005 */
[----:B------:R-:W-:Y:S05]  /*1c930*/  WARPSYNC.COLLECTIVE R15, `(.L_x_921) ;  /* 0x000000000f087348 */ /* 0x000fea0003c00000 */
[----:B------:R0:W1:Y:S02]  /*1c940*/  SHFL.UP P6, R14, R13, R12, R11 ;  /* 0x0400000c0d0e7389 */ /* 0x00006400000c000b */
[----:B01----:R-:W-:Y:S01]  /*1c950*/  ENDCOLLECTIVE ;  /* 0x000000000000791b */ /* 0x003fe20003800000 */
.L_x_921:
[----:B------:R-:W-:Y:S02]  /*1c960*/  MOV R12, 0x4 ;  /* 0x00000004000c7802 */ /* 0x000fe40000000f00 */
[----:B------:R-:W-:-:S05]  /*1c970*/  SEL R2, R14, RZ, P2 ;  /* 0x000000ff0e027207 */ /* 0x000fca0001000000 */
[----:B------:R-:W-:-:S04]  /*1c980*/  IMAD.IADD R2, R5, 0x1, R2 ;  /* 0x0000000105027824 */ /* 0x000fc800078e0202 */
[----:B------:R-:W-:-:S07]  /*1c990*/  IMAD.MOV.U32 R13, RZ, RZ, R2 ;  /* 0x000000ffff0d7224 */ /* 0x000fce00078e0002 */
[----:B------:R-:W-:Y:S05]  /*1c9a0*/  WARPSYNC.COLLECTIVE R15, `(.L_x_922) ;  /* 0x000000000f087348 */ /* 0x000fea0003c00000 */
[----:B------:R0:W1:Y:S02]  /*1c9b0*/  SHFL.UP P6, R14, R13, R12, R11 ;  /* 0x0400000c0d0e7389 */ /* 0x00006400000c000b */
[----:B01----:R-:W-:Y:S01]  /*1c9c0*/  ENDCOLLECTIVE ;  /* 0x000000000000791b */ /* 0x003fe20003800000 */
.L_x_922:
[----:B------:R-:W-:Y:S02]  /*1c9d0*/  MOV R12, 0x8 ;  /* 0x00000008000c7802 */ /* 0x000fe40000000f00 */
[----:B------:R-:W-:-:S05]  /*1c9e0*/  SEL R3, R14, RZ, P3 ;  /* 0x000000ff0e037207 */ /* 0x000fca0001800000 */
[----:B------:R-:W-:-:S04]  /*1c9f0*/  IMAD.IADD R8, R2, 0x1, R3 ;  /* 0x0000000102087824 */ /* 0x000fc800078e0203 */
[----:B------:R-:W-:-:S07]  /*1ca00*/  IMAD.MOV.U32 R13, RZ, RZ, R8 ;  /* 0x000000ffff0d7224 */ /* 0x000fce00078e0008 */
[----:B------:R-:W-:Y:S05]  /*1ca10*/  WARPSYNC.COLLECTIVE R15, `(.L_x_923) ;  /* 0x000000000f087348 */ /* 0x000fea0003c00000 */
[----:B------:R0:W1:Y:S02]  /*1ca20*/  SHFL.UP P6, R14, R13, R12, R11 ;  /* 0x0400000c0d0e7389 */ /* 0x00006400000c000b */
[----:B01----:R-:W-:Y:S01]  /*1ca30*/  ENDCOLLECTIVE ;  /* 0x000000000000791b */ /* 0x003fe20003800000 */
.L_x_923:
[----:B------:R-:W-:Y:S02]  /*1ca40*/  MOV R12, 0x10 ;  /* 0x00000010000c7802 */ /* 0x000fe40000000f00 */
[----:B------:R-:W-:-:S05]  /*1ca50*/  SEL R5, R14, RZ, P4 ;  /* 0x000000ff0e057207 */ /* 0x000fca0002000000 */
[----:B------:R-:W-:-:S04]  /*1ca60*/  IMAD.IADD R5, R8, 0x1, R5 ;  /* 0x0000000108057824 */ /* 0x000fc800078e0205 */
[----:B------:R-:W-:-:S07]  /*1ca70*/  IMAD.MOV.U32 R13, RZ, RZ, R5 ;  /* 0x000000ffff0d7224 */ /* 0x000fce00078e0005 */
[----:B------:R-:W-:Y:S05]  /*1ca80*/  WARPSYNC.COLLECTIVE R15, `(.L_x_924) ;  /* 0x000000000f087348 */ /* 0x000fea0003c00000 */
[----:B------:R0:W1:Y:S02]  /*1ca90*/  SHFL.UP P6, R14, R13, R12, R11 ;  /* 0x0400000c0d0e7389 */ /* 0x00006400000c000b */
[----:B01----:R-:W-:Y:S01]  /*1caa0*/  ENDCOLLECTIVE ;  /* 0x000000000000791b */ /* 0x003fe20003800000 */
.L_x_924:
[----:B------:R-:W-:Y:S01]  /*1cab0*/  MOV R12, 0x1f ;  /* 0x0000001f000c7802 */ /* 0x000fe20000000f00 */
[----:B------:R-:W-:Y:S01]  /*1cac0*/  IMAD.MOV.U32 R11, RZ, RZ, 0x1f ;  /* 0x0000001fff0b7424 */ /* 0x000fe200078e00ff */
[----:B------:R-:W-:-:S05]  /*1cad0*/  SEL R14, R14, RZ, P5 ;  /* 0x000000ff0e0e7207 */ /* 0x000fca0002800000 */
[----:B------:R-:W-:-:S04]  /*1cae0*/  IMAD.IADD R3, R5, 0x1, R14 ;  /* 0x0000000105037824 */ /* 0x000fc800078e020e */
[----:B------:R-:W-:-:S07]  /*1caf0*/  IMAD.MOV.U32 R13, RZ, RZ, R3 ;  /* 0x000000ffff0d7224 */ /* 0x000fce00078e0003 */
[----:B------:R-:W-:Y:S05]  /*1cb00*/  WARPSYNC.COLLECTIVE R15, `(.L_x_925) ;  /* 0x000000000f087348 */ /* 0x000fea0003c00000 */
[----:B------:R0:W1:Y:S02]  /*1cb10*/  SHFL.IDX P6, R14, R13, R12, R11 ;  /* 0x0000000c0d0e7389 */ /* 0x00006400000c000b */
[----:B01----:R-:W-:Y:S01]  /*1cb20*/  ENDCOLLECTIVE ;  /* 0x000000000000791b */ /* 0x003fe20003800000 */
.L_x_925:
[----:B------:R-:W-:Y:S05]  /*1cb30*/  BRA `(.L_x_926) ;  /* 0xffffff9800ec7947 */ /* 0x000fea000383ffff */
.L_x_714:
[----:B------:R-:W-:Y:S01]  /*1cb40*/  BSSY B0, `(.L_x_927) ;  /* 0x0000007000007945 */ /* 0x000fe20003800000 */
[----:B------:R-:W-:Y:S01]  /*1cb50*/  MOV R12, 0x1 ;  /* 0x00000001000c7802 */ /* 0x000fe20000000f00 */
[----:B------:R-:W-:Y:S02]  /*1cb60*/  IMAD.MOV.U32 R11, RZ, RZ, RZ ;  /* 0x000000ffff0b7224 */ /* 0x000fe400078e00ff */
[----:B------:R-:W-:-:S07]  /*1cb70*/  IMAD.MOV.U32 R15, RZ, RZ, -0x1 ;  /* 0xffffffffff0f7424 */ /* 0x000fce00078e00ff */
[----:B------:R-:W-:Y:S05]  /*1cb80*/  WARPSYNC.COLLECTIVE R15, `(.L_x_928) ;  /* 0x000000000f087348 */ /* 0x000fea0003c00000 */
[----:B------:R0:W1:Y:S02]  /*1cb90*/  SHFL.UP P6, R14, R13, R12, R11 ;  /* 0x0400000c0d0e7389 */ /* 0x00006400000c000b */
[----:B01----:R-:W-:Y:S01]  /*1cba0*/  ENDCOLLECTIVE ;  /* 0x000000000000791b */ /* 0x003fe20003800000 */
.L_x_928:
[----:B------:R-:W-:Y:S05]  /*1cbb0*/  BSYNC B0 ;  /* 0x0000000000007941 */ /* 0x000fea0003800000 */
.L_x_927:
[----:B------:R-:W-:Y:S01]  /*1cbc0*/  SEL R14, R14, RZ, P1 ;  /* 0x000000ff0e0e7207 */ /* 0x000fe20000800000 */
[----:B------:R-:W-:Y:S01]  /*1cbd0*/  IMAD.MOV.U32 R12, RZ, RZ, 0x2 ;  /* 0x00000002ff0c7424 */ /* 0x000fe200078e00ff */
[----:B------:R-:W-:Y:S01]  /*1cbe0*/  MOV R15, 0xffffffff ;  /* 0xffffffff000f7802 */ /* 0x000fe20000000f00 */
[----:B------:R-:W-:Y:S01]  /*1cbf0*/  IMAD.MOV.U32 R11, RZ, RZ, RZ ;  /* 0x000000ffff0b7224 */ /* 0x000fe200078e00ff */
[----:B------:R-:W-:-:S07]  /*1cc00*/  IADD3 R13, R13, R14, RZ ;  /* 0x0000000e0d0d7210 */ /* 0x000fce0007ffe0ff */
[----:B------:R-:W-:Y:S05]  /*1cc10*/  WARPSYNC.COLLECTIVE R15, `(.L_x_929) ;  /* 0x000000000f087348 */ /* 0x000fea0003c00000 */
[----:B------:R0:W1:Y:S02]  /*1cc20*/  SHFL.UP P6, R14, R13, R12, R11 ;  /* 0x0400000c0d0e7389 */ /* 0x00006400000c000b */
[----:B01----:R-:W-:Y:S01]  /*1cc30*/  ENDCOLLECTIVE ;  /* 0x000000000000791b */ /* 0x003fe20003800000 */
.L_x_929:
[----:B------:R-:W-:Y:S02]  /*1cc40*/  MOV R12, 0x4 ;  /* 0x00000004000c7802 */ /* 0x000fe40000000f00 */
[----:B------:R-:W-:-:S05]  /*1cc50*/  SEL R2, R14, RZ, P2 ;  /* 0x000000ff0e027207 */ /* 0x000fca0001000000 */
[----:B------:R-:W-:-:S04]  /*1cc60*/  IMAD.IADD R2, R13, 0x1, R2 ;  /* 0x000000010d027824 */ /* 0x000fc800078e0202 */
[----:B------:R-:W-:-:S07]  /*1cc70*/  IMAD.MOV.U32 R13, RZ, RZ, R2 ;  /* 0x000000ffff0d7224 */ /* 0x000fce00078e0002 */
[----:B------:R-:W-:Y:S05]  /*1cc80*/  WARPSYNC.COLLECTIVE R15, `(.L_x_930) ;  /* 0x000000000f087348 */ /* 0x000fea0003c00000 */
[----:B------:R0:W1:Y:S02]  /*1cc90*/  SHFL.UP P6, R14, R13, R12, R11 ;  /* 0x0400000c0d0e7389 */ /* 0x00006400000c000b */
[----:B01----:R-:W-:Y:S01]  /*1cca0*/  ENDCOLLECTIVE ;  /* 0x000000000000791b */ /* 0x003fe20003800000 */
.L_x_930:
[----:B------:R-:W-:Y:S02]  /*1ccb0*/  MOV R12, 0x8 ;  /* 0x00000008000c7802 */ /* 0x000fe40000000f00 */
[----:B------:R-:W-:-:S05]  /*1ccc0*/  SEL R3, R14, RZ, P3 ;  /* 0x000000ff0e037207 */ /* 0x000fca0001800000 */
[----:B------:R-:W-:-:S04]  /*1ccd0*/  IMAD.IADD R3, R2, 0x1, R3 ;  /* 0x0000000102037824 */ /* 0x000fc800078e0203 */
[----:B------:R-:W-:-:S07]  /*1cce0*/  IMAD.MOV.U32 R13, RZ, RZ, R3 ;  /* 0x000000ffff0d7224 */ /* 0x000fce00078e0003 */
[----:B------:R-:W-:Y:S05]  /*1ccf0*/  WARPSYNC.COLLECTIVE R15, `(.L_x_931) ;  /* 0x000000000f087348 */ /* 0x000fea0003c00000 */
[----:B------:R0:W1:Y:S02]  /*1cd00*/  SHFL.UP P6, R14, R13, R12, R11 ;  /* 0x0400000c0d0e7389 */ /* 0x00006400000c000b */
[----:B01----:R-:W-:Y:S01]  /*1cd10*/  ENDCOLLECTIVE ;  /* 0x000000000000791b */ /* 0x003fe20003800000 */
.L_x_931:
[----:B------:R-:W-:Y:S02]  /*1cd20*/  MOV R12, 0x10 ;  /* 0x00000010000c7802 */ /* 0x000fe40000000f00 */
[----:B------:R-:W-:-:S05]  /*1cd30*/  SEL R14, R14, RZ, P4 ;  /* 0x000000ff0e0e7207 */ /* 0x000fca0002000000 */
[----:B------:R-:W-:-:S04]  /*1cd40*/  IMAD.IADD R5, R3, 0x1, R14 ;  /* 0x0000000103057824 */ /* 0x000fc800078e020e */
[----:B------:R-:W-:-:S07]  /*1cd50*/  IMAD.MOV.U32 R13, RZ, RZ, R5 ;  /* 0x000000ffff0d7224 */ /* 0x000fce00078e0005 */
[----:B------:R-:W-:Y:S05]  /*1cd60*/  WARPSYNC.COLLECTIVE R15, `(.L_x_932) ;  /* 0x000000000f087348 */ /* 0x000fea0003c00000 */
[----:B------:R0:W1:Y:S02]  /*1cd70*/  SHFL.UP P6, R14, R13, R12, R11 ;  /* 0x0400000c0d0e7389 */ /* 0x00006400000c000b */
[----:B01----:R-:W-:Y:S01]  /*1cd80*/  ENDCOLLECTIVE ;  /* 0x000000000000791b */ /* 0x003fe20003800000 */
.L_x_932:
        /* <DEDUP_REMOVED lines=8> */
.L_x_933:
[----:B------:R-:W-:Y:S05]  /*1ce10*/  BRA `(.L_x_934) ;  /* 0xffffff9800d87947 */ /* 0x000fea000383ffff */
.L_x_716:
[----:B------:R-:W-:Y:S01]  /*1ce20*/  BSSY B0, `(.L_x_935) ;  /* 0x0000006000007945 */ /* 0x000fe20003800000 */
[----:B------:R-:W-:Y:S01]  /*1ce30*/  PLOP3.LUT P6, PT, P6, PT, PT, 0x8, 0x0 ;  /* 0x000000000000781c */ /* 0x000fe200037ce170 */
[----:B------:R-:W-:-:S12]  /*1ce40*/  IMAD.MOV.U32 R15, RZ, RZ, -0x1 ;  /* 0xffffffffff0f7424 */ /* 0x000fd800078e00ff */
[----:B0-----:R-:W-:Y:S05]  /*1ce50*/  WARPSYNC.COLLECTIVE R15, `(.L_x_936) ;  /* 0x000000000f087348 */ /* 0x001fea0003c00000 */
[----:B------:R-:W-:Y:S01]  /*1ce60*/  VOTE.ANY R14, PT, P6 ;  /* 0x00000000000e7806 */ /* 0x000fe200030e0100 */
[----:B0-----:R-:W-:Y:S06]  /*1ce70*/  ENDCOLLECTIVE ;  /* 0x000000000000791b */ /* 0x001fec0003800000 */
.L_x_936:
[----:B------:R-:W-:Y:S05]  /*1ce80*/  BSYNC B0 ;  /* 0x0000000000007941 */ /* 0x000fea0003800000 */
.L_x_935:
[----:B------:R-:W-:Y:S01]  /*1ce90*/  MOV R8, R14 ;  /* 0x0000000e00087202 */ /* 0x000fe20000000f00 */
[----:B------:R-:W-:Y:S01]  /*1cea0*/  IMAD.MOV.U32 R13, RZ, RZ, R7 ;  /* 0x000000ffff0d7224 */ /* 0x000fe200078e0007 */
[----:B------:R-:W-:Y:S01]  /*1ceb0*/  MOV R11, 0x1f ;  /* 0x0000001f000b7802 */ /* 0x000fe20000000f00 */
[----:B------:R-:W-:Y:S01]  /*1cec0*/  IMAD.MOV.U32 R15, RZ, RZ, -0x1 ;  /* 0xffffffffff0f7424 */ /* 0x000fe200078e00ff */
[----:B------:R-:W0:Y:S02]  /*1ced0*/  POPC R5, R8 ;  /* 0x0000000800057309 */ /* 0x000e240000000000 */
[----:B0-----:R-:W-:-:S07]  /*1cee0*/  IMAD.MOV.U32 R12, RZ, RZ, R5 ;  /* 0x000000ffff0c7224 */ /* 0x001fce00078e0005 */
[----:B------:R-:W-:Y:S05]  /*1cef0*/  WARPSYNC.COLLECTIVE R15, `(.L_x_937) ;  /* 0x000000000f087348 */ /* 0x000fea0003c00000 */
[----:B------:R0:W1:Y:S02]  /*1cf00*/  SHFL.IDX P6, R14, R13, R12, R11 ;  /* 0x0000000c0d0e7389 */ /* 0x00006400000c000b */
[----:B01----:R-:W-:Y:S01]  /*1cf10*/  ENDCOLLECTIVE ;  /* 0x000000000000791b */ /* 0x003fe20003800000 */
.L_x_937:
[----:B------:R-:W-:Y:S01]  /*1cf20*/  MOV R13, R4 ;  /* 0x00000004000d7202 */ /* 0x000fe20000000f00 */
[----:B------:R-:W-:-:S07]  /*1cf30*/  IMAD.MOV.U32 R7, RZ, RZ, R14 ;  /* 0x000000ffff077224 */ /* 0x000fce00078e000e */
[----:B------:R-:W-:Y:S05]  /*1cf40*/  WARPSYNC.COLLECTIVE R15, `(.L_x_938) ;  /* 0x000000000f087348 */ /* 0x000fea0003c00000 */
[----:B------:R0:W1:Y:S02]  /*1cf50*/  SHFL.IDX P6, R14, R13, R12, R11 ;  /* 0x0000000c0d0e7389 */ /* 0x00006400000c000b */
[----:B01----:R-:W-:Y:S01]  /*1cf60*/  ENDCOLLECTIVE ;  /* 0x000000000000791b */ /* 0x003fe20003800000 */
.L_x_938:
[----:B------:R-:W-:Y:S01]  /*1cf70*/  IMAD.MOV.U32 R4, RZ, RZ, R14 ;  /* 0x000000ffff047224 */ /* 0x000fe200078e000e */
[----:B------:R-:W-:Y:S06]  /*1cf80*/  BRA `(.L_x_939) ;  /* 0xffffff9800b87947 */ /* 0x000fec000383ffff */
.L_x_718:
[----:B------:R-:W-:Y:S01]  /*1cf90*/  BSSY B0, `(.L_x_940) ;  /* 0x0000007000007945 */ /* 0x000fe20003800000 */
[----:B------:R-:W-:Y:S01]  /*1cfa0*/  IMAD.MOV.U32 R13, RZ, RZ, R3 ;  /* 0x000000ffff0d7224 */ /* 0x000fe200078e0003 */
[----:B------:R-:W-:Y:S01]  /*1cfb0*/  MOV R11, 0x1f ;  /* 0x0000001f000b7802 */ /* 0x000fe20000000f00 */
[----:B------:R-:W-:-:S07]  /*1cfc0*/  IMAD.MOV.U32 R15, RZ, RZ, -0x1 ;  /* 0xffffffffff0f7424 */ /* 0x000fce00078e00ff */
[----:B0123--:R-:W-:Y:S05]  /*1cfd0*/  WARPSYNC.COLLECTIVE R15, `(.L_x_941) ;  /* 0x000000000f087348 */ /* 0x00ffea0003c00000 */
[----:B------:R4:W0:Y:S02]  /*1cfe0*/  SHFL.IDX P6, R14, R13, R12, R11 ;  /* 0x0000000c0d0e7389 */ /* 0x00082400000c000b */
[----:B01234-:R-:W-:Y:S01]  /*1cff0*/  ENDCOLLECTIVE ;  /* 0x000000000000791b */ /* 0x01ffe20003800000 */
.L_x_941:
[----:B------:R-:W-:Y:S05]  /*1d000*/  BSYNC B0 ;  /* 0x0000000000007941 */ /* 0x000fea0003800000 */
.L_x_940:
[----:B------:R-:W-:Y:S01]  /*1d010*/  IMAD.MOV.U32 R24, RZ, RZ, R14 ;  /* 0x000000ffff187224 */ /* 0x000fe200078e000e */
[----:B------:R-:W-:Y:S06]  /*1d020*/  BRA `(.L_x_717) ;  /* 0xffffff9800a87947 */ /* 0x000fec000383ffff */
.L_x_722:
[----:B0-----:R0:W1:Y:S02]  /*1d030*/  SYNCS.PHASECHK.TRANS64.TRYWAIT P0, [R5+URZ+0x16820], R0 ;  /* 0x01682000050075a7 */ /* 0x001064000800017f */
[----:B-1----:R-:W-:Y:S05]  /*1d040*/  @!P0 NANOSLEEP.SYNCS 0x989680 ;  /* 0x009896800000895d */ /* 0x002fea0003900000 */
[----:B------:R-:W1:Y:S02]  /*1d050*/  @!P0 SYNCS.PHASECHK.TRANS64 P0, [R5+URZ+0x16820], R0 ;  /* 0x01682000050085a7 */ /* 0x000e64000800007f */
[----:B-1----:R-:W-:Y:S05]  /*1d060*/  @!P0 BRA `(.L_x_722) ;  /* 0xfffffffc00f08947 */ /* 0x002fea000383ffff */
[----:B------:R-:W-:Y:S05]  /*1d070*/  BRA `(.L_x_942) ;  /* 0xffffffa000007947 */ /* 0x000fea000383ffff */
.L_x_723:
        /* <DEDUP_REMOVED lines=8> */
[----:B0-2-4-:R-:W-:Y:S05]  /*1d100*/  WARPSYNC.COLLECTIVE R15, `(.L_x_944) ;  /* 0x000000000f087348 */ /* 0x015fea0003c00000 */
[----:B------:R1:W3:Y:S02]  /*1d110*/  SHFL.IDX P6, R14, R13, R12, R11 ;  /* 0x0000000c0d0e7389 */ /* 0x0002e400000c000b */
[----:B01234-:R-:W-:Y:S01]  /*1d120*/  ENDCOLLECTIVE ;  /* 0x000000000000791b */ /* 0x01ffe20003800000 */
.L_x_944:
[----:B------:R-:W-:Y:S05]  /*1d130*/  BSYNC B0 ;  /* 0x0000000000007941 */ /* 0x000fea0003800000 */
.L_x_943:
[----:B------:R-:W-:Y:S05]  /*1d140*/  BRA `(.L_x_945) ;  /* 0xffffff9c00e87947 */ /* 0x000fea000383ffff */
.L_x_724:
[----:B------:R-:W-:Y:S01]  /*1d150*/  BSSY B0, `(.L_x_946) ;  /* 0x0000006000007945 */ /* 0x000fe20003800000 */
[----:B------:R-:W-:-:S07]  /*1d160*/  IMAD.MOV.U32 R15, RZ, RZ, -0x1 ;  /* 0xffffffffff0f7424 */ /* 0x000fce00078e00ff */
[----:B0-2-4-:R-:W-:Y:S05]  /*1d170*/  WARPSYNC.COLLECTIVE R15, `(.L_x_947) ;  /* 0x000000000f0c7348 */ /* 0x015fea0003c00000 */
[----:B------:R-:W-:Y:S02]  /*1d180*/  ELECT P6, UR62, PT ;  /* 0x00000000003e782f */ /* 0x000fe400038c0000 */
[----:B------:R-:W-:Y:S01]  /*1d190*/  MOV R14, UR62 ;  /* 0x0000003e000e7c02 */ /* 0x000fe20008000f00 */
[----:B0-2-4-:R-:W-:Y:S10]  /*1d1a0*/  ENDCOLLECTIVE ;  /* 0x000000000000791b */ /* 0x015ff40003800000 */
.L_x_947:
[----:B------:R-:W-:Y:S05]  /*1d1b0*/  BSYNC B0 ;  /* 0x0000000000007941 */ /* 0x000fea0003800000 */
.L_x_946:
[----:B------:R-:W-:Y:S05]  /*1d1c0*/  BRA `(.L_x_948) ;  /* 0xffffff9c00dc7947 */ /* 0x000fea000383ffff */
.L_x_726:
[----:B0-----:R0:W1:Y:S02]  /*1d1d0*/  SYNCS.PHASECHK.TRANS64.TRYWAIT P1, [R3+URZ+0x16840], R2 ;  /* 0x01684002030075a7 */ /* 0x001064000802017f */
[----:B-1----:R-:W-:Y:S05]  /*1d1e0*/  @!P1 NANOSLEEP.SYNCS 0x989680 ;  /* 0x009896800000995d */ /* 0x002fea0003900000 */
[----:B------:R-:W1:Y:S02]  /*1d1f0*/  @!P1 SYNCS.PHASECHK.TRANS64 P1, [R3+URZ+0x16840], R2 ;  /* 0x01684002030095a7 */ /* 0x000e64000802007f */
[----:B-1----:R-:W-:Y:S05]  /*1d200*/  @!P1 BRA `(.L_x_726) ;  /* 0xfffffffc00f09947 */ /* 0x002fea000383ffff */
[----:B------:R-:W-:Y:S05]  /*1d210*/  BRA `(.L_x_949) ;  /* 0xffffff9c00fc7947 */ /* 0x000fea000383ffff */
.L_x_728:
[----:B-1----:R1:W3:Y:S02]  /*1d220*/  SYNCS.PHASECHK.TRANS64.TRYWAIT P1, [R5+URZ+0x16840], R0 ;  /* 0x01684000050075a7 */ /* 0x0022e4000802017f */
[----:B---3--:R-:W-:Y:S05]  /*1d230*/  @!P1 NANOSLEEP.SYNCS 0x989680 ;  /* 0x009896800000995d */ /* 0x008fea0003900000 */
[----:B------:R-:W3:Y:S02]  /*1d240*/  @!P1 SYNCS.PHASECHK.TRANS64 P1, [R5+URZ+0x16840], R0 ;  /* 0x01684000050095a7 */ /* 0x000ee4000802007f */
[----:B---3--:R-:W-:Y:S05]  /*1d250*/  @!P1 BRA `(.L_x_728) ;  /* 0xfffffffc00f09947 */ /* 0x008fea000383ffff */
[----:B------:R-:W-:Y:S05]  /*1d260*/  BRA `(.L_x_950) ;  /* 0xffffffa000087947 */ /* 0x000fea000383ffff */
.L_x_730:
[----:B---3--:R3:W0:Y:S02]  /*1d270*/  SYNCS.PHASECHK.TRANS64.TRYWAIT P1, [R3+URZ+0x16860], R2 ;  /* 0x01686002030075a7 */ /* 0x008624000802017f */
[----:B0-----:R-:W-:Y:S05]  /*1d280*/  @!P1 NANOSLEEP.SYNCS 0x989680 ;  /* 0x009896800000995d */ /* 0x001fea0003900000 */
[----:B------:R-:W0:Y:S02]  /*1d290*/  @!P1 SYNCS.PHASECHK.TRANS64 P1, [R3+URZ+0x16860], R2 ;  /* 0x01686002030095a7 */ /* 0x000e24000802007f */
[----:B0-----:R-:W-:Y:S05]  /*1d2a0*/  @!P1 BRA `(.L_x_730) ;  /* 0xfffffffc00f09947 */ /* 0x001fea000383ffff */
[----:B------:R-:W-:Y:S05]  /*1d2b0*/  BRA `(.L_x_951) ;  /* 0xffffffa000047947 */ /* 0x000fea000383ffff */
.L_x_952:
        /* <DEDUP_REMOVED lines=12> */
.L_x_3168:


//--------------------- .text._ZN7cutlass13device_kernelIN5flash11enable_sm90INS1_16FlashAttnFwdSm90INS1_25CollectiveMainloopFwdSm90ILi2EN4cute5tupleIJNS5_1CILi1EEES8_S8_EEENS6_IJNS7_ILi192EEENS7_ILi128EEENS7_ILi64EEEEEELi64ENS_6half_tEfNS_4arch4Sm90ELb0ELb1ELb1ELb0ELb1ELb0ELb0ELb1ELb1ELb1ELb1ELb0EEENS1_21CollectiveEpilogueFwdINS6_IJSA_SC_SB_EEES9_SE_SG_Li384ELb0ELb1ELb1ELb0EEENS1_19SingleTileSchedulerILb0ELb1ELb1ELi192EEEEEEEEEvNT_6ParamsE --------------------------
	.section	.text._ZN7cutlass13device_kernelIN5flash11enable_sm90INS1_16FlashAttnFwdSm90INS1_25CollectiveMainloopFwdSm90ILi2EN4cute5tupleIJNS5_1CILi1EEES8_S8_EEENS6_IJNS7_ILi192EEENS7_ILi128EEENS7_ILi64EEEEEELi64ENS_6half_tEfNS_4arch4Sm90ELb0ELb1ELb1ELb0ELb1ELb0ELb0ELb1ELb1ELb1ELb1ELb0EEENS1_21CollectiveEpilogueFwdINS6_IJSA_SC_SB_EEES9_SE_SG_Li384ELb0ELb1ELb1ELb0EEENS1_19SingleTileSchedulerILb0ELb1ELb1ELi192EEEEEEEEEvNT_6ParamsE,"ax",@progbits
	.align	128
.text._ZN7cutlass13device_kernelIN5flash11enable_sm90INS1_16FlashAttnFwdSm90INS1_25CollectiveMainloopFwdSm90ILi2EN4cute5tupleIJNS5_1CILi1EEES8_S8_EEENS6_IJNS7_ILi192EEENS7_ILi128EEENS7_ILi64EEEEEELi64ENS_6half_tEfNS_4arch4Sm90ELb0ELb1ELb1ELb0ELb1ELb0ELb0ELb1ELb1ELb1ELb1ELb0EEENS1_21CollectiveEpilogueFwdINS6_IJSA_SC_SB_EEES9_SE_SG_Li384ELb0ELb1ELb1ELb0EEENS1_19SingleTileSchedulerILb0ELb1ELb1ELi192EEEEEEEEEvNT_6ParamsE:
        .type           _ZN7cutlass13device_kernelIN5flash11enable_sm90INS1_16FlashAttnFwdSm90INS1_25CollectiveMainloopFwdSm90ILi2EN4cute5tupleIJNS5_1CILi1EEES8_S8_EEENS6_IJNS7_ILi192EEENS7_ILi128EEENS7_ILi64EEEEEELi64ENS_6half_tEfNS_4arch4Sm90ELb0ELb1ELb1ELb0ELb1ELb0ELb0ELb1ELb1ELb1ELb1ELb0EEENS1_21CollectiveEpilogueFwdINS6_IJSA_SC_SB_EEES9_SE_SG_Li384ELb0ELb1ELb1ELb0EEENS1_19SingleTileSchedulerILb0ELb1ELb1ELi192EEEEEEEEEvNT_6ParamsE,@function
        .size           _ZN7cutlass13device_kernelIN5flash11enable_sm90INS1_16FlashAttnFwdSm90INS1_25CollectiveMainloopFwdSm90ILi2EN4cute5tupleIJNS5_1CILi1EEES8_S8_EEENS6_IJNS7_ILi192EEENS7_ILi128EEENS7_ILi64EEEEEELi64ENS_6half_tEfNS_4arch4Sm90ELb0ELb1ELb1ELb0ELb1ELb0ELb0ELb1ELb1ELb1ELb1ELb0EEENS1_21CollectiveEpilogueFwdINS6_IJSA_SC_SB_EEES9_SE_SG_Li384ELb0ELb1ELb1ELb0EEENS1_19SingleTileSchedulerILb0ELb1ELb1ELi192EEEEEEEEEvNT_6ParamsE,(.L_x_3169 - _ZN7cutlass13device_kernelIN5flash11enable_sm90INS1_16FlashAttnFwdSm90INS1_25CollectiveMainloopFwdSm90ILi2EN4cute5tupleIJNS5_1CILi1EEES8_S8_EEENS6_IJNS7_ILi192EEENS7_ILi128EEENS7_ILi64EEEEEELi64ENS_6half_tEfNS_4arch4Sm90ELb0ELb1ELb1ELb0ELb1ELb0ELb0ELb1ELb1ELb1ELb1ELb0EEENS1_21CollectiveEpilogueFwdINS6_IJSA_SC_SB_EEES9_SE_SG_Li384ELb0ELb1ELb1ELb0EEENS1_19SingleTileSchedulerILb0ELb1ELb1ELi192EEEEEEEEEvNT_6ParamsE)
        .other          _ZN7cutlass13device_kernelIN5flash11enable_sm90INS1_16FlashAttnFwdSm90INS1_25CollectiveMainloopFwdSm90ILi2EN4cute5tupleIJNS5_1CILi1EEES8_S8_EEENS6_IJNS7_ILi192EEENS7_ILi128EEENS7_ILi64EEEEEELi64ENS_6half_tEfNS_4arch4Sm90ELb0ELb1ELb1ELb0ELb1ELb0ELb0ELb1ELb1ELb1ELb1ELb0EEENS1_21CollectiveEpilogueFwdINS6_IJSA_SC_SB_EEES9_SE_SG_Li384ELb0ELb1ELb1ELb0EEENS1_19SingleTileSchedulerILb0ELb1ELb1ELi192EEEEEEEEEvNT_6ParamsE,@"STO_CUDA_ENTRY STV_DEFAULT"
_ZN7cutlass13device_kernelIN5flash11enable_sm90INS1_16FlashAttnFwdSm90INS1_25CollectiveMainloopFwdSm90ILi2EN4cute5tupleIJNS5_1CILi1EEES8_S8_EEENS6_IJNS7_ILi192EEENS7_ILi128EEENS7_ILi64EEEEEELi64ENS_6half_tEfNS_4arch4Sm90ELb0ELb1ELb1ELb0ELb1ELb0ELb0ELb1ELb1ELb1ELb1ELb0EEENS1_21CollectiveEpilogueFwdINS6_IJSA_SC_SB_EEES9_SE_SG_Li384ELb0ELb1ELb1ELb0EEENS1_19SingleTileSchedulerILb0ELb1ELb1ELi192EEEEEEEEEvNT_6ParamsE:
        /* <DEDUP_REMOVED lines=45> */
.L_x_953:
        /* <DEDUP_REMOVED lines=22> */
.L_x_954:
        /* <DEDUP_REMOVED lines=18> */
.L_x_955:
        /* <DEDUP_REMOVED lines=22> */
.L_x_956:
        /* <DEDUP_REMOVED lines=23> */
.L_x_957:
        /* <DEDUP_REMOVED lines=9> */
.L_x_960:
        /* <DEDUP_REMOVED lines=21> */
[----:B------:R-:W0:Y:S01]  /*0a00*/  LDC.64 R2, c[0x0][0x418] ;  /* 0x00010600ff027b82 */ /* 0x000e220000000a00 */
[----:B------:R-:W-:Y:S01]  /*0a10*/  ULDC UR4, c[0x0][0x448] ;  /* 0x0001120000047ab9 */ /* 0x000fe20000000800 */
[----:B------:R-:W-:Y:S01]  /*0a20*/  VIADD R18, R23, 0xffffff80 ;  /* 0xffffff8017127836 */ /* 0x000fe20000000000 */
[----:B------:R-:W-:-:S03]  /*0a30*/  UISETP.NE.AND UP0, UPT, UR4, 0x1, UPT ;  /* 0x000000010400788c */ /* 0x000fc6000bf05270 */
[----:B------:R-:W-:Y:S01]  /*0a40*/  ULDC.64 UR4, c[0x0][0x9e0] ;  /* 0x0002780000047ab9 */ /* 0x000fe20000000a00 */
[----:B------:R-:W-:Y:S01]  /*0a50*/  UP2UR UR40, UPR, URZ, 0x1 ;  /* 0x000000013f287883 */ /* 0x000fe20008000000 */
[----:B------:R-:W1:Y:S06]  /*0a60*/  LDC R5, c[0x0][0x288] ;  /* 0x0000a200ff057b82 */ /* 0x000e6c0000000800 */
[----:B------:R-:W-:Y:S01]  /*0a70*/  @UP0 ULDC UR9, c[0x0][0x44c] ;  /* 0x0001130000090ab9 */ /* 0x000fe20000000800 */
[----:B------:R-:W-:Y:S01]  /*0a80*/  @UP0 ULDC UR11, c[0x0][0x450] ;  /* 0x00011400000b0ab9 */ /* 0x000fe20000000800 */
[----:B------:R-:W2:Y:S08]  /*0a90*/  LDC R16, c[0x0][0x424] ;  /* 0x00010900ff107b82 */ /* 0x000eb00000000800 */
[----:B------:R-:W3:Y:S01]  /*0aa0*/  S2UR UR45, SR_CTAID.X ;  /* 0x00000000002d79c3 */ /* 0x000ee20000002500 */
[----:B0-----:R-:W-:-:S04]  /*0ab0*/  ISETP.NE.U32.AND P0, PT, R2, RZ, PT ;  /* 0x000000ff0200720c */ /* 0x001fc80003f05070 */
[----:B------:R-:W-:-:S03]  /*0ac0*/  ISETP.NE.AND.EX P0, PT, R3, RZ, PT, P0 ;  /* 0x000000ff0300720c */ /* 0x000fc60003f05300 */
[----:B------:R-:W0:Y:S01]  /*0ad0*/  LDC R7, c[0x0][0x2f0] ;  /* 0x0000bc00ff077b82 */ /* 0x000e220000000800 */
[----:B-1----:R-:W-:Y:S02]  /*0ae0*/  IADD3 R3, -R5, 0x1, RZ ;  /* 0x0000000105037810 */ /* 0x002fe40007ffe1ff */
[----:B--2---:R-:W-:Y:S01]  /*0af0*/  SEL R16, R16, 0x1, P0 ;  /* 0x0000000110107807 */ /* 0x004fe20000000000 */
[----:B---3--:R-:W-:-:S04]  /*0b00*/  UIMAD UR45, UR45, 0xc0, URZ ;  /* 0x000000c02d2d78a4 */ /* 0x008fc8000f8e023f */
[----:B------:R-:W-:Y:S02]  /*0b10*/  @UP0 UIADD3 UR8, UR45, 0xbf, URZ ;  /* 0x000000bf2d080890 */ /* 0x000fe4000fffe03f */
[----:B------:R-:W-:Y:S01]  /*0b20*/  UIADD3 UR7, UR45, 0xbf, URZ ;  /* 0x000000bf2d077890 */ /* 0x000fe2000fffe03f */
[----:B0-----:R-:W-:Y:S01]  /*0b30*/  IMAD R3, R16, R7, R3 ;  /* 0x0000000710037224 */ /* 0x001fe200078e0203 */
[----:B------:R-:W-:-:S04]  /*0b40*/  UIMAD.WIDE.U32 UR8, UR8, UR9, URZ ;  /* 0x00000009080872a5 */ /* 0x000fc8000f8e003f */
[----:B------:R-:W-:Y:S01]  /*0b50*/  R2UR UR10, R3 ;  /* 0x00000000030a72ca */ /* 0x000fe200000e0000 */
[----:B------:R-:W-:Y:S02]  /*0b60*/  @UP0 USHF.R.U32.HI UR7, URZ, UR11, UR9 ;  /* 0x0000000b3f070299 */ /* 0x000fe40008011609 */
[----:B------:R-:W-:-:S04]  /*0b70*/  UISETP.GE.AND UP0, UPT, UR5, 0x1, UPT ;  /* 0x000000010500788c */ /* 0x000fc8000bf06270 */
[----:B------:R-:W-:Y:S02]  /*0b80*/  UP2UR UR44, UPR, URZ, 0x1 ;  /* 0x000000013f2c7883 */ /* 0x000fe40008000000 */
[----:B------:R-:W-:-:S04]  /*0b90*/  PLOP3.LUT P0, PT, PT, PT, UP0, 0x40, 0x0 ;  /* 0x000000000000781c */ /* 0x000fc80003f0e808 */
[----:B------:R-:W-:-:S04]  /*0ba0*/  UIADD3 UR7, UR10, UR7, URZ ;  /* 0x000000070a077290 */ /* 0x000fc8000fffe03f */
[----:B------:R-:W-:-:S06]  /*0bb0*/  UIADD3 UR4, UR7, UR4, URZ ;  /* 0x0000000407047290 */ /* 0x000fcc000fffe03f */
[----:B------:R-:W-:Y:S01]  /*0bc0*/  IMAD.U32 R0, RZ, RZ, UR4 ;  /* 0x00000004ff007e24 */ /* 0x000fe2000f8e00ff */
[----:B------:R-:W-:Y:S06]  /*0bd0*/  @P0 BRA `(.L_x_962) ;  /* 0x0000000000400947 */ /* 0x000fec0003800000 */
[----:B------:R-:W-:Y:S01]  /*0be0*/  ISETP.LT.AND P0, PT, RZ, UR7, PT ;  /* 0x00000007ff007c0c */ /* 0x000fe2000bf01270 */
[----:B------:R-:W-:-:S12]  /*0bf0*/  UIADD3 UR4, UR7, -0x1, URZ ;  /* 0xffffffff07047890 */ /* 0x000fd8000fffe03f */
[----:B------:R-:W-:Y:S05]  /*0c00*/  @P0 BRA `(.L_x_963) ;  /* 0x00000000001c0947 */ /* 0x000fea0003800000 */
[----:B------:R-:W-:Y:S02]  /*0c10*/  UISETP.NE.AND UP0, UPT, UR5, 0x1, UPT ;  /* 0x000000010500788c */ /* 0x000fe4000bf05270 */
[----:B------:R-:W-:-:S09]  /*0c20*/  UIADD3 UR4, -UR7, URZ, URZ ;  /* 0x0000003f07047290 */ /* 0x000fd2000fffe13f */
[----:B------:R-:W-:Y:S02]  /*0c30*/  @UP0 ULDC.64 UR10, c[0x0][0x9e8] ;  /* 0x00027a00000a0ab9 */ /* 0x000fe40000000a00 */
[----:B------:R-:W-:-:S04]  /*0c40*/  UIMAD.WIDE.U32 UR8, UR4, UR10, URZ ;  /* 0x0000000a040872a5 */ /* 0x000fc8000f8e003f */
[----:B------:R-:W-:-:S04]  /*0c50*/  @UP0 USHF.R.U32.HI UR4, URZ, UR11, UR9 ;  /* 0x0000000b3f040299 */ /* 0x000fc80008011609 */
[----:B------:R-:W-:Y:S01]  /*0c60*/  ULOP3.LUT UR4, URZ, UR4, URZ, 0x33, !UPT ;  /* 0x000000043f047292 */ /* 0x000fe2000f8e333f */
[----:B------:R-:W-:Y:S11]  /*0c70*/  BRA `(.L_x_964) ;  /* 0x0000000000107947 */ /* 0x000ff60003800000 */
.L_x_963:
[----:B------:R-:W-:-:S11]  /*0c80*/  UISETP.NE.AND UP0, UPT, UR5, 0x1, UPT ;  /* 0x000000010500788c */ /* 0x000fd6000bf05270 */
[----:B------:R-:W-:Y:S02]  /*0c90*/  @UP0 ULDC.64 UR10, c[0x0][0x9e8] ;  /* 0x00027a00000a0ab9 */ /* 0x000fe40000000a00 */
[----:B------:R-:W-:-:S04]  /*0ca0*/  UIMAD.WIDE.U32 UR8, UR4, UR10, URZ ;  /* 0x0000000a040872a5 */ /* 0x000fc8000f8e003f */
[----:B------:R-:W-:-:S12]  /*0cb0*/  @UP0 USHF.R.U32.HI UR4, URZ, UR11, UR9 ;  /* 0x0000000b3f040299 */ /* 0x000fd80008011609 */
.L_x_964:
[----:B------:R-:W-:-:S06]  /*0cc0*/  UIMAD UR4, UR4, UR5, UR5 ;  /* 0x00000005040472a4 */ /* 0x000fcc000f8e0205 */
[----:B------:R-:W-:-:S07]  /*0cd0*/  VIMNMX R0, R0, UR4, PT ;  /* 0x0000000400007c48 */ /* 0x000fce000bfe0100 */
.L_x_962:
[----:B------:R-:W-:Y:S01]  /*0ce0*/  UISETP.NE.AND UP0, UPT, UR40, URZ, UPT ;  /* 0x0000003f2800728c */ /* 0x000fe2000bf05270 */
[-C--:B------:R-:W-:Y:S01]  /*0cf0*/  IMAD R22, R16, R7.reuse, -R5 ;  /* 0x0000000710167224 */ /* 0x080fe200078e0a05 */
[----:B------:R-:W-:Y:S01]  /*0d00*/  UMOV UR4, UR45 ;  /* 0x0000002d00047c82 */ /* 0x000fe20008000000 */
[----:B------:R-:W-:Y:S02]  /*0d10*/  VIADD R2, R0, 0x7f ;  /* 0x0000007f00027836 */ /* 0x000fe40000000000 */
[----:B------:R-:W-:Y:S01]  /*0d20*/  IMAD R0, R16, R7, 0x7f ;  /* 0x0000007f10007424 */ /* 0x000fe200078e0207 */
[----:B------:R-:W-:Y:S02]  /*0d30*/  R2UR UR7, R22 ;  /* 0x00000000160772ca */ /* 0x000fe400000e0000 */
[----:B------:R-:W-:Y:S02]  /*0d40*/  SHF.R.S32.HI R5, RZ, 0x1f, R2 ;  /* 0x0000001fff057819 */ /* 0x000fe40000011402 */
[----:B------:R-:W-:Y:S01]  /*0d50*/  SHF.R.S32.HI R3, RZ, 0x1f, R0 ;  /* 0x0000001fff037819 */ /* 0x000fe20000011400 */
[----:B------:R-:W-:Y:S01]  /*0d60*/  @UP0 ULDC UR8, c[0x0][0x44c] ;  /* 0x0001130000080ab9 */ /* 0x000fe20000000800 */
[----:B------:R-:W-:Y:S01]  /*0d70*/  @UP0 ULDC UR10, c[0x0][0x450] ;  /* 0x00011400000a0ab9 */ /* 0x000fe20000000800 */
[----:B------:R-:W-:Y:S01]  /*0d80*/  UIMAD.WIDE.U32 UR8, UR45, UR8, URZ ;  /* 0x000000082d0872a5 */ /* 0x000fe2000f8e003f */
[----:B------:R-:W-:-:S02]  /*0d90*/  LEA.HI R5, R5, R2, RZ, 0x7 ;  /* 0x0000000205057211 */ /* 0x000fc400078f38ff */
[----:B------:R-:W-:Y:S01]  /*0da0*/  LEA.HI R3, R3, R0, RZ, 0x7 ;  /* 0x0000000003037211 */ /* 0x000fe200078f38ff */
[----:B------:R-:W-:Y:S01]  /*0db0*/  @UP0 USHF.R.U32.HI UR4, URZ, UR10, UR9 ;  /* 0x0000000a3f040299 */ /* 0x000fe20008011609 */
[----:B------:R-:W-:Y:S01]  /*0dc0*/  SHF.R.S32.HI R0, RZ, 0x7, R5 ;  /* 0x00000007ff007819 */ /* 0x000fe20000011405 */
[----:B------:R-:W-:Y:S01]  /*0dd0*/  UISETP.GE.AND UP0, UPT, UR5, 0x1, UPT ;  /* 0x000000010500788c */ /* 0x000fe2000bf06270 */
[----:B------:R-:W-:Y:S01]  /*0de0*/  SHF.R.S32.HI R3, RZ, 0x7, R3 ;  /* 0x00000007ff037819 */ /* 0x000fe20000011403 */
[----:B------:R-:W-:-:S03]  /*0df0*/  UIADD3 UR4, UR7, UR4, URZ ;  /* 0x0000000407047290 */ /* 0x000fc6000fffe03f */
[----:B------:R-:W-:Y:S01]  /*0e00*/  ULDC UR7, c[0x0][0x9dc] ;  /* 0x0002770000077ab9 */ /* 0x000fe20000000800 */
[----:B------:R-:W-:Y:S01]  /*0e10*/  PLOP3.LUT P0, PT, PT, PT, UP0, 0x40, 0x0 ;  /* 0x000000000000781c */ /* 0x000fe20003f0e808 */
[----:B------:R-:W-:Y:S01]  /*0e20*/  UIADD3 UR7, UR4, -UR7, URZ ;  /* 0x8000000704077290 */ /* 0x000fe2000fffe03f */
[----:B------:R-:W-:-:S11]  /*0e30*/  VIMNMX R19, R3, R0, PT ;  /* 0x0000000003137248 */ /* 0x000fd60003fe0100 */
[----:B------:R-:W-:Y:S05]  /*0e40*/  @P0 BRA `(.L_x_965) ;  /* 0x0000000000440947 */ /* 0x000fea0003800000 */
[----:B------:R-:W-:-:S06]  /*0e50*/  UISETP.GT.AND UP0, UPT, UR4, -0x1, UPT ;  /* 0xffffffff0400788c */ /* 0x000fcc000bf04270 */
[----:B------:R-:W-:-:S13]  /*0e60*/  PLOP3.LUT P0, PT, PT, PT, UP0, 0x80, 0x0 ;  /* 0x000000000000781c */ /* 0x000fda0003f0f008 */
[----:B------:R-:W-:Y:S05]  /*0e70*/  @P0 BRA `(.L_x_966) ;  /* 0x00000000001c0947 */ /* 0x000fea0003800000 */
[----:B------:R-:W-:Y:S02]  /*0e80*/  UISETP.NE.AND UP0, UPT, UR5, 0x1, UPT ;  /* 0x000000010500788c */ /* 0x000fe4000bf05270 */
[----:B------:R-:W-:-:S09]  /*0e90*/  ULOP3.LUT UR4, URZ, UR4, URZ, 0x33, !UPT ;  /* 0x000000043f047292 */ /* 0x000fd2000f8e333f */
[----:B------:R-:W-:Y:S02]  /*0ea0*/  @UP0 ULDC.64 UR10, c[0x0][0x9e8] ;  /* 0x00027a00000a0ab9 */ /* 0x000fe40000000a00 */
[----:B------:R-:W-:-:S04]  /*0eb0*/  UIMAD.WIDE.U32 UR8, UR4, UR10, URZ ;  /* 0x0000000a040872a5 */ /* 0x000fc8000f8e003f */
[----:B------:R-:W-:-:S04]  /*0ec0*/  @UP0 USHF.R.U32.HI UR4, URZ, UR11, UR9 ;  /* 0x0000000b3f040299 */ /* 0x000fc80008011609 */
[----:B------:R-:W-:Y:S01]  /*0ed0*/  ULOP3.LUT UR4, URZ, UR4, URZ, 0x33, !UPT ;  /* 0x000000043f047292 */ /* 0x000fe2000f8e333f */
[----:B------:R-:W-:Y:S11]  /*0ee0*/  BRA `(.L_x_967) ;  /* 0x0000000000107947 */ /* 0x000ff60003800000 */
.L_x_966:
[----:B------:R-:W-:-:S11]  /*0ef0*/  UISETP.NE.AND UP0, UPT, UR5, 0x1, UPT ;  /* 0x000000010500788c */ /* 0x000fd6000bf05270 */
[----:B------:R-:W-:Y:S02]  /*0f00*/  @UP0 ULDC.64 UR10, c[0x0][0x9e8] ;  /* 0x00027a00000a0ab9 */ /* 0x000fe40000000a00 */
[----:B------:R-:W-:-:S04]  /*0f10*/  UIMAD.WIDE.U32 UR8, UR4, UR10, URZ ;  /* 0x0000000a040872a5 */ /* 0x000fc8000f8e003f */
[----:B------:R-:W-:-:S12]  /*0f20*/  @UP0 USHF.R.U32.HI UR4, URZ, UR11, UR9 ;  /* 0x0000000b3f040299 */ /* 0x000fd80008011609 */
.L_x_967:
[----:B------:R-:W-:-:S04]  /*0f30*/  UIMAD UR4, UR4, UR5, URZ ;  /* 0x00000005040472a4 */ /* 0x000fc8000f8e023f */
[----:B------:R-:W-:-:S04]  /*0f40*/  UISETP.LT.AND UP0, UPT, UR7, UR4, UPT ;  /* 0x000000040700728c */ /* 0x000fc8000bf01270 */
[----:B------:R-:W-:-:S12]  /*0f50*/  USEL UR7, UR7, UR4, !UP0 ;  /* 0x0000000407077287 */ /* 0x000fd8000c000000 */
.L_x_965:
[----:B------:R-:W-:Y:S02]  /*0f60*/  USHF.R.S32.HI UR4, URZ, 0x1f, UR7 ;  /* 0x0000001f3f047899 */ /* 0x000fe40008011407 */
[----:B------:R-:W-:Y:S02]  /*0f70*/  USHF.R.U32.HI UR10, URZ, 0x10, UR6 ;  /* 0x000000103f0a7899 */ /* 0x000fe40008011606 */
[----:B------:R-:W-:Y:S02]  /*0f80*/  ULEA.HI UR4, UR4, UR7, URZ, 0x7 ;  /* 0x0000000704047291 */ /* 0x000fe4000f8f383f */
[----:B------:R-:W-:Y:S02]  /*0f90*/  ULOP3.LUT UR41, UR6, 0xffff, URZ, 0xc0, !UPT ;  /* 0x0000ffff06297892 */ /* 0x000fe4000f8ec03f */
[----:B------:R-:W-:-:S04]  /*0fa0*/  USHF.R.S32.HI UR4, URZ, 0x7, UR4 ;  /* 0x000000073f047899 */ /* 0x000fc80008011404 */
[----:B------:R-:W-:-:S04]  /*0fb0*/  UISETP.LT.AND UP0, UPT, URZ, UR4, UPT ;  /* 0x000000043f00728c */ /* 0x000fc8000bf01270 */
[----:B------:R-:W-:Y:S02]  /*0fc0*/  USEL UR9, URZ, UR4, !UP0 ;  /* 0x000000043f097287 */ /* 0x000fe4000c000000 */
[----:B------:R-:W-:Y:S01]  /*0fd0*/  UISETP.NE.AND UP0, UPT, UR10, URZ, UPT ;  /* 0x0000003f0a00728c */ /* 0x000fe2000bf05270 */
[----:B------:R-:W-:-:S03]  /*0fe0*/  UMOV UR4, URZ ;  /* 0x0000003f00047c82 */ /* 0x000fc60008000000 */
[----:B------:R-:W-:-:S07]  /*0ff0*/  ISETP.GT.AND P0, PT, R19, UR9, PT ;  /* 0x0000000913007c0c */ /* 0x000fce000bf04270 */
[----:B------:R-:W-:-:S06]  /*1000*/  @!UP0 ULDC UR10, c[0x0][0x9f0] ;  /* 0x00027c00000a8ab9 */ /* 0x000fcc0000000800 */
[----:B------:R-:W-:Y:S05]  /*1010*/  @!P0 BRA `(.L_x_968) ;  /* 0x00000000008c8947 */ /* 0x000fea0003800000 */
[----:B------:R-:W-:Y:S01]  /*1020*/  IMAD.U32 R4, RZ, RZ, UR10 ;  /* 0x0000000aff047e24 */ /* 0x000fe2000f8e00ff */
[----:B------:R-:W-:-:S04]  /*1030*/  UMOV UR4, URZ ;  /* 0x0000003f00047c82 */ /* 0x000fc80008000000 */
[----:B------:R-:W-:-:S04]  /*1040*/  IABS R0, R4 ;  /* 0x0000000400007213 */ /* 0x000fc80000000000 */
[----:B------:R-:W-:Y:S02]  /*1050*/  R2UR UR11, R0 ;  /* 0x00000000000b72ca */ /* 0x000fe400000e0000 */
[----:B------:R-:W-:Y:S02]  /*1060*/  IADD3 R0, R4, -0x1, R19 ;  /* 0xffffffff04007810 */ /* 0x000fe40007ffe013 */
[----:B------:R-:W-:Y:S02]  /*1070*/  IABS R4, R4 ;  /* 0x0000000400047213 */ /* 0x000fe40000000000 */
[----:B------:R-:W-:-:S03]  /*1080*/  R2UR UR6, R0 ;  /* 0x00000000000672ca */ /* 0x000fc600000e0000 */
[----:B------:R-:W-:-:S04]  /*1090*/  IMAD.MOV R4, RZ, RZ, -R4 ;  /* 0x000000ffff047224 */ /* 0x000fc800078e0a04 */
[----:B------:R-:W0:Y:S06]  /*10a0*/  I2F.RP R2, UR11 ;  /* 0x0000000b00027d06 */ /* 0x000e2c0008209400 */
[----:B------:R-:W-:-:S06]  /*10b0*/  UIADD3 UR6, -UR9, UR6, URZ ;  /* 0x0000000609067290 */ /* 0x000fcc000fffe13f */
[----:B------:R-:W-:Y:S01]  /*10c0*/  IMAD.U32 R0, RZ, RZ, UR6 ;  /* 0x00000006ff007e24 */ /* 0x000fe2000f8e00ff */
[----:B------:R-:W-:Y:S01]  /*10d0*/  ULOP3.LUT UR6, UR6, UR10, URZ, 0x3c, !UPT ;  /* 0x0000000a06067292 */ /* 0x000fe2000f8e3c3f */
[----:B0-----:R-:W0:Y:S03]  /*10e0*/  MUFU.RCP R2, R2 ;  /* 0x0000000200027308 */ /* 0x001e260000001000 */
[----:B------:R-:W-:-:S04]  /*10f0*/  IABS R0, R0 ;  /* 0x0000000000007213 */ /* 0x000fc80000000000 */
[----:B------:R-:W-:Y:S01]  /*1100*/  R2UR UR8, R0 ;  /* 0x00000000000872ca */ /* 0x000fe200000e0000 */
[----:B------:R-:W-:Y:S02]  /*1110*/  IMAD.MOV.U32 R0, RZ, RZ, R4 ;  /* 0x000000ffff007224 */ /* 0x000fe400078e0004 */
[----:B0-----:R-:W-:-:S06]  /*1120*/  VIADD R3, R2, 0xffffffe ;  /* 0x0ffffffe02037836 */ /* 0x001fcc0000000000 */
        /* <DEDUP_REMOVED lines=18> */
.L_x_968:
[----:B------:R-:W-:Y:S02]  /*1250*/  UIMAD UR41, UR41, UR4, UR9 ;  /* 0x00000004292972a4 */ /* 0x000fe4000f8e0209 */
[----:B------:R-:W-:Y:S01]  /*1260*/  IMAD.U32 R2, RZ, RZ, UR4 ;  /* 0x00000004ff027e24 */ /* 0x000fe2000f8e00ff */
[----:B------:R-:W-:Y:S01]  /*1270*/  PLOP3.LUT P0, PT, PT, PT, PT, 0x80, 0x0 ;  /* 0x000000000000781c */ /* 0x000fe20003f0f070 */
[----:B------:R-:W-:Y:S01]  /*1280*/  IMAD.MOV.U32 R0, RZ, RZ, RZ ;  /* 0x000000ffff007224 */ /* 0x000fe200078e00ff */
[----:B------:R-:W-:Y:S02]  /*1290*/  CS2R R118, SRZ ;  /* 0x0000000000767805 */ /* 0x000fe4000001ff00 */
[----:B------:R-:W-:Y:S02]  /*12a0*/  CS2R R116, SRZ ;  /* 0x0000000000747805 */ /* 0x000fe4000001ff00 */
[----:B------:R-:W-:Y:S01]  /*12b0*/  VIADDMNMX R19, R2, UR41, R19, PT ;  /* 0x0000002902137c46 */ /* 0x000fe2000b800113 */
[----:B------:R-:W-:Y:S01]  /*12c0*/  IMAD.MOV.U32 R2, RZ, RZ, RZ ;  /* 0x000000ffff027224 */ /* 0x000fe200078e00ff */
[----:B------:R-:W-:-:S02]  /*12d0*/  CS2R R114, SRZ ;  /* 0x0000000000727805 */ /* 0x000fc4000001ff00 */
[----:B------:R-:W-:Y:S02]  /*12e0*/  CS2R R112, SRZ ;  /* 0x0000000000707805 */ /* 0x000fe4000001ff00 */
[----:B------:R-:W-:Y:S02]  /*12f0*/  ISETP.GT.AND P1, PT, R19, UR41, PT ;  /* 0x0000002913007c0c */ /* 0x000fe4000bf24270 */
        /* <DEDUP_REMOVED lines=13> */
[----:B------:R-:W-:Y:S01]  /*13d0*/  SHF.R.S32.HI R89, RZ, 0x1f, R18 ;  /* 0x0000001fff597819 */ /* 0x000fe20000011412 */
[----:B------:R-:W0:Y:S01]  /*13e0*/  S2UR UR6, SR_CgaCtaId ;  /* 0x00000000000679c3 */ /* 0x000e220000008800 */
[----:B------:R-:W-:Y:S02]  /*13f0*/  UMOV UR43, 0x400 ;  /* 0x00000400002b7882 */ /* 0x000fe40000000000 */
[----:B------:R-:W-:-:S04]  /*1400*/  LEA.HI R90, R89, R18, RZ, 0x7 ;  /* 0x00000012595a7211 */ /* 0x000fc800078f38ff */
[----:B------:R-:W-:-:S05]  /*1410*/  SHF.R.S32.HI R88, RZ, 0x7, R90 ;  /* 0x00000007ff587819 */ /* 0x000fca000001145a */
        /* <DEDUP_REMOVED lines=16> */
[----:B------:R-:W-:Y:S01]  /*1520*/  IMAD.U32 R4, RZ, RZ, UR4 ;  /* 0x00000004ff047e24 */ /* 0x000fe2000f8e00ff */
[----:B------:R0:W1:Y:S01]  /*1530*/  LDC.64 R2, c[0x4][R0] ;  /* 0x0100000000027b82 */ /* 0x0000620000000a00 */
[----:B------:R-:W-:Y:S01]  /*1540*/  IMAD.U32 R5, RZ, RZ, UR5 ;  /* 0x00000005ff057e24 */ /* 0x000fe2000f8e00ff */
[----:B------:R-:W-:Y:S01]  /*1550*/  ULDC.64 UR4, c[0x4][0x90] ;  /* 0x0100240000047ab9 */ /* 0x000fe20000000a00 */
        /* <DEDUP_REMOVED lines=9> */
.L_x_970:
[----:B------:R-:W-:-:S04]  /*15f0*/  SHF.L.U32 R0, RZ, 0x1f, RZ ;  /* 0x0000001fff007819 */ /* 0x000fc800000006ff */
[----:B------:R-:W0:Y:S02]  /*1600*/  SYNCS.PHASECHK.TRANS64.TRYWAIT P0, [UR43+0x16800], R0 ;  /* 0x01680000ff0075a7 */ /* 0x000e24000800016b */
[----:B0-----:R-:W-:Y:S05]  /*1610*/  @!P0 BRA `(.L_x_971) ;  /* 0x0000012800d48947 */ /* 0x001fea0003800000 */
.L_x_1102:
[----:B------:R-:W-:-:S06]  /*1620*/  ULOP3.LUT UR4, UR38, 0x1, URZ, 0xfc, !UPT ;  /* 0x0000000126047892 */ /* 0x000fcc000f8efc3f */
[----:B------:R-:W-:-:S05]  /*1630*/  IMAD.U32 R2, RZ, RZ, UR4 ;  /* 0x00000004ff027e24 */ /* 0x000fca000f8e00ff */
[----:B------:R-:W-:-:S13]  /*1640*/  ISETP.NE.AND P0, PT, R2, 0x3, PT ;  /* 0x000000030200780c */ /* 0x000fda0003f05270 */
[----:B------:R-:W-:Y:S05]  /*1650*/  @!P0 BRA `(.L_x_972) ;  /* 0x0000000000048947 */ /* 0x000fea0003800000 */
[----:B------:R-:W-:Y:S01]  /*1660*/  BPT.TRAP 0x1 ;  /* 0x000000040000795c */ /* 0x000fe20000300000 */
.L_x_972:
[----:B------:R1:W2:Y:S01]  /*1670*/  SYNCS.PHASECHK.TRANS64.TRYWAIT P1, [UR43+0x16830], R0 ;  /* 0x01683000ff0075a7 */ /* 0x0002a2000802016b */
[----:B------:R-:W-:Y:S05]  /*1680*/  @!P0 BRA `(.L_x_973) ;  /* 0x0000000000048947 */ /* 0x000fea0003800000 */
[----:B------:R-:W-:Y:S01]  /*1690*/  BPT.TRAP 0x1 ;  /* 0x000000040000795c */ /* 0x000fe20000300000 */
.L_x_973:
[----:B------:R-:W-:-:S05]  /*16a0*/  IMAD.U32 R4, RZ, RZ, UR46 ;  /* 0x0000002eff047e24 */ /* 0x000fca000f8e00ff */
[----:B------:R-:W-:Y:S01]  /*16b0*/  LOP3.LUT R4, R4, 0x10000, RZ, 0xfc, !PT ;  /* 0x0001000004047812 */ /* 0x000fe200078efcff */
[----:B--2---:R-:W-:Y:S06]  /*16c0*/  @P1 BRA `(.L_x_974) ;  /* 0x0000000000081947 */ /* 0x004fec0003800000 */
[----:B------:R-:W2:Y:S02]  /*16d0*/  SYNCS.PHASECHK.TRANS64.TRYWAIT P1, [UR43+0x16830], R0 ;  /* 0x01683000ff0075a7 */ /* 0x000ea4000802016b */
[----:B--2---:R-:W-:Y:S05]  /*16e0*/  @!P1 BRA `(.L_x_975) ;  /* 0x0000012800b89947 */ /* 0x004fea0003800000 */
.L_x_974:
[----:B------:R-:W-:Y:S05]  /*16f0*/  WARPSYNC.ALL ;  /* 0x0000000000007948 */ /* 0x000fea0003800000 */
[----:B------:R-:W-:Y:S01]  /*1700*/  IMAD.MOV.U32 R5, RZ, RZ, 0x40000040 ;  /* 0x40000040ff057424 */ /* 0x000fe200078e00ff */
[----:B------:R-:W-:Y:S01]  /*1710*/  UIADD3 UR4, UR43, 0xe400, URZ ;  /* 0x0000e4002b047890 */ /* 0x000fe2000fffe03f */
[C---:B------:R-:W-:Y:S01]  /*1720*/  R2UR UR8, R4.reuse ;  /* 0x00000000040872ca */ /* 0x040fe200000e0000 */
[----:B------:R-:W-:Y:S02]  /*1730*/  WARPGROUP.ARRIVE ;  /* 0x00000000000079c5 */ /* 0x000fe40000000000 */
[----:B------:R-:W-:Y:S01]  /*1740*/  R2UR UR9, R5 ;  /* 0x00000000050972ca */ /* 0x000fe200000e0000 */
[----:B------:R-:W-:Y:S01]  /*1750*/  USHF.R.U32.HI UR4, URZ, 0x4, UR4 ;  /* 0x000000043f047899 */ /* 0x000fe20008011604 */
[----:B------:R-:W-:Y:S01]  /*1760*/  R2UR UR16, R4 ;  /* 0x00000000041072ca */ /* 0x000fe200000e0000 */
[----:B------:R-:W-:Y:S01]  /*1770*/  UMOV UR11, 0x40000040 ;  /* 0x40000040000b7882 */ /* 0x000fe20000000000 */
[----:B------:R-:W-:Y:S01]  /*1780*/  UMOV UR13, 0x40000040 ;  /* 0x40000040000d7882 */ /* 0x000fe20000000000 */
[----:B------:R-:W-:Y:S01]  /*1790*/  ULOP3.LUT UR4, UR4, 0x3fff, URZ, 0xc0, !UPT ;  /* 0x00003fff04047892 */ /* 0x000fe2000f8ec03f */
[----:B------:R-:W2:Y:S01]  /*17a0*/  S2UR UR5, SR_CgaCtaId ;  /* 0x00000000000579c3 */ /* 0x000ea20000008800 */
        /* <DEDUP_REMOVED lines=24> */
[----:B--2---:R-:W-:Y:S05]  /*1930*/  @!P0 BRA `(.L_x_976) ;  /* 0x0000000000048947 */ /* 0x004fea0003800000 */
[----:B------:R-:W-:Y:S01]  /*1940*/  BPT.TRAP 0x1 ;  /* 0x000000040000795c */ /* 0x000fe20000300000 */
.L_x_976:
[----:B------:R-:W-:Y:S01]  /*1950*/  ULDC UR7, c[0x0][0x9d8] ;  /* 0x0002760000077ab9 */ /* 0x000fe20000000800 */
[----:B------:R-:W-:Y:S01]  /*1960*/  LEA.HI R89, R89, R18, RZ, 0x2 ;  /* 0x0000001259597211 */ /* 0x000fe200078f10ff */
[----:B0-----:R-:W-:Y:S01]  /*1970*/  FMUL.FTZ R3, R27, UR7 ;  /* 0x000000071b037c20 */ /* 0x001fe20008410000 */
[----:B------:R-:W-:Y:S01]  /*1980*/  LOP3.LUT R27, R90, 0xffffff80, RZ, 0xc0, !PT ;  /* 0xffffff805a1b7812 */ /* 0x000fe200078ec0ff */
[----:B------:R-:W-:Y:S01]  /*1990*/  FMUL.FTZ R95, R33, UR7 ;  /* 0x00000007215f7c20 */ /* 0x000fe20008410000 */
[----:B------:R-:W-:Y:S01]  /*19a0*/  LOP3.LUT R89, R89, 0xfffffffc, RZ, 0xc0, !PT ;  /* 0xfffffffc59597812 */ /* 0x000fe200078ec0ff */
[----:B------:R-:W-:Y:S01]  /*19b0*/  FMUL.FTZ R9, R31, UR7 ;  /* 0x000000071f097c20 */ /* 0x000fe20008410000 */
[----:B------:R-:W-:Y:S01]  /*19c0*/  FMUL.FTZ R94, R32, UR7 ;  /* 0x00000007205e7c20 */ /* 0x000fe20008410000 */
[----:B------:R-:W-:Y:S02]  /*19d0*/  IMAD.IADD R27, R18, 0x1, -R27 ;  /* 0x00000001121b7824 */ /* 0x000fe400078e0a1b */
[----:B------:R-:W-:Y:S01]  /*19e0*/  FMUL.FTZ R7, R24, UR7 ;  /* 0x0000000718077c20 */ /* 0x000fe20008410000 */
[----:B------:R-:W-:-:S04]  /*19f0*/  IMAD.HI R32, R88, 0x55555556, RZ ;  /* 0x5555555658207827 */ /* 0x000fc800078e02ff */
[----:B------:R-:W-:Y:S01]  /*1a00*/  FMUL.FTZ R24, R51, UR7 ;  /* 0x0000000733187c20 */ /* 0x000fe20008410000 */
[----:B------:R-:W-:Y:S01]  /*1a10*/  FMUL.FTZ R51, R53, UR7 ;  /* 0x0000000735337c20 */ /* 0x000fe20008410000 */
[----:B-1----:R-:W-:Y:S01]  /*1a20*/  SHF.R.S32.HI R0, RZ, 0x1f, R27 ;  /* 0x0000001fff007819 */ /* 0x002fe2000001141b */
[----:B------:R-:W-:Y:S01]  /*1a30*/  IMAD.IADD R89, R18, 0x1, -R89 ;  /* 0x0000000112597824 */ /* 0x000fe200078e0a59 */
[----:B------:R-:W-:Y:S01]  /*1a40*/  UISETP.NE.AND UP1, UPT, UR40, URZ, UPT ;  /* 0x0000003f2800728c */ /* 0x000fe2000bf25270 */
[----:B------:R-:W-:Y:S01]  /*1a50*/  FMUL.FTZ R12, R39, UR7 ;  /* 0x00000007270c7c20 */ /* 0x000fe20008410000 */
[CC--:B------:R-:W-:Y:S01]  /*1a60*/  LEA.HI R33, R0.reuse, R27.reuse, RZ, 0x2 ;  /* 0x0000001b00217211 */ /* 0x0c0fe200078f10ff */
[----:B------:R-:W-:Y:S01]  /*1a70*/  FMUL.FTZ R53, R57, UR7 ;  /* 0x0000000739357c20 */ /* 0x000fe20008410000 */
[----:B------:R-:W-:Y:S01]  /*1a80*/  LEA.HI R6, R0, R27, RZ, 0x5 ;  /* 0x0000001b00067211 */ /* 0x000fe200078f28ff */
[----:B------:R-:W-:Y:S01]  /*1a90*/  FMUL.FTZ R57, R65, UR7 ;  /* 0x0000000741397c20 */ /* 0x000fe20008410000 */
[--C-:B------:R-:W-:Y:S01]  /*1aa0*/  SHF.R.S32.HI R0, RZ, 0x2, R33.reuse ;  /* 0x00000002ff007819 */ /* 0x100fe20000011421 */
[----:B------:R-:W-:Y:S01]  /*1ab0*/  FMUL.FTZ R39, R67, UR7 ;  /* 0x0000000743277c20 */ /* 0x000fe20008410000 */
[----:B------:R-:W-:Y:S01]  /*1ac0*/  SHF.R.S32.HI R31, RZ, 0x1f, R33 ;  /* 0x0000001fff1f7819 */ /* 0x000fe20000011421 */
[----:B------:R-:W-:Y:S01]  /*1ad0*/  FMUL.FTZ R15, R42, UR7 ;  /* 0x000000072a0f7c20 */ /* 0x000fe20008410000 */
[----:B------:R-:W-:Y:S01]  /*1ae0*/  SHF.R.S32.HI R6, RZ, 0x5, R6 ;  /* 0x00000005ff067819 */ /* 0x000fe20000011406 */
[----:B------:R-:W-:Y:S01]  /*1af0*/  @UP1 ULDC UR4, c[0x0][0x44c] ;  /* 0x0001130000041ab9 */ /* 0x000fe20000000800 */
[----:B------:R-:W-:Y:S01]  /*1b00*/  LEA.HI R31, R31, R0, RZ, 0x3 ;  /* 0x000000001f1f7211 */ /* 0x000fe200078f18ff */
[----:B------:R-:W-:Y:S01]  /*1b10*/  FMUL.FTZ R42, R44, UR7 ;  /* 0x000000072c2a7c20 */ /* 0x000fe20008410000 */
[----:B------:R-:W-:Y:S01]  /*1b20*/  LEA R18, R6, UR45, 0x4 ;  /* 0x0000002d06127c11 */ /* 0x000fe2000f8e20ff */
[----:B------:R-:W-:Y:S01]  /*1b30*/  FMUL.FTZ R10, R34, UR7 ;  /* 0x00000007220a7c20 */ /* 0x000fe20008410000 */
[----:B------:R-:W-:Y:S01]  /*1b40*/  LEA.HI R67, R32, R32, RZ, 0x1 ;  /* 0x0000002020437211 */ /* 0x000fe200078f08ff */
[----:B------:R-:W-:Y:S01]  /*1b50*/  FMUL.FTZ R44, R70, UR7 ;  /* 0x00000007462c7c20 */ /* 0x000fe20008410000 */
[----:B------:R-:W-:Y:S01]  /*1b60*/  LOP3.LUT R65, R31, 0xfffffff8, RZ, 0xc0, !PT ;  /* 0xfffffff81f417812 */ /* 0x000fe200078ec0ff */
[----:B------:R-:W-:Y:S01]  /*1b70*/  @UP1 ULDC UR10, c[0x0][0x450] ;  /* 0x00011400000a1ab9 */ /* 0x000fe20000000800 */
[----:B------:R-:W-:Y:S01]  /*1b80*/  LEA.HI R6, R89, R89, RZ, 0x1 ;  /* 0x0000005959067211 */ /* 0x000fe200078f08ff */
[----:B------:R-:W-:Y:S01]  /*1b90*/  IMAD R67, R67, -0x3, R88 ;  /* 0xfffffffd43437824 */ /* 0x000fe200078e0258 */
[----:B------:R-:W-:Y:S01]  /*1ba0*/  IADD3 R18, R18, R0, -R65 ;  /* 0x0000000012127210 */ /* 0x000fe20007ffe841 */
[----:B------:R-:W-:Y:S01]  /*1bb0*/  IMAD.MOV.U32 R34, RZ, RZ, -0x80 ;  /* 0xffffff80ff227424 */ /* 0x000fe200078e00ff */
[----:B------:R-:W-:Y:S01]  /*1bc0*/  LOP3.LUT R6, R6, 0x1ffffffe, RZ, 0xc0, !PT ;  /* 0x1ffffffe06067812 */ /* 0x000fe200078ec0ff */
[----:B------:R-:W-:Y:S01]  /*1bd0*/  FMUL.FTZ R91, R25, UR7 ;  /* 0x00000007195b7c20 */ /* 0x000fe20008410000 */
[----:B------:R-:W-:Y:S01]  /*1be0*/  PLOP3.LUT P1, PT, PT, PT, UP1, 0x80, 0x0 ;  /* 0x000000000000781c */ /* 0x000fe20003f2f018 */
[----:B------:R-:W-:Y:S01]  /*1bf0*/  IMAD R67, R67, 0x40, R18 ;  /* 0x0000004043437824 */ /* 0x000fe200078e0212 */
[----:B------:R-:W-:Y:S01]  /*1c00*/  PLOP3.LUT P2, PT, PT, PT, UP1, 0x80, 0x0 ;  /* 0x000000000000781c */ /* 0x000fe20003f4f018 */
[----:B------:R-:W-:Y:S01]  /*1c10*/  IMAD.IADD R6, R89, 0x1, -R6 ;  /* 0x0000000159067824 */ /* 0x000fe200078e0a06 */
[----:B------:R-:W-:Y:S01]  /*1c20*/  LOP3.LUT R0, R33, 0x7ffffffc, RZ, 0xc0, !PT ;  /* 0x7ffffffc21007812 */ /* 0x000fe200078ec0ff */
[----:B------:R-:W-:-:S02]  /*1c30*/  IMAD R99, R19, R34, 0x80 ;  /* 0x0000008013637424 */ /* 0x000fc400078e0222 */
[----:B------:R-:W-:Y:S01]  /*1c40*/  FMUL.FTZ R25, R50, UR7 ;  /* 0x0000000732197c20 */ /* 0x000fe20008410000 */
[----:B------:R-:W-:Y:S01]  /*1c50*/  IMAD R6, R6, 0x8, R67 ;  /* 0x0000000806067824 */ /* 0x000fe200078e0243 */
[----:B------:R-:W-:Y:S01]  /*1c60*/  UISETP.NE.AND UP0, UPT, UR44, URZ, UPT ;  /* 0x0000003f2c00728c */ /* 0x000fe2000bf05270 */
[----:B------:R-:W-:Y:S02]  /*1c70*/  IMAD.IADD R0, R27, 0x1, -R0 ;  /* 0x000000011b007824 */ /* 0x000fe400078e0a00 */
[----:B------:R-:W-:Y:S01]  /*1c80*/  FMUL.FTZ R2, R26, UR7 ;  /* 0x000000071a027c20 */ /* 0x000fe20008410000 */
[----:B------:R-:W-:Y:S02]  /*1c90*/  IMAD.MOV.U32 R70, RZ, RZ, R6 ;  /* 0x000000ffff467224 */ /* 0x000fe400078e0006 */
[----:B------:R-:W-:Y:S01]  /*1ca0*/  FMUL.FTZ R92, R28, UR7 ;  /* 0x000000071c5c7c20 */ /* 0x000fe20008410000 */
[----:B------:R-:W-:Y:S01]  /*1cb0*/  @P1 IMAD.HI.U32 R18, R6, UR4, RZ ;  /* 0x0000000406121c27 */ /* 0x000fe2000f8e00ff */
[----:B------:R-:W-:-:S03]  /*1cc0*/  UIADD3 UR4, UR43, 0x16840, URZ ;  /* 0x000168402b047890 */ /* 0x000fc6000fffe03f */
[----:B------:R-:W-:Y:S01]  /*1cd0*/  FMUL.FTZ R11, R35, UR7 ;  /* 0x00000007230b7c20 */ /* 0x000fe20008410000 */
[----:B------:R-:W-:Y:S01]  /*1ce0*/  FMUL.FTZ R50, R52, UR7 ;  /* 0x0000000734327c20 */ /* 0x000fe20008410000 */
[----:B------:R-:W-:Y:S01]  /*1cf0*/  VIADD R27, R99, 0x1 ;  /* 0x00000001631b7836 */ /* 0x000fe20000000000 */
[----:B------:R-:W-:Y:S01]  /*1d00*/  @P2 SHF.R.U32.HI R70, RZ, UR10, R18 ;  /* 0x0000000aff462c19 */ /* 0x000fe20008011612 */
[----:B------:R-:W-:Y:S01]  /*1d10*/  UPRMT UR4, UR5, 0x654, UR4 ;  /* 0x0000065405047896 */ /* 0x000fe20008000004 */
[----:B------:R-:W-:Y:S01]  /*1d20*/  FMUL.FTZ R96, R36, UR7 ;  /* 0x0000000724607c20 */ /* 0x000fe20008410000 */
[----:B------:R-:W-:Y:S01]  /*1d30*/  FMUL.FTZ R97, R37, UR7 ;  /* 0x0000000725617c20 */ /* 0x000fe20008410000 */
[----:B------:R-:W-:Y:S01]  /*1d40*/  FMUL.FTZ R13, R38, UR7 ;  /* 0x00000007260d7c20 */ /* 0x000fe20008410000 */
[----:B------:R-:W0:Y:S01]  /*1d50*/  SHFL.IDX PT, R67, R70, RZ, 0x1c1f ;  /* 0x001c1fff46437589 */ /* 0x000e2200000e0000 */
[----:B------:R-:W-:Y:S01]  /*1d60*/  FMUL.FTZ R14, R43, UR7 ;  /* 0x000000072b0e7c20 */ /* 0x000fe20008410000 */
        /* <DEDUP_REMOVED lines=38> */
[----:B------:R-:W-:-:S02]  /*1fd0*/  IMAD R27, R0, -0x2, R27 ;  /* 0xfffffffe001b7824 */ /* 0x000fc400078e021b */
[----:B------:R-:W-:Y:S01]  /*1fe0*/  FMUL.FTZ R85, R85, UR7 ;  /* 0x0000000755557c20 */ /* 0x000fe20008410000 */
[----:B------:R-:W-:Y:S01]  /*1ff0*/  ULDC UR28, c[0x0][0x2f0] ;  /* 0x0000bc00001c7ab9 */ /* 0x000fe20000000800 */
[----:B------:R-:W-:Y:S01]  /*2000*/  SYNCS.ARRIVE.TRANS64.RED.A1T0 RZ, [UR4], RZ ;  /* 0x000000ffffff79a7 */ /* 0x000fe20008100404 */
[----:B------:R-:W-:Y:S01]  /*2010*/  ULDC UR4, c[0x0][0x288] ;  /* 0x0000a20000047ab9 */ /* 0x000fe20000000800 */
[----:B------:R-:W-:Y:S01]  /*2020*/  PLOP3.LUT P1, PT, PT, PT, UP0, 0x40, 0x0 ;  /* 0x000000000000781c */ /* 0x000fe20003f2e808 */
[C---:B------:R-:W-:Y:S01]  /*2030*/  IMAD R18, R16.reuse, UR28, R27 ;  /* 0x0000001c10127c24 */ /* 0x040fe2000f8e021b */
[----:B------:R-:W1:Y:S01]  /*2040*/  MUFU.TANH R7, R7 ;  /* 0x0000000700077308 */ /* 0x000e620000002400 */
[----:B------:R-:W-:Y:S01]  /*2050*/  IMAD.U32 R27, RZ, RZ, UR4 ;  /* 0x00000004ff1b7e24 */ /* 0x000fe2000f8e00ff */
[----:B------:R-:W-:Y:S01]  /*2060*/  ULDC UR24, c[0x0][0x9dc] ;  /* 0x0002770000187ab9 */ /* 0x000fe20000000800 */
[----:B------:R-:W-:Y:S01]  /*2070*/  IMAD R65, R16, UR28, R99 ;  /* 0x0000001c10417c24 */ /* 0x000fe2000f8e0263 */
[----:B------:R-:W-:Y:S01]  /*2080*/  ULOP3.LUT UR24, URZ, UR24, URZ, 0x33, !UPT ;  /* 0x000000183f187292 */ /* 0x000fe2000f8e333f */
[----:B------:R-:W-:Y:S01]  /*2090*/  IMAD.IADD R18, R18, 0x1, -R27 ;  /* 0x0000000112127824 */ /* 0x000fe200078e0a1b */
[----:B------:R-:W-:Y:S01]  /*20a0*/  ULDC UR4, c[0x0][0x9e0] ;  /* 0x0002780000047ab9 */ /* 0x000fe20000000800 */
[----:B------:R-:W-:Y:S01]  /*20b0*/  IMAD R80, R0, -0x2, R65 ;  /* 0xfffffffe00507824 */ /* 0x000fe200078e0241 */
[----:B------:R-:W2:Y:S01]  /*20c0*/  MUFU.TANH R91, R91 ;  /* 0x0000005b005b7308 */ /* 0x000ea20000002400 */
[C---:B------:R-:W-:Y:S01]  /*20d0*/  VIADD R101, R18.reuse, UR4 ;  /* 0x0000000412657c36 */ /* 0x040fe20008000000 */
[----:B------:R-:W-:Y:S01]  /*20e0*/  LEA R78, R19, 0xffffff80, 0x7 ;  /* 0xffffff80134e7811 */ /* 0x000fe200078e38ff */
[----:B------:R-:W-:-:S03]  /*20f0*/  VIADD R82, R18, UR24 ;  /* 0x0000001812527c36 */ /* 0x000fc60008000000 */
[----:B0-----:R-:W-:Y:S01]  /*2100*/  VIADDMNMX R72, R67, R101, R80, PT ;  /* 0x0000006543487246 */ /* 0x001fe20003800150 */
[----:B------:R-:W-:Y:S01]  /*2110*/  IMAD.IADD R74, R82, 0x1, R67 ;  /* 0x00000001524a7824 */ /* 0x000fe200078e0243 */
[----:B------:R-:W0:Y:S08]  /*2120*/  MUFU.TANH R2, R2 ;  /* 0x0000000200027308 */ /* 0x000e300000002400 */
[----:B------:R-:W3:Y:S08]  /*2130*/  MUFU.TANH R3, R3 ;  /* 0x0000000300037308 */ /* 0x000ef00000002400 */
[----:B------:R-:W4:Y:S08]  /*2140*/  MUFU.TANH R92, R92 ;  /* 0x0000005c005c7308 */ /* 0x000f300000002400 */
[----:B------:R-:W0:Y:S08]  /*2150*/  MUFU.TANH R93, R93 ;  /* 0x0000005d005d7308 */ /* 0x000e300000002400 */
        /* <DEDUP_REMOVED lines=55> */
[----:B------:R0:W0:Y:S08]  /*24d0*/  MUFU.TANH R76, R85 ;  /* 0x00000055004c7308 */ /* 0x0000300000002400 */
[----:B------:R-:W0:Y:S08]  /*24e0*/  MUFU.TANH R34, R34 ;  /* 0x0000002200227308 */ /* 0x000e300000002400 */
[----:B------:R-:W0:Y:S01]  /*24f0*/  MUFU.TANH R33, R33 ;  /* 0x0000002100217308 */ /* 0x000e220000002400 */
[----:B-1234-:R-:W-:Y:S05]  /*2500*/  @P1 BRA `(.L_x_977) ;  /* 0x0000000000641947 */ /* 0x01efea0003800000 */
[----:B------:R-:W-:Y:S01]  /*2510*/  IMAD R18, R16, UR28, R67 ;  /* 0x0000001c10127c24 */ /* 0x000fe2000f8e0243 */
[----:B------:R-:W-:Y:S03]  /*2520*/  BSSY B0, `(.L_x_978) ;  /* 0x0000013000007945 */ /* 0x000fe60003800000 */
[----:B------:R-:W-:-:S05]  /*2530*/  IMAD.IADD R65, R18, 0x1, -R27 ;  /* 0x0000000112417824 */ /* 0x000fca00078e0a1b */
[----:B------:R-:W-:-:S13]  /*2540*/  ISETP.GT.AND P1, PT, R65, -0x1, PT ;  /* 0xffffffff4100780c */ /* 0x000fda0003f24270 */
[----:B------:R-:W-:Y:S05]  /*2550*/  @P1 BRA `(.L_x_979) ;  /* 0x0000000000241947 */ /* 0x000fea0003800000 */
[----:B------:R-:W-:Y:S01]  /*2560*/  ULDC UR7, c[0x0][0x9e4] ;  /* 0x0002790000077ab9 */ /* 0x000fe20000000800 */
[----:B------:R-:W-:Y:S01]  /*2570*/  LOP3.LUT R65, RZ, R65, RZ, 0x33, !PT ;  /* 0x00000041ff417212 */ /* 0x000fe200078e33ff */
[----:B------:R-:W-:-:S05]  /*2580*/  IMAD.U32 R18, RZ, RZ, UR7 ;  /* 0x00000007ff127e24 */ /* 0x000fca000f8e00ff */
[----:B------:R-:W-:-:S13]  /*2590*/  ISETP.NE.AND P1, PT, R18, 0x1, PT ;  /* 0x000000011200780c */ /* 0x000fda0003f25270 */
[----:B------:R-:W1:Y:S02]  /*25a0*/  @P1 LDC.64 R66, c[0x0][0x9e8] ;  /* 0x00027a00ff421b82 */ /* 0x000e640000000a00 */
[----:B-1----:R-:W-:-:S05]  /*25b0*/  @P1 IMAD.HI.U32 R66, R65, R66, RZ ;  /* 0x0000004241421227 */ /* 0x002fca00078e00ff */
[----:B------:R-:W-:-:S04]  /*25c0*/  @P1 SHF.R.U32.HI R65, RZ, R67, R66 ;  /* 0x00000043ff411219 */ /* 0x000fc80000011642 */
[----:B------:R-:W-:Y:S01]  /*25d0*/  LOP3.LUT R65, RZ, R65, RZ, 0x33, !PT ;  /* 0x00000041ff417212 */ /* 0x000fe200078e33ff */
[----:B------:R-:W-:Y:S06]  /*25e0*/  BRA `(.L_x_980) ;  /* 0x0000000000187947 */ /* 0x000fec0003800000 */
.L_x_979:
[----:B------:R-:W-:Y:S02]  /*25f0*/  ULDC UR7, c[0x0][0x9e4] ;  /* 0x0002790000077ab9 */ /* 0x000fe40000000800 */
[----:B------:R-:W-:-:S05]  /*2600*/  IMAD.U32 R18, RZ, RZ, UR7 ;  /* 0x00000007ff127e24 */ /* 0x000fca000f8e00ff */
[----:B------:R-:W-:-:S13]  /*2610*/  ISETP.NE.AND P1, PT, R18, 0x1, PT ;  /* 0x000000011200780c */ /* 0x000fda0003f25270 */
[----:B------:R-:W1:Y:S02]  /*2620*/  @P1 LDC.64 R66, c[0x0][0x9e8] ;  /* 0x00027a00ff421b82 */ /* 0x000e640000000a00 */
[----:B-1----:R-:W-:-:S05]  /*2630*/  @P1 IMAD.HI.U32 R66, R65, R66, RZ ;  /* 0x0000004241421227 */ /* 0x002fca00078e00ff */
[----:B------:R-:W-:-:S07]  /*2640*/  @P1 SHF.R.U32.HI R65, RZ, R67, R66 ;  /* 0x00000043ff411219 */ /* 0x000fce0000011642 */
.L_x_980:
[----:B------:R-:W-:Y:S05]  /*2650*/  BSYNC B0 ;  /* 0x0000000000007941 */ /* 0x000fea0003800000 */
.L_x_978:
[----:B------:R-:W-:-:S04]  /*2660*/  IMAD R65, R65, R18, -R78 ;  /* 0x0000001241417224 */ /* 0x000fc800078e0a4e */
[----:B------:R-:W-:-:S05]  /*2670*/  IMAD R65, R0, -0x2, R65 ;  /* 0xfffffffe00417824 */ /* 0x000fca00078e0241 */
[----:B------:R-:W-:Y:S02]  /*2680*/  VIADDMNMX R72, R65, R18, R72, PT ;  /* 0x0000001241487246 */ /* 0x000fe40003800148 */
[----:B------:R-:W-:-:S07]  /*2690*/  VIMNMX R74, R74, R65, !PT ;  /* 0x000000414a4a7248 */ /* 0x000fce0007fe0100 */
.L_x_977:
[C---:B------:R-:W-:Y:S01]  /*26a0*/  ISETP.GE.AND P6, PT, R99.reuse, 0xa, PT ;  /* 0x0000000a6300780c */ /* 0x040fe20003fc6270 */
[----:B------:R-:W-:Y:S01]  /*26b0*/  UISETP.NE.AND UP0, UPT, UR44, URZ, UPT ;  /* 0x0000003f2c00728c */ /* 0x000fe2000bf05270 */
[C---:B------:R-:W-:Y:S02]  /*26c0*/  ISETP.GE.AND P1, PT, R99.reuse, 0x2, PT ;  /* 0x000000026300780c */ /* 0x040fe40003f26270 */
[C---:B------:R-:W-:Y:S02]  /*26d0*/  ISETP.GE.AND P2, PT, R99.reuse, 0x9, PT ;  /* 0x000000096300780c */ /* 0x040fe40003f46270 */
[----:B------:R-:W-:Y:S02]  /*26e0*/  ISETP.GE.AND P5, PT, R99, 0x11, PT ;  /* 0x000000116300780c */ /* 0x000fe40003fa6270 */
[----:B------:R-:W-:Y:S02]  /*26f0*/  LOP3.LUT R18, R18, 0xfffffffb, RZ, 0xc0, !PT ;  /* 0xfffffffb12127812 */ /* 0x000fe400078ec0ff */
[----:B------:R-:W-:-:S02]  /*2700*/  ISETP.GT.AND P4, PT, R74, 0x1, !P1 ;  /* 0x000000014a00780c */ /* 0x000fc40004f84270 */
[----:B------:R-:W-:Y:S02]  /*2710*/  ISETP.GT.AND P3, PT, R74, 0x8, !P2 ;  /* 0x000000084a00780c */ /* 0x000fe40005764270 */
[----:B------:R-:W-:Y:S02]  /*2720*/  @P6 LOP3.LUT R18, R18, 0x4, RZ, 0xfc, !PT ;  /* 0x0000000412126812 */ /* 0x000fe400078efcff */
[C---:B------:R-:W-:Y:S02]  /*2730*/  ISETP.LT.OR P4, PT, R72.reuse, 0x2, P4 ;  /* 0x000000024800780c */ /* 0x040fe40002781670 */
[----:B------:R-:W-:Y:S02]  /*2740*/  ISETP.LT.OR P3, PT, R72, 0x9, P3 ;  /* 0x000000094800780c */ /* 0x000fe40001f61670 */
[----:B------:R-:W-:Y:S02]  /*2750*/  LOP3.LUT R18, R18, 0xfffffff7, RZ, 0xc0, !PT ;  /* 0xfffffff712127812 */ /* 0x000fe400078ec0ff */
[----:B------:R-:W-:-:S02]  /*2760*/  FSEL R133, R91, -INF , !P4 ;  /* 0xff8000005b857808 */ /* 0x000fc40006000000 */
[----:B------:R-:W-:Y:S02]  /*2770*/  FSEL R129, R92, -INF , !P3 ;  /* 0xff8000005c817808 */ /* 0x000fe40005800000 */
[----:B------:R-:W-:Y:S02]  /*2780*/  ISETP.GT.AND P4, PT, R74, 0x9, !P6 ;  /* 0x000000094a00780c */ /* 0x000fe40007784270 */
[----:B------:R-:W-:Y:S02]  /*2790*/  @P5 LOP3.LUT R18, R18, 0x8, RZ, 0xfc, !PT ;  /* 0x0000000812125812 */ /* 0x000fe400078efcff */
[----:B------:R-:W-:Y:S02]  /*27a0*/  ISETP.GT.AND P3, PT, R74, 0x10, !P5 ;  /* 0x000000104a00780c */ /* 0x000fe40006f64270 */
[----:B------:R-:W-:Y:S02]  /*27b0*/  ISETP.GE.AND P5, PT, R99, 0x12, PT ;  /* 0x000000126300780c */ /* 0x000fe40003fa6270 */
[----:B------:R-:W-:-:S02]  /*27c0*/  ISETP.LT.OR P4, PT, R72, 0xa, P4 ;  /* 0x0000000a4800780c */ /* 0x000fc40002781670 */
[----:B------:R-:W-:Y:S02]  /*27d0*/  ISETP.LT.OR P3, PT, R72, 0x11, P3 ;  /* 0x000000114800780c */ /* 0x000fe40001f61670 */
[----:B0-----:R-:W-:Y:S02]  /*27e0*/  FSEL R131, R93, -INF , !P4 ;  /* 0xff8000005d837808 */ /* 0x001fe40006000000 */
[----:B------:R-:W-:Y:S02]  /*27f0*/  ISETP.GE.AND P4, PT, R99, 0x19, PT ;  /* 0x000000196300780c */ /* 0x000fe40003f86270 */
[----:B------:R-:W-:Y:S02]  /*2800*/  LOP3.LUT R18, R18, 0xffffffef, RZ, 0xc0, !PT ;  /* 0xffffffef12127812 */ /* 0x000fe400078ec0ff */
[----:B------:R-:W-:Y:S02]  /*2810*/  FSEL R125, R94, -INF , !P3 ;  /* 0xff8000005e7d7808 */ /* 0x000fe40005800000 */
[----:B------:R-:W-:-:S02]  /*2820*/  ISETP.GT.AND P3, PT, R74, 0x11, !P5 ;  /* 0x000000114a00780c */ /* 0x000fc40006f64270 */
[----:B------:R-:W-:Y:S02]  /*2830*/  @P5 LOP3.LUT R18, R18, 0x10, RZ, 0xfc, !PT ;  /* 0x0000001012125812 */ /* 0x000fe400078efcff */
[----:B------:R-:W-:Y:S02]  /*2840*/  ISETP.LT.OR P3, PT, R72, 0x12, P3 ;  /* 0x000000124800780c */ /* 0x000fe40001f61670 */
[----:B------:R-:W-:Y:S02]  /*2850*/  LOP3.LUT R18, R18, 0xfdffffff, RZ, 0xc0, !PT ;  /* 0xfdffffff12127812 */ /* 0x000fe400078ec0ff */
[----:B------:R-:W-:Y:S02]  /*2860*/  FSEL R95, R95, -INF , !P3 ;  /* 0xff8000005f5f7808 */ /* 0x000fe40005800000 */
[----:B------:R-:W-:Y:S02]  /*2870*/  @P4 LOP3.LUT R18, R18, 0x2000000, RZ, 0xfc, !PT ;  /* 0x0200000012124812 */ /* 0x000fe400078efcff */
[----:B------:R-:W-:-:S02]  /*2880*/  ISETP.GT.AND P3, PT, R74, 0x18, !P4 ;  /* 0x000000184a00780c */ /* 0x000fc40006764270 */
[----:B------:R-:W-:Y:S02]  /*2890*/  ISETP.GE.AND P4, PT, R99, 0x1a, PT ;  /* 0x0000001a6300780c */ /* 0x000fe40003f86270 */
[----:B------:R-:W-:Y:S02]  /*28a0*/  ISETP.LT.OR P3, PT, R72, 0x19, P3 ;  /* 0x000000194800780c */ /* 0x000fe40001f61670 */
[----:B------:R-:W-:Y:S02]  /*28b0*/  LOP3.LUT R18, R18, 0xfeffffff, RZ, 0xc0, !PT ;  /* 0xfeffffff12127812 */ /* 0x000fe400078ec0ff */
[----:B------:R-:W-:Y:S02]  /*28c0*/  FSEL R91, R96, -INF , !P3 ;  /* 0xff800000605b7808 */ /* 0x000fe40005800000 */
[----:B------:R-:W-:-:S04]  /*28d0*/  ISETP.GT.AND P3, PT, R74, 0x19, !P4 ;  /* 0x000000194a00780c */ /* 0x000fc80006764270 */
[----:B------:R-:W-:Y:S02]  /*28e0*/  ISETP.LT.OR P3, PT, R72, 0x1a, P3 ;  /* 0x0000001a4800780c */ /* 0x000fe40001f61670 */
[----:B------:R-:W-:Y:S02]  /*28f0*/  @P4 LOP3.LUT R18, R18, 0x1000000, RZ, 0xfc, !PT ;  /* 0x0100000012124812 */ /* 0x000fe400078efcff */
[----:B------:R-:W-:Y:S02]  /*2900*/  ISETP.GE.AND P4, PT, R99, 0x21, PT ;  /* 0x000000216300780c */ /* 0x000fe40003f86270 */
[----:B------:R-:W-:Y:S02]  /*2910*/  LOP3.LUT R18, R18, 0xff7fffff, RZ, 0xc0, !PT ;  /* 0xff7fffff12127812 */ /* 0x000fe400078ec0ff */
[----:B------:R-:W-:Y:S02]  /*2920*/  FSEL R97, R97, -INF , !P3 ;  /* 0xff80000061617808 */ /* 0x000fe40005800000 */
[----:B------:R-:W-:-:S04]  /*2930*/  ISETP.GT.AND P3, PT, R74, 0x20, !P4 ;  /* 0x000000204a00780c */ /* 0x000fc80006764270 */
[----:B------:R-:W-:-:S03]  /*2940*/  ISETP.LT.OR P3, PT, R72, 0x21, P3 ;  /* 0x000000214800780c */ /* 0x000fc60001f61670 */
        /* <DEDUP_REMOVED lines=22> */
[----:B------:R-:W-:Y:S01]  /*2ab0*/  ISETP.GT.AND P3, PT, R74, 0x30, !P4 ;  /* 0x000000304a00780c */ /* 0x000fe20006764270 */
[----:B------:R-:W0:Y:S03]  /*2ac0*/  SHFL.IDX PT, R43, R70, 0x1, 0x1c1f ;  /* 0x003c1f00462b7f89 */ /* 0x000e2600000e0000 */
        /* <DEDUP_REMOVED lines=11> */
[----:B------:R-:W-:Y:S02]  /*2b80*/  ISETP.GT.AND P3, PT, R74, 0x38, !P4 ;  /* 0x000000384a00780c */ /* 0x000fe40006764270 */
[----:B0-----:R-:W-:-:S02]  /*2b90*/  VIADDMNMX R46, R43, R101, R80, PT ;  /* 0x000000652b2e7246 */ /* 0x001fc40003800150 */
[----:B------:R-:W-:-:S03]  /*2ba0*/  ISETP.LT.OR P3, PT, R72, 0x39, P3 ;  /* 0x000000394800780c */ /* 0x000fc60001f61670 */
[----:B------:R-:W-:Y:S02]  /*2bb0*/  @P4 LOP3.LUT R18, R18, 0x20000, RZ, 0xfc, !PT ;  /* 0x0002000012124812 */ /* 0x000fe400078efcff */
[----:B------:R-:W-:Y:S02]  /*2bc0*/  ISETP.GE.AND P4, PT, R99, 0x3a, PT ;  /* 0x0000003a6300780c */ /* 0x000fe40003f86270 */
[----:B------:R-:W-:Y:S02]  /*2bd0*/  LOP3.LUT R18, R18, 0xfffeffff, RZ, 0xc0, !PT ;  /* 0xfffeffff12127812 */ /* 0x000fe400078ec0ff */
[----:B------:R-:W-:Y:S01]  /*2be0*/  FSEL R83, R50, -INF , !P3 ;  /* 0xff80000032537808 */ /* 0x000fe20005800000 */
[----:B------:R-:W-:Y:S01]  /*2bf0*/  IMAD.IADD R50, R82, 0x1, R43 ;  /* 0x0000000152327824 */ /* 0x000fe200078e022b */
        /* <DEDUP_REMOVED lines=64> */
[----:B------:R-:W-:Y:S02]  /*3000*/  FSEL R61, R61, -INF , !P3 ;  /* 0xff8000003d3d7808 */ /* 0x000fe40005800000 */
[----:B------:R-:W-:Y:S02]  /*3010*/  LOP3.LUT R18, R18, 0xfbffffff, RZ, 0xc0, !PT ;  /* 0xfbffffff12127812 */ /* 0x000fe400078ec0ff */
[----:B------:R-:W-:-:S04]  /*3020*/  ISETP.GT.AND P3, PT, R74, 0x68, !P4 ;  /* 0x000000684a00780c */ /* 0x000fc80006764270 */
[----:B------:R-:W-:-:S03]  /*3030*/  ISETP.LT.OR P3, PT, R72, 0x69, P3 ;  /* 0x000000694800780c */ /* 0x000fc60001f61670 */
[----:B------:R-:W-:Y:S02]  /*3040*/  @P4 LOP3.LUT R18, R18, 0x4000000, RZ, 0xfc, !PT ;  /* 0x0400000012124812 */ /* 0x000fe400078efcff */
[----:B------:R-:W-:Y:S02]  /*3050*/  ISETP.GE.AND P4, PT, R99, 0x6a, PT ;  /* 0x0000006a6300780c */ /* 0x000fe40003f86270 */
[----:B------:R-:W-:Y:S02]  /*3060*/  FSEL R53, R62, -INF , !P3 ;  /* 0xff8000003e357808 */ /* 0x000fe40005800000 */
[----:B------:R-:W-:Y:S02]  /*3070*/  ISETP.GT.AND P3, PT, R74, 0x69, !P4 ;  /* 0x000000694a00780c */ /* 0x000fe40006764270 */
[----:B------:R-:W-:Y:S02]  /*3080*/  LOP3.LUT R18, R18, 0xffffffdf, RZ, 0xc0, !PT ;  /* 0xffffffdf12127812 */ /* 0x000fe400078ec0ff */
[----:B------:R-:W-:-:S04]  /*3090*/  ISETP.LT.OR P3, PT, R72, 0x6a, P3 ;  /* 0x0000006a4800780c */ /* 0x000fc80001f61670 */
[----:B------:R-:W-:Y:S02]  /*30a0*/  FSEL R63, R63, -INF , !P3 ;  /* 0xff8000003f3f7808 */ /* 0x000fe40005800000 */
[----:B------:R-:W-:Y:S02]  /*30b0*/  ISETP.GE.AND P3, PT, R99, 0x71, PT ;  /* 0x000000716300780c */ /* 0x000fe40003f66270 */
[----:B------:R-:W-:Y:S02]  /*30c0*/  @P4 LOP3.LUT R18, R18, 0x20, RZ, 0xfc, !PT ;  /* 0x0000002012124812 */ /* 0x000fe400078efcff */
[----:B------:R-:W-:Y:S02]  /*30d0*/  ISETP.GT.AND P4, PT, R74, 0x70, !P3 ;  /* 0x000000704a00780c */ /* 0x000fe40005f84270 */
[----:B------:R-:W-:Y:S02]  /*30e0*/  LOP3.LUT R18, R18, 0xfffffffd, RZ, 0xc0, !PT ;  /* 0xfffffffd12127812 */ /* 0x000fe400078ec0ff */
[----:B------:R-:W-:-:S04]  /*30f0*/  ISETP.LT.OR P4, PT, R72, 0x71, P4 ;  /* 0x000000714800780c */ /* 0x000fc80002781670 */
[----:B------:R-:W-:Y:S02]  /*3100*/  FSEL R57, R64, -INF , !P4 ;  /* 0xff80000040397808 */ /* 0x000fe40006000000 */
[----:B------:R-:W-:-:S04]  /*3110*/  ISETP.GE.AND P4, PT, R99, 0x72, PT ;  /* 0x000000726300780c */ /* 0x000fc80003f86270 */
[----:B------:R-:W-:-:S04]  /*3120*/  ISETP.GT.AND P5, PT, R74, 0x71, !P4 ;  /* 0x000000714a00780c */ /* 0x000fc800067a4270 */
[----:B------:R-:W-:-:S04]  /*3130*/  ISETP.LT.OR P5, PT, R72, 0x72, P5 ;  /* 0x000000724800780c */ /* 0x000fc80002fa1670 */
[----:B------:R-:W-:Y:S02]  /*3140*/  FSEL R59, R68, -INF , !P5 ;  /* 0xff800000443b7808 */ /* 0x000fe40006800000 */
[----:B------:R-:W-:-:S04]  /*3150*/  ISETP.GE.AND P5, PT, R99, 0x79, PT ;  /* 0x000000796300780c */ /* 0x000fc80003fa6270 */
[----:B------:R-:W-:-:S04]  /*3160*/  ISETP.GT.AND P6, PT, R74, 0x78, !P5 ;  /* 0x000000784a00780c */ /* 0x000fc80006fc4270 */
[----:B------:R-:W-:-:S04]  /*3170*/  ISETP.LT.OR P6, PT, R72, 0x79, P6 ;  /* 0x000000794800780c */ /* 0x000fc800037c1670 */
[----:B------:R-:W-:Y:S02]  /*3180*/  FSEL R41, R84, -INF , !P6 ;  /* 0xff80000054297808 */ /* 0x000fe40007000000 */
[----:B------:R-:W-:-:S13]  /*3190*/  ISETP.GE.AND P6, PT, R99, 0x1, PT ;  /* 0x000000016300780c */ /* 0x000fda0003fc6270 */
[----:B------:R-:W-:Y:S02]  /*31a0*/  @P6 LOP3.LUT R18, R18, 0x2, RZ, 0xfc, !PT ;  /* 0x0000000212126812 */ /* 0x000fe400078efcff */
[----:B------:R-:W-:Y:S02]  /*31b0*/  ISETP.GT.AND P6, PT, R74, RZ, !P6 ;  /* 0x000000ff4a00720c */ /* 0x000fe400077c4270 */
[----:B------:R-:W-:Y:S02]  /*31c0*/  LOP3.LUT R18, R18, 0xfffffffe, RZ, 0xc0, !PT ;  /* 0xfffffffe12127812 */ /* 0x000fe400078ec0ff */
[----:B------:R-:W-:-:S04]  /*31d0*/  ISETP.LT.OR P6, PT, R72, 0x1, P6 ;  /* 0x000000014800780c */ /* 0x000fc800037c1670 */
[----:B------:R-:W-:Y:S02]  /*31e0*/  FSEL R135, R7, -INF , !P6 ;  /* 0xff80000007877808 */ /* 0x000fe40007000000 */
[----:B------:R-:W-:-:S13]  /*31f0*/  ISETP.GE.AND P6, PT, R99, 0x7a, PT ;  /* 0x0000007a6300780c */ /* 0x000fda0003fc6270 */
[----:B------:R-:W-:Y:S02]  /*3200*/  @P6 LOP3.LUT R18, R18, 0x1, RZ, 0xfc, !PT ;  /* 0x0000000112126812 */ /* 0x000fe400078efcff */
[----:B------:R-:W-:-:S04]  /*3210*/  ISETP.GT.AND P6, PT, R74, 0x79, !P6 ;  /* 0x000000794a00780c */ /* 0x000fc800077c4270 */
[----:B------:R-:W-:-:S04]  /*3220*/  ISETP.LT.OR P6, PT, R72, 0x7a, P6 ;  /* 0x0000007a4800780c */ /* 0x000fc800037c1670 */
[----:B------:R-:W-:Y:S02]  /*3230*/  FSEL R7, R76, -INF , !P6 ;  /* 0xff8000004c077808 */ /* 0x000fe40007000000 */
[----:B------:R-:W-:-:S13]  /*3240*/  PLOP3.LUT P6, PT, PT, PT, UP0, 0x40, 0x0 ;  /* 0x000000000000781c */ /* 0x000fda0003fce808 */
[----:B------:R-:W-:Y:S05]  /*3250*/  @P6 BRA `(.L_x_981) ;  /* 0x0000000000646947 */ /* 0x000fea0003800000 */
        /* <DEDUP_REMOVED lines=9> */
[----:B------:R-:W0:Y:S02]  /*32f0*/  @P6 LDC.64 R42, c[0x0][0x9e8] ;  /* 0x00027a00ff2a6b82 */ /* 0x000e240000000a00 */
[----:B0-----:R-:W-:-:S05]  /*3300*/  @P6 IMAD.HI.U32 R42, R99, R42, RZ ;  /* 0x0000002a632a6227 */ /* 0x001fca00078e00ff */
[----:B------:R-:W-:-:S04]  /*3310*/  @P6 SHF.R.U32.HI R99, RZ, R43, R42 ;  /* 0x0000002bff636219 */ /* 0x000fc8000001162a */
[----:B------:R-:W-:Y:S01]  /*3320*/  LOP3.LUT R99, RZ, R99, RZ, 0x33, !PT ;  /* 0x00000063ff637212 */ /* 0x000fe200078e33ff */
[----:B------:R-:W-:Y:S06]  /*3330*/  BRA `(.L_x_984) ;  /* 0x0000000000187947 */ /* 0x000fec0003800000 */
.L_x_983:
[----:B------:R-:W-:Y:S02]  /*3340*/  ULDC UR7, c[0x0][0x9e4] ;  /* 0x0002790000077ab9 */ /* 0x000fe40000000800 */
[----:B------:R-:W-:-:S05]  /*3350*/  IMAD.U32 R52, RZ, RZ, UR7 ;  /* 0x00000007ff347e24 */ /* 0x000fca000f8e00ff */
[----:B------:R-:W-:-:S13]  /*3360*/  ISETP.NE.AND P6, PT, R52, 0x1, PT ;  /* 0x000000013400780c */ /* 0x000fda0003fc5270 */
[----:B------:R-:W0:Y:S02]  /*3370*/  @P6 LDC.64 R42, c[0x0][0x9e8] ;  /* 0x00027a00ff2a6b82 */ /* 0x000e240000000a00 */
[----:B0-----:R-:W-:-:S05]  /*3380*/  @P6 IMAD.HI.U32 R42, R99, R42, RZ ;  /* 0x0000002a632a6227 */ /* 0x001fca00078e00ff */
[----:B------:R-:W-:-:S07]  /*3390*/  @P6 SHF.R.U32.HI R99, RZ, R43, R42 ;  /* 0x0000002bff636219 */ /* 0x000fce000001162a */
.L_x_984:
[----:B------:R-:W-:Y:S05]  /*33a0*/  BSYNC B0 ;  /* 0x0000000000007941 */ /* 0x000fea0003800000 */
.L_x_982:
[----:B------:R-:W-:-:S04]  /*33b0*/  IMAD R99, R99, R52, -R78 ;  /* 0x0000003463637224 */ /* 0x000fc800078e0a4e */
[----:B------:R-:W-:-:S05]  /*33c0*/  IMAD R99, R0, -0x2, R99 ;  /* 0xfffffffe00637824 */ /* 0x000fca00078e0263 */
[----:B------:R-:W-:Y:S02]  /*33d0*/  VIADDMNMX R46, R99, R52, R46, PT ;  /* 0x00000034632e7246 */ /* 0x000fe4000380012e */
[----:B------:R-:W-:-:S07]  /*33e0*/  VIMNMX R50, R50, R99, !PT ;  /* 0x0000006332327248 */ /* 0x000fce0007fe0100 */
.L_x_981:
[----:B------:R-:W-:Y:S01]  /*33f0*/  ISETP.GT.AND P1, PT, R50, 0x1, !P1 ;  /* 0x000000013200780c */ /* 0x000fe20004f24270 */
[----:B------:R-:W-:Y:S01]  /*3400*/  ULDC UR7, c[0x0][0x988] ;  /* 0x0002620000077ab9 */ /* 0x000fe20000000800 */
[----:B------:R-:W-:Y:S01]  /*3410*/  LOP3.LUT P6, RZ, R18, 0x4, RZ, 0xc0, !PT ;  /* 0x0000000412ff7812 */ /* 0x000fe200078cc0ff */
[----:B------:R-:W-:Y:S01]  /*3420*/  UISETP.NE.AND UP1, UPT, UR40, URZ, UPT ;  /* 0x0000003f2800728c */ /* 0x000fe2000bf25270 */
[----:B------:R-:W-:Y:S01]  /*3430*/  ISETP.LT.OR P1, PT, R46, 0x2, P1 ;  /* 0x000000022e00780c */ /* 0x000fe20000f21670 */
[----:B------:R-:W-:Y:S01]  /*3440*/  UISETP.NE.AND UP0, UPT, UR44, URZ, UPT ;  /* 0x0000003f2c00728c */ /* 0x000fe2000bf05270 */
[C---:B------:R-:W-:Y:S02]  /*3450*/  ISETP.GT.AND P2, PT, R50.reuse, 0x8, !P2 ;  /* 0x000000083200780c */ /* 0x040fe40005744270 */
[----:B------:R-:W-:Y:S02]  /*3460*/  FSEL R121, R3, -INF , !P1 ;  /* 0xff80000003797808 */ /* 0x000fe40004800000 */
[----:B------:R-:W-:-:S02]  /*3470*/  ISETP.GT.AND P1, PT, R50, 0x9, !P6 ;  /* 0x000000093200780c */ /* 0x000fc40007724270 */
[C---:B------:R-:W-:Y:S02]  /*3480*/  ISETP.LT.OR P2, PT, R46.reuse, 0x9, P2 ;  /* 0x000000092e00780c */ /* 0x040fe40001741670 */
[----:B------:R-:W-:Y:S01]  /*3490*/  ISETP.LT.OR P1, PT, R46, 0xa, P1 ;  /* 0x0000000a2e00780c */ /* 0x000fe20000f21670 */
[----:B------:R-:W-:Y:S01]  /*34a0*/  @UP1 ULDC UR10, c[0x0][0x44c] ;  /* 0x00011300000a1ab9 */ /* 0x000fe20000000800 */
[----:B------:R-:W-:Y:S01]  /*34b0*/  FSEL R3, R8, -INF , !P2 ;  /* 0xff80000008037808 */ /* 0x000fe20005000000 */
[----:B------:R-:W-:Y:S01]  /*34c0*/  UIMAD.WIDE.U32 UR10, UR45, UR10, URZ ;  /* 0x0000000a2d0a72a5 */ /* 0x000fe2000f8e003f */
[----:B------:R-:W-:Y:S01]  /*34d0*/  FSEL R119, R9, -INF , !P1 ;  /* 0xff80000009777808 */ /* 0x000fe20004800000 */
[----:B------:R-:W-:Y:S01]  /*34e0*/  @UP1 ULDC UR14, c[0x0][0x450] ;  /* 0x00011400000e1ab9 */ /* 0x000fe20000000800 */
[----:B------:R-:W-:Y:S01]  /*34f0*/  LOP3.LUT P1, RZ, R18, 0x8, RZ, 0xc0, !PT ;  /* 0x0000000812ff7812 */ /* 0x000fe2000782c0ff */
[----:B------:R-:W-:Y:S01]  /*3500*/  @UP1 USHF.R.U32.HI UR45, URZ, UR14, UR11 ;  /* 0x0000000e3f2d1299 */ /* 0x000fe2000801160b */
[----:B------:R-:W-:-:S02]  /*3510*/  FMNMX.FTZ R8, R135, R133, !PT ;  /* 0x0000008587087209 */ /* 0x000fc40007810000 */
[----:B------:R-:W-:Y:S02]  /*3520*/  ISETP.GT.AND P1, PT, R50, 0x10, !P1 ;  /* 0x000000103200780c */ /* 0x000fe40004f24270 */
[----:B------:R-:W-:Y:S02]  /*3530*/  FMNMX.FTZ R8, R129, R8, !PT ;  /* 0x0000000881087209 */ /* 0x000fe40007810000 */
[----:B------:R-:W-:Y:S02]  /*3540*/  ISETP.LT.OR P1, PT, R46, 0x11, P1 ;  /* 0x000000112e00780c */ /* 0x000fe40000f21670 */
[----:B------:R-:W-:Y:S02]  /*3550*/  FMNMX.FTZ R8, R131, R8, !PT ;  /* 0x0000000883087209 */ /* 0x000fe40007810000 */
[----:B------:R-:W-:Y:S02]  /*3560*/  FSEL R43, R10, -INF , !P1 ;  /* 0xff8000000a2b7808 */ /* 0x000fe40004800000 */
[----:B------:R-:W-:-:S02]  /*3570*/  LOP3.LUT P1, RZ, R18, 0x10, RZ, 0xc0, !PT ;  /* 0x0000001012ff7812 */ /* 0x000fc4000782c0ff */
[----:B------:R-:W-:Y:S02]  /*3580*/  FMNMX.FTZ R8, R125, R8, !PT ;  /* 0x000000087d087209 */ /* 0x000fe40007810000 */
[----:B------:R-:W-:Y:S02]  /*3590*/  ISETP.GT.AND P1, PT, R50, 0x11, !P1 ;  /* 0x000000113200780c */ /* 0x000fe40004f24270 */
[----:B------:R-:W-:Y:S02]  /*35a0*/  FMNMX.FTZ R8, R95, R8, !PT ;  /* 0x000000085f087209 */ /* 0x000fe40007810000 */
[----:B------:R-:W-:Y:S02]  /*35b0*/  ISETP.LT.OR P1, PT, R46, 0x12, P1 ;  /* 0x000000122e00780c */ /* 0x000fe40000f21670 */
[----:B------:R-:W-:Y:S02]  /*35c0*/  FMNMX.FTZ R8, R91, R8, !PT ;  /* 0x000000085b087209 */ /* 0x000fe40007810000 */
[----:B------:R-:W-:-:S02]  /*35d0*/  FSEL R117, R11, -INF , !P1 ;  /* 0xff8000000b757808 */ /* 0x000fc40004800000 */
[----:B------:R-:W-:Y:S02]  /*35e0*/  LOP3.LUT P1, RZ, R18, 0x2000000, RZ, 0xc0, !PT ;  /* 0x0200000012ff7812 */ /* 0x000fe4000782c0ff */
[----:B------:R-:W-:Y:S02]  /*35f0*/  FMNMX.FTZ R8, R97, R8, !PT ;  /* 0x0000000861087209 */ /* 0x000fe40007810000 */
[----:B------:R-:W-:Y:S02]  /*3600*/  ISETP.GT.AND P1, PT, R50, 0x18, !P1 ;  /* 0x000000183200780c */ /* 0x000fe40004f24270 */
[----:B------:R-:W-:Y:S02]  /*3610*/  LOP3.LUT P2, RZ, R18, 0x40000, RZ, 0xc0, !PT ;  /* 0x0004000012ff7812 */ /* 0x000fe4000784c0ff */
[----:B------:R-:W-:Y:S02]  /*3620*/  ISETP.LT.OR P1, PT, R46, 0x19, P1 ;  /* 0x000000192e00780c */ /* 0x000fe40000f21670 */
[----:B------:R-:W-:-:S02]  /*3630*/  FMNMX.FTZ R8, R89, R8, !PT ;  /* 0x0000000859087209 */ /* 0x000fc40007810000 */
[----:B------:R-:W-:Y:S02]  /*3640*/  FSEL R13, R13, -INF , !P1 ;  /* 0xff8000000d0d7808 */ /* 0x000fe40004800000 */
[----:B------:R-:W-:Y:S02]  /*3650*/  LOP3.LUT P1, RZ, R18, 0x1000000, RZ, 0xc0, !PT ;  /* 0x0100000012ff7812 */ /* 0x000fe4000782c0ff */
[----:B------:R-:W-:Y:S02]  /*3660*/  FMNMX.FTZ R8, R81, R8, !PT ;  /* 0x0000000851087209 */ /* 0x000fe40007810000 */
[----:B------:R-:W-:Y:S02]  /*3670*/  ISETP.GT.AND P1, PT, R50, 0x19, !P1 ;  /* 0x000000193200780c */ /* 0x000fe40004f24270 */
[----:B------:R-:W-:Y:S02]  /*3680*/  LOP3.LUT P6, RZ, R18, 0x20000, RZ, 0xc0, !PT ;  /* 0x0002000012ff7812 */ /* 0x000fe400078cc0ff */
[----:B------:R-:W-:-:S02]  /*3690*/  ISETP.LT.OR P1, PT, R46, 0x1a, P1 ;  /* 0x0000001a2e00780c */ /* 0x000fc40000f21670 */
[----:B------:R-:W-:Y:S02]  /*36a0*/  FMNMX.FTZ R8, R87, R8, !PT ;  /* 0x0000000857087209 */ /* 0x000fe40007810000 */
[----:B------:R-:W-:Y:S02]  /*36b0*/  FSEL R115, R12, -INF , !P1 ;  /* 0xff8000000c737808 */ /* 0x000fe40004800000 */
[----:B------:R-:W-:Y:S02]  /*36c0*/  LOP3.LUT P1, RZ, R18, 0x800000, RZ, 0xc0, !PT ;  /* 0x0080000012ff7812 */ /* 0x000fe4000782c0ff */
[----:B------:R-:W-:Y:S02]  /*36d0*/  FMNMX.FTZ R8, R77, R8, !PT ;  /* 0x000000084d087209 */ /* 0x000fe40007810000 */
[----:B------:R-:W-:Y:S02]  /*36e0*/  ISETP.GT.AND P1, PT, R50, 0x20, !P1 ;  /* 0x000000203200780c */ /* 0x000fe40004f24270 */
[----:B------:R-:W-:-:S02]  /*36f0*/  FMNMX.FTZ R8, R85, R8, !PT ;  /* 0x0000000855087209 */ /* 0x000fc40007810000 */
[----:B------:R-:W-:Y:S02]  /*3700*/  ISETP.LT.OR P1, PT, R46, 0x21, P1 ;  /* 0x000000212e00780c */ /* 0x000fe40000f21670 */
[----:B------:R-:W-:Y:S02]  /*3710*/  FMNMX.FTZ R8, R79, R8, !PT ;  /* 0x000000084f087209 */ /* 0x000fe40007810000 */
[----:B------:R-:W-:Y:S02]  /*3720*/  FSEL R9, R15, -INF , !P1 ;  /* 0xff8000000f097808 */ /* 0x000fe40004800000 */
[----:B------:R-:W-:Y:S02]  /*3730*/  LOP3.LUT P1, RZ, R18, 0x400000, RZ, 0xc0, !PT ;  /* 0x0040000012ff7812 */ /* 0x000fe4000782c0ff */
[----:B------:R-:W-:Y:S02]  /*3740*/  FMNMX.FTZ R8, R83, R8, !PT ;  /* 0x0000000853087209 */ /* 0x000fe40007810000 */
[----:B------:R-:W-:-:S02]  /*3750*/  ISETP.GT.AND P1, PT, R50, 0x21, !P1 ;  /* 0x000000213200780c */ /* 0x000fc40004f24270 */
[----:B------:R-:W-:Y:S02]  /*3760*/  FMNMX.FTZ R8, R93, R8, !PT ;  /* 0x000000085d087209 */ /* 0x000fe40007810000 */
[----:B------:R-:W-:Y:S02]  /*3770*/  ISETP.LT.OR P1, PT, R46, 0x22, P1 ;  /* 0x000000222e00780c */ /* 0x000fe40000f21670 */
[----:B------:R-:W-:Y:S02]  /*3780*/  FMNMX.FTZ R8, R75, R8, !PT ;  /* 0x000000084b087209 */ /* 0x000fe40007810000 */
[----:B------:R-:W-:Y:S01]  /*3790*/  FSEL R113, R14, -INF , !P1 ;  /* 0xff8000000e717808 */ /* 0x000fe20004800000 */
[----:B------:R-:W-:Y:S01]  /*37a0*/  IMAD.U32 R14, RZ, RZ, UR7 ;  /* 0x00000007ff0e7e24 */ /* 0x000fe2000f8e00ff */
[----:B------:R-:W-:Y:S02]  /*37b0*/  LOP3.LUT P1, RZ, R18, 0x200000, RZ, 0xc0, !PT ;  /* 0x0020000012ff7812 */ /* 0x000fe4000782c0ff */
        /* <DEDUP_REMOVED lines=16> */
[----:B------:R-:W-:Y:S02]  /*38c0*/  FMNMX.FTZ R8, R47, R8, !PT ;  /* 0x000000082f087209 */ /* 0x000fe40007810000 */
[----:B------:R-:W-:Y:S02]  /*38d0*/  ISETP.LT.OR P1, PT, R46, 0x31, P1 ;  /* 0x000000312e00780c */ /* 0x000fe40000f21670 */
[----:B------:R-:W-:-:S02]  /*38e0*/  FMNMX.FTZ R8, R61, R8, !PT ;  /* 0x000000083d087209 */ /* 0x000fc40007810000 */
[----:B------:R-:W-:Y:S02]  /*38f0*/  FSEL R25, R25, -INF , !P1 ;  /* 0xff80000019197808 */ /* 0x000fe40004800000 */
[----:B------:R-:W-:Y:S02]  /*3900*/  ISETP.GT.AND P1, PT, R50, 0x31, !P2 ;  /* 0x000000313200780c */ /* 0x000fe40005724270 */
[----:B------:R-:W-:Y:S02]  /*3910*/  FMNMX.FTZ R8, R53, R8, !PT ;  /* 0x0000000835087209 */ /* 0x000fe40007810000 */
[----:B------:R-:W-:Y:S02]  /*3920*/  ISETP.LT.OR P1, PT, R46, 0x32, P1 ;  /* 0x000000322e00780c */ /* 0x000fe40000f21670 */
[----:B------:R-:W-:Y:S02]  /*3930*/  FMNMX.FTZ R8, R63, R8, !PT ;  /* 0x000000083f087209 */ /* 0x000fe40007810000 */
[----:B------:R-:W-:-:S02]  /*3940*/  FSEL R109, R24, -INF , !P1 ;  /* 0xff800000186d7808 */ /* 0x000fc40004800000 */
        /* <DEDUP_REMOVED lines=10> */
[----:B------:R-:W-:Y:S01]  /*39f0*/  LOP3.LUT P2, RZ, R18, 0x80, RZ, 0xc0, !PT ;  /* 0x0000008012ff7812 */ /* 0x000fe2000784c0ff */
[----:B------:R-:W0:Y:S01]  /*3a00*/  SHFL.BFLY PT, R11, R10, 0x2, 0x1f ;  /* 0x0c401f000a0b7f89 */ /* 0x000e2200000e0000 */
[----:B------:R-:W-:-:S02]  /*3a10*/  FSEL R21, R26, -INF , !P1 ;  /* 0xff8000001a157808 */ /* 0x000fc40004800000 */
[C---:B------:R-:W-:Y:S02]  /*3a20*/  LOP3.LUT P1, RZ, R18.reuse, 0x8000, RZ, 0xc0, !PT ;  /* 0x0000800012ff7812 */ /* 0x040fe4000782c0ff */
[----:B------:R-:W-:Y:S02]  /*3a30*/  LOP3.LUT P6, RZ, R18, 0x40, RZ, 0xc0, !PT ;  /* 0x0000004012ff7812 */ /* 0x000fe400078cc0ff */
[C---:B------:R-:W-:Y:S02]  /*3a40*/  ISETP.GT.AND P1, PT, R50.reuse, 0x40, !P1 ;  /* 0x000000403200780c */ /* 0x040fe40004f24270 */
[----:B------:R-:W-:Y:S02]  /*3a50*/  ISETP.GT.AND P3, PT, R50, 0x70, !P3 ;  /* 0x000000703200780c */ /* 0x000fe40005f64270 */
[----:B------:R-:W-:Y:S02]  /*3a60*/  ISETP.LT.OR P1, PT, R46, 0x41, P1 ;  /* 0x000000412e00780c */ /* 0x000fe40000f21670 */
[----:B------:R-:W-:-:S02]  /*3a70*/  ISETP.GT.AND P4, PT, R50, 0x71, !P4 ;  /* 0x000000713200780c */ /* 0x000fc40006784270 */
[----:B------:R-:W-:Y:S02]  /*3a80*/  FSEL R107, R35, -INF , !P1 ;  /* 0xff800000236b7808 */ /* 0x000fe40004800000 */
[----:B------:R-:W-:Y:S02]  /*3a90*/  LOP3.LUT P1, RZ, R18, 0x4000, RZ, 0xc0, !PT ;  /* 0x0000400012ff7812 */ /* 0x000fe4000782c0ff */
[----:B------:R-:W-:Y:S02]  /*3aa0*/  ISETP.LT.OR P3, PT, R46, 0x71, P3 ;  /* 0x000000712e00780c */ /* 0x000fe40001f61670 */
[C---:B------:R-:W-:Y:S02]  /*3ab0*/  ISETP.GT.AND P1, PT, R50.reuse, 0x41, !P1 ;  /* 0x000000413200780c */ /* 0x040fe40004f24270 */
[----:B------:R-:W-:Y:S02]  /*3ac0*/  ISETP.GT.AND P5, PT, R50, 0x78, !P5 ;  /* 0x000000783200780c */ /* 0x000fe40006fa4270 */
[----:B------:R-:W-:-:S02]  /*3ad0*/  ISETP.LT.OR P1, PT, R46, 0x42, P1 ;  /* 0x000000422e00780c */ /* 0x000fc40000f21670 */
[----:B0-----:R-:W-:Y:S02]  /*3ae0*/  FMNMX.FTZ R11, R10, R11, !PT ;  /* 0x0000000b0a0b7209 */ /* 0x001fe40007810000 */
[----:B------:R-:W-:Y:S02]  /*3af0*/  FSEL R101, R36, -INF , !P1 ;  /* 0xff80000024657808 */ /* 0x000fe40004800000 */
[----:B------:R-:W-:Y:S01]  /*3b00*/  LOP3.LUT P1, RZ, R18, 0x2000, RZ, 0xc0, !PT ;  /* 0x0000200012ff7812 */ /* 0x000fe2000782c0ff */
[----:B------:R-:W0:Y:S01]  /*3b10*/  SHFL.BFLY PT, R8, R11, 0x1, 0x1f ;  /* 0x0c201f000b087f89 */ /* 0x000e2200000e0000 */
[----:B------:R-:W-:Y:S02]  /*3b20*/  ISETP.LT.OR P4, PT, R46, 0x72, P4 ;  /* 0x000000722e00780c */ /* 0x000fe40002781670 */
[----:B------:R-:W-:Y:S02]  /*3b30*/  ISETP.GT.AND P1, PT, R50, 0x48, !P1 ;  /* 0x000000483200780c */ /* 0x000fe40004f24270 */
[----:B------:R-:W-:-:S02]  /*3b40*/  ISETP.LT.OR P5, PT, R46, 0x79, P5 ;  /* 0x000000792e00780c */ /* 0x000fc40002fa1670 */
[----:B------:R-:W-:Y:S02]  /*3b50*/  ISETP.LT.OR P1, PT, R46, 0x49, P1 ;  /* 0x000000492e00780c */ /* 0x000fe40000f21670 */
[----:B------:R-:W-:Y:S02]  /*3b60*/  R2UR UR7, R22 ;  /* 0x00000000160772ca */ /* 0x000fe400000e0000 */
[----:B------:R-:W-:Y:S02]  /*3b70*/  FSEL R105, R37, -INF , !P1 ;  /* 0xff80000025697808 */ /* 0x000fe40004800000 */
[----:B------:R-:W-:-:S04]  /*3b80*/  LOP3.LUT P1, RZ, R18, 0x1000, RZ, 0xc0, !PT ;  /* 0x0000100012ff7812 */ /* 0x000fc8000782c0ff */
[----:B------:R-:W-:-:S04]  /*3b90*/  ISETP.GT.AND P1, PT, R50, 0x49, !P1 ;  /* 0x000000493200780c */ /* 0x000fc80004f24270 */
[----:B------:R-:W-:Y:S01]  /*3ba0*/  ISETP.LT.OR P1, PT, R46, 0x4a, P1 ;  /* 0x0000004a2e00780c */ /* 0x000fe20000f21670 */
[----:B------:R-:W-:Y:S01]  /*3bb0*/  UIADD3 UR45, UR7, UR45, URZ ;  /* 0x0000002d072d7290 */ /* 0x000fe2000fffe03f */
[----:B0-----:R-:W-:Y:S02]  /*3bc0*/  FMNMX.FTZ R15, R11, R8, !PT ;  /* 0x000000080b0f7209 */ /* 0x001fe40007810000 */
[----:B------:R-:W-:Y:S01]  /*3bd0*/  FSEL R35, R38, -INF , !P1 ;  /* 0xff80000026237808 */ /* 0x000fe20004800000 */
[----:B------:R-:W-:Y:S01]  /*3be0*/  UIADD3 UR4, UR45, UR4, URZ ;  /* 0x000000042d047290 */ /* 0x000fe2000fffe03f */
[----:B------:R-:W-:Y:S01]  /*3bf0*/  LOP3.LUT P1, RZ, R18, 0x800, RZ, 0xc0, !PT ;  /* 0x0000080012ff7812 */ /* 0x000fe2000782c0ff */
[----:B------:R-:W-:-:S03]  /*3c00*/  FMUL.FTZ R8, R15, R14 ;  /* 0x0000000e0f087220 */ /* 0x000fc60000410000 */
[----:B------:R-:W-:-:S04]  /*3c10*/  ISETP.GT.AND P1, PT, R50, 0x50, !P1 ;  /* 0x000000503200780c */ /* 0x000fc80004f24270 */
[----:B------:R-:W-:-:S04]  /*3c20*/  ISETP.LT.OR P1, PT, R46, 0x51, P1 ;  /* 0x000000512e00780c */ /* 0x000fc80000f21670 */
[----:B------:R-:W-:Y:S02]  /*3c30*/  FSEL R37, R40, -INF , !P1 ;  /* 0xff80000028257808 */ /* 0x000fe40004800000 */
[----:B------:R-:W-:-:S04]  /*3c40*/  LOP3.LUT P1, RZ, R18, 0x400, RZ, 0xc0, !PT ;  /* 0x0000040012ff7812 */ /* 0x000fc8000782c0ff */
        /* <DEDUP_REMOVED lines=11> */
[----:B------:R-:W-:Y:S02]  /*3d00*/  ISETP.GT.AND P1, PT, R50, 0x60, !P2 ;  /* 0x000000603200780c */ /* 0x000fe40005724270 */
[----:B------:R-:W-:Y:S02]  /*3d10*/  LOP3.LUT P2, RZ, R18, 0x20, RZ, 0xc0, !PT ;  /* 0x0000002012ff7812 */ /* 0x000fe4000784c0ff */
[----:B------:R-:W-:Y:S02]  /*3d20*/  ISETP.LT.OR P1, PT, R46, 0x61, P1 ;  /* 0x000000612e00780c */ /* 0x000fe40000f21670 */
[----:B------:R-:W-:Y:S02]  /*3d30*/  ISETP.GT.AND P2, PT, R50, 0x69, !P2 ;  /* 0x000000693200780c */ /* 0x000fe40005744270 */
[----:B------:R-:W-:-:S02]  /*3d40*/  FSEL R127, R48, -INF , !P1 ;  /* 0xff800000307f7808 */ /* 0x000fc40004800000 */
[----:B------:R-:W-:Y:S02]  /*3d50*/  ISETP.GT.AND P1, PT, R50, 0x61, !P6 ;  /* 0x000000613200780c */ /* 0x000fe40007724270 */
[----:B------:R-:W-:Y:S02]  /*3d60*/  LOP3.LUT P6, RZ, R18, 0x2, RZ, 0xc0, !PT ;  /* 0x0000000212ff7812 */ /* 0x000fe400078cc0ff */
[C---:B------:R-:W-:Y:S02]  /*3d70*/  ISETP.LT.OR P1, PT, R46.reuse, 0x62, P1 ;  /* 0x000000622e00780c */ /* 0x040fe40000f21670 */
[----:B------:R-:W-:Y:S02]  /*3d80*/  ISETP.LT.OR P2, PT, R46, 0x6a, P2 ;  /* 0x0000006a2e00780c */ /* 0x000fe40001741670 */
[----:B------:R-:W-:Y:S02]  /*3d90*/  FSEL R49, R49, -INF , !P1 ;  /* 0xff80000031317808 */ /* 0x000fe40004800000 */
[----:B------:R-:W-:-:S04]  /*3da0*/  FSETP.NEU.FTZ.AND P1, PT, R15, -INF , PT ;  /* 0xff8000000f00780b */ /* 0x000fc80003f3d000 */
[----:B------:R-:W-:Y:S02]  /*3db0*/  FSEL R8, R8, RZ, P1 ;  /* 0x000000ff08087208 */ /* 0x000fe40000800000 */
[----:B------:R-:W-:Y:S02]  /*3dc0*/  ISETP.GT.AND P1, PT, R50, RZ, !P6 ;  /* 0x000000ff3200720c */ /* 0x000fe40007724270 */
[----:B------:R-:W-:Y:S01]  /*3dd0*/  LOP3.LUT P6, RZ, R18, 0x1, RZ, 0xc0, !PT ;  /* 0x0000000112ff7812 */ /* 0x000fe200078cc0ff */
[-CC-:B------:R-:W-:Y:S01]  /*3de0*/  FFMA.FTZ R138, R83, R14.reuse, -R8.reuse ;  /* 0x0000000e538a7223 */ /* 0x180fe20000010808 */
[----:B------:R-:W-:Y:S01]  /*3df0*/  ISETP.LT.OR P1, PT, R46, 0x1, P1 ;  /* 0x000000012e00780c */ /* 0x000fe20000f21670 */
[-CC-:B------:R-:W-:Y:S01]  /*3e00*/  FFMA.FTZ R136, R85, R14.reuse, -R8.reuse ;  /* 0x0000000e55887223 */ /* 0x180fe20000010808 */
[----:B------:R-:W-:Y:S01]  /*3e10*/  FSEL R85, R30, -INF , !P2 ;  /* 0xff8000001e557808 */ /* 0x000fe20005000000 */
[-CC-:B------:R-:W-:Y:S01]  /*3e20*/  FFMA.FTZ R132, R75, R14.reuse, -R8.reuse ;  /* 0x0000000e4b847223 */ /* 0x180fe20000010808 */
[----:B------:R-:W-:Y:S01]  /*3e30*/  FSEL R2, R2, -INF , !P1 ;  /* 0xff80000002027808 */ /* 0x000fe20004800000 */
[-CC-:B------:R-:W-:Y:S01]  /*3e40*/  FFMA.FTZ R142, R87, R14.reuse, -R8.reuse ;  /* 0x0000000e578e7223 */ /* 0x180fe20000010808 */
[----:B------:R-:W-:Y:S01]  /*3e50*/  LOP3.LUT P1, RZ, R18, 0x4000000, RZ, 0xc0, !PT ;  /* 0x0400000012ff7812 */ /* 0x000fe2000782c0ff */
[-CC-:B------:R-:W-:Y:S01]  /*3e60*/  FFMA.FTZ R140, R89, R14.reuse, -R8.reuse ;  /* 0x0000000e598c7223 */ /* 0x180fe20000010808 */
[----:B------:R-:W-:Y:S01]  /*3e70*/  FMNMX.FTZ R10, R2, R121, !PT ;  /* 0x00000079020a7209 */ /* 0x000fe20007810000 */
[-CC-:B------:R-:W-:Y:S01]  /*3e80*/  FFMA.FTZ R148, R135, R14.reuse, -R8.reuse ;  /* 0x0000000e87947223 */ /* 0x180fe20000010808 */
[----:B------:R-:W-:Y:S01]  /*3e90*/  ISETP.GT.AND P1, PT, R50, 0x68, !P1 ;  /* 0x000000683200780c */ /* 0x000fe20004f24270 */
[--C-:B------:R-:W-:Y:S01]  /*3ea0*/  FFMA.FTZ R133, R133, R14, -R8.reuse ;  /* 0x0000000e85857223 */ /* 0x100fe20000010808 */
[----:B------:R-:W-:Y:S01]  /*3eb0*/  FMNMX.FTZ R10, R3, R10, !PT ;  /* 0x0000000a030a7209 */ /* 0x000fe20007810000 */
[--C-:B------:R-:W-:Y:S01]  /*3ec0*/  FFMA.FTZ R150, R129, R14, -R8.reuse ;  /* 0x0000000e81967223 */ /* 0x100fe20000010808 */
[----:B------:R-:W-:Y:S01]  /*3ed0*/  ISETP.LT.OR P1, PT, R46, 0x69, P1 ;  /* 0x000000692e00780c */ /* 0x000fe20000f21670 */
[----:B------:R-:W-:Y:S01]  /*3ee0*/  MUFU.EX2 R148, R148 ;  /* 0x0000009400947308 */ /* 0x000fe20000000800 */
[----:B------:R-:W-:Y:S01]  /*3ef0*/  FMNMX.FTZ R10, R119, R10, !PT ;  /* 0x0000000a770a7209 */ /* 0x000fe20007810000 */
[-CC-:B------:R-:W-:Y:S01]  /*3f00*/  FFMA.FTZ R129, R131, R14.reuse, -R8.reuse ;  /* 0x0000000e83817223 */ /* 0x180fe20000010808 */
[----:B------:R-:W-:Y:S01]  /*3f10*/  FSEL R83, R29, -INF , !P1 ;  /* 0xff8000001d537808 */ /* 0x000fe20004800000 */
[--C-:B------:R-:W-:Y:S01]  /*3f20*/  FFMA.FTZ R144, R125, R14, -R8.reuse ;  /* 0x0000000e7d907223 */ /* 0x100fe20000010808 */
[----:B------:R-:W-:Y:S01]  /*3f30*/  FMNMX.FTZ R10, R43, R10, !PT ;  /* 0x0000000a2b0a7209 */ /* 0x000fe20007810000 */
[-CC-:B------:R-:W-:Y:S01]  /*3f40*/  FFMA.FTZ R95, R95, R14.reuse, -R8.reuse ;  /* 0x0000000e5f5f7223 */ /* 0x180fe20000010808 */
[----:B------:R-:W-:Y:S01]  /*3f50*/  FSEL R75, R31, -INF , !P3 ;  /* 0xff8000001f4b7808 */ /* 0x000fe20005800000 */
[--C-:B------:R-:W-:Y:S01]  /*3f60*/  FFMA.FTZ R31, R73, R14, -R8.reuse ;  /* 0x0000000e491f7223 */ /* 0x100fe20000010808 */
[----:B------:R-:W-:Y:S01]  /*3f70*/  FMNMX.FTZ R10, R117, R10, !PT ;  /* 0x0000000a750a7209 */ /* 0x000fe20007810000 */
[----:B------:R-:W0:Y:S01]  /*3f80*/  MUFU.EX2 R133, R133 ;  /* 0x0000008500857308 */ /* 0x000e220000000800 */
[----:B------:R-:W-:Y:S01]  /*3f90*/  ISETP.GT.AND P6, PT, R50, 0x79, !P6 ;  /* 0x000000793200780c */ /* 0x000fe200077c4270 */
[--C-:B------:R-:W-:Y:S01]  /*3fa0*/  FFMA.FTZ R146, R91, R14, -R8.reuse ;  /* 0x0000000e5b927223 */ /* 0x100fe20000010808 */
[----:B------:R-:W-:Y:S01]  /*3fb0*/  FMNMX.FTZ R10, R13, R10, !PT ;  /* 0x0000000a0d0a7209 */ /* 0x000fe20007810000 */
[-CC-:B------:R-:W-:Y:S01]  /*3fc0*/  FFMA.FTZ R91, R97, R14.reuse, -R8.reuse ;  /* 0x0000000e615b7223 */ /* 0x180fe20000010808 */
[----:B------:R-:W-:Y:S01]  /*3fd0*/  FSEL R87, R32, -INF , !P4 ;  /* 0xff80000020577808 */ /* 0x000fe20006000000 */
[--C-:B------:R-:W-:Y:S01]  /*3fe0*/  FFMA.FTZ R81, R81, R14, -R8.reuse ;  /* 0x0000000e51517223 */ /* 0x100fe20000010808 */
[----:B------:R-:W-:Y:S01]  /*3ff0*/  FMNMX.FTZ R10, R115, R10, !PT ;  /* 0x0000000a730a7209 */ /* 0x000fe20007810000 */
[----:B------:R-:W1:Y:S01]  /*4000*/  MUFU.EX2 R150, R150 ;  /* 0x0000009600967308 */ /* 0x000e620000000800 */
[----:B------:R-:W-:Y:S01]  /*4010*/  ISETP.LT.OR P6, PT, R46, 0x7a, P6 ;  /* 0x0000007a2e00780c */ /* 0x000fe200037c1670 */
[--C-:B------:R-:W-:Y:S01]  /*4020*/  FFMA.FTZ R128, R51, R14, -R8.reuse ;  /* 0x0000000e33807223 */ /* 0x100fe20000010808 */
[----:B------:R-:W-:Y:S01]  /*4030*/  FMNMX.FTZ R10, R9, R10, !PT ;  /* 0x0000000a090a7209 */ /* 0x000fe20007810000 */
[-CC-:B------:R-:W-:Y:S01]  /*4040*/  FFMA.FTZ R124, R47, R14.reuse, -R8.reuse ;  /* 0x0000000e2f7c7223 */ /* 0x180fe20000010808 */
[----:B------:R-:W-:Y:S01]  /*4050*/  FSEL R73, R34, -INF , !P5 ;  /* 0xff80000022497808 */ /* 0x000fe20006800000 */
[--C-:B------:R-:W-:Y:S01]  /*4060*/  FFMA.FTZ R126, R53, R14, -R8.reuse ;  /* 0x0000000e357e7223 */ /* 0x100fe20000010808 */
[----:B------:R-:W-:Y:S01]  /*4070*/  FMNMX.FTZ R10, R113, R10, !PT ;  /* 0x0000000a710a7209 */ /* 0x000fe20007810000 */
[----:B------:R-:W2:Y:S01]  /*4080*/  MUFU.EX2 R129, R129 ;  /* 0x0000008100817308 */ /* 0x000ea20000000800 */
[----:B------:R-:W-:Y:S01]  /*4090*/  FSEL R89, R33, -INF , !P6 ;  /* 0xff80000021597808 */ /* 0x000fe20007000000 */
[--C-:B------:R-:W-:Y:S01]  /*40a0*/  FFMA.FTZ R33, R55, R14, -R8.reuse ;  /* 0x0000000e37217223 */ /* 0x100fe20000010808 */
[----:B------:R-:W-:Y:S01]  /*40b0*/  FMNMX.FTZ R10, R103, R10, !PT ;  /* 0x0000000a670a7209 */ /* 0x000fe20007810000 */
[-CC-:B------:R-:W-:Y:S01]  /*40c0*/  FFMA.FTZ R120, R57, R14.reuse, -R8.reuse ;  /* 0x0000000e39787223 */ /* 0x180fe20000010808 */
[-CC-:B------:R-:W-:Y:S01]  /*40d0*/  FFMA.FTZ R77, R77, R14.reuse, -R8.reuse ;  /* 0x0000000e4d4d7223 */ /* 0x180fe20000010808 */
[--C-:B------:R-:W-:Y:S01]  /*40e0*/  FFMA.FTZ R79, R79, R14, -R8.reuse ;  /* 0x0000000e4f4f7223 */ /* 0x100fe20000010808 */
[----:B------:R-:W-:Y:S01]  /*40f0*/  FMNMX.FTZ R10, R111, R10, !PT ;  /* 0x0000000a6f0a7209 */ /* 0x000fe20007810000 */
[----:B------:R-:W3:Y:S01]  /*4100*/  MUFU.EX2 R144, R144 ;  /* 0x0000009000907308 */ /* 0x000ee20000000800 */
[-CC-:B------:R-:W-:Y:S01]  /*4110*/  FFMA.FTZ R93, R93, R14.reuse, -R8.reuse ;  /* 0x0000000e5d5d7223 */ /* 0x180fe20000010808 */
[--C-:B------:R-:W-:Y:S01]  /*4120*/  FFMA.FTZ R134, R67, R14, -R8.reuse ;  /* 0x0000000e43867223 */ /* 0x100fe20000010808 */
[----:B------:R-:W-:Y:S01]  /*4130*/  FMNMX.FTZ R10, R25, R10, !PT ;  /* 0x0000000a190a7209 */ /* 0x000fe20007810000 */
[-CC-:B------:R-:W-:Y:S01]  /*4140*/  FFMA.FTZ R51, R71, R14.reuse, -R8.reuse ;  /* 0x0000000e47337223 */ /* 0x180fe20000010808 */
[-CC-:B------:R-:W-:Y:S01]  /*4150*/  FFMA.FTZ R130, R65, R14.reuse, -R8.reuse ;  /* 0x0000000e41827223 */ /* 0x180fe20000010808 */
[--C-:B------:R-:W-:Y:S01]  /*4160*/  FFMA.FTZ R55, R69, R14, -R8.reuse ;  /* 0x0000000e45377223 */ /* 0x100fe20000010808 */
[----:B------:R-:W-:Y:S01]  /*4170*/  FMNMX.FTZ R10, R109, R10, !PT ;  /* 0x0000000a6d0a7209 */ /* 0x000fe20007810000 */
[----:B------:R-:W4:Y:S01]  /*4180*/  MUFU.EX2 R95, R95 ;  /* 0x0000005f005f7308 */ /* 0x000f220000000800 */
[-CC-:B------:R-:W-:Y:S01]  /*4190*/  FFMA.FTZ R47, R61, R14.reuse, -R8.reuse ;  /* 0x0000000e3d2f7223 */ /* 0x180fe20000010808 */
[--C-:B------:R-:W-:Y:S01]  /*41a0*/  FFMA.FTZ R53, R63, R14, -R8.reuse ;  /* 0x0000000e3f357223 */ /* 0x100fe20000010808 */
[----:B------:R-:W-:Y:S01]  /*41b0*/  FMNMX.FTZ R10, R99, R10, !PT ;  /* 0x0000000a630a7209 */ /* 0x000fe20007810000 */
[-CC-:B------:R-:W-:Y:S01]  /*41c0*/  FFMA.FTZ R57, R59, R14.reuse, -R8.reuse ;  /* 0x0000000e3b397223 */ /* 0x180fe20000010808 */
[-CC-:B------:R-:W-:Y:S01]  /*41d0*/  FFMA.FTZ R122, R41, R14.reuse, -R8.reuse ;  /* 0x0000000e297a7223 */ /* 0x180fe20000010808 */
[----:B------:R-:W-:Y:S01]  /*41e0*/  FFMA.FTZ R7, R7, R14, -R8 ;  /* 0x0000000e07077223 */ /* 0x000fe20000010808 */
[----:B------:R-:W-:Y:S01]  /*41f0*/  FMNMX.FTZ R10, R21, R10, !PT ;  /* 0x0000000a150a7209 */ /* 0x000fe20007810000 */
[----:B------:R-:W5:Y:S03]  /*4200*/  MUFU.EX2 R146, R146 ;  /* 0x0000009200927308 */ /* 0x000f660000000800 */
        /* <DEDUP_REMOVED lines=41> */
[----:B------:R-:W-:Y:S01]  /*44a0*/  FADD.FTZ R3, R148, R133 ;  /* 0x0000008594037221 */ /* 0x000fe20000010000 */
[-CC-:B------:R-:W-:Y:S01]  /*44b0*/  FFMA.FTZ R149, R2, R14.reuse, -R26.reuse ;  /* 0x0000000e02957223 */ /* 0x180fe2000001081a */
[-CC-:B------:R-:W-:Y:S01]  /*44c0*/  FFMA.FTZ R2, R121, R14.reuse, -R26.reuse ;  /* 0x0000000e79027223 */ /* 0x180fe2000001081a */
[-CC-:B------:R-:W-:Y:S01]  /*44d0*/  FFMA.FTZ R8, R119, R14.reuse, -R26.reuse ;  /* 0x0000000e77087223 */ /* 0x180fe2000001081a */
[----:B-1----:R-:W-:Y:S01]  /*44e0*/  FADD.FTZ R30, R150, R3 ;  /* 0x00000003961e7221 */ /* 0x002fe20000010000 */
[----:B------:R-:W-:Y:S01]  /*44f0*/  MUFU.EX2 R151, R151 ;  /* 0x0000009700977308 */ /* 0x000fe20000000800 */
[-CC-:B------:R-:W-:Y:S01]  /*4500*/  FFMA.FTZ R145, R43, R14.reuse, -R26.reuse ;  /* 0x0000000e2b917223 */ /* 0x180fe2000001081a */
[-C--:B------:R-:W-:Y:S01]  /*4510*/  FFMA.FTZ R10, R117, R14.reuse, -R26 ;  /* 0x0000000e750a7223 */ /* 0x080fe2000001081a */
[----:B--2---:R-:W-:Y:S01]  /*4520*/  FADD.FTZ R3, R129, R30 ;  /* 0x0000001e81037221 */ /* 0x004fe20000010000 */
[-CC-:B------:R-:W-:Y:S01]  /*4530*/  FFMA.FTZ R147, R13, R14.reuse, -R26.reuse ;  /* 0x0000000e0d937223 */ /* 0x180fe2000001081a */
[-CC-:B------:R-:W-:Y:S01]  /*4540*/  FFMA.FTZ R12, R115, R14.reuse, -R26.reuse ;  /* 0x0000000e730c7223 */ /* 0x180fe2000001081a */
[-CC-:B------:R-:W-:Y:S01]  /*4550*/  FFMA.FTZ R141, R9, R14.reuse, -R26.reuse ;  /* 0x0000000e098d7223 */ /* 0x180fe2000001081a */
[----:B---3--:R-:W-:Y:S01]  /*4560*/  FADD.FTZ R30, R144, R3 ;  /* 0x00000003901e7221 */ /* 0x008fe20000010000 */
[----:B------:R-:W-:Y:S01]  /*4570*/  MUFU.EX2 R149, R149 ;  /* 0x0000009500957308 */ /* 0x000fe20000000800 */
[-CC-:B------:R-:W-:Y:S01]  /*4580*/  FFMA.FTZ R18, R113, R14.reuse, -R26.reuse ;  /* 0x0000000e71127223 */ /* 0x180fe2000001081a */
[-C--:B------:R-:W-:Y:S01]  /*4590*/  FFMA.FTZ R143, R103, R14.reuse, -R26 ;  /* 0x0000000e678f7223 */ /* 0x080fe2000001081a */
[----:B----4-:R-:W-:Y:S01]  /*45a0*/  FADD.FTZ R3, R95, R30 ;  /* 0x0000001e5f037221 */ /* 0x010fe20000010000 */
[-CC-:B------:R-:W-:Y:S01]  /*45b0*/  FFMA.FTZ R28, R21, R14.reuse, -R26.reuse ;  /* 0x0000000e151c7223 */ /* 0x180fe2000001081a */
[-CC-:B------:R-:W-:Y:S01]  /*45c0*/  FFMA.FTZ R20, R111, R14.reuse, -R26.reuse ;  /* 0x0000000e6f147223 */ /* 0x180fe2000001081a */
[-CC-:B------:R-:W-:Y:S01]  /*45d0*/  FFMA.FTZ R137, R25, R14.reuse, -R26.reuse ;  /* 0x0000000e19897223 */ /* 0x180fe2000001081a */
[----:B-----5:R-:W-:Y:S01]  /*45e0*/  FADD.FTZ R32, R146, R3 ;  /* 0x0000000392207221 */ /* 0x020fe20000010000 */
[----:B------:R-:W0:Y:S01]  /*45f0*/  MUFU.EX2 R2, R2 ;  /* 0x0000000200027308 */ /* 0x000e220000000800 */
[-CC-:B------:R-:W-:Y:S01]  /*4600*/  FFMA.FTZ R24, R109, R14.reuse, -R26.reuse ;  /* 0x0000000e6d187223 */ /* 0x180fe2000001081a */
[-C--:B------:R-:W-:Y:S01]  /*4610*/  FFMA.FTZ R139, R99, R14.reuse, -R26 ;  /* 0x0000000e638b7223 */ /* 0x080fe2000001081a */
[----:B------:R-:W-:Y:S01]  /*4620*/  FADD.FTZ R3, R91, R32 ;  /* 0x000000205b037221 */ /* 0x000fe20000010000 */
[-CC-:B------:R-:W-:Y:S01]  /*4630*/  FFMA.FTZ R9, R107, R14.reuse, -R26.reuse ;  /* 0x0000000e6b097223 */ /* 0x180fe2000001081a */
[-CC-:B------:R-:W-:Y:S01]  /*4640*/  FFMA.FTZ R30, R101, R14.reuse, -R26.reuse ;  /* 0x0000000e651e7223 */ /* 0x180fe2000001081a */
[-CC-:B------:R-:W-:Y:S01]  /*4650*/  FFMA.FTZ R135, R105, R14.reuse, -R26.reuse ;  /* 0x0000000e69877223 */ /* 0x180fe2000001081a */
[----:B------:R-:W-:Y:S01]  /*4660*/  FADD.FTZ R32, R140, R3 ;  /* 0x000000038c207221 */ /* 0x000fe20000010000 */
[----:B------:R-:W1:Y:S01]  /*4670*/  MUFU.EX2 R8, R8 ;  /* 0x0000000800087308 */ /* 0x000e620000000800 */
[-CC-:B------:R-:W-:Y:S01]  /*4680*/  FFMA.FTZ R22, R39, R14.reuse, -R26.reuse ;  /* 0x0000000e27167223 */ /* 0x180fe2000001081a */
[-C--:B------:R-:W-:Y:S01]  /*4690*/  FFMA.FTZ R123, R123, R14.reuse, -R26 ;  /* 0x0000000e7b7b7223 */ /* 0x080fe2000001081a */
[----:B------:R-:W-:Y:S01]  /*46a0*/  FADD.FTZ R3, R81, R32 ;  /* 0x0000002051037221 */ /* 0x000fe20000010000 */
[-CC-:B------:R-:W-:Y:S01]  /*46b0*/  FFMA.FTZ R32, R35, R14.reuse, -R26.reuse ;  /* 0x0000000e23207223 */ /* 0x180fe2000001081a */
[-CC-:B------:R-:W-:Y:S01]  /*46c0*/  FFMA.FTZ R45, R45, R14.reuse, -R26.reuse ;  /* 0x0000000e2d2d7223 */ /* 0x180fe2000001081a */
[-C--:B------:R-:W-:Y:S01]  /*46d0*/  FFMA.FTZ R127, R127, R14.reuse, -R26 ;  /* 0x0000000e7f7f7223 */ /* 0x080fe2000001081a */
[----:B------:R-:W-:Y:S01]  /*46e0*/  FADD.FTZ R36, R142, R3 ;  /* 0x000000038e247221 */ /* 0x000fe20000010000 */
[----:B------:R-:W2:Y:S01]  /*46f0*/  MUFU.EX2 R145, R145 ;  /* 0x0000009100917308 */ /* 0x000ea20000000800 */
[----:B0-----:R-:W-:Y:S01]  /*4700*/  FADD.FTZ R34, R149, R2 ;  /* 0x0000000295227221 */ /* 0x001fe20000010000 */
[-C--:B------:R-:W-:Y:S01]  /*4710*/  FFMA.FTZ R49, R49, R14.reuse, -R26 ;  /* 0x0000000e31317223 */ /* 0x080fe2000001081a */
[----:B------:R-:W-:Y:S01]  /*4720*/  FADD.FTZ R13, R77, R36 ;  /* 0x000000244d0d7221 */ /* 0x000fe20000010000 */
[-C--:B------:R-:W-:Y:S01]  /*4730*/  FFMA.FTZ R83, R83, R14.reuse, -R26 ;  /* 0x0000000e53537223 */ /* 0x080fe2000001081a */
[----:B------:R-:W-:Y:S01]  /*4740*/  FADD.FTZ R3, R151, R34 ;  /* 0x0000002297037221 */ /* 0x000fe20000010000 */
[-CC-:B------:R-:W-:Y:S01]  /*4750*/  FFMA.FTZ R85, R85, R14.reuse, -R26.reuse ;  /* 0x0000000e55557223 */ /* 0x180fe2000001081a */
[----:B------:R-:W-:Y:S01]  /*4760*/  FADD.FTZ R36, R136, R13 ;  /* 0x0000000d88247221 */ /* 0x000fe20000010000 */
[----:B------:R-:W0:Y:S01]  /*4770*/  MUFU.EX2 R10, R10 ;  /* 0x0000000a000a7308 */ /* 0x000e220000000800 */
[----:B-1----:R-:W-:Y:S01]  /*4780*/  FADD.FTZ R34, R8, R3 ;  /* 0x0000000308227221 */ /* 0x002fe20000010000 */
[-C--:B------:R-:W-:Y:S01]  /*4790*/  FFMA.FTZ R13, R37, R14.reuse, -R26 ;  /* 0x0000000e250d7223 */ /* 0x080fe2000001081a */
[----:B------:R-:W-:Y:S01]  /*47a0*/  FADD.FTZ R21, R79, R36 ;  /* 0x000000244f157221 */ /* 0x000fe20000010000 */
[-CC-:B------:R-:W-:Y:S01]  /*47b0*/  FFMA.FTZ R75, R75, R14.reuse, -R26.reuse ;  /* 0x0000000e4b4b7223 */ /* 0x180fe2000001081a */
[-CC-:B------:R-:W-:Y:S01]  /*47c0*/  FFMA.FTZ R87, R87, R14.reuse, -R26.reuse ;  /* 0x0000000e57577223 */ /* 0x180fe2000001081a */
[-C--:B------:R-:W-:Y:S01]  /*47d0*/  FFMA.FTZ R73, R73, R14.reuse, -R26 ;  /* 0x0000000e49497223 */ /* 0x080fe2000001081a */
[----:B------:R-:W-:Y:S01]  /*47e0*/  FADD.FTZ R36, R138, R21 ;  /* 0x000000158a247221 */ /* 0x000fe20000010000 */
[----:B------:R-:W1:Y:S01]  /*47f0*/  MUFU.EX2 R147, R147 ;  /* 0x0000009300937308 */ /* 0x000e620000000800 */
[----:B--2---:R-:W-:Y:S01]  /*4800*/  FADD.FTZ R3, R145, R34 ;  /* 0x0000002291037221 */ /* 0x004fe20000010000 */
[----:B------:R-:W-:Y:S01]  /*4810*/  FFMA.FTZ R89, R89, R14, -R26 ;  /* 0x0000000e59597223 */ /* 0x000fe2000001081a */
[----:B------:R-:W-:Y:S01]  /*4820*/  FADD.FTZ R21, R29, R36 ;  /* 0x000000241d157221 */ /* 0x000fe20000010000 */
[----:B------:R-:W-:-:S02]  /*4830*/  F2FP.F16.F32.PACK_AB R149, R2, R149 ;  /* 0x000000950295723e */ /* 0x000fc400000000ff */
[----:B------:R-:W-:Y:S01]  /*4840*/  F2FP.F16.F32.PACK_AB R151, R8, R151 ;  /* 0x000000970897723e */ /* 0x000fe200000000ff */
[----:B------:R-:W-:Y:S01]  /*4850*/  FADD.FTZ R36, R132, R21 ;  /* 0x0000001584247221 */ /* 0x000fe20000010000 */
[----:B------:R-:W2:Y:S01]  /*4860*/  MUFU.EX2 R12, R12 ;  /* 0x0000000c000c7308 */ /* 0x000ea20000000800 */
[C---:B0-----:R-:W-:Y:S01]  /*4870*/  FADD.FTZ R34, R10.reuse, R3 ;  /* 0x000000030a227221 */ /* 0x041fe20000010000 */
[----:B------:R-:W-:Y:S01]  /*4880*/  F2FP.F16.F32.PACK_AB R145, R10, R145 ;  /* 0x000000910a91723e */ /* 0x000fe200000000ff */
[----:B------:R-:W-:Y:S01]  /*4890*/  FADD.FTZ R21, R31, R36 ;  /* 0x000000241f157221 */ /* 0x000fe20000010000 */
[----:B------:R-:W-:Y:S02]  /*48a0*/  F2FP.F16.F32.PACK_AB R148, R133, R148 ;  /* 0x000000948594723e */ /* 0x000fe400000000ff */
[----:B------:R-:W-:Y:S01]  /*48b0*/  F2FP.F16.F32.PACK_AB R150, R129, R150 ;  /* 0x000000968196723e */ /* 0x000fe200000000ff */
[----:B------:R-:W-:Y:S01]  /*48c0*/  FADD.FTZ R36, R134, R21 ;  /* 0x0000001586247221 */ /* 0x000fe20000010000 */
[----:B------:R-:W0:Y:S01]  /*48d0*/  MUFU.EX2 R141, R141 ;  /* 0x0000008d008d7308 */ /* 0x000e220000000800 */
[----:B-1----:R-:W-:Y:S01]  /*48e0*/  FADD.FTZ R3, R147, R34 ;  /* 0x0000002293037221 */ /* 0x002fe20000010000 */
[----:B------:R-:W-:Y:S01]  /*48f0*/  F2FP.F16.F32.PACK_AB R144, R95, R144 ;  /* 0x000000905f90723e */ /* 0x000fe200000000ff */
[----:B------:R-:W-:Y:S01]  /*4900*/  FADD.FTZ R21, R33, R36 ;  /* 0x0000002421157221 */ /* 0x000fe20000010000 */
[----:B------:R-:W-:-:S02]  /*4910*/  F2FP.F16.F32.PACK_AB R146, R91, R146 ;  /* 0x000000925b92723e */ /* 0x000fc400000000ff */
[----:B------:R-:W-:Y:S01]  /*4920*/  F2FP.F16.F32.PACK_AB R140, R81, R140 ;  /* 0x0000008c518c723e */ /* 0x000fe200000000ff */
[----:B------:R-:W-:Y:S01]  /*4930*/  FADD.FTZ R38, R128, R21 ;  /* 0x0000001580267221 */ /* 0x000fe20000010000 */
[----:B------:R-:W1:Y:S01]  /*4940*/  MUFU.EX2 R18, R18 ;  /* 0x0000001200127308 */ /* 0x000e620000000800 */
[----:B--2---:R-:W-:Y:S01]  /*4950*/  FADD.FTZ R34, R12, R3 ;  /* 0x000000030c227221 */ /* 0x004fe20000010000 */
[----:B------:R-:W-:Y:S01]  /*4960*/  F2FP.F16.F32.PACK_AB R142, R77, R142 ;  /* 0x0000008e4d8e723e */ /* 0x000fe200000000ff */
[----:B------:R-:W-:Y:S01]  /*4970*/  FADD.FTZ R21, R51, R38 ;  /* 0x0000002633157221 */ /* 0x000fe20000010000 */
[----:B------:R-:W-:Y:S02]  /*4980*/  F2FP.F16.F32.PACK_AB R136, R79, R136 ;  /* 0x000000884f88723e */ /* 0x000fe400000000ff */
[----:B------:R-:W-:Y:S02]  /*4990*/  F2FP.F16.F32.PACK_AB R138, R29, R138 ;  /* 0x0000008a1d8a723e */ /* 0x000fe400000000ff */
[----:B------:R-:W2:Y:S01]  /*49a0*/  MUFU.EX2 R143, R143 ;  /* 0x0000008f008f7308 */ /* 0x000ea20000000800 */
[----:B0-----:R-:W-:Y:S01]  /*49b0*/  FADD.FTZ R3, R141, R34 ;  /* 0x000000228d037221 */ /* 0x001fe20000010000 */
[----:B------:R-:W-:-:S02]  /*49c0*/  F2FP.F16.F32.PACK_AB R132, R31, R132 ;  /* 0x000000841f84723e */ /* 0x000fc400000000ff */
[----:B------:R-:W-:Y:S02]  /*49d0*/  F2FP.F16.F32.PACK_AB R134, R33, R134 ;  /* 0x000000862186723e */ /* 0x000fe400000000ff */
[----:B------:R-:W-:Y:S02]  /*49e0*/  F2FP.F16.F32.PACK_AB R128, R51, R128 ;  /* 0x000000803380723e */ /* 0x000fe400000000ff */
[----:B------:R-:W0:Y:S01]  /*49f0*/  MUFU.EX2 R20, R20 ;  /* 0x0000001400147308 */ /* 0x000e220000000800 */
[----:B-1----:R-:W-:Y:S01]  /*4a00*/  FADD.FTZ R34, R18, R3 ;  /* 0x0000000312227221 */ /* 0x002fe20000010000 */
[----:B------:R-:W-:Y:S02]  /*4a10*/  F2FP.F16.F32.PACK_AB R147, R12, R147 ;  /* 0x000000930c93723e */ /* 0x000fe400000000ff */
[----:B------:R-:W-:-:S04]  /*4a20*/  F2FP.F16.F32.PACK_AB R141, R18, R141 ;  /* 0x0000008d128d723e */ /* 0x000fc800000000ff */
[----:B------:R-:W1:Y:S01]  /*4a30*/  MUFU.EX2 R137, R137 ;  /* 0x0000008900897308 */ /* 0x000e620000000800 */
[----:B--2---:R-:W-:-:S07]  /*4a40*/  FADD.FTZ R3, R143, R34 ;  /* 0x000000228f037221 */ /* 0x004fce0000010000 */
[----:B------:R-:W2:Y:S01]  /*4a50*/  MUFU.EX2 R24, R24 ;  /* 0x0000001800187308 */ /* 0x000ea20000000800 */
[C---:B0-----:R-:W-:Y:S01]  /*4a60*/  FADD.FTZ R36, R20.reuse, R3 ;  /* 0x0000000314247221 */ /* 0x041fe20000010000 */
[----:B------:R-:W-:-:S06]  /*4a70*/  F2FP.F16.F32.PACK_AB R143, R20, R143 ;  /* 0x0000008f148f723e */ /* 0x000fcc00000000ff */
[----:B------:R-:W0:Y:S01]  /*4a80*/  MUFU.EX2 R139, R139 ;  /* 0x0000008b008b7308 */ /* 0x000e220000000800 */
[----:B-1----:R-:W-:Y:S01]  /*4a90*/  FADD.FTZ R3, R137, R36 ;  /* 0x0000002489037221 */ /* 0x002fe20000010000 */
[----:B------:R-:W-:-:S06]  /*4aa0*/  FADD.FTZ R36, R130, R21 ;  /* 0x0000001582247221 */ /* 0x000fcc0000010000 */
        /* <DEDUP_REMOVED lines=20> */
[----:B------:R-:W-:Y:S01]  /*4bf0*/  F2FP.F16.F32.PACK_AB R133, R30, R9 ;  /* 0x000000091e85723e */ /* 0x000fe200000000ff */
[----:B------:R-:W-:-:S05]  /*4c00*/  VIADD R9, R19, 0xfffffffe ;  /* 0xfffffffe13097836 */ /* 0x000fca0000000000 */
        /* <DEDUP_REMOVED lines=44> */
[----:B------:R-:W-:-:S03]  /*4ed0*/  F2FP.F16.F32.PACK_AB R121, R2, R75 ;  /* 0x0000004b0279723e */ /* 0x000fc600000000ff */
[----:B-1----:R-:W-:-:S04]  /*4ee0*/  FADD.FTZ R7, R73, R10 ;  /* 0x0000000a49077221 */ /* 0x002fc80000010000 */
[C---:B--2---:R-:W-:Y:S01]  /*4ef0*/  FADD.FTZ R2, R8.reuse, R7 ;  /* 0x0000000708027221 */ /* 0x044fe20000010000 */
[----:B------:R-:W-:Y:S01]  /*4f00*/  F2FP.F16.F32.PACK_AB R123, R8, R73 ;  /* 0x00000049087b723e */ /* 0x000fe200000000ff */
[----:B------:R-:W-:Y:S06]  /*4f10*/  @P1 BRA `(.L_x_985) ;  /* 0x00000000004c1947 */ /* 0x000fec0003800000 */
[----:B------:R-:W-:Y:S01]  /*4f20*/  ISETP.LT.AND P1, PT, RZ, UR45, PT ;  /* 0x0000002dff007c0c */ /* 0x000fe2000bf21270 */
[----:B------:R-:W-:-:S12]  /*4f30*/  UIADD3 UR7, UR45, -0x1, URZ ;  /* 0xffffffff2d077890 */ /* 0x000fd8000fffe03f */
[----:B------:R-:W-:Y:S05]  /*4f40*/  @P1 BRA `(.L_x_986) ;  /* 0x0000000000201947 */ /* 0x000fea0003800000 */
[----:B------:R-:W-:Y:S01]  /*4f50*/  ULDC UR14, c[0x0][0x9e4] ;  /* 0x00027900000e7ab9 */ /* 0x000fe20000000800 */
[----:B------:R-:W-:Y:S02]  /*4f60*/  UIADD3 UR7, -UR45, URZ, URZ ;  /* 0x0000003f2d077290 */ /* 0x000fe4000fffe13f */
[----:B------:R-:W-:-:S11]  /*4f70*/  UISETP.NE.AND UP0, UPT, UR14, 0x1, UPT ;  /* 0x000000010e00788c */ /* 0x000fd6000bf05270 */
[----:B------:R-:W-:Y:S02]  /*4f80*/  @UP0 ULDC.64 UR18, c[0x0][0x9e8] ;  /* 0x00027a0000120ab9 */ /* 0x000fe40000000a00 */
[----:B------:R-:W-:-:S04]  /*4f90*/  UIMAD.WIDE.U32 UR10, UR7, UR18, URZ ;  /* 0x00000012070a72a5 */ /* 0x000fc8000f8e003f */
[----:B------:R-:W-:-:S04]  /*4fa0*/  @UP0 USHF.R.U32.HI UR7, URZ, UR19, UR11 ;  /* 0x000000133f070299 */ /* 0x000fc8000801160b */
[----:B------:R-:W-:Y:S01]  /*4fb0*/  ULOP3.LUT UR7, URZ, UR7, URZ, 0x33, !UPT ;  /* 0x000000073f077292 */ /* 0x000fe2000f8e333f */
[----:B------:R-:W-:Y:S11]  /*4fc0*/  BRA `(.L_x_987) ;  /* 0x0000000000147947 */ /* 0x000ff60003800000 */
.L_x_986:
[----:B------:R-:W-:Y:S02]  /*4fd0*/  ULDC UR14, c[0x0][0x9e4] ;  /* 0x00027900000e7ab9 */ /* 0x000fe40000000800 */
[----:B------:R-:W-:-:S11]  /*4fe0*/  UISETP.NE.AND UP0, UPT, UR14, 0x1, UPT ;  /* 0x000000010e00788c */ /* 0x000fd6000bf05270 */
[----:B------:R-:W-:Y:S02]  /*4ff0*/  @UP0 ULDC.64 UR18, c[0x0][0x9e8] ;  /* 0x00027a0000120ab9 */ /* 0x000fe40000000a00 */
[----:B------:R-:W-:-:S04]  /*5000*/  UIMAD.WIDE.U32 UR10, UR7, UR18, URZ ;  /* 0x00000012070a72a5 */ /* 0x000fc8000f8e003f */
[----:B------:R-:W-:-:S12]  /*5010*/  @UP0 USHF.R.U32.HI UR7, URZ, UR19, UR11 ;  /* 0x000000133f070299 */ /* 0x000fd8000801160b */
.L_x_987:
[----:B------:R-:W-:-:S04]  /*5020*/  UIMAD UR7, UR7, UR14, UR14 ;  /* 0x0000000e070772a4 */ /* 0x000fc8000f8e020e */
[----:B------:R-:W-:-:S04]  /*5030*/  UISETP.LT.AND UP0, UPT, UR4, UR7, UPT ;  /* 0x000000070400728c */ /* 0x000fc8000bf01270 */
[----:B------:R-:W-:-:S12]  /*5040*/  USEL UR4, UR4, UR7, UP0 ;  /* 0x0000000704047287 */ /* 0x000fd80008000000 */
.L_x_985:
[----:B------:R-:W-:Y:S01]  /*5050*/  USHF.R.S32.HI UR7, URZ, 0x1f, UR4 ;  /* 0x0000001f3f077899 */ /* 0x000fe20008011404 */
[----:B------:R-:W-:Y:S02]  /*5060*/  CS2R R118, SRZ ;  /* 0x0000000000767805 */ /* 0x000fe4000001ff00 */
[----:B------:R-:W-:Y:S02]  /*5070*/  CS2R R116, SRZ ;  /* 0x0000000000747805 */ /* 0x000fe4000001ff00 */
[----:B------:R-:W-:Y:S01]  /*5080*/  CS2R R114, SRZ ;  /* 0x0000000000727805 */ /* 0x000fe2000001ff00 */
[----:B------:R-:W-:Y:S01]  /*5090*/  ULEA.HI UR7, UR7, UR4, URZ, 0x7 ;  /* 0x0000000407077291 */ /* 0x000fe2000f8f383f */
[----:B------:R-:W-:Y:S02]  /*50a0*/  CS2R R112, SRZ ;  /* 0x0000000000707805 */ /* 0x000fe4000001ff00 */
[----:B------:R-:W-:Y:S01]  /*50b0*/  CS2R R110, SRZ ;  /* 0x00000000006e7805 */ /* 0x000fe2000001ff00 */
[----:B------:R-:W-:Y:S01]  /*50c0*/  UMOV UR4, URZ ;  /* 0x0000003f00047c82 */ /* 0x000fe20008000000 */
[----:B------:R-:W-:Y:S01]  /*50d0*/  USHF.R.S32.HI UR7, URZ, 0x7, UR7 ;  /* 0x000000073f077899 */ /* 0x000fe20008011407 */
[----:B------:R-:W-:-:S02]  /*50e0*/  CS2R R108, SRZ ;  /* 0x00000000006c7805 */ /* 0x000fc4000001ff00 */
[----:B------:R-:W-:Y:S02]  /*50f0*/  CS2R R106, SRZ ;  /* 0x00000000006a7805 */ /* 0x000fe4000001ff00 */
[----:B------:R-:W-:Y:S01]  /*5100*/  CS2R R104, SRZ ;  /* 0x0000000000687805 */ /* 0x000fe2000001ff00 */
[----:B------:R-:W-:Y:S01]  /*5110*/  UISETP.LT.AND UP0, UPT, UR41, UR7, UPT ;  /* 0x000000072900728c */ /* 0x000fe2000bf01270 */
[----:B------:R-:W-:Y:S02]  /*5120*/  CS2R R102, SRZ ;  /* 0x0000000000667805 */ /* 0x000fe4000001ff00 */
[----:B------:R-:W-:Y:S02]  /*5130*/  CS2R R100, SRZ ;  /* 0x0000000000647805 */ /* 0x000fe4000001ff00 */
[----:B------:R-:W-:Y:S01]  /*5140*/  CS2R R98, SRZ ;  /* 0x0000000000627805 */ /* 0x000fe2000001ff00 */
[----:B------:R-:W-:Y:S01]  /*5150*/  USEL UR27, UR41, UR7, !UP0 ;  /* 0x00000007291b7287 */ /* 0x000fe2000c000000 */
[----:B------:R-:W-:-:S02]  /*5160*/  CS2R R96, SRZ ;  /* 0x0000000000607805 */ /* 0x000fc4000001ff00 */
[----:B------:R-:W-:Y:S01]  /*5170*/  CS2R R94, SRZ ;  /* 0x00000000005e7805 */ /* 0x000fe2000001ff00 */
[----:B------:R-:W-:Y:S01]  /*5180*/  UMOV UR7, URZ ;  /* 0x0000003f00077c82 */ /* 0x000fe20008000000 */
[----:B------:R-:W-:Y:S02]  /*5190*/  CS2R R92, SRZ ;  /* 0x00000000005c7805 */ /* 0x000fe4000001ff00 */
[----:B------:R-:W-:Y:S02]  /*51a0*/  CS2R R90, SRZ ;  /* 0x00000000005a7805 */ /* 0x000fe4000001ff00 */
[----:B------:R-:W-:Y:S02]  /*51b0*/  ISETP.GE.AND P1, PT, R9, UR27, PT ;  /* 0x0000001b09007c0c */ /* 0x000fe4000bf26270 */
[----:B------:R-:W-:-:S11]  /*51c0*/  CS2R R88, SRZ ;  /* 0x0000000000587805 */ /* 0x000fd6000001ff00 */
[----:B------:R-:W-:Y:S05]  /*51d0*/  @!P1 BRA `(.L_x_988) ;  /* 0x0000003400a09947 */ /* 0x000fea0003800000 */
[----:B------:R-:W-:Y:S01]  /*51e0*/  IMAD.MOV.U32 R8, RZ, RZ, R11 ;  /* 0x000000ffff087224 */ /* 0x000fe200078e000b */
[----:B------:R-:W-:Y:S01]  /*51f0*/  UMOV UR26, URZ ;  /* 0x0000003f001a7c82 */ /* 0x000fe20008000000 */
[----:B------:R-:W-:Y:S01]  /*5200*/  IMAD.MOV.U32 R7, RZ, RZ, R15 ;  /* 0x000000ffff077224 */ /* 0x000fe200078e000f */
[----:B------:R-:W-:Y:S01]  /*5210*/  UMOV UR25, URZ ;  /* 0x0000003f00197c82 */ /* 0x000fe20008000000 */
[----:B------:R-:W-:Y:S01]  /*5220*/  IMAD.MOV.U32 R119, RZ, RZ, RZ ;  /* 0x000000ffff777224 */ /* 0x000fe200078e00ff */
[----:B------:R-:W-:Y:S01]  /*5230*/  ULDC UR29, c[0x0][0x9e4] ;  /* 0x00027900001d7ab9 */ /* 0x000fe20000000800 */
[----:B------:R-:W-:Y:S01]  /*5240*/  ULDC UR28, c[0x0][0x2f0] ;  /* 0x0000bc00001c7ab9 */ /* 0x000fe20000000800 */
[----:B------:R-:W-:Y:S01]  /*5250*/  ULDC UR30, c[0x0][0x9d8] ;  /* 0x00027600001e7ab9 */ /* 0x000fe20000000800 */
[----:B------:R-:W-:-:S05]  /*5260*/  ULDC UR31, c[0x0][0x9e0] ;  /* 0x00027800001f7ab9 */ /* 0x000fca0000000800 */
.L_x_1007:
[----:B------:R-:W-:Y:S01]  /*5270*/  ISETP.NE.AND P2, PT, RZ, UR42, PT ;  /* 0x0000002aff007c0c */ /* 0x000fe2000bf45270 */
[----:B------:R-:W-:-:S04]  /*5280*/  UISETP.NE.AND UP0, UPT, UR25, 0x1, UPT ;  /* 0x000000011900788c */ /* 0x000fc8000bf05270 */
[----:B------:R-:W-:-:S04]  /*5290*/  USEL UR4, URZ, 0x1, UP0 ;  /* 0x000000013f047887 */ /* 0x000fc80008000000 */
[----:B------:R-:W-:-:S04]  /*52a0*/  ULOP3.LUT UR4, UR26, UR4, URZ, 0x3c, !UPT ;  /* 0x000000041a047292 */ /* 0x000fc8000f8e3c3f */
[----:B------:R-:W-:Y:S08]  /*52b0*/  @P2 BRA `(.L_x_989) ;  /* 0x0000000000382947 */ /* 0x000ff00003800000 */
[----:B------:R-:W-:Y:S05]  /*52c0*/  @!P0 BRA `(.L_x_990) ;  /* 0x0000000000048947 */ /* 0x000fea0003800000 */
[----:B------:R-:W-:Y:S01]  /*52d0*/  BPT.TRAP 0x1 ;  /* 0x000000040000795c */ /* 0x000fe20000300000 */
.L_x_990:
        /* <DEDUP_REMOVED lines=9> */
.L_x_991:
[----:B-1----:R-:W-:Y:S05]  /*5370*/  @P1 BRA `(.L_x_989) ;  /* 0x0000000000081947 */ /* 0x002fea0003800000 */
[----:B------:R-:W1:Y:S02]  /*5380*/  SYNCS.PHASECHK.TRANS64.TRYWAIT P1, [UR7+0x16830], R10 ;  /* 0x0168300aff0075a7 */ /* 0x000e640008020147 */
[----:B-1----:R-:W-:Y:S05]  /*5390*/  @!P1 BRA `(.L_x_992) ;  /* 0x000000ec00a49947 */ /* 0x002fea0003800000 */
.L_x_989:
        /* <DEDUP_REMOVED lines=11> */
[----:B------:R-:W-:-:S03]  /*5450*/  UMOV UR19, 0x40000040 ;  /* 0x4000004000137882 */ /* 0x000fc60000000000 */
[----:B------:R-:W-:Y:S02]  /*5460*/  UIADD3 UR10, UR22, 0x2, URZ ;  /* 0x00000002160a7890 */ /* 0x000fe4000fffe03f */
[----:B------:R-:W-:Y:S02]  /*5470*/  UIADD3 UR14, UR22, 0x4, URZ ;  /* 0x00000004160e7890 */ /* 0x000fe4000fffe03f */
        /* <DEDUP_REMOVED lines=16> */
.L_x_994:
[----:B------:R-:W-:Y:S01]  /*5580*/  ULEA UR10, UR25, UR43, 0x3 ;  /* 0x0000002b190a7291 */ /* 0x000fe2000f8e183f */
[----:B------:R-:W-:-:S05]  /*5590*/  IMAD.U32 R10, RZ, RZ, UR26 ;  /* 0x0000001aff0a7e24 */ /* 0x000fca000f8e00ff */
[----:B------:R-:W-:-:S04]  /*55a0*/  SHF.L.U32 R10, R10, 0x1f, RZ ;  /* 0x0000001f0a0a7819 */ /* 0x000fc800000006ff */
[----:B------:R0:W1:Y:S01]  /*55b0*/  SYNCS.PHASECHK.TRANS64.TRYWAIT P1, [UR10+0x16850], R10 ;  /* 0x0168500aff0075a7 */ /* 0x000062000802014a */
[----:B------:R-:W-:Y:S05]  /*55c0*/  @!P0 BRA `(.L_x_995) ;  /* 0x0000000000048947 */ /* 0x000fea0003800000 */
[----:B------:R-:W-:Y:S01]  /*55d0*/  BPT.TRAP 0x1 ;  /* 0x000000040000795c */ /* 0x000fe20000300000 */
.L_x_995:
[----:B-1----:R-:W-:Y:S05]  /*55e0*/  @P1 BRA `(.L_x_993) ;  /* 0x0000000000081947 */ /* 0x002fea0003800000 */
[----:B------:R-:W1:Y:S02]  /*55f0*/  SYNCS.PHASECHK.TRANS64.TRYWAIT P1, [UR10+0x16850], R10 ;  /* 0x0168500aff0075a7 */ /* 0x000e64000802014a */
[----:B-1----:R-:W-:Y:S05]  /*5600*/  @!P1 BRA `(.L_x_996) ;  /* 0x000000ec00209947 */ /* 0x002fea0003800000 */
.L_x_993:
        /* <DEDUP_REMOVED lines=50> */
.L_x_997:
[----:B------:R-:W-:Y:S01]  /*5930*/  UISETP.NE.AND UP1, UPT, UR40, URZ, UPT ;  /* 0x0000003f2800728c */ /* 0x000fe2000bf25270 */
[----:B------:R-:W-:Y:S01]  /*5940*/  FMUL.FTZ R15, R25, UR30 ;  /* 0x0000001e190f7c20 */ /* 0x000fe20008410000 */
[----:B------:R-:W-:Y:S01]  /*5950*/  FMUL.FTZ R25, R46, UR30 ;  /* 0x0000001e2e197c20 */ /* 0x000fe20008410000 */
[----:B------:R-:W-:Y:S01]  /*5960*/  FMUL.FTZ R12, R30, UR30 ;  /* 0x0000001e1e0c7c20 */ /* 0x000fe20008410000 */
[----:B------:R-:W-:Y:S01]  /*5970*/  FMUL.FTZ R11, R27, UR30 ;  /* 0x0000001e1b0b7c20 */ /* 0x000fe20008410000 */
[----:B------:R-:W-:Y:S01]  /*5980*/  FMUL.FTZ R30, R54, UR30 ;  /* 0x0000001e361e7c20 */ /* 0x000fe20008410000 */
[----:B------:R-:W-:Y:S01]  /*5990*/  PLOP3.LUT P1, PT, PT, PT, UP1, 0x80, 0x0 ;  /* 0x000000000000781c */ /* 0x000fe20003f2f018 */
[----:B------:R-:W-:Y:S01]  /*59a0*/  FMUL.FTZ R54, R65, UR30 ;  /* 0x0000001e41367c20 */ /* 0x000fe20008410000 */
[----:B------:R-:W-:Y:S01]  /*59b0*/  PLOP3.LUT P2, PT, PT, PT, UP1, 0x80, 0x0 ;  /* 0x000000000000781c */ /* 0x000fe20003f4f018 */
[----:B------:R-:W1:Y:S01]  /*59c0*/  LDC R27, c[0x0][0x288] ;  /* 0x0000a200ff1b7b82 */ /* 0x000e620000000800 */
[----:B------:R-:W-:Y:S01]  /*59d0*/  FMUL.FTZ R18, R34, UR30 ;  /* 0x0000001e22127c20 */ /* 0x000fe20008410000 */
[----:B------:R-:W-:Y:S01]  /*59e0*/  @UP1 ULDC UR11, c[0x0][0x44c] ;  /* 0x00011300000b1ab9 */ /* 0x000fe20000000800 */
[----:B------:R-:W-:Y:S01]  /*59f0*/  FMUL.FTZ R65, R69, UR30 ;  /* 0x0000001e45417c20 */ /* 0x000fe20008410000 */
[----:B------:R-:W-:Y:S01]  /*5a00*/  FMUL.FTZ R34, R62, UR30 ;  /* 0x0000001e3e227c20 */ /* 0x000fe20008410000 */
[----:B------:R-:W-:-:S02]  /*5a10*/  IMAD.MOV.U32 R69, RZ, RZ, R6 ;  /* 0x000000ffff457224 */ /* 0x000fc400078e0006 */
[----:B0-----:R-:W-:Y:S01]  /*5a20*/  FMUL.FTZ R10, R26, UR30 ;  /* 0x0000001e1a0a7c20 */ /* 0x001fe20008410000 */
[----:B------:R-:W-:Y:S02]  /*5a30*/  IMAD.SHL.U32 R62, R9, 0x80, RZ ;  /* 0x00000080093e7824 */ /* 0x000fe400078e00ff */
[----:B------:R-:W-:Y:S01]  /*5a40*/  FMUL.FTZ R21, R39, UR30 ;  /* 0x0000001e27157c20 */ /* 0x000fe20008410000 */
[----:B------:R-:W-:Y:S01]  /*5a50*/  FMUL.FTZ R26, R47, UR30 ;  /* 0x0000001e2f1a7c20 */ /* 0x000fe20008410000 */
[----:B------:R-:W-:Y:S01]  /*5a60*/  @P1 IMAD.HI.U32 R46, R6, UR11, RZ ;  /* 0x0000000b062e1c27 */ /* 0x000fe2000f8e00ff */
[----:B------:R-:W-:-:S03]  /*5a70*/  @UP1 ULDC UR11, c[0x0][0x450] ;  /* 0x00011400000b1ab9 */ /* 0x000fc60000000800 */
[----:B------:R-:W-:Y:S01]  /*5a80*/  FMUL.FTZ R39, R71, UR30 ;  /* 0x0000001e47277c20 */ /* 0x000fe20008410000 */
[----:B------:R-:W-:Y:S01]  /*5a90*/  IADD3 R47, -R62, 0x1, RZ ;  /* 0x000000013e2f7810 */ /* 0x000fe20007ffe1ff */
[----:B------:R-:W-:Y:S01]  /*5aa0*/  FMUL.FTZ R120, R28, UR30 ;  /* 0x0000001e1c787c20 */ /* 0x000fe20008410000 */
[----:B------:R-:W-:Y:S01]  /*5ab0*/  @P2 SHF.R.U32.HI R69, RZ, UR11, R46 ;  /* 0x0000000bff452c19 */ /* 0x000fe2000801162e */
[----:B------:R-:W-:Y:S01]  /*5ac0*/  FMUL.FTZ R121, R29, UR30 ;  /* 0x0000001e1d797c20 */ /* 0x000fe20008410000 */
[----:B------:R-:W-:Y:S01]  /*5ad0*/  UISETP.NE.AND UP0, UPT, UR44, URZ, UPT ;  /* 0x0000003f2c00728c */ /* 0x000fe2000bf05270 */
        /* <DEDUP_REMOVED lines=13> */
[----:B------:R-:W-:Y:S01]  /*5bb0*/  ULEA UR10, UR7, UR43, 0x3 ;  /* 0x0000002b070a7291 */ /* 0x000fe2000f8e183f */
        /* <DEDUP_REMOVED lines=38> */
[----:B------:R-:W-:Y:S01]  /*5e20*/  UIADD3 UR10, UR10, 0x16840, URZ ;  /* 0x000168400a0a7890 */ /* 0x000fe2000fffe03f */
[----:B------:R-:W-:Y:S01]  /*5e30*/  PLOP3.LUT P1, PT, PT, PT, UP0, 0x40, 0x0 ;  /* 0x000000000000781c */ /* 0x000fe20003f2e808 */
[----:B------:R-:W2:Y:S01]  /*5e40*/  MUFU.TANH R14, R14 ;  /* 0x0000000e000e7308 */ /* 0x000ea20000002400 */
[----:B------:R-:W-:Y:S01]  /*5e50*/  IMAD R48, R16, UR28, R49 ;  /* 0x0000001c10307c24 */ /* 0x000fe2000f8e0231 */
[----:B------:R-:W-:-:S03]  /*5e60*/  UPRMT UR10, UR5, 0x654, UR10 ;  /* 0x00000654050a7896 */ /* 0x000fc6000800000a */
[----:B-1----:R-:W-:-:S03]  /*5e70*/  IMAD.IADD R48, R48, 0x1, -R27 ;  /* 0x0000000130307824 */ /* 0x002fc600078e0a1b */
[----:B------:R-:W1:Y:S01]  /*5e80*/  MUFU.TANH R15, R15 ;  /* 0x0000000f000f7308 */ /* 0x000e620000002400 */
[C---:B------:R-:W-:Y:S02]  /*5e90*/  VIADD R68, R48.reuse, UR31 ;  /* 0x0000001f30447c36 */ /* 0x040fe40008000000 */
[----:B------:R-:W-:Y:S01]  /*5ea0*/  VIADD R67, R48, UR24 ;  /* 0x0000001830437c36 */ /* 0x000fe20008000000 */
[----:B------:R-:W-:Y:S01]  /*5eb0*/  SYNCS.ARRIVE.TRANS64.RED.A1T0 RZ, [UR10], RZ ;  /* 0x000000ffffff79a7 */ /* 0x000fe2000810040a */
[--C-:B0-----:R-:W-:Y:S02]  /*5ec0*/  IMAD.IADD R70, R68, 0x1, R71.reuse ;  /* 0x0000000144467824 */ /* 0x101fe400078e0247 */
        /* <DEDUP_REMOVED lines=69> */
[----:B------:R-:W-:Y:S01]  /*6320*/  IMAD.U32 R73, RZ, RZ, UR29 ;  /* 0x0000001dff497e24 */ /* 0x000fe2000f8e00ff */
[----:B------:R-:W-:-:S04]  /*6330*/  LOP3.LUT R71, RZ, R71, RZ, 0x33, !PT ;  /* 0x00000047ff477212 */ /* 0x000fc800078e33ff */
[----:B------:R-:W-:-:S13]  /*6340*/  ISETP.NE.AND P1, PT, R73, 0x1, PT ;  /* 0x000000014900780c */ /* 0x000fda0003f25270 */
[----:B------:R-:W1:Y:S02]  /*6350*/  @P1 LDC.64 R48, c[0x0][0x9e8] ;  /* 0x00027a00ff301b82 */ /* 0x000e640000000a00 */
[----:B-1----:R-:W-:-:S05]  /*6360*/  @P1 IMAD.HI.U32 R48, R71, R48, RZ ;  /* 0x0000003047301227 */ /* 0x002fca00078e00ff */
[----:B------:R-:W-:-:S04]  /*6370*/  @P1 SHF.R.U32.HI R71, RZ, R49, R48 ;  /* 0x00000031ff471219 */ /* 0x000fc80000011630 */
[----:B------:R-:W-:Y:S01]  /*6380*/  LOP3.LUT R71, RZ, R71, RZ, 0x33, !PT ;  /* 0x00000047ff477212 */ /* 0x000fe200078e33ff */
[----:B------:R-:W-:Y:S06]  /*6390*/  BRA `(.L_x_1001) ;  /* 0x0000000000147947 */ /* 0x000fec0003800000 */
.L_x_1000:
[----:B------:R-:W-:-:S05]  /*63a0*/  IMAD.U32 R73, RZ, RZ, UR29 ;  /* 0x0000001dff497e24 */ /* 0x000fca000f8e00ff */
[----:B------:R-:W-:-:S13]  /*63b0*/  ISETP.NE.AND P1, PT, R73, 0x1, PT ;  /* 0x000000014900780c */ /* 0x000fda0003f25270 */
[----:B------:R-:W1:Y:S02]  /*63c0*/  @P1 LDC.64 R48, c[0x0][0x9e8] ;  /* 0x00027a00ff301b82 */ /* 0x000e640000000a00 */
[----:B-1----:R-:W-:-:S05]  /*63d0*/  @P1 IMAD.HI.U32 R48, R71, R48, RZ ;  /* 0x0000003047301227 */ /* 0x002fca00078e00ff */
[----:B------:R-:W-:-:S07]  /*63e0*/  @P1 SHF.R.U32.HI R71, RZ, R49, R48 ;  /* 0x00000031ff471219 */ /* 0x000fce0000011630 */
.L_x_1001:
[----:B------:R-:W-:Y:S05]  /*63f0*/  BSYNC B0 ;  /* 0x0000000000007941 */ /* 0x000fea0003800000 */
.L_x_999:
[----:B------:R-:W-:-:S04]  /*6400*/  IMAD R71, R71, R73, -R62 ;  /* 0x0000004947477224 */ /* 0x000fc800078e0a3e */
[----:B------:R-:W-:-:S05]  /*6410*/  IMAD R71, R0, -0x2, R71 ;  /* 0xfffffffe00477824 */ /* 0x000fca00078e0247 */
[----:B------:R-:W-:Y:S02]  /*6420*/  VIADDMNMX R70, R71, R73, R70, PT ;  /* 0x0000004947467246 */ /* 0x000fe40003800146 */
[----:B------:R-:W-:-:S07]  /*6430*/  VIMNMX R72, R72, R71, !PT ;  /* 0x0000004748487248 */ /* 0x000fce0007fe0100 */
.L_x_998:
[----:B------:R-:W-:Y:S01]  /*6440*/  ISETP.GT.AND P1, PT, R9, -0x1, PT ;  /* 0xffffffff0900780c */ /* 0x000fe20003f24270 */
[----:B------:R-:W1:Y:S01]  /*6450*/  SHFL.IDX PT, R73, R69, 0x1, 0x1c1f ;  /* 0x003c1f0045497f89 */ /* 0x000e6200000e0000 */
[----:B------:R-:W-:Y:S02]  /*6460*/  UISETP.NE.AND UP0, UPT, UR44, URZ, UPT ;  /* 0x0000003f2c00728c */ /* 0x000fe4000bf05270 */
[C---:B------:R-:W-:Y:S02]  /*6470*/  ISETP.GT.AND P3, PT, R72.reuse, 0x8, P1 ;  /* 0x000000084800780c */ /* 0x040fe40000f64270 */
[----:B------:R-:W-:Y:S02]  /*6480*/  ISETP.GT.AND P6, PT, R72, RZ, P1 ;  /* 0x000000ff4800720c */ /* 0x000fe40000fc4270 */
[----:B------:R-:W-:Y:S02]  /*6490*/  ISETP.LT.OR P3, PT, R70, 0x9, P3 ;  /* 0x000000094600780c */ /* 0x000fe40001f61670 */
[----:B------:R-:W-:-:S02]  /*64a0*/  ISETP.GT.AND P2, PT, R72, 0x1, P1 ;  /* 0x000000014800780c */ /* 0x000fc40000f44270 */
[----:B------:R-:W-:Y:S02]  /*64b0*/  FSEL R87, R120, -INF , !P3 ;  /* 0xff80000078577808 */ /* 0x000fe40005800000 */
[----:B------:R-:W-:Y:S02]  /*64c0*/  ISETP.GT.AND P3, PT, R72, 0x19, P1 ;  /* 0x000000194800780c */ /* 0x000fe40000f64270 */
[C---:B------:R-:W-:Y:S02]  /*64d0*/  ISETP.LT.OR P6, PT, R70.reuse, 0x1, P6 ;  /* 0x000000014600780c */ /* 0x040fe400037c1670 */
[C---:B------:R-:W-:Y:S02]  /*64e0*/  ISETP.LT.OR P2, PT, R70.reuse, 0x2, P2 ;  /* 0x000000024600780c */ /* 0x040fe40001741670 */
[----:B------:R-:W-:Y:S02]  /*64f0*/  ISETP.LT.OR P3, PT, R70, 0x1a, P3 ;  /* 0x0000001a4600780c */ /* 0x000fe40001f61670 */
[----:B------:R-:W-:-:S02]  /*6500*/  FSEL R77, R14, -INF , !P6 ;  /* 0xff8000000e4d7808 */ /* 0x000fc40007000000 */
[----:B------:R-:W-:Y:S01]  /*6510*/  FSEL R79, R15, -INF , !P2 ;  /* 0xff8000000f4f7808 */ /* 0x000fe20005000000 */
[----:B-1----:R-:W-:Y:S01]  /*6520*/  IMAD.IADD R48, R68, 0x1, R73 ;  /* 0x0000000144307824 */ /* 0x002fe200078e0249 */
[C---:B------:R-:W-:Y:S02]  /*6530*/  ISETP.GT.AND P5, PT, R72.reuse, 0x9, P1 ;  /* 0x000000094800780c */ /* 0x040fe40000fa4270 */
[C---:B------:R-:W-:Y:S02]  /*6540*/  ISETP.GT.AND P4, PT, R72.reuse, 0x10, P1 ;  /* 0x000000104800780c */ /* 0x040fe40000f84270 */
[C---:B------:R-:W-:Y:S02]  /*6550*/  ISETP.GT.AND P6, PT, R72.reuse, 0x11, P1 ;  /* 0x000000114800780c */ /* 0x040fe40000fc4270 */
[----:B------:R-:W-:Y:S02]  /*6560*/  ISETP.GT.AND P2, PT, R72, 0x18, P1 ;  /* 0x000000184800780c */ /* 0x000fe40000f44270 */
[----:B0-----:R-:W-:-:S02]  /*6570*/  FSEL R157, R124, -INF , !P3 ;  /* 0xff8000007c9d7808 */ /* 0x001fc40005800000 */
[----:B------:R-:W-:Y:S02]  /*6580*/  ISETP.GT.AND P3, PT, R72, 0x30, P1 ;  /* 0x000000304800780c */ /* 0x000fe40000f64270 */
[C---:B------:R-:W-:Y:S02]  /*6590*/  ISETP.LT.OR P5, PT, R70.reuse, 0xa, P5 ;  /* 0x0000000a4600780c */ /* 0x040fe40002fa1670 */
[C---:B------:R-:W-:Y:S02]  /*65a0*/  ISETP.LT.OR P4, PT, R70.reuse, 0x11, P4 ;  /* 0x000000114600780c */ /* 0x040fe40002781670 */
[C---:B------:R-:W-:Y:S02]  /*65b0*/  ISETP.LT.OR P6, PT, R70.reuse, 0x12, P6 ;  /* 0x000000124600780c */ /* 0x040fe400037c1670 */
[C---:B------:R-:W-:Y:S02]  /*65c0*/  ISETP.LT.OR P2, PT, R70.reuse, 0x19, P2 ;  /* 0x000000194600780c */ /* 0x040fe40001741670 */
[----:B------:R-:W-:-:S02]  /*65d0*/  ISETP.LT.OR P3, PT, R70, 0x31, P3 ;  /* 0x000000314600780c */ /* 0x000fc40001f61670 */
[----:B------:R-:W-:Y:S02]  /*65e0*/  FSEL R137, R121, -INF , !P5 ;  /* 0xff80000079897808 */ /* 0x000fe40006800000 */
[----:B------:R-:W-:Y:S02]  /*65f0*/  FSEL R139, R123, -INF , !P4 ;  /* 0xff8000007b8b7808 */ /* 0x000fe40006000000 */
[----:B------:R-:W-:Y:S02]  /*6600*/  FSEL R135, R122, -INF , !P6 ;  /* 0xff8000007a877808 */ /* 0x000fe40007000000 */
[----:B------:R-:W-:Y:S02]  /*6610*/  FSEL R145, R125, -INF , !P2 ;  /* 0xff8000007d917808 */ /* 0x000fe40005000000 */
[C---:B------:R-:W-:Y:S02]  /*6620*/  ISETP.GT.AND P5, PT, R72.reuse, 0x20, P1 ;  /* 0x000000204800780c */ /* 0x040fe40000fa4270 */
[----:B------:R-:W-:-:S02]  /*6630*/  ISETP.GT.AND P4, PT, R72, 0x21, P1 ;  /* 0x000000214800780c */ /* 0x000fc40000f84270 */
[C---:B------:R-:W-:Y:S02]  /*6640*/  ISETP.GT.AND P6, PT, R72.reuse, 0x28, P1 ;  /* 0x000000284800780c */ /* 0x040fe40000fc4270 */
[C---:B------:R-:W-:Y:S02]  /*6650*/  ISETP.GT.AND P2, PT, R72.reuse, 0x29, P1 ;  /* 0x000000294800780c */ /* 0x040fe40000f44270 */
[----:B------:R-:W-:Y:S02]  /*6660*/  FSEL R147, R147, -INF , !P3 ;  /* 0xff80000093937808 */ /* 0x000fe40005800000 */
[----:B------:R-:W-:Y:S02]  /*6670*/  ISETP.GT.AND P3, PT, R72, 0x41, P1 ;  /* 0x000000414800780c */ /* 0x000fe40000f64270 */
[C---:B------:R-:W-:Y:S02]  /*6680*/  ISETP.LT.OR P5, PT, R70.reuse, 0x21, P5 ;  /* 0x000000214600780c */ /* 0x040fe40002fa1670 */
[----:B------:R-:W-:-:S02]  /*6690*/  ISETP.LT.OR P4, PT, R70, 0x22, P4 ;  /* 0x000000224600780c */ /* 0x000fc40002781670 */
[C---:B------:R-:W-:Y:S02]  /*66a0*/  ISETP.LT.OR P6, PT, R70.reuse, 0x29, P6 ;  /* 0x000000294600780c */ /* 0x040fe400037c1670 */
[C---:B------:R-:W-:Y:S02]  /*66b0*/  ISETP.LT.OR P2, PT, R70.reuse, 0x2a, P2 ;  /* 0x0000002a4600780c */ /* 0x040fe40001741670 */
[----:B------:R-:W-:Y:S02]  /*66c0*/  ISETP.LT.OR P3, PT, R70, 0x42, P3 ;  /* 0x000000424600780c */ /* 0x000fe40001f61670 */
[----:B------:R-:W-:Y:S02]  /*66d0*/  FSEL R155, R127, -INF , !P5 ;  /* 0xff8000007f9b7808 */ /* 0x000fe40006800000 */
[----:B------:R-:W-:Y:S02]  /*66e0*/  FSEL R153, R126, -INF , !P4 ;  /* 0xff8000007e997808 */ /* 0x000fe40006000000 */
[----:B------:R-:W-:-:S02]  /*66f0*/  FSEL R151, R151, -INF , !P6 ;  /* 0xff80000097977808 */ /* 0x000fc40007000000 */
[----:B------:R-:W-:Y:S02]  /*6700*/  FSEL R149, R149, -INF , !P2 ;  /* 0xff80000095957808 */ /* 0x000fe40005000000 */
[C---:B------:R-:W-:Y:S02]  /*6710*/  ISETP.GT.AND P5, PT, R72.reuse, 0x31, P1 ;  /* 0x000000314800780c */ /* 0x040fe40000fa4270 */
[C---:B------:R-:W-:Y:S02]  /*6720*/  ISETP.GT.AND P4, PT, R72.reuse, 0x38, P1 ;  /* 0x000000384800780c */ /* 0x040fe40000f84270 */
[C---:B------:R-:W-:Y:S02]  /*6730*/  ISETP.GT.AND P6, PT, R72.reuse, 0x39, P1 ;  /* 0x000000394800780c */ /* 0x040fe40000fc4270 */
[----:B------:R-:W-:Y:S02]  /*6740*/  ISETP.GT.AND P2, PT, R72, 0x40, P1 ;  /* 0x000000404800780c */ /* 0x000fe40000f44270 */
[----:B------:R-:W-:-:S02]  /*6750*/  FSEL R127, R52, -INF , !P3 ;  /* 0xff800000347f7808 */ /* 0x000fc40005800000 */
        /* <DEDUP_REMOVED lines=8> */
[----:B------:R-:W-:Y:S01]  /*67e0*/  FSEL R125, R50, -INF , !P6 ;  /* 0xff800000327d7808 */ /* 0x000fe20007000000 */
[----:B------:R-:W-:Y:S01]  /*67f0*/  IMAD.IADD R50, R67, 0x1, R73 ;  /* 0x0000000143327824 */ /* 0x000fe200078e0249 */
[----:B------:R-:W-:Y:S02]  /*6800*/  FSEL R131, R131, -INF , !P2 ;  /* 0xff80000083837808 */ /* 0x000fe40005000000 */
[C---:B------:R-:W-:Y:S02]  /*6810*/  ISETP.GT.AND P5, PT, R72.reuse, 0x48, P1 ;  /* 0x000000484800780c */ /* 0x040fe40000fa4270 */
[----:B------:R-:W-:-:S02]  /*6820*/  ISETP.GT.AND P4, PT, R72, 0x49, P1 ;  /* 0x000000494800780c */ /* 0x000fc40000f84270 */
[C---:B------:R-:W-:Y:S02]  /*6830*/  ISETP.GT.AND P6, PT, R72.reuse, 0x50, P1 ;  /* 0x000000504800780c */ /* 0x040fe40000fc4270 */
[----:B------:R-:W-:Y:S02]  /*6840*/  ISETP.GT.AND P2, PT, R72, 0x51, P1 ;  /* 0x000000514800780c */ /* 0x000fe40000f44270 */
        /* <DEDUP_REMOVED lines=16> */
[----:B------:R-:W-:Y:S02]  /*6950*/  PLOP3.LUT P3, PT, PT, PT, UP0, 0x40, 0x0 ;  /* 0x000000000000781c */ /* 0x000fe40003f6e808 */
[C---:B------:R-:W-:Y:S02]  /*6960*/  ISETP.LT.OR P5, PT, R70.reuse, 0x5a, P5 ;  /* 0x0000005a4600780c */ /* 0x040fe40002fa1670 */
[C---:B------:R-:W-:Y:S02]  /*6970*/  ISETP.LT.OR P4, PT, R70.reuse, 0x61, P4 ;  /* 0x000000614600780c */ /* 0x040fe40002781670 */
[C---:B------:R-:W-:Y:S02]  /*6980*/  ISETP.LT.OR P6, PT, R70.reuse, 0x62, P6 ;  /* 0x000000624600780c */ /* 0x040fe400037c1670 */
[----:B------:R-:W-:Y:S02]  /*6990*/  ISETP.LT.OR P2, PT, R70, 0x69, P2 ;  /* 0x000000694600780c */ /* 0x000fe40001741670 */
[----:B------:R-:W-:-:S02]  /*69a0*/  FSEL R65, R65, -INF , !P5 ;  /* 0xff80000041417808 */ /* 0x000fc40006800000 */
[----:B------:R-:W-:Y:S02]  /*69b0*/  FSEL R63, R63, -INF , !P4 ;  /* 0xff8000003f3f7808 */ /* 0x000fe40006000000 */
[----:B------:R-:W-:Y:S02]  /*69c0*/  FSEL R61, R61, -INF , !P6 ;  /* 0xff8000003d3d7808 */ /* 0x000fe40007000000 */
[----:B------:R-:W-:Y:S02]  /*69d0*/  FSEL R59, R59, -INF , !P2 ;  /* 0xff8000003b3b7808 */ /* 0x000fe40005000000 */
[C---:B------:R-:W-:Y:S02]  /*69e0*/  ISETP.GT.AND P5, PT, R72.reuse, 0x70, P1 ;  /* 0x000000704800780c */ /* 0x040fe40000fa4270 */
[C---:B------:R-:W-:Y:S02]  /*69f0*/  ISETP.GT.AND P4, PT, R72.reuse, 0x71, P1 ;  /* 0x000000714800780c */ /* 0x040fe40000f84270 */
[----:B------:R-:W-:-:S02]  /*6a00*/  ISETP.GT.AND P6, PT, R72, 0x78, P1 ;  /* 0x000000784800780c */ /* 0x000fc40000fc4270 */
[----:B------:R-:W-:Y:S02]  /*6a10*/  ISETP.GT.AND P2, PT, R72, 0x79, P1 ;  /* 0x000000794800780c */ /* 0x000fe40000f44270 */
[C---:B------:R-:W-:Y:S02]  /*6a20*/  ISETP.LT.OR P5, PT, R70.reuse, 0x71, P5 ;  /* 0x000000714600780c */ /* 0x040fe40002fa1670 */
[C---:B------:R-:W-:Y:S02]  /*6a30*/  ISETP.LT.OR P4, PT, R70.reuse, 0x72, P4 ;  /* 0x000000724600780c */ /* 0x040fe40002781670 */
[C---:B------:R-:W-:Y:S02]  /*6a40*/  ISETP.LT.OR P6, PT, R70.reuse, 0x79, P6 ;  /* 0x000000794600780c */ /* 0x040fe400037c1670 */
[----:B------:R-:W-:Y:S02]  /*6a50*/  ISETP.LT.OR P2, PT, R70, 0x7a, P2 ;  /* 0x0000007a4600780c */ /* 0x000fe40001741670 */
[----:B------:R-:W-:-:S02]  /*6a60*/  FSEL R55, R58, -INF , !P5 ;  /* 0xff8000003a377808 */ /* 0x000fc40006800000 */
[----:B------:R-:W-:Y:S02]  /*6a70*/  FSEL R53, R60, -INF , !P4 ;  /* 0xff8000003c357808 */ /* 0x000fe40006000000 */
[----:B------:R-:W-:Y:S02]  /*6a80*/  FSEL R51, R64, -INF , !P6 ;  /* 0xff80000040337808 */ /* 0x000fe40007000000 */
[----:B------:R-:W-:Y:S01]  /*6a90*/  FSEL R49, R66, -INF , !P2 ;  /* 0xff80000042317808 */ /* 0x000fe20005000000 */
[----:B------:R-:W-:Y:S06]  /*6aa0*/  @P3 BRA `(.L_x_1002) ;  /* 0x00000000005c3947 */ /* 0x000fec0003800000 */
        /* <DEDUP_REMOVED lines=8> */
[----:B------:R-:W0:Y:S02]  /*6b30*/  @P2 LDC.64 R14, c[0x0][0x9e8] ;  /* 0x00027a00ff0e2b82 */ /* 0x000e240000000a00 */
[----:B0-----:R-:W-:-:S05]  /*6b40*/  @P2 IMAD.HI.U32 R14, R67, R14, RZ ;  /* 0x0000000e430e2227 */ /* 0x001fca00078e00ff */
[----:B------:R-:W-:-:S04]  /*6b50*/  @P2 SHF.R.U32.HI R67, RZ, R15, R14 ;  /* 0x0000000fff432219 */ /* 0x000fc8000001160e */
[----:B------:R-:W-:Y:S01]  /*6b60*/  LOP3.LUT R67, RZ, R67, RZ, 0x33, !PT ;  /* 0x00000043ff437212 */ /* 0x000fe200078e33ff */
[----:B------:R-:W-:Y:S06]  /*6b70*/  BRA `(.L_x_1005) ;  /* 0x0000000000147947 */ /* 0x000fec0003800000 */
.L_x_1004:
[----:B------:R-:W-:-:S05]  /*6b80*/  IMAD.U32 R52, RZ, RZ, UR29 ;  /* 0x0000001dff347e24 */ /* 0x000fca000f8e00ff */
[----:B------:R-:W-:-:S13]  /*6b90*/  ISETP.NE.AND P2, PT, R52, 0x1, PT ;  /* 0x000000013400780c */ /* 0x000fda0003f45270 */
[----:B------:R-:W0:Y:S02]  /*6ba0*/  @P2 LDC.64 R14, c[0x0][0x9e8] ;  /* 0x00027a00ff0e2b82 */ /* 0x000e240000000a00 */
[----:B0-----:R-:W-:-:S05]  /*6bb0*/  @P2 IMAD.HI.U32 R14, R67, R14, RZ ;  /* 0x0000000e430e2227 */ /* 0x001fca00078e00ff */
[----:B------:R-:W-:-:S07]  /*6bc0*/  @P2 SHF.R.U32.HI R67, RZ, R15, R14 ;  /* 0x0000000fff432219 */ /* 0x000fce000001160e */
.L_x_1005:
[----:B------:R-:W-:Y:S05]  /*6bd0*/  BSYNC B0 ;  /* 0x0000000000007941 */ /* 0x000fea0003800000 */
.L_x_1003:
[----:B------:R-:W-:-:S04]  /*6be0*/  IMAD R67, R67, R52, -R62 ;  /* 0x0000003443437224 */ /* 0x000fc800078e0a3e */
[----:B------:R-:W-:-:S05]  /*6bf0*/  IMAD R67, R0, -0x2, R67 ;  /* 0xfffffffe00437824 */ /* 0x000fca00078e0243 */
[----:B------:R-:W-:Y:S02]  /*6c00*/  VIADDMNMX R48, R67, R52, R48, PT ;  /* 0x0000003443307246 */ /* 0x000fe40003800130 */
[----:B------:R-:W-:-:S07]  /*6c10*/  VIMNMX R50, R50, R67, !PT ;  /* 0x0000004332327248 */ /* 0x000fce0007fe0100 */
.L_x_1002:
[----:B------:R-:W-:Y:S02]  /*6c20*/  FMNMX.FTZ R14, R77, R7, !PT ;  /* 0x000000074d0e7209 */ /* 0x000fe40007810000 */
[C---:B------:R-:W-:Y:S02]  /*6c30*/  ISETP.GT.AND P6, PT, R50.reuse, 0x1, P1 ;  /* 0x000000013200780c */ /* 0x040fe40000fc4270 */
[----:B------:R-:W-:Y:S02]  /*6c40*/  FMNMX.FTZ R14, R79, R14, !PT ;  /* 0x0000000e4f0e7209 */ /* 0x000fe40007810000 */
[----:B------:R-:W-:Y:S02]  /*6c50*/  ISETP.GT.AND P3, PT, R50, 0x8, P1 ;  /* 0x000000083200780c */ /* 0x000fe40000f64270 */
[----:B------:R-:W-:Y:S02]  /*6c60*/  FMNMX.FTZ R14, R87, R14, !PT ;  /* 0x0000000e570e7209 */ /* 0x000fe40007810000 */
[----:B------:R-:W-:-:S02]  /*6c70*/  ISETP.LT.OR P6, PT, R48, 0x2, P6 ;  /* 0x000000023000780c */ /* 0x000fc400037c1670 */
[----:B------:R-:W-:Y:S02]  /*6c80*/  FMNMX.FTZ R14, R137, R14, !PT ;  /* 0x0000000e890e7209 */ /* 0x000fe40007810000 */
[----:B------:R-:W-:Y:S02]  /*6c90*/  ISETP.GT.AND P5, PT, R50, 0x10, P1 ;  /* 0x000000103200780c */ /* 0x000fe40000fa4270 */
[----:B------:R-:W-:Y:S02]  /*6ca0*/  FMNMX.FTZ R14, R139, R14, !PT ;  /* 0x0000000e8b0e7209 */ /* 0x000fe40007810000 */
[----:B------:R-:W-:Y:S02]  /*6cb0*/  ISETP.LT.OR P3, PT, R48, 0x9, P3 ;  /* 0x000000093000780c */ /* 0x000fe40001f61670 */
[----:B------:R-:W-:Y:S02]  /*6cc0*/  FMNMX.FTZ R14, R135, R14, !PT ;  /* 0x0000000e870e7209 */ /* 0x000fe40007810000 */
[----:B------:R-:W-:-:S02]  /*6cd0*/  FSEL R67, R11, -INF , !P6 ;  /* 0xff8000000b437808 */ /* 0x000fc40007000000 */
[----:B------:R-:W-:Y:S02]  /*6ce0*/  FMNMX.FTZ R14, R145, R14, !PT ;  /* 0x0000000e910e7209 */ /* 0x000fe40007810000 */
[----:B------:R-:W-:Y:S02]  /*6cf0*/  ISETP.LT.OR P5, PT, R48, 0x11, P5 ;  /* 0x000000113000780c */ /* 0x000fe40002fa1670 */
[----:B------:R-:W-:Y:S02]  /*6d00*/  FMNMX.FTZ R14, R157, R14, !PT ;  /* 0x0000000e9d0e7209 */ /* 0x000fe40007810000 */
[----:B------:R-:W-:Y:S02]  /*6d10*/  FSEL R73, R12, -INF , !P3 ;  /* 0xff8000000c497808 */ /* 0x000fe40005800000 */
[----:B------:R-:W-:Y:S02]  /*6d20*/  FMNMX.FTZ R14, R155, R14, !PT ;  /* 0x0000000e9b0e7209 */ /* 0x000fe40007810000 */
[----:B------:R-:W-:-:S02]  /*6d30*/  ISETP.GT.AND P3, PT, R50, 0x18, P1 ;  /* 0x000000183200780c */ /* 0x000fc40000f64270 */
[----:B------:R-:W-:Y:S02]  /*6d40*/  FMNMX.FTZ R14, R153, R14, !PT ;  /* 0x0000000e990e7209 */ /* 0x000fe40007810000 */
[----:B------:R-:W-:Y:S02]  /*6d50*/  FSEL R75, R18, -INF , !P5 ;  /* 0xff800000124b7808 */ /* 0x000fe40006800000 */
[----:B------:R-:W-:Y:S02]  /*6d60*/  FMNMX.FTZ R14, R151, R14, !PT ;  /* 0x0000000e970e7209 */ /* 0x000fe40007810000 */
[----:B------:R-:W-:Y:S02]  /*6d70*/  ISETP.GT.AND P5, PT, R50, 0x20, P1 ;  /* 0x000000203200780c */ /* 0x000fe40000fa4270 */
[----:B------:R-:W-:Y:S02]  /*6d80*/  FMNMX.FTZ R14, R149, R14, !PT ;  /* 0x0000000e950e7209 */ /* 0x000fe40007810000 */
[----:B------:R-:W-:-:S02]  /*6d90*/  ISETP.LT.OR P3, PT, R48, 0x19, P3 ;  /* 0x000000193000780c */ /* 0x000fc40001f61670 */
[----:B------:R-:W-:Y:S02]  /*6da0*/  FMNMX.FTZ R14, R147, R14, !PT ;  /* 0x0000000e930e7209 */ /* 0x000fe40007810000 */
[----:B------:R-:W-:Y:S02]  /*6db0*/  ISETP.LT.OR P5, PT, R48, 0x21, P5 ;  /* 0x000000213000780c */ /* 0x000fe40002fa1670 */
[----:B------:R-:W-:Y:S02]  /*6dc0*/  FMNMX.FTZ R14, R121, R14, !PT ;  /* 0x0000000e790e7209 */ /* 0x000fe40007810000 */
[----:B------:R-:W-:Y:S02]  /*6dd0*/  FSEL R81, R24, -INF , !P5 ;  /* 0xff80000018517808 */ /* 0x000fe40006800000 */
[----:B------:R-:W-:Y:S02]  /*6de0*/  FMNMX.FTZ R14, R123, R14, !PT ;  /* 0x0000000e7b0e7209 */ /* 0x000fe40007810000 */
[----:B------:R-:W-:-:S02]  /*6df0*/  ISETP.GT.AND P5, PT, R50, RZ, P1 ;  /* 0x000000ff3200720c */ /* 0x000fc40000fa4270 */
[----:B------:R-:W-:Y:S02]  /*6e00*/  FMNMX.FTZ R14, R125, R14, !PT ;  /* 0x0000000e7d0e7209 */ /* 0x000fe40007810000 */
[----:B------:R-:W-:Y:S02]  /*6e10*/  ISETP.LT.OR P5, PT, R48, 0x1, P5 ;  /* 0x000000013000780c */ /* 0x000fe40002fa1670 */
[----:B------:R-:W-:Y:S02]  /*6e20*/  FMNMX.FTZ R14, R131, R14, !PT ;  /* 0x0000000e830e7209 */ /* 0x000fe40007810000 */
[----:B------:R-:W-:Y:S02]  /*6e30*/  ISETP.GT.AND P4, PT, R50, 0x9, P1 ;  /* 0x000000093200780c */ /* 0x000fe40000f84270 */
[----:B------:R-:W-:Y:S02]  /*6e40*/  FMNMX.FTZ R14, R127, R14, !PT ;  /* 0x0000000e7f0e7209 */ /* 0x000fe40007810000 */
[----:B------:R-:W-:-:S02]  /*6e50*/  ISETP.LT.OR P4, PT, R48, 0xa, P4 ;  /* 0x0000000a3000780c */ /* 0x000fc40002781670 */
[----:B------:R-:W-:Y:S02]  /*6e60*/  FMNMX.FTZ R14, R129, R14, !PT ;  /* 0x0000000e810e7209 */ /* 0x000fe40007810000 */
[----:B------:R-:W-:Y:S02]  /*6e70*/  ISETP.GT.AND P2, PT, R50, 0x11, P1 ;  /* 0x000000113200780c */ /* 0x000fe40000f44270 */
[----:B------:R-:W-:Y:S02]  /*6e80*/  FMNMX.FTZ R14, R85, R14, !PT ;  /* 0x0000000e550e7209 */ /* 0x000fe40007810000 */
[----:B------:R-:W-:Y:S02]  /*6e90*/  FSEL R13, R13, -INF , !P4 ;  /* 0xff8000000d0d7808 */ /* 0x000fe40006000000 */
        /* <DEDUP_REMOVED lines=11> */
[----:B------:R-:W-:Y:S02]  /*6f50*/  ISETP.LT.OR P2, PT, R48, 0x22, P2 ;  /* 0x000000223000780c */ /* 0x000fe40001741670 */
[----:B------:R-:W-:-:S04]  /*6f60*/  FMNMX.FTZ R14, R59, R14, !PT ;  /* 0x0000000e3b0e7209 */ /* 0x000fc80007810000 */
[----:B------:R-:W-:-:S04]  /*6f70*/  FMNMX.FTZ R14, R57, R14, !PT ;  /* 0x0000000e390e7209 */ /* 0x000fc80007810000 */
[----:B------:R-:W-:-:S04]  /*6f80*/  FMNMX.FTZ R14, R55, R14, !PT ;  /* 0x0000000e370e7209 */ /* 0x000fc80007810000 */
[----:B------:R-:W-:-:S04]  /*6f90*/  FMNMX.FTZ R14, R53, R14, !PT ;  /* 0x0000000e350e7209 */ /* 0x000fc80007810000 */
[----:B------:R-:W-:-:S04]  /*6fa0*/  FMNMX.FTZ R14, R51, R14, !PT ;  /* 0x0000000e330e7209 */ /* 0x000fc80007810000 */
[----:B------:R-:W-:Y:S02]  /*6fb0*/  FMNMX.FTZ R52, R49, R14, !PT ;  /* 0x0000000e31347209 */ /* 0x000fe40007810000 */
[----:B------:R-:W0:Y:S03]  /*6fc0*/  LDC R14, c[0x0][0x988] ;  /* 0x00026200ff0e7b82 */ /* 0x000e260000000800 */
[----:B------:R-:W1:Y:S02]  /*6fd0*/  SHFL.BFLY PT, R15, R52, 0x2, 0x1f ;  /* 0x0c401f00340f7f89 */ /* 0x000e6400000e0000 */
[----:B-1----:R-:W-:-:S05]  /*6fe0*/  FMNMX.FTZ R54, R52, R15, !PT ;  /* 0x0000000f34367209 */ /* 0x002fca0007810000 */
[----:B------:R-:W1:Y:S02]  /*6ff0*/  SHFL.BFLY PT, R15, R54, 0x1, 0x1f ;  /* 0x0c201f00360f7f89 */ /* 0x000e6400000e0000 */
[----:B-1----:R-:W-:-:S04]  /*7000*/  FMNMX.FTZ R15, R54, R15, !PT ;  /* 0x0000000f360f7209 */ /* 0x002fc80007810000 */
[C---:B------:R-:W-:Y:S01]  /*7010*/  FSETP.NEU.FTZ.AND P6, PT, R15.reuse, -INF , PT ;  /* 0xff8000000f00780b */ /* 0x040fe20003fdd000 */
[----:B0-----:R-:W-:-:S03]  /*7020*/  FMUL.FTZ R11, R15, R14 ;  /* 0x0000000e0f0b7220 */ /* 0x001fc60000410000 */
[----:B------:R-:W-:Y:S02]  /*7030*/  FSEL R18, R15, RZ, P6 ;  /* 0x000000ff0f127208 */ /* 0x000fe40003000000 */
[----:B------:R-:W-:-:S03]  /*7040*/  FSEL R12, R11, RZ, P6 ;  /* 0x000000ff0b0c7208 */ /* 0x000fc60003000000 */
[----:B------:R-:W-:Y:S02]  /*7050*/  FADD.FTZ R7, -R18, R7 ;  /* 0x0000000712077221 */ /* 0x000fe40000010100 */
[-CC-:B------:R-:W-:Y:S01]  /*7060*/  FFMA.FTZ R148, R77, R14.reuse, -R12.reuse ;  /* 0x0000000e4d947223 */ /* 0x180fe2000001080c */
[----:B------:R-:W-:Y:S01]  /*7070*/  FSEL R77, R20, -INF , !P3 ;  /* 0xff800000144d7808 */ /* 0x000fe20005800000 */
[-CC-:B------:R-:W-:Y:S01]  /*7080*/  FFMA.FTZ R11, R79, R14.reuse, -R12.reuse ;  /* 0x0000000e4f0b7223 */ /* 0x180fe2000001080c */
[----:B------:R-:W-:Y:S01]  /*7090*/  ISETP.GT.AND P3, PT, R50, 0x28, P1 ;  /* 0x000000283200780c */ /* 0x000fe20000f64270 */
[-CC-:B------:R-:W-:Y:S01]  /*70a0*/  FFMA.FTZ R150, R87, R14.reuse, -R12.reuse ;  /* 0x0000000e57967223 */ /* 0x180fe2000001080c */
[----:B------:R-:W-:Y:S01]  /*70b0*/  FSEL R79, R21, -INF , !P4 ;  /* 0xff800000154f7808 */ /* 0x000fe20006000000 */
[-CC-:B------:R-:W-:Y:S01]  /*70c0*/  FFMA.FTZ R144, R139, R14.reuse, -R12.reuse ;  /* 0x0000000e8b907223 */ /* 0x180fe2000001080c */
[----:B------:R-:W-:Y:S01]  /*70d0*/  ISETP.LT.OR P3, PT, R48, 0x29, P3 ;  /* 0x000000293000780c */ /* 0x000fe20001f61670 */
[-CC-:B------:R-:W-:Y:S01]  /*70e0*/  FFMA.FTZ R146, R145, R14.reuse, -R12.reuse ;  /* 0x0000000e91927223 */ /* 0x180fe2000001080c */
[----:B------:R-:W-:Y:S01]  /*70f0*/  ISETP.GT.AND P4, PT, R50, 0x29, P1 ;  /* 0x000000293200780c */ /* 0x000fe20000f84270 */
[----:B------:R0:W-:Y:S01]  /*7100*/  MUFU.EX2 R21, R11 ;  /* 0x0000000b00157308 */ /* 0x0001e20000000800 */
[----:B------:R-:W-:Y:S01]  /*7110*/  FSEL R133, R25, -INF , !P3 ;  /* 0xff80000019857808 */ /* 0x000fe20005800000 */
[-CC-:B------:R-:W-:Y:S01]  /*7120*/  FFMA.FTZ R25, R137, R14.reuse, -R12.reuse ;  /* 0x0000000e89197223 */ /* 0x180fe2000001080c */
[----:B------:R-:W-:Y:S01]  /*7130*/  FSEL R137, R10, -INF , !P5 ;  /* 0xff8000000a897808 */ /* 0x000fe20006800000 */
[-CC-:B------:R-:W-:Y:S01]  /*7140*/  FFMA.FTZ R140, R155, R14.reuse, -R12.reuse ;  /* 0x0000000e9b8c7223 */ /* 0x180fe2000001080c */
[----:B------:R-:W-:Y:S01]  /*7150*/  FSEL R87, R22, -INF , !P2 ;  /* 0xff80000016577808 */ /* 0x000fe20005000000 */
[--C-:B------:R-:W-:Y:S01]  /*7160*/  FFMA.FTZ R142, R151, R14, -R12.reuse ;  /* 0x0000000e978e7223 */ /* 0x100fe2000001080c */
[----:B------:R-:W-:Y:S01]  /*7170*/  FMNMX.FTZ R10, R137, R8, !PT ;  /* 0x00000008890a7209 */ /* 0x000fe20007810000 */
[-CC-:B------:R-:W-:Y:S01]  /*7180*/  FFMA.FTZ R136, R147, R14.reuse, -R12.reuse ;  /* 0x0000000e93887223 */ /* 0x180fe2000001080c */
[----:B------:R-:W-:Y:S01]  /*7190*/  ISETP.GT.AND P2, PT, R50, 0x30, P1 ;  /* 0x000000303200780c */ /* 0x000fe20000f44270 */
[--C-:B------:R-:W-:Y:S01]  /*71a0*/  FFMA.FTZ R138, R123, R14, -R12.reuse ;  /* 0x0000000e7b8a7223 */ /* 0x100fe2000001080c */
[----:B------:R-:W-:Y:S01]  /*71b0*/  FMNMX.FTZ R10, R67, R10, !PT ;  /* 0x0000000a430a7209 */ /* 0x000fe20007810000 */
[-CC-:B------:R-:W-:Y:S01]  /*71c0*/  FFMA.FTZ R132, R131, R14.reuse, -R12.reuse ;  /* 0x0000000e83847223 */ /* 0x180fe2000001080c */
[----:B------:R-:W-:Y:S01]  /*71d0*/  ISETP.LT.OR P4, PT, R48, 0x2a, P4 ;  /* 0x0000002a3000780c */ /* 0x000fe20002781670 */
        /* <DEDUP_REMOVED lines=19> */
[----:B------:R-:W-:Y:S01]  /*7310*/  FSEL R141, R28, -INF , !P2 ;  /* 0xff8000001c8d7808 */ /* 0x000fe20005000000 */
[----:B------:R-:W-:Y:S01]  /*7320*/  FFMA.FTZ R49, R49, R14, -R12 ;  /* 0x0000000e31317223 */ /* 0x000fe2000001080c */
[----:B------:R-:W-:Y:S01]  /*7330*/  FMNMX.FTZ R10, R79, R10, !PT ;  /* 0x0000000a4f0a7209 */ /* 0x000fe20007810000 */
[----:B------:R-:W-:Y:S01]  /*7340*/  FMUL.FTZ R7, R7, R14 ;  /* 0x0000000e07077220 */ /* 0x000fe20000410000 */
[----:B------:R-:W-:Y:S01]  /*7350*/  ISETP.LT.OR P3, PT, R48, 0x32, P3 ;  /* 0x000000323000780c */ /* 0x000fe20001f61670 */
[----:B------:R-:W-:Y:S01]  /*7360*/  MUFU.EX2 R148, R148 ;  /* 0x0000009400947308 */ /* 0x000fe20000000800 */
[----:B------:R-:W-:-:S02]  /*7370*/  FMNMX.FTZ R10, R81, R10, !PT ;  /* 0x0000000a510a7209 */ /* 0x000fc40007810000 */
[----:B------:R-:W-:Y:S02]  /*7380*/  ISETP.GT.AND P4, PT, R50, 0x39, P1 ;  /* 0x000000393200780c */ /* 0x000fe40000f84270 */
[----:B------:R-:W-:Y:S02]  /*7390*/  FMNMX.FTZ R10, R87, R10, !PT ;  /* 0x0000000a570a7209 */ /* 0x000fe40007810000 */
[----:B------:R-:W-:Y:S01]  /*73a0*/  ISETP.LT.OR P5, PT, R48, 0x39, P5 ;  /* 0x000000393000780c */ /* 0x000fe20002fa1670 */
[----:B------:R-:W1:Y:S01]  /*73b0*/  MUFU.EX2 R7, R7 ;  /* 0x0000000700077308 */ /* 0x000e620000000800 */
[----:B------:R-:W-:Y:S02]  /*73c0*/  FMNMX.FTZ R10, R133, R10, !PT ;  /* 0x0000000a850a7209 */ /* 0x000fe40007810000 */
[----:B------:R-:W-:Y:S01]  /*73d0*/  FSEL R143, R29, -INF , !P3 ;  /* 0xff8000001d8f7808 */ /* 0x000fe20005800000 */
[----:B------:R-:W-:Y:S01]  /*73e0*/  FFMA.FTZ R29, R157, R14, -R12 ;  /* 0x0000000e9d1d7223 */ /* 0x000fe2000001080c */
[----:B------:R-:W-:-:S02]  /*73f0*/  FMNMX.FTZ R10, R139, R10, !PT ;  /* 0x0000000a8b0a7209 */ /* 0x000fc40007810000 */
[----:B------:R-:W-:Y:S01]  /*7400*/  ISETP.GT.AND P2, PT, R50, 0x40, P1 ;  /* 0x000000403200780c */ /* 0x000fe20000f44270 */
[----:B------:R-:W-:Y:S01]  /*7410*/  MUFU.EX2 R150, R150 ;  /* 0x0000009600967308 */ /* 0x000fe20000000800 */
[----:B------:R-:W-:Y:S02]  /*7420*/  FMNMX.FTZ R10, R141, R10, !PT ;  /* 0x0000000a8d0a7209 */ /* 0x000fe40007810000 */
[----:B------:R-:W-:Y:S02]  /*7430*/  FSEL R145, R30, -INF , !P5 ;  /* 0xff8000001e917808 */ /* 0x000fe40006800000 */
[----:B------:R-:W-:Y:S02]  /*7440*/  ISETP.LT.OR P4, PT, R48, 0x3a, P4 ;  /* 0x0000003a3000780c */ /* 0x000fe40002781670 */
[----:B------:R-:W-:Y:S01]  /*7450*/  FMNMX.FTZ R10, R143, R10, !PT ;  /* 0x0000000a8f0a7209 */ /* 0x000fe20007810000 */
[----:B------:R-:W-:Y:S01]  /*7460*/  MUFU.EX2 R25, R25 ;  /* 0x0000001900197308 */ /* 0x000fe20000000800 */
[----:B------:R-:W-:-:S02]  /*7470*/  ISETP.GT.AND P3, PT, R50, 0x41, P1 ;  /* 0x000000413200780c */ /* 0x000fc40000f64270 */
[----:B------:R-:W-:Y:S02]  /*7480*/  ISETP.LT.OR P2, PT, R48, 0x41, P2 ;  /* 0x000000413000780c */ /* 0x000fe40001741670 */
[----:B------:R-:W-:Y:S01]  /*7490*/  FSEL R157, R31, -INF , !P4 ;  /* 0xff8000001f9d7808 */ /* 0x000fe20006000000 */
[----:B------:R-:W-:Y:S01]  /*74a0*/  FFMA.FTZ R31, R153, R14, -R12 ;  /* 0x0000000e991f7223 */ /* 0x000fe2000001080c */
[----:B------:R-:W-:Y:S01]  /*74b0*/  FMNMX.FTZ R10, R145, R10, !PT ;  /* 0x0000000a910a7209 */ /* 0x000fe20007810000 */
[----:B------:R-:W-:Y:S01]  /*74c0*/  MUFU.EX2 R144, R144 ;  /* 0x0000009000907308 */ /* 0x000fe20000000800 */
[----:B------:R-:W-:Y:S02]  /*74d0*/  ISETP.GT.AND P5, PT, R50, 0x48, P1 ;  /* 0x000000483200780c */ /* 0x000fe40000fa4270 */
[----:B------:R-:W-:Y:S02]  /*74e0*/  FSEL R32, R32, -INF , !P2 ;  /* 0xff80000020207808 */ /* 0x000fe40005000000 */
[----:B------:R-:W-:-:S02]  /*74f0*/  ISETP.LT.OR P3, PT, R48, 0x42, P3 ;  /* 0x000000423000780c */ /* 0x000fc40001f61670 */
[----:B0-----:R-:W-:Y:S01]  /*7500*/  FMNMX.FTZ R11, R157, R10, !PT ;  /* 0x0000000a9d0b7209 */ /* 0x001fe20007810000 */
[----:B------:R-:W-:Y:S01]  /*7510*/  MUFU.EX2 R135, R135 ;  /* 0x0000008700877308 */ /* 0x000fe20000000800 */
[----:B------:R-:W-:Y:S02]  /*7520*/  ISETP.GT.AND P4, PT, R50, 0x49, P1 ;  /* 0x000000493200780c */ /* 0x000fe40000f84270 */
[----:B------:R-:W-:Y:S02]  /*7530*/  ISETP.LT.OR P5, PT, R48, 0x49, P5 ;  /* 0x000000493000780c */ /* 0x000fe40002fa1670 */
[----:B------:R-:W-:Y:S01]  /*7540*/  FSEL R155, R33, -INF , !P3 ;  /* 0xff800000219b7808 */ /* 0x000fe20005800000 */
[----:B------:R-:W-:Y:S01]  /*7550*/  FFMA.FTZ R33, R149, R14, -R12 ;  /* 0x0000000e95217223 */ /* 0x000fe2000001080c */
[----:B------:R-:W-:Y:S01]  /*7560*/  FMNMX.FTZ R10, R32, R11, !PT ;  /* 0x0000000b200a7209 */ /* 0x000fe20007810000 */
[----:B------:R-:W-:Y:S01]  /*7570*/  MUFU.EX2 R146, R146 ;  /* 0x0000009200927308 */ /* 0x000fe20000000800 */
[----:B------:R-:W-:-:S02]  /*7580*/  ISETP.GT.AND P2, PT, R50, 0x50, P1 ;  /* 0x000000503200780c */ /* 0x000fc40000f44270 */
[----:B------:R-:W-:Y:S01]  /*7590*/  FSEL R153, R34, -INF , !P5 ;  /* 0xff80000022997808 */ /* 0x000fe20006800000 */
[----:B-1----:R-:W-:Y:S01]  /*75a0*/  FFMA.FTZ R34, R7, R3, R148 ;  /* 0x0000000307227223 */ /* 0x002fe20000010094 */
[----:B------:R-:W-:Y:S02]  /*75b0*/  ISETP.LT.OR P4, PT, R48, 0x4a, P4 ;  /* 0x0000004a3000780c */ /* 0x000fe40002781670 */
[----:B------:R-:W-:Y:S01]  /*75c0*/  FMNMX.FTZ R10, R155, R10, !PT ;  /* 0x0000000a9b0a7209 */ /* 0x000fe20007810000 */
[----:B------:R-:W-:Y:S01]  /*75d0*/  FADD.FTZ R3, R21, R34 ;  /* 0x0000002215037221 */ /* 0x000fe20000010000 */
[----:B------:R-:W-:Y:S01]  /*75e0*/  ISETP.GT.AND P3, PT, R50, 0x51, P1 ;  /* 0x000000513200780c */ /* 0x000fe20000f64270 */
[----:B------:R-:W-:Y:S01]  /*75f0*/  MUFU.EX2 R29, R29 ;  /* 0x0000001d001d7308 */ /* 0x000fe20000000800 */
[----:B------:R-:W-:Y:S02]  /*7600*/  ISETP.LT.OR P2, PT, R48, 0x51, P2 ;  /* 0x000000513000780c */ /* 0x000fe40001741670 */
[----:B------:R-:W-:Y:S01]  /*7610*/  FSEL R151, R35, -INF , !P4 ;  /* 0xff80000023977808 */ /* 0x000fe20006000000 */
[----:B------:R-:W-:Y:S01]  /*7620*/  FFMA.FTZ R35, R121, R14, -R12 ;  /* 0x0000000e79237223 */ /* 0x000fe2000001080c */
[----:B------:R-:W-:-:S02]  /*7630*/  FMNMX.FTZ R10, R153, R10, !PT ;  /* 0x0000000a990a7209 */ /* 0x000fc40007810000 */
[----:B------:R-:W-:Y:S01]  /*7640*/  ISETP.GT.AND P5, PT, R50, 0x58, P1 ;  /* 0x000000583200780c */ /* 0x000fe20000fa4270 */
[----:B------:R-:W-:Y:S01]  /*7650*/  MUFU.EX2 R140, R140 ;  /* 0x0000008c008c7308 */ /* 0x000fe20000000800 */
[----:B------:R-:W-:Y:S02]  /*7660*/  FSEL R36, R36, -INF , !P2 ;  /* 0xff80000024247808 */ /* 0x000fe40005000000 */
[----:B------:R-:W-:Y:S02]  /*7670*/  ISETP.LT.OR P3, PT, R48, 0x52, P3 ;  /* 0x000000523000780c */ /* 0x000fe40001f61670 */
[----:B------:R-:W-:Y:S02]  /*7680*/  FMNMX.FTZ R11, R151, R10, !PT ;  /* 0x0000000a970b7209 */ /* 0x000fe40007810000 */
[----:B------:R-:W-:Y:S01]  /*7690*/  ISETP.GT.AND P4, PT, R50, 0x59, P1 ;  /* 0x000000593200780c */ /* 0x000fe20000f84270 */
[----:B------:R-:W-:Y:S01]  /*76a0*/  MUFU.EX2 R31, R31 ;  /* 0x0000001f001f7308 */ /* 0x000fe20000000800 */
[----:B------:R-:W-:-:S02]  /*76b0*/  ISETP.LT.OR P5, PT, R48, 0x59, P5 ;  /* 0x000000593000780c */ /* 0x000fc40002fa1670 */
[----:B------:R-:W-:Y:S01]  /*76c0*/  FSEL R149, R37, -INF , !P3 ;  /* 0xff80000025957808 */ /* 0x000fe20005800000 */
[----:B------:R-:W-:Y:S01]  /*76d0*/  FFMA.FTZ R37, R125, R14, -R12 ;  /* 0x0000000e7d257223 */ /* 0x000fe2000001080c */
[----:B------:R-:W-:Y:S02]  /*76e0*/  FMNMX.FTZ R10, R36, R11, !PT ;  /* 0x0000000b240a7209 */ /* 0x000fe40007810000 */
[----:B------:R-:W-:Y:S01]  /*76f0*/  ISETP.GT.AND P2, PT, R50, 0x60, P1 ;  /* 0x000000603200780c */ /* 0x000fe20000f44270 */
[----:B------:R-:W-:Y:S01]  /*7700*/  MUFU.EX2 R142, R142 ;  /* 0x0000008e008e7308 */ /* 0x000fe20000000800 */
[----:B------:R-:W-:Y:S02]  /*7710*/  FSEL R147, R38, -INF , !P5 ;  /* 0xff80000026937808 */ /* 0x000fe40006800000 */
[----:B------:R-:W-:Y:S02]  /*7720*/  ISETP.LT.OR P4, PT, R48, 0x5a, P4 ;  /* 0x0000005a3000780c */ /* 0x000fe40002781670 */
[----:B------:R-:W-:-:S02]  /*7730*/  FMNMX.FTZ R10, R149, R10, !PT ;  /* 0x0000000a950a7209 */ /* 0x000fc40007810000 */
[----:B------:R-:W-:Y:S01]  /*7740*/  ISETP.GT.AND P3, PT, R50, 0x61, P1 ;  /* 0x000000613200780c */ /* 0x000fe20000f64270 */
[----:B------:R-:W-:Y:S01]  /*7750*/  MUFU.EX2 R33, R33 ;  /* 0x0000002100217308 */ /* 0x000fe20000000800 */
[----:B------:R-:W-:Y:S02]  /*7760*/  ISETP.LT.OR P2, PT, R48, 0x61, P2 ;  /* 0x000000613000780c */ /* 0x000fe40001741670 */
[----:B------:R-:W-:Y:S01]  /*7770*/  FSEL R121, R39, -INF , !P4 ;  /* 0xff80000027797808 */ /* 0x000fe20006000000 */
[----:B------:R-:W-:Y:S01]  /*7780*/  FFMA.FTZ R39, R127, R14, -R12 ;  /* 0x0000000e7f277223 */ /* 0x000fe2000001080c */
[----:B------:R-:W-:Y:S02]  /*7790*/  FMNMX.FTZ R10, R147, R10, !PT ;  /* 0x0000000a930a7209 */ /* 0x000fe40007810000 */
[----:B------:R-:W-:Y:S01]  /*77a0*/  ISETP.GT.AND P5, PT, R50, 0x68, P1 ;  /* 0x000000683200780c */ /* 0x000fe20000fa4270 */
[----:B------:R-:W-:Y:S01]  /*77b0*/  MUFU.EX2 R136, R136 ;  /* 0x0000008800887308 */ /* 0x000fe20000000800 */
[----:B------:R-:W-:-:S02]  /*77c0*/  FSEL R40, R40, -INF , !P2 ;  /* 0xff80000028287808 */ /* 0x000fc40005000000 */
[----:B------:R-:W-:Y:S02]  /*77d0*/  ISETP.LT.OR P3, PT, R48, 0x62, P3 ;  /* 0x000000623000780c */ /* 0x000fe40001f61670 */
[----:B------:R-:W-:Y:S02]  /*77e0*/  FMNMX.FTZ R11, R121, R10, !PT ;  /* 0x0000000a790b7209 */ /* 0x000fe40007810000 */
        /* <DEDUP_REMOVED lines=19> */
[----:B------:R-:W-:Y:S02]  /*7920*/  ISETP.LT.OR P3, PT, R48, 0x72, P3 ;  /* 0x000000723000780c */ /* 0x000fe40001f61670 */
[----:B------:R-:W-:Y:S02]  /*7930*/  FSEL R44, R44, -INF , !P2 ;  /* 0xff8000002c2c7808 */ /* 0x000fe40005000000 */
[----:B------:R-:W-:-:S02]  /*7940*/  FMNMX.FTZ R11, R131, R10, !PT ;  /* 0x0000000a830b7209 */ /* 0x000fc40007810000 */
[----:B------:R-:W-:Y:S01]  /*7950*/  ISETP.GT.AND P1, PT, R50, 0x79, P1 ;  /* 0x000000793200780c */ /* 0x000fe20000f24270 */
[----:B------:R-:W-:Y:S01]  /*7960*/  MUFU.EX2 R39, R39 ;  /* 0x0000002700277308 */ /* 0x000fe20000000800 */
[----:B------:R-:W-:Y:S02]  /*7970*/  ISETP.LT.OR P5, PT, R48, 0x79, P5 ;  /* 0x000000793000780c */ /* 0x000fe40002fa1670 */
[----:B------:R-:W-:Y:S01]  /*7980*/  FSEL R127, R45, -INF , !P3 ;  /* 0xff8000002d7f7808 */ /* 0x000fe20005800000 */
[----:B------:R-:W-:Y:S01]  /*7990*/  FFMA.FTZ R45, R61, R14, -R12 ;  /* 0x0000000e3d2d7223 */ /* 0x000fe2000001080c */
[----:B------:R-:W-:Y:S02]  /*79a0*/  FMNMX.FTZ R10, R44, R11, !PT ;  /* 0x0000000b2c0a7209 */ /* 0x000fe40007810000 */
[----:B------:R-:W-:Y:S01]  /*79b0*/  ISETP.LT.OR P1, PT, R48, 0x7a, P1 ;  /* 0x0000007a3000780c */ /* 0x000fe20000f21670 */
[----:B------:R-:W-:Y:S01]  /*79c0*/  MUFU.EX2 R134, R134 ;  /* 0x0000008600867308 */ /* 0x000fe20000000800 */
[----:B------:R-:W-:-:S02]  /*79d0*/  FSEL R46, R46, -INF , !P5 ;  /* 0xff8000002e2e7808 */ /* 0x000fc40006800000 */
[----:B------:R-:W-:Y:S02]  /*79e0*/  FMNMX.FTZ R11, R127, R10, !PT ;  /* 0x0000000a7f0b7209 */ /* 0x000fe40007810000 */
[----:B------:R-:W-:Y:S01]  /*79f0*/  FSEL R129, R47, -INF , !P1 ;  /* 0xff8000002f817808 */ /* 0x000fe20004800000 */
[----:B------:R-:W-:Y:S01]  /*7a00*/  FFMA.FTZ R47, R65, R14, -R12 ;  /* 0x0000000e412f7223 */ /* 0x000fe2000001080c */
[----:B------:R-:W-:Y:S01]  /*7a10*/  FMNMX.FTZ R10, R46, R11, !PT ;  /* 0x0000000b2e0a7209 */ /* 0x000fe20007810000 */
[----:B------:R-:W-:Y:S03]  /*7a20*/  MUFU.EX2 R85, R85 ;  /* 0x0000005500557308 */ /* 0x000fe60000000800 */
[----:B------:R-:W-:-:S05]  /*7a30*/  FMNMX.FTZ R10, R129, R10, !PT ;  /* 0x0000000a810a7209 */ /* 0x000fca0007810000 */
[----:B------:R-:W0:Y:S01]  /*7a40*/  SHFL.BFLY PT, R11, R10, 0x2, 0x1f ;  /* 0x0c401f000a0b7f89 */ /* 0x000e2200000e0000 */
        /* <DEDUP_REMOVED lines=13> */
[----:B------:R-:W-:-:S05]  /*7b20*/  FSEL R10, R10, RZ, P1 ;  /* 0x000000ff0a0a7208 */ /* 0x000fca0000800000 */
[----:B------:R-:W-:Y:S01]  /*7b30*/  MUFU.EX2 R120, R120 ;  /* 0x0000007800787308 */ /* 0x000fe20000000800 */
[-CC-:B------:R-:W-:Y:S01]  /*7b40*/  FFMA.FTZ R53, R13, R14.reuse, -R10.reuse ;  /* 0x0000000e0d357223 */ /* 0x180fe2000001080a */
[----:B------:R-:W-:Y:S01]  /*7b50*/  FSEL R13, R11, RZ, P1 ;  /* 0x000000ff0b0d7208 */ /* 0x000fe20000800000 */
[-CC-:B------:R-:W-:Y:S01]  /*7b60*/  FFMA.FTZ R12, R137, R14.reuse, -R10.reuse ;  /* 0x0000000e890c7223 */ /* 0x180fe2000001080a */
[-CC-:B------:R-:W-:Y:S01]  /*7b70*/  FFMA.FTZ R51, R67, R14.reuse, -R10.reuse ;  /* 0x0000000e43337223 */ /* 0x180fe2000001080a */
[-CC-:B------:R-:W-:Y:S01]  /*7b80*/  FFMA.FTZ R18, R73, R14.reuse, -R10.reuse ;  /* 0x0000000e49127223 */ /* 0x180fe2000001080a */
[-C--:B------:R-:W-:Y:S01]  /*7b90*/  FFMA.FTZ R20, R75, R14.reuse, -R10 ;  /* 0x0000000e4b147223 */ /* 0x080fe2000001080a */
[----:B------:R-:W-:Y:S01]  /*7ba0*/  FADD.FTZ R13, -R13, R8 ;  /* 0x000000080d0d7221 */ /* 0x000fe20000010100 */
[----:B------:R-:W-:Y:S01]  /*7bb0*/  MUFU.EX2 R53, R53 ;  /* 0x0000003500357308 */ /* 0x000fe20000000800 */
[-CC-:B------:R-:W-:Y:S01]  /*7bc0*/  FFMA.FTZ R19, R19, R14.reuse, -R10.reuse ;  /* 0x0000000e13137223 */ /* 0x180fe2000001080a */
[-CC-:B------:R-:W-:Y:S01]  /*7bd0*/  FFMA.FTZ R22, R77, R14.reuse, -R10.reuse ;  /* 0x0000000e4d167223 */ /* 0x180fe2000001080a */
[-C--:B------:R-:W-:Y:S01]  /*7be0*/  FMUL.FTZ R13, R13, R14.reuse ;  /* 0x0000000e0d0d7220 */ /* 0x080fe20000410000 */
[-CC-:B------:R-:W-:Y:S01]  /*7bf0*/  FFMA.FTZ R55, R79, R14.reuse, -R10.reuse ;  /* 0x0000000e4f377223 */ /* 0x180fe2000001080a */
[-CC-:B------:R-:W-:Y:S01]  /*7c00*/  FFMA.FTZ R24, R81, R14.reuse, -R10.reuse ;  /* 0x0000000e51187223 */ /* 0x180fe2000001080a */
[-CC-:B------:R-:W-:Y:S01]  /*7c10*/  FFMA.FTZ R57, R87, R14.reuse, -R10.reuse ;  /* 0x0000000e57397223 */ /* 0x180fe2000001080a */
[-CC-:B------:R-:W-:Y:S01]  /*7c20*/  FFMA.FTZ R26, R133, R14.reuse, -R10.reuse ;  /* 0x0000000e851a7223 */ /* 0x180fe2000001080a */
[----:B------:R-:W-:Y:S01]  /*7c30*/  MUFU.EX2 R12, R12 ;  /* 0x0000000c000c7308 */ /* 0x000fe20000000800 */
[-CC-:B------:R-:W-:Y:S01]  /*7c40*/  FFMA.FTZ R59, R139, R14.reuse, -R10.reuse ;  /* 0x0000000e8b3b7223 */ /* 0x180fe2000001080a */
[-CC-:B------:R-:W-:Y:S01]  /*7c50*/  FFMA.FTZ R137, R141, R14.reuse, -R10.reuse ;  /* 0x0000000e8d897223 */ /* 0x180fe2000001080a */
[-CC-:B------:R-:W-:Y:S01]  /*7c60*/  FFMA.FTZ R28, R143, R14.reuse, -R10.reuse ;  /* 0x0000000e8f1c7223 */ /* 0x180fe2000001080a */
[-CC-:B------:R-:W-:Y:S01]  /*7c70*/  FFMA.FTZ R139, R145, R14.reuse, -R10.reuse ;  /* 0x0000000e918b7223 */ /* 0x180fe2000001080a */
[-CC-:B------:R-:W-:Y:S01]  /*7c80*/  FFMA.FTZ R8, R157, R14.reuse, -R10.reuse ;  /* 0x0000000e9d087223 */ /* 0x180fe2000001080a */
[-CC-:B------:R-:W-:Y:S01]  /*7c90*/  FFMA.FTZ R133, R32, R14.reuse, -R10.reuse ;  /* 0x0000000e20857223 */ /* 0x180fe2000001080a */
[-CC-:B------:R-:W-:Y:S01]  /*7ca0*/  FFMA.FTZ R32, R155, R14.reuse, -R10.reuse ;  /* 0x0000000e9b207223 */ /* 0x180fe2000001080a */
[----:B------:R-:W0:Y:S01]  /*7cb0*/  MUFU.EX2 R13, R13 ;  /* 0x0000000d000d7308 */ /* 0x000e220000000800 */
[-CC-:B------:R-:W-:Y:S01]  /*7cc0*/  FFMA.FTZ R30, R153, R14.reuse, -R10.reuse ;  /* 0x0000000e991e7223 */ /* 0x180fe2000001080a */
[----:B------:R-:W-:-:S06]  /*7cd0*/  FFMA.FTZ R61, R151, R14, -R10 ;  /* 0x0000000e973d7223 */ /* 0x000fcc000001080a */
[----:B------:R-:W1:Y:S08]  /*7ce0*/  MUFU.EX2 R51, R51 ;  /* 0x0000003300337308 */ /* 0x000e700000000800 */
[----:B------:R-:W2:Y:S01]  /*7cf0*/  MUFU.EX2 R18, R18 ;  /* 0x0000001200127308 */ /* 0x000ea20000000800 */
[----:B0-----:R-:W-:-:S07]  /*7d00*/  FFMA.FTZ R2, R13, R2, R12 ;  /* 0x000000020d027223 */ /* 0x001fce000001000c */
[----:B------:R-:W0:Y:S01]  /*7d10*/  MUFU.EX2 R20, R20 ;  /* 0x0000001400147308 */ /* 0x000e220000000800 */
[----:B-1----:R-:W-:Y:S01]  /*7d20*/  FADD.FTZ R63, R51, R2 ;  /* 0x00000002333f7221 */ /* 0x002fe20000010000 */
[----:B------:R-:W-:-:S04]  /*7d30*/  FADD.FTZ R2, R150, R3 ;  /* 0x0000000396027221 */ /* 0x000fc80000010000 */
[----:B------:R-:W-:Y:S02]  /*7d40*/  FADD.FTZ R3, R25, R2 ;  /* 0x0000000219037221 */ /* 0x000fe40000010000 */
[----:B------:R-:W1:Y:S01]  /*7d50*/  MUFU.EX2 R19, R19 ;  /* 0x0000001300137308 */ /* 0x000e620000000800 */
[----:B--2---:R-:W-:Y:S01]  /*7d60*/  FADD.FTZ R34, R18, R63 ;  /* 0x0000003f12227221 */ /* 0x004fe20000010000 */
[----:B------:R-:W-:-:S03]  /*7d70*/  FADD.FTZ R2, R144, R3 ;  /* 0x0000000390027221 */ /* 0x000fc60000010000 */
[----:B------:R-:W-:Y:S01]  /*7d80*/  FADD.FTZ R63, R53, R34 ;  /* 0x00000022353f7221 */ /* 0x000fe20000010000 */
[-C--:B------:R-:W-:Y:S01]  /*7d90*/  FFMA.FTZ R34, R36, R14.reuse, -R10 ;  /* 0x0000000e24227223 */ /* 0x080fe2000001080a */
[----:B------:R-:W-:Y:S01]  /*7da0*/  FADD.FTZ R3, R135, R2 ;  /* 0x0000000287037221 */ /* 0x000fe20000010000 */
[----:B------:R-:W2:Y:S01]  /*7db0*/  MUFU.EX2 R22, R22 ;  /* 0x0000001600167308 */ /* 0x000ea20000000800 */
[----:B0-----:R-:W-:Y:S01]  /*7dc0*/  FADD.FTZ R36, R20, R63 ;  /* 0x0000003f14247221 */ /* 0x001fe20000010000 */
[----:B------:R-:W-:Y:S01]  /*7dd0*/  FFMA.FTZ R63, R149, R14, -R10 ;  /* 0x0000000e953f7223 */ /* 0x000fe2000001080a */
[----:B------:R-:W-:-:S04]  /*7de0*/  FADD.FTZ R2, R146, R3 ;  /* 0x0000000392027221 */ /* 0x000fc80000010000 */
[----:B------:R-:W-:Y:S01]  /*7df0*/  FADD.FTZ R3, R29, R2 ;  /* 0x000000021d037221 */ /* 0x000fe20000010000 */
[----:B------:R-:W0:Y:S01]  /*7e00*/  MUFU.EX2 R55, R55 ;  /* 0x0000003700377308 */ /* 0x000e220000000800 */
[----:B-1----:R-:W-:Y:S02]  /*7e10*/  FADD.FTZ R65, R19, R36 ;  /* 0x0000002413417221 */ /* 0x002fe40000010000 */
[----:B------:R-:W-:-:S04]  /*7e20*/  FADD.FTZ R2, R140, R3 ;  /* 0x000000038c027221 */ /* 0x000fc80000010000 */
[----:B------:R-:W-:Y:S01]  /*7e30*/  FADD.FTZ R3, R31, R2 ;  /* 0x000000021f037221 */ /* 0x000fe20000010000 */
[----:B------:R-:W1:Y:S01]  /*7e40*/  MUFU.EX2 R24, R24 ;  /* 0x0000001800187308 */ /* 0x000e620000000800 */
[----:B--2---:R-:W-:Y:S02]  /*7e50*/  FADD.FTZ R36, R22, R65 ;  /* 0x0000004116247221 */ /* 0x004fe40000010000 */
[----:B------:R-:W-:-:S04]  /*7e60*/  FADD.FTZ R2, R142, R3 ;  /* 0x000000038e027221 */ /* 0x000fc80000010000 */
[----:B------:R-:W-:Y:S01]  /*7e70*/  FADD.FTZ R3, R33, R2 ;  /* 0x0000000221037221 */ /* 0x000fe20000010000 */
[----:B------:R-:W2:Y:S01]  /*7e80*/  MUFU.EX2 R57, R57 ;  /* 0x0000003900397308 */ /* 0x000ea20000000800 */
[----:B0-----:R-:W-:Y:S01]  /*7e90*/  FADD.FTZ R65, R55, R36 ;  /* 0x0000002437417221 */ /* 0x001fe20000010000 */
[----:B------:R-:W-:-:S06]  /*7ea0*/  FFMA.FTZ R36, R147, R14, -R10 ;  /* 0x0000000e93247223 */ /* 0x000fcc000001080a */
[----:B------:R-:W0:Y:S01]  /*7eb0*/  MUFU.EX2 R26, R26 ;  /* 0x0000001a001a7308 */ /* 0x000e220000000800 */
[----:B-1----:R-:W-:Y:S01]  /*7ec0*/  FADD.FTZ R38, R24, R65 ;  /* 0x0000004118267221 */ /* 0x002fe20000010000 */
[-CC-:B------:R-:W-:Y:S01]  /*7ed0*/  FFMA.FTZ R65, R121, R14.reuse, -R10.reuse ;  /* 0x0000000e79417223 */ /* 0x180fe2000001080a */
[----:B------:R-:W-:-:S05]  /*7ee0*/  FFMA.FTZ R121, R44, R14, -R10 ;  /* 0x0000000e2c797223 */ /* 0x000fca000001080a */
[----:B------:R-:W1:Y:S01]  /*7ef0*/  MUFU.EX2 R59, R59 ;  /* 0x0000003b003b7308 */ /* 0x000e620000000800 */
[----:B--2---:R-:W-:-:S07]  /*7f00*/  FADD.FTZ R67, R57, R38 ;  /* 0x0000002639437221 */ /* 0x004fce0000010000 */
[----:B------:R-:W2:Y:S01]  /*7f10*/  MUFU.EX2 R137, R137 ;  /* 0x0000008900897308 */ /* 0x000ea20000000800 */
[----:B0-----:R-:W-:Y:S01]  /*7f20*/  FADD.FTZ R38, R26, R67 ;  /* 0x000000431a267221 */ /* 0x001fe20000010000 */
[-CC-:B------:R-:W-:Y:S01]  /*7f30*/  FFMA.FTZ R67, R123, R14.reuse, -R10.reuse ;  /* 0x0000000e7b437223 */ /* 0x180fe2000001080a */
[----:B------:R-:W-:-:S05]  /*7f40*/  FFMA.FTZ R123, R46, R14, -R10 ;  /* 0x0000000e2e7b7223 */ /* 0x000fca000001080a */
[----:B------:R-:W0:Y:S01]  /*7f50*/  MUFU.EX2 R28, R28 ;  /* 0x0000001c001c7308 */ /* 0x000e220000000800 */
[----:B-1----:R-:W-:Y:S01]  /*7f60*/  FADD.FTZ R2, R59, R38 ;  /* 0x000000263b027221 */ /* 0x002fe20000010000 */
[----:B------:R-:W-:Y:S01]  /*7f70*/  FFMA.FTZ R38, R40, R14, -R10 ;  /* 0x0000000e28267223 */ /* 0x000fe2000001080a */
        /* <DEDUP_REMOVED lines=8> */
[-CC-:B------:R-:W-:Y:S01]  /*8000*/  FFMA.FTZ R40, R125, R14.reuse, -R10.reuse ;  /* 0x0000000e7d287223 */ /* 0x180fe2000001080a */
[----:B------:R-:W-:Y:S01]  /*8010*/  FADD.FTZ R42, R132, R69 ;  /* 0x00000045842a7221 */ /* 0x000fe20000010000 */
[----:B------:R-:W-:-:S03]  /*8020*/  FFMA.FTZ R69, R131, R14, -R10 ;  /* 0x0000000e83457223 */ /* 0x000fc6000001080a */
[----:B------:R-:W-:Y:S01]  /*8030*/  FADD.FTZ R73, R39, R42 ;  /* 0x0000002a27497221 */ /* 0x000fe20000010000 */
[----:B------:R-:W0:Y:S01]  /*8040*/  MUFU.EX2 R133, R133 ;  /* 0x0000008500857308 */ /* 0x000e220000000800 */
[----:B-1----:R-:W-:-:S07]  /*8050*/  FADD.FTZ R3, R139, R2 ;  /* 0x000000028b037221 */ /* 0x002fce0000010000 */
[----:B------:R-:W1:Y:S01]  /*8060*/  MUFU.EX2 R32, R32 ;  /* 0x0000002000207308 */ /* 0x000e620000000800 */
[----:B--2---:R-:W-:-:S07]  /*8070*/  FADD.FTZ R2, R8, R3 ;  /* 0x0000000308027221 */ /* 0x004fce0000010000 */
[----:B------:R-:W2:Y:S01]  /*8080*/  MUFU.EX2 R30, R30 ;  /* 0x0000001e001e7308 */ /* 0x000ea20000000800 */
[----:B0-----:R-:W-:Y:S01]  /*8090*/  FADD.FTZ R3, R133, R2 ;  /* 0x0000000285037221 */ /* 0x001fe20000010000 */
[----:B------:R-:W-:-:S06]  /*80a0*/  FADD.FTZ R2, R134, R73 ;  /* 0x0000004986027221 */ /* 0x000fcc0000010000 */
[----:B------:R-:W0:Y:S01]  /*80b0*/  MUFU.EX2 R61, R61 ;  /* 0x0000003d003d7308 */ /* 0x000e220000000800 */
[----:B-1----:R-:W-:-:S07]  /*80c0*/  FADD.FTZ R3, R32, R3 ;  /* 0x0000000320037221 */ /* 0x002fce0000010000 */
[----:B------:R-:W1:Y:S01]  /*80d0*/  MUFU.EX2 R34, R34 ;  /* 0x0000002200227308 */ /* 0x000e620000000800 */
[----:B--2---:R-:W-:Y:S01]  /*80e0*/  FADD.FTZ R42, R30, R3 ;  /* 0x000000031e2a7221 */ /* 0x004fe20000010000 */
[----:B------:R-:W-:-:S04]  /*80f0*/  FADD.FTZ R3, R85, R2 ;  /* 0x0000000255037221 */ /* 0x000fc80000010000 */
[----:B------:R-:W-:Y:S02]  /*8100*/  FADD.FTZ R2, R128, R3 ;  /* 0x0000000380027221 */ /* 0x000fe40000010000 */
[----:B------:R-:W2:Y:S01]  /*8110*/  MUFU.EX2 R63, R63 ;  /* 0x0000003f003f7308 */ /* 0x000ea20000000800 */
[----:B0-----:R-:W-:Y:S01]  /*8120*/  FADD.FTZ R73, R61, R42 ;  /* 0x0000002a3d497221 */ /* 0x001fe20000010000 */
[----:B------:R-:W-:-:S04]  /*8130*/  FADD.FTZ R3, R71, R2 ;  /* 0x0000000247037221 */ /* 0x000fc80000010000 */
[----:B------:R-:W-:Y:S02]  /*8140*/  FADD.FTZ R2, R130, R3 ;  /* 0x0000000382027221 */ /* 0x000fe40000010000 */
[----:B------:R-:W0:Y:S01]  /*8150*/  MUFU.EX2 R36, R36 ;  /* 0x0000002400247308 */ /* 0x000e220000000800 */
[----:B-1----:R-:W-:Y:S01]  /*8160*/  FADD.FTZ R42, R34, R73 ;  /* 0x00000049222a7221 */ /* 0x002fe20000010000 */
[----:B------:R-:W-:-:S04]  /*8170*/  FADD.FTZ R3, R47, R2 ;  /* 0x000000022f037221 */ /* 0x000fc80000010000 */
[----:B------:R-:W-:Y:S02]  /*8180*/  FADD.FTZ R2, R124, R3 ;  /* 0x000000037c027221 */ /* 0x000fe40000010000 */
[----:B------:R-:W1:Y:S01]  /*8190*/  MUFU.EX2 R65, R65 ;  /* 0x0000004100417308 */ /* 0x000e620000000800 */
[----:B--2---:R-:W-:Y:S01]  /*81a0*/  FADD.FTZ R73, R63, R42 ;  /* 0x0000002a3f497221 */ /* 0x004fe20000010000 */
[-C--:B------:R-:W-:Y:S01]  /*81b0*/  FFMA.FTZ R42, R127, R14.reuse, -R10 ;  /* 0x0000000e7f2a7223 */ /* 0x080fe2000001080a */
[----:B------:R-:W-:Y:S01]  /*81c0*/  FADD.FTZ R3, R45, R2 ;  /* 0x000000022d037221 */ /* 0x000fe20000010000 */
[----:B------:R-:W-:-:S03]  /*81d0*/  FFMA.FTZ R10, R129, R14, -R10 ;  /* 0x0000000e810a7223 */ /* 0x000fc6000001080a */
[----:B------:R-:W-:Y:S01]  /*81e0*/  FADD.FTZ R2, R126, R3 ;  /* 0x000000037e027221 */ /* 0x000fe20000010000 */
[----:B------:R-:W2:Y:S01]  /*81f0*/  MUFU.EX2 R38, R38 ;  /* 0x0000002600267308 */ /* 0x000ea20000000800 */
[----:B0-----:R-:W-:Y:S02]  /*8200*/  FADD.FTZ R44, R36, R73 ;  /* 0x00000049242c7221 */ /* 0x001fe40000010000 */
[----:B------:R-:W-:-:S04]  /*8210*/  FADD.FTZ R3, R43, R2 ;  /* 0x000000022b037221 */ /* 0x000fc80000010000 */
[----:B------:R-:W-:Y:S01]  /*8220*/  FADD.FTZ R2, R120, R3 ;  /* 0x0000000378027221 */ /* 0x000fe20000010000 */
        /* <DEDUP_REMOVED lines=24> */
.L_x_1006:
[----:B------:R-:W-:Y:S01]  /*83b0*/  ULEA UR10, UR25, UR43, 0x3 ;  /* 0x0000002b190a7291 */ /* 0x000fe2000f8e183f */
[----:B------:R-:W-:Y:S01]  /*83c0*/  ISETP.GT.AND P1, PT, R9, UR27, PT ;  /* 0x0000001b09007c0c */ /* 0x000fe2000bf24270 */
[----:B------:R-:W-:Y:S01]  /*83d0*/  UMOV UR26, UR4 ;  /* 0x00000004001a7c82 */ /* 0x000fe20008000000 */
[----:B------:R-:W-:Y:S01]  /*83e0*/  UMOV UR25, UR7 ;  /* 0x0000000700197c82 */ /* 0x000fe20008000000 */
[----:B------:R-:W-:Y:S01]  /*83f0*/  UIADD3 UR10, UR10, 0x16860, URZ ;  /* 0x000168600a0a7890 */ /* 0x000fe2000fffe03f */
[----:B------:R-:W-:Y:S01]  /*8400*/  F2FP.F16.F32.PACK_AB R144, R135, R144 ;  /* 0x000000908790723e */ /* 0x000fe200000000ff */
[----:B------:R-:W-:Y:S01]  /*8410*/  FMUL.FTZ R88, R88, R7 ;  /* 0x0000000758587220 */ /* 0x000fe20000410000 */
[----:B------:R-:W-:Y:S01]  /*8420*/  F2FP.F16.F32.PACK_AB R139, R8, R139 ;  /* 0x0000008b088b723e */ /* 0x000fe200000000ff */
        /* <DEDUP_REMOVED lines=20> */
[-C--:B------:R-:W-:Y:S01]  /*8570*/  FMUL.FTZ R90, R90, R13.reuse ;  /* 0x0000000d5a5a7220 */ /* 0x080fe20000410000 */
        /* <DEDUP_REMOVED lines=19> */
[----:B------:R-:W-:Y:S01]  /*86b0*/  FMUL.FTZ R110, R110, R13 ;  /* 0x0000000d6e6e7220 */ /* 0x000fe20000410000 */
        /* <DEDUP_REMOVED lines=24> */
[----:B------:R-:W-:Y:S01]  /*8840*/  F2FP.F16.F32.PACK_AB R123, R10, R123 ;  /* 0x0000007b0a7b723e */ /* 0x000fe200000000ff */
[----:B------:R-:W-:Y:S06]  /*8850*/  @P1 BRA `(.L_x_1007) ;  /* 0xffffffc800841947 */ /* 0x000fec000383ffff */
.L_x_988:
[----:B------:R-:W0:Y:S01]  /*8860*/  S2UR UR10, SR_CTAID.X ;  /* 0x00000000000a79c3 */ /* 0x000e220000002500 */
[----:B------:R-:W-:Y:S01]  /*8870*/  IADD3 R27, -R27, 0x1, RZ ;  /* 0x000000011b1b7810 */ /* 0x000fe20007ffe1ff */
[----:B------:R-:W-:Y:S02]  /*8880*/  UISETP.NE.AND UP1, UPT, UR40, URZ, UPT ;  /* 0x0000003f2800728c */ /* 0x000fe4000bf25270 */
[----:B------:R-:W-:Y:S02]  /*8890*/  UISETP.NE.AND UP0, UPT, UR44, URZ, UPT ;  /* 0x0000003f2c00728c */ /* 0x000fe4000bf05270 */
[----:B------:R-:W-:Y:S01]  /*88a0*/  IMAD R27, R16, UR28, R27 ;  /* 0x0000001c101b7c24 */ /* 0x000fe2000f8e021b */
[----:B------:R-:W-:-:S03]  /*88b0*/  UMOV UR14, 0xc0 ;  /* 0x000000c0000e7882 */ /* 0x000fc60000000000 */
[----:B------:R-:W-:Y:S02]  /*88c0*/  PLOP3.LUT P1, PT, PT, PT, UP0, 0x40, 0x0 ;  /* 0x000000000000781c */ /* 0x000fe40003f2e808 */
[----:B------:R-:W-:Y:S01]  /*88d0*/  R2UR UR15, R27 ;  /* 0x000000001b0f72ca */ /* 0x000fe200000e0000 */
[----:B------:R-:W-:Y:S01]  /*88e0*/  @UP1 ULDC UR18, c[0x0][0x450] ;  /* 0x0001140000121ab9 */ /* 0x000fe20000000800 */
[----:B0-----:R-:W-:-:S03]  /*88f0*/  UIMAD UR14, UR10, UR14, 0xbf ;  /* 0x000000bf0a0e74a4 */ /* 0x001fc6000f8e020e */
[----:B------:R-:W-:Y:S02]  /*8900*/  @UP1 ULDC UR10, c[0x0][0x44c] ;  /* 0x00011300000a1ab9 */ /* 0x000fe40000000800 */
[----:B------:R-:W-:-:S04]  /*8910*/  UIMAD.WIDE.U32 UR10, UR14, UR10, URZ ;  /* 0x0000000a0e0a72a5 */ /* 0x000fc8000f8e003f */
[----:B------:R-:W-:-:S04]  /*8920*/  @UP1 USHF.R.U32.HI UR14, URZ, UR18, UR11 ;  /* 0x000000123f0e1299 */ /* 0x000fc8000801160b */
[----:B------:R-:W-:-:S03]  /*8930*/  UIADD3 UR14, UR15, UR14, URZ ;  /* 0x0000000e0f0e7290 */ /* 0x000fc6000fffe03f */
[----:B------:R-:W-:Y:S02]  /*8940*/  ULDC UR15, c[0x0][0x9dc] ;  /* 0x00027700000f7ab9 */ /* 0x000fe40000000800 */
[----:B------:R-:W-:Y:S01]  /*8950*/  UIADD3 UR15, UR14, -UR15, URZ ;  /* 0x8000000f0e0f7290 */ /* 0x000fe2000fffe03f */
[----:B------:R-:W-:Y:S11]  /*8960*/  @P1 BRA `(.L_x_1008) ;  /* 0x00000000004c1947 */ /* 0x000ff60003800000 */
[----:B------:R-:W-:-:S06]  /*8970*/  UISETP.GT.AND UP0, UPT, UR14, -0x1, UPT ;  /* 0xffffffff0e00788c */ /* 0x000fcc000bf04270 */
[----:B------:R-:W-:-:S13]  /*8980*/  PLOP3.LUT P1, PT, PT, PT, UP0, 0x80, 0x0 ;  /* 0x000000000000781c */ /* 0x000fda0003f2f008 */
[----:B------:R-:W-:Y:S05]  /*8990*/  @P1 BRA `(.L_x_1009) ;  /* 0x0000000000201947 */ /* 0x000fea0003800000 */
[----:B------:R-:W-:Y:S01]  /*89a0*/  ULDC UR18, c[0x0][0x9e4] ;  /* 0x0002790000127ab9 */ /* 0x000fe20000000800 */
[----:B------:R-:W-:Y:S02]  /*89b0*/  ULOP3.LUT UR14, URZ, UR14, URZ, 0x33, !UPT ;  /* 0x0000000e3f0e7292 */ /* 0x000fe4000f8e333f */
[----:B------:R-:W-:-:S11]  /*89c0*/  UISETP.NE.AND UP0, UPT, UR18, 0x1, UPT ;  /* 0x000000011200788c */ /* 0x000fd6000bf05270 */
[----:B------:R-:W-:Y:S02]  /*89d0*/  @UP0 ULDC.64 UR20, c[0x0][0x9e8] ;  /* 0x00027a0000140ab9 */ /* 0x000fe40000000a00 */
[----:B------:R-:W-:-:S04]  /*89e0*/  UIMAD.WIDE.U32 UR10, UR14, UR20, URZ ;  /* 0x000000140e0a72a5 */ /* 0x000fc8000f8e003f */
[----:B------:R-:W-:-:S04]  /*89f0*/  @UP0 USHF.R.U32.HI UR14, URZ, UR21, UR11 ;  /* 0x000000153f0e0299 */ /* 0x000fc8000801160b */
[----:B------:R-:W-:Y:S01]  /*8a00*/  ULOP3.LUT UR14, URZ, UR14, URZ, 0x33, !UPT ;  /* 0x0000000e3f0e7292 */ /* 0x000fe2000f8e333f */
[----:B------:R-:W-:Y:S11]  /*8a10*/  BRA `(.L_x_1010) ;  /* 0x0000000000147947 */ /* 0x000ff60003800000 */
.L_x_1009:
[----:B------:R-:W-:Y:S02]  /*8a20*/  ULDC UR18, c[0x0][0x9e4] ;  /* 0x0002790000127ab9 */ /* 0x000fe40000000800 */
[----:B------:R-:W-:-:S11]  /*8a30*/  UISETP.NE.AND UP0, UPT, UR18, 0x1, UPT ;  /* 0x000000011200788c */ /* 0x000fd6000bf05270 */
[----:B------:R-:W-:Y:S02]  /*8a40*/  @UP0 ULDC.64 UR20, c[0x0][0x9e8] ;  /* 0x00027a0000140ab9 */ /* 0x000fe40000000a00 */
[----:B------:R-:W-:-:S04]  /*8a50*/  UIMAD.WIDE.U32 UR10, UR14, UR20, URZ ;  /* 0x000000140e0a72a5 */ /* 0x000fc8000f8e003f */
[----:B------:R-:W-:-:S12]  /*8a60*/  @UP0 USHF.R.U32.HI UR14, URZ, UR21, UR11 ;  /* 0x000000153f0e0299 */ /* 0x000fd8000801160b */
.L_x_1010:
[----:B------:R-:W-:-:S04]  /*8a70*/  UIMAD UR14, UR14, UR18, URZ ;  /* 0x000000120e0e72a4 */ /* 0x000fc8000f8e023f */
[----:B------:R-:W-:-:S04]  /*8a80*/  UISETP.LT.AND UP0, UPT, UR15, UR14, UPT ;  /* 0x0000000e0f00728c */ /* 0x000fc8000bf01270 */
[----:B------:R-:W-:-:S12]  /*8a90*/  USEL UR15, UR15, UR14, !UP0 ;  /* 0x0000000e0f0f7287 */ /* 0x000fd8000c000000 */
.L_x_1008:
[----:B------:R-:W-:-:S04]  /*8aa0*/  UIADD3 UR15, UR15, 0x7f, URZ ;  /* 0x0000007f0f0f7890 */ /* 0x000fc8000fffe03f */
[----:B------:R-:W-:-:S04]  /*8ab0*/  USHF.R.S32.HI UR10, URZ, 0x1f, UR15 ;  /* 0x0000001f3f0a7899 */ /* 0x000fc8000801140f */
[----:B------:R-:W-:-:S04]  /*8ac0*/  ULEA.HI UR10, UR10, UR15, URZ, 0x7 ;  /* 0x0000000f0a0a7291 */ /* 0x000fc8000f8f383f */
[----:B------:R-:W-:-:S04]  /*8ad0*/  USHF.R.S32.HI UR10, URZ, 0x7, UR10 ;  /* 0x000000073f0a7899 */ /* 0x000fc8000801140a */
[----:B------:R-:W-:-:S04]  /*8ae0*/  UISETP.LT.AND UP0, UPT, UR41, UR10, UPT ;  /* 0x0000000a2900728c */ /* 0x000fc8000bf01270 */
[----:B------:R-:W-:-:S06]  /*8af0*/  USEL UR25, UR41, UR10, !UP0 ;  /* 0x0000000a29197287 */ /* 0x000fcc000c000000 */
[----:B------:R-:W-:-:S13]  /*8b00*/  ISETP.GE.AND P1, PT, R9, UR25, PT ;  /* 0x0000001909007c0c */ /* 0x000fda000bf26270 */
[----:B------:R-:W-:Y:S05]  /*8b10*/  @!P1 BRA `(.L_x_1011) ;  /* 0x00000024004c9947 */ /* 0x000fea0003800000 */
[----:B------:R-:W-:Y:S01]  /*8b20*/  IMAD.MOV.U32 R7, RZ, RZ, R11 ;  /* 0x000000ffff077224 */ /* 0x000fe200078e000b */
[----:B------:R-:W-:Y:S01]  /*8b30*/  UMOV UR27, UR4 ;  /* 0x00000004001b7c82 */ /* 0x000fe20008000000 */
[----:B------:R-:W-:Y:S01]  /*8b40*/  IMAD.MOV.U32 R8, RZ, RZ, R15 ;  /* 0x000000ffff087224 */ /* 0x000fe200078e000f */
[----:B------:R-:W-:Y:S01]  /*8b50*/  UMOV UR26, UR7 ;  /* 0x00000007001a7c82 */ /* 0x000fe20008000000 */
[----:B------:R-:W-:-:S05]  /*8b60*/  ULDC UR28, c[0x0][0x9d8] ;  /* 0x00027600001c7ab9 */ /* 0x000fca0000000800 */
.L_x_1022:
[----:B------:R-:W-:Y:S01]  /*8b70*/  ISETP.NE.AND P2, PT, RZ, UR42, PT ;  /* 0x0000002aff007c0c */ /* 0x000fe2000bf45270 */
[----:B------:R-:W-:-:S04]  /*8b80*/  UISETP.NE.AND UP0, UPT, UR26, 0x1, UPT ;  /* 0x000000011a00788c */ /* 0x000fc8000bf05270 */
[----:B------:R-:W-:-:S04]  /*8b90*/  USEL UR4, URZ, 0x1, UP0 ;  /* 0x000000013f047887 */ /* 0x000fc80008000000 */
[----:B------:R-:W-:-:S04]  /*8ba0*/  ULOP3.LUT UR4, UR27, UR4, URZ, 0x3c, !UPT ;  /* 0x000000041b047292 */ /* 0x000fc8000f8e3c3f */
[----:B------:R-:W-:Y:S08]  /*8bb0*/  @P2 BRA `(.L_x_1012) ;  /* 0x0000000000382947 */ /* 0x000ff00003800000 */
[----:B------:R-:W-:Y:S05]  /*8bc0*/  @!P0 BRA `(.L_x_1013) ;  /* 0x0000000000048947 */ /* 0x000fea0003800000 */
[----:B------:R-:W-:Y:S01]  /*8bd0*/  BPT.TRAP 0x1 ;  /* 0x000000040000795c */ /* 0x000fe20000300000 */
.L_x_1013:
        /* <DEDUP_REMOVED lines=9> */
.L_x_1014:
[----:B-1----:R-:W-:Y:S05]  /*8c70*/  @P1 BRA `(.L_x_1012) ;  /* 0x0000000000081947 */ /* 0x002fea0003800000 */
[----:B------:R-:W1:Y:S02]  /*8c80*/  SYNCS.PHASECHK.TRANS64.TRYWAIT P1, [UR7+0x16830], R10 ;  /* 0x0168300aff0075a7 */ /* 0x000e640008020147 */
[----:B-1----:R-:W-:Y:S05]  /*8c90*/  @!P1 BRA `(.L_x_1015) ;  /* 0x000000b400949947 */ /* 0x002fea0003800000 */
.L_x_1012:
        /* <DEDUP_REMOVED lines=30> */
.L_x_1017:
[----:B------:R-:W-:Y:S01]  /*8e80*/  ULEA UR10, UR26, UR43, 0x3 ;  /* 0x0000002b1a0a7291 */ /* 0x000fe2000f8e183f */
[----:B------:R-:W-:-:S05]  /*8e90*/  IMAD.U32 R10, RZ, RZ, UR27 ;  /* 0x0000001bff0a7e24 */ /* 0x000fca000f8e00ff */
[----:B------:R-:W-:-:S04]  /*8ea0*/  SHF.L.U32 R10, R10, 0x1f, RZ ;  /* 0x0000001f0a0a7819 */ /* 0x000fc800000006ff */
[----:B------:R0:W1:Y:S01]  /*8eb0*/  SYNCS.PHASECHK.TRANS64.TRYWAIT P1, [UR10+0x16850], R10 ;  /* 0x0168500aff0075a7 */ /* 0x000062000802014a */
[----:B------:R-:W-:Y:S05]  /*8ec0*/  @!P0 BRA `(.L_x_1018) ;  /* 0x0000000000048947 */ /* 0x000fea0003800000 */
[----:B------:R-:W-:Y:S01]  /*8ed0*/  BPT.TRAP 0x1 ;  /* 0x000000040000795c */ /* 0x000fe20000300000 */
.L_x_1018:
[----:B-1----:R-:W-:Y:S05]  /*8ee0*/  @P1 BRA `(.L_x_1016) ;  /* 0x0000000000081947 */ /* 0x002fea0003800000 */
[----:B------:R-:W1:Y:S02]  /*8ef0*/  SYNCS.PHASECHK.TRANS64.TRYWAIT P1, [UR10+0x16850], R10 ;  /* 0x0168500aff0075a7 */ /* 0x000e64000802014a */
[----:B-1----:R-:W-:Y:S05]  /*8f00*/  @!P1 BRA `(.L_x_1019) ;  /* 0x000000b400109947 */ /* 0x002fea0003800000 */
.L_x_1016:
        /* <DEDUP_REMOVED lines=50> */
.L_x_1020:
        /* <DEDUP_REMOVED lines=82> */
[----:B------:R-:W-:-:S04]  /*9750*/  ULEA UR10, UR7, UR43, 0x3 ;  /* 0x0000002b070a7291 */ /* 0x000fc8000f8e183f */
[----:B------:R-:W1:Y:S01]  /*9760*/  MUFU.TANH R33, R33 ;  /* 0x0000002100217308 */ /* 0x000e620000002400 */
[----:B--2---:R-:W-:Y:S01]  /*9770*/  FMNMX.FTZ R12, R121, R12, !PT ;  /* 0x0000000c790c7209 */ /* 0x004fe20007810000 */
[----:B------:R-:W-:-:S04]  /*9780*/  UIADD3 UR10, UR10, 0x16840, URZ ;  /* 0x000168400a0a7890 */ /* 0x000fc8000fffe03f */
[----:B------:R-:W-:Y:S02]  /*9790*/  UPRMT UR10, UR5, 0x654, UR10 ;  /* 0x00000654050a7896 */ /* 0x000fe4000800000a */
[----:B------:R-:W2:Y:S01]  /*97a0*/  MUFU.TANH R35, R35 ;  /* 0x0000002300237308 */ /* 0x000ea20000002400 */
[----:B0-----:R-:W-:-:S06]  /*97b0*/  FMNMX.FTZ R12, R123, R12, !PT ;  /* 0x0000000c7b0c7209 */ /* 0x001fcc0007810000 */
[----:B------:R-:W-:Y:S01]  /*97c0*/  SYNCS.ARRIVE.TRANS64.RED.A1T0 RZ, [UR10], RZ ;  /* 0x000000ffffff79a7 */ /* 0x000fe2000810040a */
        /* <DEDUP_REMOVED lines=106> */
[----:B0-----:R-:W-:Y:S02]  /*9e70*/  FMNMX.FTZ R42, R87, R14, !PT ;  /* 0x0000000e572a7209 */ /* 0x001fe40007810000 */
[----:B------:R-:W0:Y:S03]  /*9e80*/  LDC R14, c[0x0][0x988] ;  /* 0x00026200ff0e7b82 */ /* 0x000e260000000800 */
[----:B------:R-:W2:Y:S01]  /*9e90*/  SHFL.BFLY PT, R15, R42, 0x2, 0x1f ;  /* 0x0c401f002a0f7f89 */ /* 0x000ea200000e0000 */
[----:B-1----:R-:W-:Y:S02]  /*9ea0*/  FMNMX.FTZ R44, R12, R11, !PT ;  /* 0x0000000b0c2c7209 */ /* 0x002fe40007810000 */
[----:B--2---:R-:W-:-:S03]  /*9eb0*/  FMNMX.FTZ R46, R42, R15, !PT ;  /* 0x0000000f2a2e7209 */ /* 0x004fc60007810000 */
[----:B------:R-:W1:Y:S04]  /*9ec0*/  SHFL.BFLY PT, R15, R44, 0x1, 0x1f ;  /* 0x0c201f002c0f7f89 */ /* 0x000e6800000e0000 */
[----:B------:R-:W2:Y:S01]  /*9ed0*/  SHFL.BFLY PT, R11, R46, 0x1, 0x1f ;  /* 0x0c201f002e0b7f89 */ /* 0x000ea200000e0000 */
[----:B-1----:R-:W-:Y:S02]  /*9ee0*/  FMNMX.FTZ R15, R44, R15, !PT ;  /* 0x0000000f2c0f7209 */ /* 0x002fe40007810000 */
[----:B--2---:R-:W-:-:S03]  /*9ef0*/  FMNMX.FTZ R11, R46, R11, !PT ;  /* 0x0000000b2e0b7209 */ /* 0x004fc60007810000 */
[C---:B0-----:R-:W-:Y:S01]  /*9f00*/  FMUL.FTZ R42, R15.reuse, R14 ;  /* 0x0000000e0f2a7220 */ /* 0x041fe20000410000 */
[----:B------:R-:W-:-:S03]  /*9f10*/  FADD.FTZ R153, -R15, R8 ;  /* 0x000000080f997221 */ /* 0x000fc60000010100 */
[-CC-:B------:R-:W-:Y:S01]  /*9f20*/  FFMA.FTZ R157, R123, R14.reuse, -R42.reuse ;  /* 0x0000000e7b9d7223 */ /* 0x180fe2000001082a */
[-CC-:B------:R-:W-:Y:S01]  /*9f30*/  FFMA.FTZ R123, R20, R14.reuse, -R42.reuse ;  /* 0x0000000e147b7223 */ /* 0x180fe2000001082a */
[C---:B------:R-:W-:Y:S01]  /*9f40*/  FADD.FTZ R7, -R11.reuse, R7 ;  /* 0x000000070b077221 */ /* 0x040fe20000010100 */
[-C--:B------:R-:W-:Y:S01]  /*9f50*/  FMUL.FTZ R20, R11, R14.reuse ;  /* 0x0000000e0b147220 */ /* 0x080fe20000410000 */
[-C--:B------:R-:W-:Y:S01]  /*9f60*/  FMUL.FTZ R8, R153, R14.reuse ;  /* 0x0000000e99087220 */ /* 0x080fe20000410000 */
[-C--:B------:R-:W-:Y:S01]  /*9f70*/  FFMA.FTZ R13, R13, R14.reuse, -R42 ;  /* 0x0000000e0d0d7223 */ /* 0x080fe2000001082a */
[-C--:B------:R-:W-:Y:S01]  /*9f80*/  FMUL.FTZ R7, R7, R14.reuse ;  /* 0x0000000e07077220 */ /* 0x080fe20000410000 */
[-C--:B------:R-:W-:Y:S01]  /*9f90*/  FFMA.FTZ R10, R10, R14.reuse, -R20 ;  /* 0x0000000e0a0a7223 */ /* 0x080fe20000010814 */
[-CC-:B------:R-:W-:Y:S01]  /*9fa0*/  FFMA.FTZ R148, R19, R14.reuse, -R42.reuse ;  /* 0x0000000e13947223 */ /* 0x180fe2000001082a */
[-C--:B------:R-:W-:Y:S01]  /*9fb0*/  FFMA.FTZ R134, R149, R14.reuse, -R42 ;  /* 0x0000000e95867223 */ /* 0x080fe2000001082a */
[-C--:B------:R-:W-:Y:S01]  /*9fc0*/  FFMA.FTZ R149, R21, R14.reuse, -R20 ;  /* 0x0000000e15957223 */ /* 0x080fe20000010814 */
[----:B------:R-:W-:Y:S01]  /*9fd0*/  MUFU.EX2 R8, R8 ;  /* 0x0000000800087308 */ /* 0x000fe20000000800 */
[-CC-:B------:R-:W-:Y:S01]  /*9fe0*/  FFMA.FTZ R146, R125, R14.reuse, -R42.reuse ;  /* 0x0000000e7d927223 */ /* 0x180fe2000001082a */
[-CC-:B------:R-:W-:Y:S01]  /*9ff0*/  FFMA.FTZ R150, R25, R14.reuse, -R42.reuse ;  /* 0x0000000e19967223 */ /* 0x180fe2000001082a */
[-C--:B------:R-:W-:Y:S01]  /*a000*/  FFMA.FTZ R125, R151, R14.reuse, -R42 ;  /* 0x0000000e977d7223 */ /* 0x080fe2000001082a */
[-C--:B------:R-:W-:Y:S01]  /*a010*/  FFMA.FTZ R151, R29, R14.reuse, -R20 ;  /* 0x0000000e1d977223 */ /* 0x080fe20000010814 */
[-CC-:B------:R-:W-:Y:S01]  /*a020*/  FFMA.FTZ R12, R27, R14.reuse, -R42.reuse ;  /* 0x0000000e1b0c7223 */ /* 0x180fe2000001082a */
[-C--:B------:R-:W-:Y:S01]  /*a030*/  FFMA.FTZ R130, R22, R14.reuse, -R42 ;  /* 0x0000000e16827223 */ /* 0x080fe2000001082a */
[-C--:B------:R-:W-:Y:S01]  /*a040*/  FFMA.FTZ R22, R31, R14.reuse, -R20 ;  /* 0x0000000e1f167223 */ /* 0x080fe20000010814 */
[----:B------:R-:W0:Y:S01]  /*a050*/  MUFU.EX2 R13, R13 ;  /* 0x0000000d000d7308 */ /* 0x000e220000000800 */
[-CC-:B------:R-:W-:Y:S01]  /*a060*/  FFMA.FTZ R144, R121, R14.reuse, -R42.reuse ;  /* 0x0000000e79907223 */ /* 0x180fe2000001082a */
[-C--:B------:R-:W-:Y:S01]  /*a070*/  FFMA.FTZ R132, R145, R14.reuse, -R42 ;  /* 0x0000000e91847223 */ /* 0x080fe2000001082a */
[-C--:B------:R-:W-:Y:S01]  /*a080*/  FFMA.FTZ R145, R33, R14.reuse, -R20 ;  /* 0x0000000e21917223 */ /* 0x080fe20000010814 */
[-C--:B------:R-:W-:Y:S01]  /*a090*/  FFMA.FTZ R121, R24, R14.reuse, -R42 ;  /* 0x0000000e18797223 */ /* 0x080fe2000001082a */
[-C--:B------:R-:W-:Y:S01]  /*a0a0*/  FFMA.FTZ R24, R35, R14.reuse, -R20 ;  /* 0x0000000e23187223 */ /* 0x080fe20000010814 */
[-CC-:B------:R-:W-:Y:S01]  /*a0b0*/  FFMA.FTZ R155, R127, R14.reuse, -R42.reuse ;  /* 0x0000000e7f9b7223 */ /* 0x180fe2000001082a */
[-C--:B------:R-:W-:Y:S01]  /*a0c0*/  FFMA.FTZ R127, R147, R14.reuse, -R42 ;  /* 0x0000000e937f7223 */ /* 0x080fe2000001082a */
[----:B------:R-:W-:Y:S01]  /*a0d0*/  MUFU.EX2 R7, R7 ;  /* 0x0000000700077308 */ /* 0x000fe20000000800 */
[-C--:B------:R-:W-:Y:S01]  /*a0e0*/  FFMA.FTZ R147, R37, R14.reuse, -R20 ;  /* 0x0000000e25937223 */ /* 0x080fe20000010814 */
[-C--:B------:R-:W-:Y:S01]  /*a0f0*/  FFMA.FTZ R124, R26, R14.reuse, -R42 ;  /* 0x0000000e1a7c7223 */ /* 0x080fe2000001082a */
[-C--:B------:R-:W-:Y:S01]  /*a100*/  FFMA.FTZ R26, R39, R14.reuse, -R20 ;  /* 0x0000000e271a7223 */ /* 0x080fe20000010814 */
[-CC-:B------:R-:W-:Y:S01]  /*a110*/  FFMA.FTZ R138, R141, R14.reuse, -R42.reuse ;  /* 0x0000000e8d8a7223 */ /* 0x180fe2000001082a */
[-C--:B------:R-:W-:Y:S01]  /*a120*/  FFMA.FTZ R140, R129, R14.reuse, -R42 ;  /* 0x0000000e818c7223 */ /* 0x080fe2000001082a */
[-C--:B------:R-:W-:Y:S01]  /*a130*/  FFMA.FTZ R141, R41, R14.reuse, -R20 ;  /* 0x0000000e298d7223 */ /* 0x080fe20000010814 */
[-CC-:B------:R-:W-:Y:S01]  /*a140*/  FFMA.FTZ R27, R28, R14.reuse, -R42.reuse ;  /* 0x0000000e1c1b7223 */ /* 0x180fe2000001082a */
[----:B------:R-:W1:Y:S01]  /*a150*/  MUFU.EX2 R10, R10 ;  /* 0x0000000a000a7308 */ /* 0x000e620000000800 */
[----:B0-----:R-:W-:Y:S01]  /*a160*/  FFMA.FTZ R3, R8, R3, R13 ;  /* 0x0000000308037223 */ /* 0x001fe2000001000d */
[-CC-:B------:R-:W-:Y:S01]  /*a170*/  FFMA.FTZ R153, R131, R14.reuse, -R42.reuse ;  /* 0x0000000e83997223 */ /* 0x180fe2000001082a */
[-C--:B------:R-:W-:Y:S01]  /*a180*/  FFMA.FTZ R128, R18, R14.reuse, -R42 ;  /* 0x0000000e12807223 */ /* 0x080fe2000001082a */
[-C--:B------:R-:W-:Y:S01]  /*a190*/  FFMA.FTZ R28, R43, R14.reuse, -R20 ;  /* 0x0000000e2b1c7223 */ /* 0x080fe20000010814 */
[-CC-:B------:R-:W-:Y:S01]  /*a1a0*/  FFMA.FTZ R18, R40, R14.reuse, -R42.reuse ;  /* 0x0000000e28127223 */ /* 0x180fe2000001082a */
[-CC-:B------:R-:W-:Y:S01]  /*a1b0*/  FFMA.FTZ R129, R143, R14.reuse, -R42.reuse ;  /* 0x0000000e8f817223 */ /* 0x180fe2000001082a */
[-C--:B------:R-:W-:Y:S01]  /*a1c0*/  FFMA.FTZ R142, R133, R14.reuse, -R42 ;  /* 0x0000000e858e7223 */ /* 0x080fe2000001082a */
[----:B------:R-:W0:Y:S01]  /*a1d0*/  MUFU.EX2 R148, R148 ;  /* 0x0000009400947308 */ /* 0x000e220000000800 */
[-C--:B------:R-:W-:Y:S01]  /*a1e0*/  FFMA.FTZ R143, R45, R14.reuse, -R20 ;  /* 0x0000000e2d8f7223 */ /* 0x080fe20000010814 */
[-CC-:B------:R-:W-:Y:S01]  /*a1f0*/  FFMA.FTZ R126, R30, R14.reuse, -R42.reuse ;  /* 0x0000000e1e7e7223 */ /* 0x180fe2000001082a */
[-C--:B------:R-:W-:Y:S01]  /*a200*/  FFMA.FTZ R133, R135, R14.reuse, -R42 ;  /* 0x0000000e87857223 */ /* 0x080fe2000001082a */
[-C--:B------:R-:W-:Y:S01]  /*a210*/  FFMA.FTZ R30, R47, R14.reuse, -R20 ;  /* 0x0000000e2f1e7223 */ /* 0x080fe20000010814 */
[-CC-:B------:R-:W-:Y:S01]  /*a220*/  FFMA.FTZ R136, R137, R14.reuse, -R42.reuse ;  /* 0x0000000e89887223 */ /* 0x180fe2000001082a */
[-CC-:B------:R-:W-:Y:S01]  /*a230*/  FFMA.FTZ R131, R139, R14.reuse, -R42.reuse ;  /* 0x0000000e8b837223 */ /* 0x180fe2000001082a */
[----:B------:R-:W-:Y:S01]  /*a240*/  FFMA.FTZ R25, R32, R14, -R42 ;  /* 0x0000000e20197223 */ /* 0x000fe2000001082a */
[----:B------:R-:W2:Y:S01]  /*a250*/  MUFU.EX2 R149, R149 ;  /* 0x0000009500957308 */ /* 0x000ea20000000800 */
[----:B-1----:R-:W-:Y:S01]  /*a260*/  FFMA.FTZ R2, R7, R2, R10 ;  /* 0x0000000207027223 */ /* 0x002fe2000001000a */
[-CC-:B------:R-:W-:Y:S01]  /*a270*/  FFMA.FTZ R120, R34, R14.reuse, -R42.reuse ;  /* 0x0000000e22787223 */ /* 0x180fe2000001082a */
[-CC-:B------:R-:W-:Y:S01]  /*a280*/  FFMA.FTZ R19, R36, R14.reuse, -R42.reuse ;  /* 0x0000000e24137223 */ /* 0x180fe2000001082a */
[-C--:B------:R-:W-:Y:S01]  /*a290*/  FFMA.FTZ R122, R38, R14.reuse, -R42 ;  /* 0x0000000e267a7223 */ /* 0x080fe2000001082a */
[-CC-:B------:R-:W-:Y:S01]  /*a2a0*/  FFMA.FTZ R137, R49, R14.reuse, -R20.reuse ;  /* 0x0000000e31897223 */ /* 0x180fe20000010814 */
[-CC-:B------:R-:W-:Y:S01]  /*a2b0*/  FFMA.FTZ R32, R51, R14.reuse, -R20.reuse ;  /* 0x0000000e33207223 */ /* 0x180fe20000010814 */
[-CC-:B------:R-:W-:Y:S01]  /*a2c0*/  FFMA.FTZ R139, R53, R14.reuse, -R20.reuse ;  /* 0x0000000e358b7223 */ /* 0x180fe20000010814 */
[----:B------:R-:W1:Y:S01]  /*a2d0*/  MUFU.EX2 R150, R150 ;  /* 0x0000009600967308 */ /* 0x000e620000000800 */
[----:B0-----:R-:W-:Y:S01]  /*a2e0*/  FADD.FTZ R3, R148, R3 ;  /* 0x0000000394037221 */ /* 0x001fe20000010000 */
[-CC-:B------:R-:W-:Y:S01]  /*a2f0*/  FFMA.FTZ R34, R55, R14.reuse, -R20.reuse ;  /* 0x0000000e37227223 */ /* 0x180fe20000010814 */
[-CC-:B------:R-:W-:Y:S01]  /*a300*/  FFMA.FTZ R21, R57, R14.reuse, -R20.reuse ;  /* 0x0000000e39157223 */ /* 0x180fe20000010814 */
[-CC-:B------:R-:W-:Y:S01]  /*a310*/  FFMA.FTZ R36, R59, R14.reuse, -R20.reuse ;  /* 0x0000000e3b247223 */ /* 0x180fe20000010814 */
[-CC-:B------:R-:W-:Y:S01]  /*a320*/  FFMA.FTZ R135, R61, R14.reuse, -R20.reuse ;  /* 0x0000000e3d877223 */ /* 0x180fe20000010814 */
[----:B------:R-:W-:-:S02]  /*a330*/  FFMA.FTZ R38, R63, R14, -R20 ;  /* 0x0000000e3f267223 */ /* 0x000fc40000010814 */
        /* <DEDUP_REMOVED lines=134> */
.L_x_1021:
        /* <DEDUP_REMOVED lines=9> */
[----:B------:R-:W-:Y:S01]  /*ac30*/  F2FP.F16.F32.PACK_AB R138, R129, R138 ;  /* 0x0000008a818a723e */ /* 0x000fe200000000ff */
[----:B------:R-:W-:Y:S01]  /*ac40*/  FMUL.FTZ R89, R89, R8 ;  /* 0x0000000859597220 */ /* 0x000fe20000410000 */
[----:B------:R-:W-:Y:S01]  /*ac50*/  F2FP.F16.F32.PACK_AB R132, R127, R132 ;  /* 0x000000847f84723e */ /* 0x000fe200000000ff */
[----:B------:R-:W-:Y:S01]  /*ac60*/  FMUL.FTZ R92, R92, R8 ;  /* 0x000000085c5c7220 */ /* 0x000fe20000410000 */
[----:B------:R-:W-:Y:S01]  /*ac70*/  F2FP.F16.F32.PACK_AB R134, R125, R134 ;  /* 0x000000867d86723e */ /* 0x000fe200000000ff */
[----:B------:R-:W-:Y:S01]  /*ac80*/  FMUL.FTZ R93, R93, R8 ;  /* 0x000000085d5d7220 */ /* 0x000fe20000410000 */
[----:B------:R-:W-:Y:S01]  /*ac90*/  F2FP.F16.F32.PACK_AB R128, R123, R128 ;  /* 0x000000807b80723e */ /* 0x000fe200000000ff */
[----:B------:R-:W-:Y:S01]  /*aca0*/  FMUL.FTZ R96, R96, R8 ;  /* 0x0000000860607220 */ /* 0x000fe20000410000 */
[----:B------:R-:W-:Y:S01]  /*acb0*/  SYNCS.ARRIVE.TRANS64.RED.A1T0 RZ, [UR10], RZ ;  /* 0x000000ffffff79a7 */ /* 0x000fe2000810040a */
[----:B------:R-:W-:Y:S01]  /*acc0*/  F2FP.F16.F32.PACK_AB R130, R121, R130 ;  /* 0x000000827982723e */ /* 0x000fe200000000ff */
        /* <DEDUP_REMOVED lines=54> */
[----:B------:R-:W-:Y:S01]  /*b030*/  F2FP.F16.F32.PACK_AB R123, R20, R39 ;  /* 0x00000027147b723e */ /* 0x000fe200000000ff */
[----:B------:R-:W-:Y:S06]  /*b040*/  @P1 BRA `(.L_x_1022) ;  /* 0xffffffd800c81947 */ /* 0x000fec000383ffff */
.L_x_1011:
[----:B------:R-:W-:-:S13]  /*b050*/  ISETP.GE.AND P1, PT, R9, UR41, PT ;  /* 0x0000002909007c0c */ /* 0x000fda000bf26270 */
[----:B------:R-:W-:Y:S05]  /*b060*/  @!P1 BRA `(.L_x_1023) ;  /* 0x00000034008c9947 */ /* 0x000fea0003800000 */
[----:B------:R-:W-:Y:S01]  /*b070*/  VIADD R10, R17, 0x9 ;  /* 0x00000009110a7836 */ /* 0x000fe20000000000 */
[----:B------:R-:W-:Y:S01]  /*b080*/  ISETP.GE.U32.AND P1, PT, R23, 0x180, PT ;  /* 0x000001801700780c */ /* 0x000fe20003f26070 */
[----:B------:R-:W-:Y:S01]  /*b090*/  IMAD.MOV.U32 R8, RZ, RZ, R11 ;  /* 0x000000ffff087224 */ /* 0x000fe200078e000b */
[----:B------:R-:W-:Y:S01]  /*b0a0*/  UMOV UR31, UR4 ;  /* 0x00000004001f7c82 */ /* 0x000fe20008000000 */
[----:B------:R-:W-:Y:S01]  /*b0b0*/  IMAD.MOV.U32 R7, RZ, RZ, R15 ;  /* 0x000000ffff077224 */ /* 0x000fe200078e000f */
[----:B------:R-:W-:Y:S01]  /*b0c0*/  SEL R10, R10, 0x9, !P1 ;  /* 0x000000090a0a7807 */ /* 0x000fe20004800000 */
[----:B------:R-:W-:Y:S01]  /*b0d0*/  VIADD R17, R17, 0x8 ;  /* 0x0000000811117836 */ /* 0x000fe20000000000 */
[----:B------:R-:W-:Y:S01]  /*b0e0*/  UMOV UR25, UR7 ;  /* 0x0000000700197c82 */ /* 0x000fe20008000000 */
[----:B------:R-:W-:Y:S01]  /*b0f0*/  ULDC UR26, c[0x0][0x9e4] ;  /* 0x00027900001a7ab9 */ /* 0x000fe20000000800 */
[----:B------:R-:W-:Y:S01]  /*b100*/  ULDC UR27, c[0x0][0x288] ;  /* 0x0000a200001b7ab9 */ /* 0x000fe20000000800 */
[----:B------:R-:W-:Y:S01]  /*b110*/  ULDC UR28, c[0x0][0x2f0] ;  /* 0x0000bc00001c7ab9 */ /* 0x000fe20000000800 */
[----:B------:R-:W-:Y:S01]  /*b120*/  ULDC UR29, c[0x0][0x9d8] ;  /* 0x00027600001d7ab9 */ /* 0x000fe20000000800 */
[----:B------:R-:W-:-:S05]  /*b130*/  ULDC UR30, c[0x0][0x9e0] ;  /* 0x00027800001e7ab9 */ /* 0x000fca0000000800 */
.L_x_1042:
[----:B------:R-:W-:Y:S01]  /*b140*/  UIADD3 UR7, UR25, 0x1, URZ ;  /* 0x0000000119077890 */ /* 0x000fe2000fffe03f */
[----:B------:R-:W-:-:S03]  /*b150*/  ISETP.NE.AND P2, PT, RZ, UR42, PT ;  /* 0x0000002aff007c0c */ /* 0x000fc6000bf45270 */
[----:B------:R-:W-:-:S04]  /*b160*/  UISETP.NE.AND UP0, UPT, UR7, 0x2, UPT ;  /* 0x000000020700788c */ /* 0x000fc8000bf05270 */
[----:B------:R-:W-:Y:S02]  /*b170*/  USEL UR4, URZ, 0x1, UP0 ;  /* 0x000000013f047887 */ /* 0x000fe40008000000 */
[----:B------:R-:W-:Y:S02]  /*b180*/  USEL UR7, UR7, URZ, UP0 ;  /* 0x0000003f07077287 */ /* 0x000fe40008000000 */
[----:B------:R-:W-:Y:S02]  /*b190*/  ULOP3.LUT UR4, UR31, UR4, URZ, 0x3c, !UPT ;  /* 0x000000041f047292 */ /* 0x000fe4000f8e3c3f */
[----:B--2---:R-:W-:Y:S10]  /*b1a0*/  @P2 BRA `(.L_x_1024) ;  /* 0x00000000002c2947 */ /* 0x004ff40003800000 */
[----:B------:R-:W-:Y:S05]  /*b1b0*/  @!P0 BRA `(.L_x_1025) ;  /* 0x0000000000048947 */ /* 0x000fea0003800000 */
[----:B------:R-:W-:Y:S01]  /*b1c0*/  BPT.TRAP 0x1 ;  /* 0x000000040000795c */ /* 0x000fe20000300000 */
.L_x_1025:
[----:B------:R-:W-:Y:S01]  /*b1d0*/  ULEA UR10, UR7, UR43, 0x3 ;  /* 0x0000002b070a7291 */ /* 0x000fe2000f8e183f */
[----:B------:R-:W-:-:S05]  /*b1e0*/  IMAD.U32 R11, RZ, RZ, UR4 ;  /* 0x00000004ff0b7e24 */ /* 0x000fca000f8e00ff */
[----:B------:R-:W-:-:S04]  /*b1f0*/  SHF.L.U32 R11, R11, 0x1f, RZ ;  /* 0x0000001f0b0b7819 */ /* 0x000fc800000006ff */
[----:B------:R0:W1:Y:S01]  /*b200*/  SYNCS.PHASECHK.TRANS64.TRYWAIT P1, [UR10+0x16830], R11 ;  /* 0x0168300bff0075a7 */ /* 0x000062000802014a */
[----:B------:R-:W-:Y:S05]  /*b210*/  @!P0 BRA `(.L_x_1026) ;  /* 0x0000000000048947 */ /* 0x000fea0003800000 */
[----:B------:R-:W-:Y:S01]  /*b220*/  BPT.TRAP 0x1 ;  /* 0x000000040000795c */ /* 0x000fe20000300000 */
.L_x_1026:
[----:B-1----:R-:W-:Y:S05]  /*b230*/  @P1 BRA `(.L_x_1024) ;  /* 0x0000000000081947 */ /* 0x002fea0003800000 */
[----:B------:R-:W1:Y:S02]  /*b240*/  SYNCS.PHASECHK.TRANS64.TRYWAIT P1, [UR10+0x16830], R11 ;  /* 0x0168300bff0075a7 */ /* 0x000e64000802014a */
[----:B-1----:R-:W-:Y:S05]  /*b250*/  @!P1 BRA `(.L_x_1027) ;  /* 0x0000009000549947 */ /* 0x002fea0003800000 */
.L_x_1024:
[----:B------:R2:W-:Y:S01]  /*b260*/  BAR.SYNC.DEFER_BLOCKING R17, 0x100 ;  /* 0x000400110000751d */ /* 0x0005e20000010000 */
[----:B------:R-:W-:Y:S01]  /*b270*/  R2UR UR20, R4 ;  /* 0x00000000041472ca */ /* 0x000fe200000e0000 */
[----:B------:R-:W-:Y:S01]  /*b280*/  ULEA UR22, UR7, UR6, 0xa ;  /* 0x0000000607167291 */ /* 0x000fe2000f8e503f */
[----:B------:R-:W-:-:S03]  /*b290*/  R2UR UR21, R5 ;  /* 0x00000000051572ca */ /* 0x000fc600000e0000 */
[----:B------:R-:W-:Y:S01]  /*b2a0*/  UMOV UR23, 0x40000040 ;  /* 0x4000004000177882 */ /* 0x000fe20000000000 */
[----:B------:R-:W-:Y:S01]  /*b2b0*/  UIADD3 UR10, UR22, 0x2, URZ ;  /* 0x00000002160a7890 */ /* 0x000fe2000fffe03f */
[----:B------:R-:W-:Y:S01]  /*b2c0*/  UMOV UR11, 0x40000040 ;  /* 0x40000040000b7882 */ /* 0x000fe20000000000 */
[----:B------:R-:W-:Y:S01]  /*b2d0*/  UIADD3 UR14, UR22, 0x4, URZ ;  /* 0x00000004160e7890 */ /* 0x000fe2000fffe03f */
[----:B------:R-:W-:Y:S01]  /*b2e0*/  UMOV UR15, 0x40000040 ;  /* 0x40000040000f7882 */ /* 0x000fe20000000000 */
[----:B------:R-:W-:Y:S01]  /*b2f0*/  UIADD3 UR18, UR22, 0x6, URZ ;  /* 0x0000000616127890 */ /* 0x000fe2000fffe03f */
[----:B------:R-:W-:Y:S01]  /*b300*/  UMOV UR19, 0x40000040 ;  /* 0x4000004000137882 */ /* 0x000fe20000000000 */
        /* <DEDUP_REMOVED lines=12> */
[----:B--2---:R-:W-:Y:S05]  /*b3d0*/  @P2 BRA `(.L_x_1028) ;  /* 0x00000000002c2947 */ /* 0x004fea0003800000 */
[----:B------:R-:W-:Y:S05]  /*b3e0*/  @!P0 BRA `(.L_x_1029) ;  /* 0x0000000000048947 */ /* 0x000fea0003800000 */
[----:B------:R-:W-:Y:S01]  /*b3f0*/  BPT.TRAP 0x1 ;  /* 0x000000040000795c */ /* 0x000fe20000300000 */
.L_x_1029:
[----:B------:R-:W-:Y:S01]  /*b400*/  ULEA UR10, UR25, UR43, 0x3 ;  /* 0x0000002b190a7291 */ /* 0x000fe2000f8e183f */
[----:B01----:R-:W-:-:S05]  /*b410*/  IMAD.U32 R11, RZ, RZ, UR31 ;  /* 0x0000001fff0b7e24 */ /* 0x003fca000f8e00ff */
[----:B------:R-:W-:-:S04]  /*b420*/  SHF.L.U32 R11, R11, 0x1f, RZ ;  /* 0x0000001f0b0b7819 */ /* 0x000fc800000006ff */
[----:B------:R0:W1:Y:S01]  /*b430*/  SYNCS.PHASECHK.TRANS64.TRYWAIT P1, [UR10+0x16850], R11 ;  /* 0x0168500bff0075a7 */ /* 0x000062000802014a */
[----:B------:R-:W-:Y:S05]  /*b440*/  @!P0 BRA `(.L_x_1030) ;  /* 0x0000000000048947 */ /* 0x000fea0003800000 */
[----:B------:R-:W-:Y:S01]  /*b450*/  BPT.TRAP 0x1 ;  /* 0x000000040000795c */ /* 0x000fe20000300000 */
.L_x_1030:
[----:B-1----:R-:W-:Y:S05]  /*b460*/  @P1 BRA `(.L_x_1028) ;  /* 0x0000000000081947 */ /* 0x002fea0003800000 */
[----:B------:R-:W1:Y:S02]  /*b470*/  SYNCS.PHASECHK.TRANS64.TRYWAIT P1, [UR10+0x16850], R11 ;  /* 0x0168500bff0075a7 */ /* 0x000e64000802014a */
[----:B-1----:R-:W-:Y:S05]  /*b480*/  @!P1 BRA `(.L_x_1031) ;  /* 0x0000008c00e09947 */ /* 0x002fea0003800000 */
.L_x_1028:
[----:B------:R-:W-:Y:S01]  /*b490*/  UIADD3 UR10, UR43, 0x400, URZ ;  /* 0x000004002b0a7890 */ /* 0x000fe2000fffe03f */
[----:B------:R-:W-:Y:S01]  /*b4a0*/  WARPGROUP.ARRIVE ;  /* 0x00000000000079c5 */ /* 0x000fe20000000000 */
[----:B------:R-:W-:Y:S02]  /*b4b0*/  UMOV UR11, 0x40000040 ;  /* 0x40000040000b7882 */ /* 0x000fe40000000000 */
[----:B------:R-:W-:-:S04]  /*b4c0*/  USHF.R.U32.HI UR10, URZ, 0x4, UR10 ;  /* 0x000000043f0a7899 */ /* 0x000fc8000801160a */
[----:B------:R-:W-:-:S04]  /*b4d0*/  ULOP3.LUT UR10, UR10, 0x3fff, URZ, 0xc0, !UPT ;  /* 0x00003fff0a0a7892 */ /* 0x000fc8000f8ec03f */
        /* <DEDUP_REMOVED lines=42> */
.L_x_1032:
[----:B------:R-:W-:Y:S01]  /*b780*/  UISETP.NE.AND UP1, UPT, UR40, URZ, UPT ;  /* 0x0000003f2800728c */ /* 0x000fe2000bf25270 */
[----:B01----:R-:W-:Y:S01]  /*b790*/  FMUL.FTZ R11, R26, UR29 ;  /* 0x0000001d1a0b7c20 */ /* 0x003fe20008410000 */
[----:B------:R-:W-:Y:S01]  /*b7a0*/  FMUL.FTZ R26, R46, UR29 ;  /* 0x0000001d2e1a7c20 */ /* 0x000fe20008410000 */
[----:B------:R-:W-:Y:S01]  /*b7b0*/  FMUL.FTZ R18, R31, UR29 ;  /* 0x0000001d1f127c20 */ /* 0x000fe20008410000 */
[----:B------:R-:W-:Y:S01]  /*b7c0*/  FMUL.FTZ R31, R55, UR29 ;  /* 0x0000001d371f7c20 */ /* 0x000fe20008410000 */
[----:B------:R-:W-:Y:S01]  /*b7d0*/  FMUL.FTZ R55, R65, UR29 ;  /* 0x0000001d41377c20 */ /* 0x000fe20008410000 */
[----:B------:R-:W-:Y:S01]  /*b7e0*/  PLOP3.LUT P1, PT, PT, PT, UP1, 0x80, 0x0 ;  /* 0x000000000000781c */ /* 0x000fe20003f2f018 */
[----:B------:R-:W-:Y:S01]  /*b7f0*/  FMUL.FTZ R129, R56, UR29 ;  /* 0x0000001d38817c20 */ /* 0x000fe20008410000 */
[----:B------:R-:W-:Y:S01]  /*b800*/  PLOP3.LUT P2, PT, PT, PT, UP1, 0x80, 0x0 ;  /* 0x000000000000781c */ /* 0x000fe20003f4f018 */
[----:B------:R-:W-:Y:S01]  /*b810*/  FMUL.FTZ R65, R69, UR29 ;  /* 0x0000001d45417c20 */ /* 0x000fe20008410000 */
[----:B------:R-:W-:Y:S01]  /*b820*/  FMUL.FTZ R56, R64, UR29 ;  /* 0x0000001d40387c20 */ /* 0x000fe20008410000 */
[----:B------:R-:W-:Y:S01]  /*b830*/  @UP1 ULDC UR11, c[0x0][0x44c] ;  /* 0x00011300000b1ab9 */ /* 0x000fe20000000800 */
[----:B------:R-:W-:-:S02]  /*b840*/  IMAD.MOV.U32 R69, RZ, RZ, R6 ;  /* 0x000000ffff457224 */ /* 0x000fc400078e0006 */
[----:B------:R-:W-:Y:S01]  /*b850*/  FMUL.FTZ R12, R27, UR29 ;  /* 0x0000001d1b0c7c20 */ /* 0x000fe20008410000 */
[----:B------:R-:W-:Y:S02]  /*b860*/  IMAD.SHL.U32 R64, R9, 0x80, RZ ;  /* 0x0000008009407824 */ /* 0x000fe400078e00ff */
[----:B------:R-:W-:Y:S01]  /*b870*/  FMUL.FTZ R22, R39, UR29 ;  /* 0x0000001d27167c20 */ /* 0x000fe20008410000 */
[----:B------:R-:W-:Y:S01]  /*b880*/  FMUL.FTZ R27, R47, UR29 ;  /* 0x0000001d2f1b7c20 */ /* 0x000fe20008410000 */
[----:B------:R-:W-:Y:S01]  /*b890*/  FMUL.FTZ R39, R71, UR29 ;  /* 0x0000001d47277c20 */ /* 0x000fe20008410000 */
[----:B------:R-:W-:Y:S01]  /*b8a0*/  FMUL.FTZ R120, R28, UR29 ;  /* 0x0000001d1c787c20 */ /* 0x000fe20008410000 */
[----:B------:R-:W-:Y:S01]  /*b8b0*/  @P1 IMAD.HI.U32 R46, R6, UR11, RZ ;  /* 0x0000000b062e1c27 */ /* 0x000fe2000f8e00ff */
[----:B------:R-:W-:Y:S01]  /*b8c0*/  @UP1 ULDC UR11, c[0x0][0x450] ;  /* 0x00011400000b1ab9 */ /* 0x000fe20000000800 */
[----:B------:R-:W-:Y:S02]  /*b8d0*/  IADD3 R47, -R64, 0x1, RZ ;  /* 0x00000001402f7810 */ /* 0x000fe40007ffe1ff */
[----:B------:R-:W-:Y:S01]  /*b8e0*/  FMUL.FTZ R121, R29, UR29 ;  /* 0x0000001d1d797c20 */ /* 0x000fe20008410000 */
[----:B------:R-:W-:Y:S01]  /*b8f0*/  UISETP.NE.AND UP0, UPT, UR44, URZ, UPT ;  /* 0x0000003f2c00728c */ /* 0x000fe2000bf05270 */
[----:B------:R-:W-:Y:S01]  /*b900*/  @P2 SHF.R.U32.HI R69, RZ, UR11, R46 ;  /* 0x0000000bff452c19 */ /* 0x000fe2000801162e */
[----:B------:R-:W-:Y:S01]  /*b910*/  FMUL.FTZ R13, R30, UR29 ;  /* 0x0000001d1e0d7c20 */ /* 0x000fe20008410000 */
        /* <DEDUP_REMOVED lines=54> */
[----:B------:R-:W1:Y:S01]  /*bc80*/  MUFU.TANH R14, R14 ;  /* 0x0000000e000e7308 */ /* 0x000e620000002400 */
[----:B------:R-:W-:Y:S01]  /*bc90*/  IMAD R49, R16, UR28, R49 ;  /* 0x0000001c10317c24 */ /* 0x000fe2000f8e0231 */
[----:B------:R-:W-:-:S03]  /*bca0*/  UPRMT UR10, UR5, 0x654, UR10 ;  /* 0x00000654050a7896 */ /* 0x000fc6000800000a */
[----:B------:R-:W-:-:S03]  /*bcb0*/  VIADD R49, R49, -UR27 ;  /* 0x8000001b31317c36 */ /* 0x000fc60008000000 */
[----:B------:R-:W3:Y:S01]  /*bcc0*/  MUFU.TANH R15, R15 ;  /* 0x0000000f000f7308 */ /* 0x000ee20000002400 */
[C---:B------:R-:W-:Y:S02]  /*bcd0*/  VIADD R70, R49.reuse, UR30 ;  /* 0x0000001e31467c36 */ /* 0x040fe40008000000 */
[----:B------:R-:W-:Y:S01]  /*bce0*/  VIADD R68, R49, UR24 ;  /* 0x0000001831447c36 */ /* 0x000fe20008000000 */
[----:B------:R-:W-:Y:S01]  /*bcf0*/  SYNCS.ARRIVE.TRANS64.RED.A1T0 RZ, [UR10], RZ ;  /* 0x000000ffffff79a7 */ /* 0x000fe2000810040a */
[--C-:B0-----:R-:W-:Y:S02]  /*bd00*/  IMAD.IADD R72, R70, 0x1, R71.reuse ;  /* 0x0000000146487824 */ /* 0x101fe400078e0247 */
[----:B------:R-:W-:Y:S01]  /*bd10*/  IMAD.IADD R73, R68, 0x1, R71 ;  /* 0x0000000144497824 */ /* 0x000fe200078e0247 */
[----:B------:R-:W0:Y:S08]  /*bd20*/  MUFU.TANH R11, R11 ;  /* 0x0000000b000b7308 */ /* 0x000e300000002400 */
        /* <DEDUP_REMOVED lines=61> */
[----:B-1-34-:R-:W-:Y:S05]  /*c100*/  @P1 BRA `(.L_x_1033) ;  /* 0x00000000005c1947 */ /* 0x01afea0003800000 */
[----:B------:R-:W-:Y:S01]  /*c110*/  IMAD R48, R16, UR28, R71 ;  /* 0x0000001c10307c24 */ /* 0x000fe2000f8e0247 */
[----:B------:R-:W-:Y:S03]  /*c120*/  BSSY B0, `(.L_x_1034) ;  /* 0x0000011000007945 */ /* 0x000fe60003800000 */
[----:B------:R-:W-:-:S05]  /*c130*/  VIADD R71, R48, -UR27 ;  /* 0x8000001b30477c36 */ /* 0x000fca0008000000 */
        /* <DEDUP_REMOVED lines=10> */
.L_x_1035:
[----:B------:R-:W-:-:S05]  /*c1e0*/  IMAD.U32 R74, RZ, RZ, UR26 ;  /* 0x0000001aff4a7e24 */ /* 0x000fca000f8e00ff */
[----:B------:R-:W-:-:S13]  /*c1f0*/  ISETP.NE.AND P1, PT, R74, 0x1, PT ;  /* 0x000000014a00780c */ /* 0x000fda0003f25270 */
[----:B------:R-:W1:Y:S02]  /*c200*/  @P1 LDC.64 R48, c[0x0][0x9e8] ;  /* 0x00027a00ff301b82 */ /* 0x000e640000000a00 */
[----:B-1----:R-:W-:-:S05]  /*c210*/  @P1 IMAD.HI.U32 R48, R71, R48, RZ ;  /* 0x0000003047301227 */ /* 0x002fca00078e00ff */
[----:B------:R-:W-:-:S07]  /*c220*/  @P1 SHF.R.U32.HI R71, RZ, R49, R48 ;  /* 0x00000031ff471219 */ /* 0x000fce0000011630 */
.L_x_1036:
[----:B------:R-:W-:Y:S05]  /*c230*/  BSYNC B0 ;  /* 0x0000000000007941 */ /* 0x000fea0003800000 */
.L_x_1034:
[----:B------:R-:W-:-:S04]  /*c240*/  IMAD R71, R71, R74, -R64 ;  /* 0x0000004a47477224 */ /* 0x000fc800078e0a40 */
[----:B------:R-:W-:-:S05]  /*c250*/  IMAD R71, R0, -0x2, R71 ;  /* 0xfffffffe00477824 */ /* 0x000fca00078e0247 */
[----:B------:R-:W-:Y:S02]  /*c260*/  VIADDMNMX R72, R71, R74, R72, PT ;  /* 0x0000004a47487246 */ /* 0x000fe40003800148 */
[----:B------:R-:W-:-:S07]  /*c270*/  VIMNMX R73, R73, R71, !PT ;  /* 0x0000004749497248 */ /* 0x000fce0007fe0100 */
.L_x_1033:
[----:B------:R-:W-:Y:S01]  /*c280*/  ISETP.GT.AND P1, PT, R9, -0x1, PT ;  /* 0xffffffff0900780c */ /* 0x000fe20003f24270 */
[----:B------:R-:W1:Y:S01]  /*c290*/  SHFL.IDX PT, R79, R69, 0x1, 0x1c1f ;  /* 0x003c1f00454f7f89 */ /* 0x000e6200000e0000 */
[----:B------:R-:W-:Y:S02]  /*c2a0*/  UISETP.NE.AND UP0, UPT, UR44, URZ, UPT ;  /* 0x0000003f2c00728c */ /* 0x000fe4000bf05270 */
[C---:B------:R-:W-:Y:S02]  /*c2b0*/  ISETP.GT.AND P3, PT, R73.reuse, 0x8, P1 ;  /* 0x000000084900780c */ /* 0x040fe40000f64270 */
[C---:B------:R-:W-:Y:S02]  /*c2c0*/  ISETP.GT.AND P6, PT, R73.reuse, RZ, P1 ;  /* 0x000000ff4900720c */ /* 0x040fe40000fc4270 */
[----:B------:R-:W-:Y:S02]  /*c2d0*/  ISETP.LT.OR P3, PT, R72, 0x9, P3 ;  /* 0x000000094800780c */ /* 0x000fe40001f61670 */
[----:B------:R-:W-:-:S02]  /*c2e0*/  ISETP.GT.AND P2, PT, R73, 0x1, P1 ;  /* 0x000000014900780c */ /* 0x000fc40000f44270 */
[----:B0-----:R-:W-:Y:S02]  /*c2f0*/  FSEL R85, R120, -INF , !P3 ;  /* 0xff80000078557808 */ /* 0x001fe40005800000 */
        /* <DEDUP_REMOVED lines=108> */
.L_x_1039:
[----:B------:R-:W-:-:S05]  /*c9c0*/  IMAD.U32 R52, RZ, RZ, UR26 ;  /* 0x0000001aff347e24 */ /* 0x000fca000f8e00ff */
[----:B------:R-:W-:-:S13]  /*c9d0*/  ISETP.NE.AND P2, PT, R52, 0x1, PT ;  /* 0x000000013400780c */ /* 0x000fda0003f45270 */
[----:B------:R-:W0:Y:S02]  /*c9e0*/  @P2 LDC.64 R14, c[0x0][0x9e8] ;  /* 0x00027a00ff0e2b82 */ /* 0x000e240000000a00 */
[----:B0-----:R-:W-:-:S05]  /*c9f0*/  @P2 IMAD.HI.U32 R14, R67, R14, RZ ;  /* 0x0000000e430e2227 */ /* 0x001fca00078e00ff */
[----:B------:R-:W-:-:S07]  /*ca00*/  @P2 SHF.R.U32.HI R67, RZ, R15, R14 ;  /* 0x0000000fff432219 */ /* 0x000fce000001160e */
.L_x_1040:
[----:B------:R-:W-:Y:S05]  /*ca10*/  BSYNC B0 ;  /* 0x0000000000007941 */ /* 0x000fea0003800000 */
.L_x_1038:
[----:B------:R-:W-:-:S04]  /*ca20*/  IMAD R67, R67, R52, -R64 ;  /* 0x0000003443437224 */ /* 0x000fc800078e0a40 */
[----:B------:R-:W-:-:S05]  /*ca30*/  IMAD R67, R0, -0x2, R67 ;  /* 0xfffffffe00437824 */ /* 0x000fca00078e0243 */
[----:B------:R-:W-:Y:S02]  /*ca40*/  VIADDMNMX R48, R67, R52, R48, PT ;  /* 0x0000003443307246 */ /* 0x000fe40003800130 */
[----:B------:R-:W-:-:S07]  /*ca50*/  VIMNMX R50, R50, R67, !PT ;  /* 0x0000004332327248 */ /* 0x000fce0007fe0100 */
.L_x_1037:
[----:B------:R-:W-:Y:S02]  /*ca60*/  FMNMX.FTZ R14, R75, R7, !PT ;  /* 0x000000074b0e7209 */ /* 0x000fe40007810000 */
[----:B------:R-:W-:Y:S02]  /*ca70*/  ISETP.GT.AND P5, PT, R50, 0x10, P1 ;  /* 0x000000103200780c */ /* 0x000fe40000fa4270 */
[----:B------:R-:W-:Y:S02]  /*ca80*/  FMNMX.FTZ R14, R77, R14, !PT ;  /* 0x0000000e4d0e7209 */ /* 0x000fe40007810000 */
[----:B------:R-:W-:Y:S02]  /*ca90*/  ISETP.LT.OR P5, PT, R48, 0x11, P5 ;  /* 0x000000113000780c */ /* 0x000fe40002fa1670 */
[----:B------:R-:W-:Y:S02]  /*caa0*/  FMNMX.FTZ R14, R85, R14, !PT ;  /* 0x0000000e550e7209 */ /* 0x000fe40007810000 */
[----:B------:R-:W-:-:S02]  /*cab0*/  FSEL R19, R19, -INF , !P5 ;  /* 0xff80000013137808 */ /* 0x000fc40006800000 */
[----:B------:R-:W-:Y:S02]  /*cac0*/  FMNMX.FTZ R14, R131, R14, !PT ;  /* 0x0000000e830e7209 */ /* 0x000fe40007810000 */
[----:B------:R-:W-:Y:S02]  /*cad0*/  ISETP.GT.AND P5, PT, R50, 0x20, P1 ;  /* 0x000000203200780c */ /* 0x000fe40000fa4270 */
[----:B------:R-:W-:Y:S02]  /*cae0*/  FMNMX.FTZ R14, R137, R14, !PT ;  /* 0x0000000e890e7209 */ /* 0x000fe40007810000 */
[----:B------:R-:W-:Y:S02]  /*caf0*/  ISETP.LT.OR P5, PT, R48, 0x21, P5 ;  /* 0x000000213000780c */ /* 0x000fe40002fa1670 */
[----:B------:R-:W-:Y:S02]  /*cb00*/  FMNMX.FTZ R14, R141, R14, !PT ;  /* 0x0000000e8d0e7209 */ /* 0x000fe40007810000 */
[----:B------:R-:W-:-:S02]  /*cb10*/  FSEL R25, R25, -INF , !P5 ;  /* 0xff80000019197808 */ /* 0x000fc40006800000 */
[----:B------:R-:W-:Y:S02]  /*cb20*/  FMNMX.FTZ R14, R143, R14, !PT ;  /* 0x0000000e8f0e7209 */ /* 0x000fe40007810000 */
[C---:B------:R-:W-:Y:S02]  /*cb30*/  ISETP.GT.AND P5, PT, R50.reuse, RZ, P1 ;  /* 0x000000ff3200720c */ /* 0x040fe40000fa4270 */
[----:B------:R-:W-:Y:S02]  /*cb40*/  FMNMX.FTZ R14, R155, R14, !PT ;  /* 0x0000000e9b0e7209 */ /* 0x000fe40007810000 */
[C---:B------:R-:W-:Y:S02]  /*cb50*/  ISETP.GT.AND P4, PT, R50.reuse, 0x9, P1 ;  /* 0x000000093200780c */ /* 0x040fe40000f84270 */
[----:B------:R-:W-:Y:S02]  /*cb60*/  FMNMX.FTZ R14, R153, R14, !PT ;  /* 0x0000000e990e7209 */ /* 0x000fe40007810000 */
[----:B------:R-:W-:-:S02]  /*cb70*/  ISETP.GT.AND P6, PT, R50, 0x1, P1 ;  /* 0x000000013200780c */ /* 0x000fc40000fc4270 */
[----:B------:R-:W-:Y:S02]  /*cb80*/  FMNMX.FTZ R14, R151, R14, !PT ;  /* 0x0000000e970e7209 */ /* 0x000fe40007810000 */
[C---:B------:R-:W-:Y:S02]  /*cb90*/  ISETP.LT.OR P5, PT, R48.reuse, 0x1, P5 ;  /* 0x000000013000780c */ /* 0x040fe40002fa1670 */
[----:B------:R-:W-:Y:S02]  /*cba0*/  FMNMX.FTZ R14, R149, R14, !PT ;  /* 0x0000000e950e7209 */ /* 0x000fe40007810000 */
[----:B------:R-:W-:Y:S02]  /*cbb0*/  ISETP.LT.OR P4, PT, R48, 0xa, P4 ;  /* 0x0000000a3000780c */ /* 0x000fe40002781670 */
[----:B------:R-:W-:Y:S02]  /*cbc0*/  FMNMX.FTZ R14, R147, R14, !PT ;  /* 0x0000000e930e7209 */ /* 0x000fe40007810000 */
[----:B------:R-:W-:-:S02]  /*cbd0*/  ISETP.GT.AND P3, PT, R50, 0x8, P1 ;  /* 0x000000083200780c */ /* 0x000fc40000f64270 */
[----:B------:R-:W-:Y:S02]  /*cbe0*/  FMNMX.FTZ R14, R145, R14, !PT ;  /* 0x0000000e910e7209 */ /* 0x000fe40007810000 */
[----:B------:R-:W-:Y:S02]  /*cbf0*/  ISETP.LT.OR P6, PT, R48, 0x2, P6 ;  /* 0x000000023000780c */ /* 0x000fe400037c1670 */
[----:B------:R-:W-:Y:S02]  /*cc00*/  FMNMX.FTZ R14, R87, R14, !PT ;  /* 0x0000000e570e7209 */ /* 0x000fe40007810000 */
[----:B------:R-:W-:Y:S02]  /*cc10*/  FSEL R135, R11, -INF , !P5 ;  /* 0xff8000000b877808 */ /* 0x000fe40006800000 */
[----:B------:R-:W-:Y:S02]  /*cc20*/  FMNMX.FTZ R14, R121, R14, !PT ;  /* 0x0000000e790e7209 */ /* 0x000fe40007810000 */
[----:B------:R-:W-:-:S02]  /*cc30*/  FSEL R73, R18, -INF , !P4 ;  /* 0xff80000012497808 */ /* 0x000fc40006000000 */
[----:B------:R-:W-:Y:S02]  /*cc40*/  FMNMX.FTZ R14, R123, R14, !PT ;  /* 0x0000000e7b0e7209 */ /* 0x000fe40007810000 */
[----:B------:R-:W-:Y:S02]  /*cc50*/  ISETP.LT.OR P3, PT, R48, 0x9, P3 ;  /* 0x000000093000780c */ /* 0x000fe40001f61670 */
[----:B------:R-:W-:Y:S02]  /*cc60*/  FMNMX.FTZ R14, R129, R14, !PT ;  /* 0x0000000e810e7209 */ /* 0x000fe40007810000 */
[----:B------:R-:W-:Y:S02]  /*cc70*/  FSEL R67, R12, -INF , !P6 ;  /* 0xff8000000c437808 */ /* 0x000fe40007000000 */
[----:B------:R-:W-:Y:S02]  /*cc80*/  FMNMX.FTZ R14, R125, R14, !PT ;  /* 0x0000000e7d0e7209 */ /* 0x000fe40007810000 */
[----:B------:R-:W-:-:S02]  /*cc90*/  FMNMX.FTZ R18, R135, R8, !PT ;  /* 0x0000000887127209 */ /* 0x000fc40007810000 */
[----:B------:R-:W-:Y:S02]  /*cca0*/  FMNMX.FTZ R14, R127, R14, !PT ;  /* 0x0000000e7f0e7209 */ /* 0x000fe40007810000 */
[----:B------:R-:W-:Y:S02]  /*ccb0*/  FSEL R13, R13, -INF , !P3 ;  /* 0xff8000000d0d7808 */ /* 0x000fe40005800000 */
[----:B------:R-:W-:Y:S02]  /*ccc0*/  FMNMX.FTZ R14, R83, R14, !PT ;  /* 0x0000000e530e7209 */ /* 0x000fe40007810000 */
[----:B------:R-:W-:Y:S02]  /*ccd0*/  FMNMX.FTZ R18, R67, R18, !PT ;  /* 0x0000001243127209 */ /* 0x000fe40007810000 */
[----:B------:R-:W-:Y:S02]  /*cce0*/  FMNMX.FTZ R14, R81, R14, !PT ;  /* 0x0000000e510e7209 */ /* 0x000fe40007810000 */
[----:B------:R-:W-:-:S02]  /*ccf0*/  ISETP.GT.AND P2, PT, R50, 0x11, P1 ;  /* 0x000000113200780c */ /* 0x000fc40000f44270 */
[----:B------:R-:W-:Y:S02]  /*cd00*/  FMNMX.FTZ R14, R71, R14, !PT ;  /* 0x0000000e470e7209 */ /* 0x000fe40007810000 */
[----:B------:R-:W-:Y:S02]  /*cd10*/  FMNMX.FTZ R18, R13, R18, !PT ;  /* 0x000000120d127209 */ /* 0x000fe40007810000 */
[----:B------:R-:W-:Y:S02]  /*cd20*/  FMNMX.FTZ R14, R69, R14, !PT ;  /* 0x0000000e450e7209 */ /* 0x000fe40007810000 */
[----:B------:R-:W-:Y:S02]  /*cd30*/  ISETP.GT.AND P3, PT, R50, 0x18, P1 ;  /* 0x000000183200780c */ /* 0x000fe40000f64270 */
[----:B------:R-:W-:Y:S02]  /*cd40*/  FMNMX.FTZ R14, R65, R14, !PT ;  /* 0x0000000e410e7209 */ /* 0x000fe40007810000 */
[----:B------:R-:W-:-:S02]  /*cd50*/  ISETP.LT.OR P2, PT, R48, 0x12, P2 ;  /* 0x000000123000780c */ /* 0x000fc40001741670 */
        /* <DEDUP_REMOVED lines=9> */
[----:B------:R-:W-:Y:S02]  /*cdf0*/  ISETP.LT.OR P4, PT, R48, 0x1a, P4 ;  /* 0x0000001a3000780c */ /* 0x000fe40002781670 */
[----:B------:R-:W-:Y:S02]  /*ce00*/  FMNMX.FTZ R14, R53, R14, !PT ;  /* 0x0000000e350e7209 */ /* 0x000fe40007810000 */
[----:B------:R-:W-:-:S02]  /*ce10*/  FSEL R21, R21, -INF , !P3 ;  /* 0xff80000015157808 */ /* 0x000fc40005800000 */
[----:B------:R-:W-:Y:S02]  /*ce20*/  FMNMX.FTZ R14, R51, R14, !PT ;  /* 0x0000000e330e7209 */ /* 0x000fe40007810000 */
[----:B------:R-:W-:Y:S02]  /*ce30*/  FSEL R79, R22, -INF , !P4 ;  /* 0xff800000164f7808 */ /* 0x000fe40006000000 */
[----:B------:R-:W-:Y:S02]  /*ce40*/  FMNMX.FTZ R52, R49, R14, !PT ;  /* 0x0000000e31347209 */ /* 0x000fe40007810000 */
[----:B------:R-:W0:Y:S01]  /*ce50*/  LDC R14, c[0x0][0x988] ;  /* 0x00026200ff0e7b82 */ /* 0x000e220000000800 */
[C---:B------:R-:W-:Y:S02]  /*ce60*/  ISETP.GT.AND P3, PT, R50.reuse, 0x28, P1 ;  /* 0x000000283200780c */ /* 0x040fe40000f64270 */
[----:B------:R-:W1:Y:S01]  /*ce70*/  SHFL.BFLY PT, R15, R52, 0x2, 0x1f ;  /* 0x0c401f00340f7f89 */ /* 0x000e6200000e0000 */
[----:B------:R-:W-:-:S02]  /*ce80*/  ISETP.GT.AND P4, PT, R50, 0x29, P1 ;  /* 0x000000293200780c */ /* 0x000fc40000f84270 */
[C---:B------:R-:W-:Y:S02]  /*ce90*/  ISETP.LT.OR P3, PT, R48.reuse, 0x29, P3 ;  /* 0x000000293000780c */ /* 0x040fe40001f61670 */
[----:B------:R-:W-:Y:S02]  /*cea0*/  ISETP.LT.OR P4, PT, R48, 0x2a, P4 ;  /* 0x0000002a3000780c */ /* 0x000fe40002781670 */
[----:B------:R-:W-:Y:S02]  /*ceb0*/  FSEL R133, R26, -INF , !P3 ;  /* 0xff8000001a857808 */ /* 0x000fe40005800000 */
[C---:B------:R-:W-:Y:S02]  /*cec0*/  ISETP.GT.AND P3, PT, R50.reuse, 0x31, P1 ;  /* 0x000000313200780c */ /* 0x040fe40000f64270 */
[----:B------:R-:W-:Y:S02]  /*ced0*/  ISETP.GT.AND P5, PT, R50, 0x38, P1 ;  /* 0x000000383200780c */ /* 0x000fe40000fa4270 */
[----:B------:R-:W-:-:S02]  /*cee0*/  ISETP.LT.OR P3, PT, R48, 0x32, P3 ;  /* 0x000000323000780c */ /* 0x000fc40001f61670 */
[----:B------:R-:W-:Y:S02]  /*cef0*/  ISETP.LT.OR P5, PT, R48, 0x39, P5 ;  /* 0x000000393000780c */ /* 0x000fe40002fa1670 */
[----:B-1----:R-:W-:-:S05]  /*cf00*/  FMNMX.FTZ R54, R52, R15, !PT ;  /* 0x0000000f34367209 */ /* 0x002fca0007810000 */
[----:B------:R-:W1:Y:S02]  /*cf10*/  SHFL.BFLY PT, R15, R54, 0x1, 0x1f ;  /* 0x0c201f00360f7f89 */ /* 0x000e6400000e0000 */
[----:B-1----:R-:W-:-:S04]  /*cf20*/  FMNMX.FTZ R15, R54, R15, !PT ;  /* 0x0000000f360f7209 */ /* 0x002fc80007810000 */
[C---:B------:R-:W-:Y:S01]  /*cf30*/  FSETP.NEU.FTZ.AND P6, PT, R15.reuse, -INF , PT ;  /* 0xff8000000f00780b */ /* 0x040fe20003fdd000 */
[----:B0-----:R-:W-:-:S05]  /*cf40*/  FMUL.FTZ R12, R15, R14 ;  /* 0x0000000e0f0c7220 */ /* 0x001fca0000410000 */
[----:B------:R-:W-:-:S05]  /*cf50*/  FSEL R12, R12, RZ, P6 ;  /* 0x000000ff0c0c7208 */ /* 0x000fca0003000000 */
[-CC-:B------:R-:W-:Y:S01]  /*cf60*/  FFMA.FTZ R148, R75, R14.reuse, -R12.reuse ;  /* 0x0000000e4b947223 */ /* 0x180fe2000001080c */
[----:B------:R-:W-:Y:S01]  /*cf70*/  FSEL R75, R20, -INF , !P2 ;  /* 0xff800000144b7808 */ /* 0x000fe20005000000 */
        /* <DEDUP_REMOVED lines=28> */
[-CC-:B------:R-:W-:Y:S01]  /*d140*/  FFMA.FTZ R71, R71, R14.reuse, -R12.reuse ;  /* 0x0000000e47477223 */ /* 0x180fe2000001080c */
[C---:B------:R-:W-:Y:S01]  /*d150*/  ISETP.GT.AND P4, PT, R50.reuse, 0x39, P1 ;  /* 0x000000393200780c */ /* 0x040fe20000f84270 */
[-CC-:B------:R-:W-:Y:S01]  /*d160*/  FFMA.FTZ R130, R69, R14.reuse, -R12.reuse ;  /* 0x0000000e45827223 */ /* 0x180fe2000001080c */
[----:B------:R-:W-:Y:S01]  /*d170*/  FSEL R141, R29, -INF , !P3 ;  /* 0xff8000001d8d7808 */ /* 0x000fe20005800000 */
[--C-:B------:R-:W-:Y:S01]  /*d180*/  FFMA.FTZ R29, R155, R14, -R12.reuse ;  /* 0x0000000e9b1d7223 */ /* 0x100fe2000001080c */
[----:B------:R-:W-:Y:S01]  /*d190*/  FMNMX.FTZ R18, R139, R18, !PT ;  /* 0x000000128b127209 */ /* 0x000fe20007810000 */
[-CC-:B------:R-:W-:Y:S01]  /*d1a0*/  FFMA.FTZ R124, R63, R14.reuse, -R12.reuse ;  /* 0x0000000e3f7c7223 */ /* 0x180fe2000001080c */
[----:B------:R-:W-:Y:S01]  /*d1b0*/  ISETP.GT.AND P2, PT, R50, 0x40, P1 ;  /* 0x000000403200780c */ /* 0x000fe20000f44270 */
[-CC-:B------:R-:W-:Y:S01]  /*d1c0*/  FFMA.FTZ R126, R59, R14.reuse, -R12.reuse ;  /* 0x0000000e3b7e7223 */ /* 0x180fe2000001080c */
[----:B------:R-:W-:Y:S01]  /*d1d0*/  FSEL R143, R30, -INF , !P5 ;  /* 0xff8000001e8f7808 */ /* 0x000fe20006800000 */
[-CC-:B------:R-:W-:Y:S01]  /*d1e0*/  FFMA.FTZ R120, R55, R14.reuse, -R12.reuse ;  /* 0x0000000e37787223 */ /* 0x180fe2000001080c */
[----:B------:R-:W-:Y:S01]  /*d1f0*/  ISETP.LT.OR P4, PT, R48, 0x3a, P4 ;  /* 0x0000003a3000780c */ /* 0x000fe20002781670 */
[--C-:B------:R-:W-:Y:S01]  /*d200*/  FFMA.FTZ R122, R51, R14, -R12.reuse ;  /* 0x0000000e337a7223 */ /* 0x100fe2000001080c */
[----:B------:R-:W-:Y:S01]  /*d210*/  FMNMX.FTZ R18, R141, R18, !PT ;  /* 0x000000128d127209 */ /* 0x000fe20007810000 */
[----:B------:R-:W-:Y:S01]  /*d220*/  FFMA.FTZ R49, R49, R14, -R12 ;  /* 0x0000000e31317223 */ /* 0x000fe2000001080c */
        /* <DEDUP_REMOVED lines=90> */
[----:B------:R-:W-:Y:S01]  /*d7d0*/  MUFU.EX2 R132, R132 ;  /* 0x0000008400847308 */ /* 0x000fe20000000800 */
[----:B------:R-:W-:Y:S02]  /*d7e0*/  FSEL R20, R15, RZ, P6 ;  /* 0x000000ff0f147208 */ /* 0x000fe40003000000 */
[----:B------:R-:W-:-:S03]  /*d7f0*/  FMNMX.FTZ R18, R127, R18, !PT ;  /* 0x000000127f127209 */ /* 0x000fc60007810000 */
[----:B------:R-:W-:Y:S02]  /*d800*/  FADD.FTZ R7, -R20, R7 ;  /* 0x0000000714077221 */ /* 0x000fe40000010100 */
[----:B------:R-:W0:Y:S01]  /*d810*/  SHFL.BFLY PT, R11, R18, 0x2, 0x1f ;  /* 0x0c401f00120b7f89 */ /* 0x000e2200000e0000 */
[----:B------:R-:W-:Y:S01]  /*d820*/  MUFU.EX2 R39, R39 ;  /* 0x0000002700277308 */ /* 0x000fe20000000800 */
[----:B------:R-:W-:-:S07]  /*d830*/  FMUL.FTZ R7, R7, R14 ;  /* 0x0000000e07077220 */ /* 0x000fce0000410000 */
[----:B------:R-:W1:Y:S08]  /*d840*/  MUFU.EX2 R7, R7 ;  /* 0x0000000700077308 */ /* 0x000e700000000800 */
[----:B------:R-:W-:Y:S01]  /*d850*/  MUFU.EX2 R134, R134 ;  /* 0x0000008600867308 */ /* 0x000fe20000000800 */
[----:B0-----:R-:W-:-:S07]  /*d860*/  FMNMX.FTZ R11, R18, R11, !PT ;  /* 0x0000000b120b7209 */ /* 0x001fce0007810000 */
[----:B------:R-:W-:Y:S01]  /*d870*/  MUFU.EX2 R83, R83 ;  /* 0x0000005300537308 */ /* 0x000fe20000000800 */
[----:B-1----:R-:W-:Y:S01]  /*d880*/  FFMA.FTZ R34, R7, R3, R148 ;  /* 0x0000000307227223 */ /* 0x002fe20000010094 */
[----:B------:R-:W0:Y:S03]  /*d890*/  SHFL.BFLY PT, R18, R11, 0x1, 0x1f ;  /* 0x0c201f000b127f89 */ /* 0x000e2600000e0000 */
[----:B------:R-:W-:-:S03]  /*d8a0*/  FADD.FTZ R3, R77, R34 ;  /* 0x000000224d037221 */ /* 0x000fc60000010000 */
        /* <DEDUP_REMOVED lines=34> */
[-CC-:B------:R-:W-:Y:S01]  /*dad0*/  FFMA.FTZ R34, R149, R14.reuse, -R12.reuse ;  /* 0x0000000e95227223 */ /* 0x180fe2000001080c */
[-CC-:B------:R-:W-:Y:S01]  /*dae0*/  FFMA.FTZ R36, R36, R14.reuse, -R12.reuse ;  /* 0x0000000e24247223 */ /* 0x180fe2000001080c */
[----:B------:R-:W-:-:S04]  /*daf0*/  FFMA.FTZ R40, R40, R14, -R12 ;  /* 0x0000000e28287223 */ /* 0x000fc8000001080c */
[----:B------:R-:W1:Y:S08]  /*db00*/  MUFU.EX2 R51, R51 ;  /* 0x0000003300337308 */ /* 0x000e700000000800 */
[----:B------:R-:W3:Y:S01]  /*db10*/  MUFU.EX2 R53, R53 ;  /* 0x0000003500357308 */ /* 0x000ee20000000800 */
[----:B0-----:R-:W-:-:S07]  /*db20*/  FFMA.FTZ R2, R13, R2, R18 ;  /* 0x000000020d027223 */ /* 0x001fce0000010012 */
[----:B------:R-:W0:Y:S01]  /*db30*/  MUFU.EX2 R19, R19 ;  /* 0x0000001300137308 */ /* 0x000e220000000800 */
[----:B-1----:R-:W-:Y:S01]  /*db40*/  FADD.FTZ R57, R51, R2 ;  /* 0x0000000233397221 */ /* 0x002fe20000010000 */
[----:B------:R-:W-:-:S03]  /*db50*/  FADD.FTZ R2, R150, R3 ;  /* 0x0000000396027221 */ /* 0x000fc60000010000 */
[----:B------:R-:W-:Y:S01]  /*db60*/  FADD.FTZ R38, R20, R57 ;  /* 0x0000003914267221 */ /* 0x000fe20000010000 */
[----:B------:R-:W-:Y:S01]  /*db70*/  FADD.FTZ R3, R131, R2 ;  /* 0x0000000283037221 */ /* 0x000fe20000010000 */
[----:B------:R-:W-:Y:S01]  /*db80*/  FFMA.FTZ R57, R147, R14, -R12 ;  /* 0x0000000e93397223 */ /* 0x000fe2000001080c */
[----:B------:R-:W1:Y:S01]  /*db90*/  MUFU.EX2 R22, R22 ;  /* 0x0000001600167308 */ /* 0x000e620000000800 */
[----:B---3--:R-:W-:Y:S01]  /*dba0*/  FADD.FTZ R38, R53, R38 ;  /* 0x0000002635267221 */ /* 0x008fe20000010000 */
[----:B------:R-:W-:-:S04]  /*dbb0*/  FADD.FTZ R2, R144, R3 ;  /* 0x0000000390027221 */ /* 0x000fc80000010000 */
[----:B------:R-:W-:Y:S02]  /*dbc0*/  FADD.FTZ R59, R27, R2 ;  /* 0x000000021b3b7221 */ /* 0x000fe40000010000 */
[----:B------:R-:W3:Y:S01]  /*dbd0*/  MUFU.EX2 R21, R21 ;  /* 0x0000001500157308 */ /* 0x000ee20000000800 */
[----:B0-----:R-:W-:Y:S01]  /*dbe0*/  FADD.FTZ R3, R19, R38 ;  /* 0x0000002613037221 */ /* 0x001fe20000010000 */
[----:B------:R-:W-:-:S04]  /*dbf0*/  FADD.FTZ R38, R146, R59 ;  /* 0x0000003b92267221 */ /* 0x000fc80000010000 */
[----:B------:R-:W-:Y:S01]  /*dc00*/  FADD.FTZ R59, R29, R38 ;  /* 0x000000261d3b7221 */ /* 0x000fe20000010000 */
[-CC-:B------:R-:W-:Y:S01]  /*dc10*/  FFMA.FTZ R38, R145, R14.reuse, -R12.reuse ;  /* 0x0000000e91267223 */ /* 0x180fe2000001080c */
[----:B------:R-:W0:Y:S01]  /*dc20*/  MUFU.EX2 R24, R24 ;  /* 0x0000001800187308 */ /* 0x000e220000000800 */
[----:B-1----:R-:W-:Y:S01]  /*dc30*/  FADD.FTZ R2, R22, R3 ;  /* 0x0000000316027221 */ /* 0x002fe20000010000 */
[----:B------:R-:W-:Y:S01]  /*dc40*/  FADD.FTZ R42, R140, R59 ;  /* 0x0000003b8c2a7221 */ /* 0x000fe20000010000 */
[----:B------:R-:W-:-:S03]  /*dc50*/  FFMA.FTZ R59, R87, R14, -R12 ;  /* 0x0000000e573b7223 */ /* 0x000fc6000001080c */
[----:B------:R-:W-:Y:S02]  /*dc60*/  FADD.FTZ R61, R31, R42 ;  /* 0x0000002a1f3d7221 */ /* 0x000fe40000010000 */
[----:B------:R-:W1:Y:S01]  /*dc70*/  MUFU.EX2 R25, R25 ;  /* 0x0000001900197308 */ /* 0x000e620000000800 */
[----:B---3--:R-:W-:-:S07]  /*dc80*/  FADD.FTZ R3, R21, R2 ;  /* 0x0000000215037221 */ /* 0x008fce0000010000 */
[----:B------:R-:W3:Y:S01]  /*dc90*/  MUFU.EX2 R26, R26 ;  /* 0x0000001a001a7308 */ /* 0x000ee20000000800 */
[----:B0-----:R-:W-:-:S07]  /*dca0*/  FADD.FTZ R2, R24, R3 ;  /* 0x0000000318027221 */ /* 0x001fce0000010000 */
[----:B------:R-:W0:Y:S01]  /*dcb0*/  MUFU.EX2 R28, R28 ;  /* 0x0000001c001c7308 */ /* 0x000e220000000800 */
[----:B-1----:R-:W-:Y:S01]  /*dcc0*/  FADD.FTZ R3, R25, R2 ;  /* 0x0000000219037221 */ /* 0x002fe20000010000 */
[----:B------:R-:W-:Y:S01]  /*dcd0*/  FADD.FTZ R2, R142, R61 ;  /* 0x0000003d8e027221 */ /* 0x000fe20000010000 */
[-CC-:B------:R-:W-:Y:S01]  /*dce0*/  FFMA.FTZ R61, R121, R14.reuse, -R12.reuse ;  /* 0x0000000e793d7223 */ /* 0x180fe2000001080c */
[----:B------:R-:W-:-:S04]  /*dcf0*/  FFMA.FTZ R121, R44, R14, -R12 ;  /* 0x0000000e2c797223 */ /* 0x000fc8000001080c */
[----:B------:R-:W1:Y:S01]  /*dd00*/  MUFU.EX2 R55, R55 ;  /* 0x0000003700377308 */ /* 0x000e620000000800 */
[----:B---3--:R-:W-:-:S07]  /*dd10*/  FADD.FTZ R3, R26, R3 ;  /* 0x000000031a037221 */ /* 0x008fce0000010000 */
[----:B------:R-:W3:Y:S01]  /*dd20*/  MUFU.EX2 R137, R137 ;  /* 0x0000008900897308 */ /* 0x000ee20000000800 */
[----:B0-----:R-:W-:Y:S01]  /*dd30*/  FADD.FTZ R42, R28, R3 ;  /* 0x000000031c2a7221 */ /* 0x001fe20000010000 */
[----:B------:R-:W-:-:S04]  /*dd40*/  FADD.FTZ R3, R33, R2 ;  /* 0x0000000221037221 */ /* 0x000fc80000010000 */
[----:B------:R-:W-:Y:S02]  /*dd50*/  FADD.FTZ R2, R136, R3 ;  /* 0x0000000388027221 */ /* 0x000fe40000010000 */
[----:B------:R-:W0:Y:S01]  /*dd60*/  MUFU.EX2 R30, R30 ;  /* 0x0000001e001e7308 */ /* 0x000e220000000800 */
[----:B-1----:R-:W-:Y:S01]  /*dd70*/  FADD.FTZ R42, R55, R42 ;  /* 0x0000002a372a7221 */ /* 0x002fe20000010000 */
[----:B------:R-:W-:-:S06]  /*dd80*/  FADD.FTZ R63, R35, R2 ;  /* 0x00000002233f7221 */ /* 0x000fcc0000010000 */
[----:B------:R-:W1:Y:S01]  /*dd90*/  MUFU.EX2 R139, R139 ;  /* 0x0000008b008b7308 */ /* 0x000e620000000800 */
[----:B---3--:R-:W-:Y:S01]  /*dda0*/  FADD.FTZ R3, R137, R42 ;  /* 0x0000002a89037221 */ /* 0x008fe20000010000 */
[----:B------:R-:W-:-:S04]  /*ddb0*/  FADD.FTZ R42, R138, R63 ;  /* 0x0000003f8a2a7221 */ /* 0x000fc80000010000 */
[----:B------:R-:W-:Y:S01]  /*ddc0*/  FADD.FTZ R63, R37, R42 ;  /* 0x0000002a253f7221 */ /* 0x000fe20000010000 */
[-CC-:B------:R-:W-:Y:S01]  /*ddd0*/  FFMA.FTZ R42, R123, R14.reuse, -R12.reuse ;  /* 0x0000000e7b2a7223 */ /* 0x180fe2000001080c */
[----:B------:R-:W3:Y:S01]  /*dde0*/  MUFU.EX2 R8, R8 ;  /* 0x0000000800087308 */ /* 0x000ee20000000800 */
[----:B0-----:R-:W-:Y:S01]  /*ddf0*/  FADD.FTZ R2, R30, R3 ;  /* 0x000000031e027221 */ /* 0x001fe20000010000 */
[----:B------:R-:W-:Y:S01]  /*de00*/  FADD.FTZ R48, R132, R63 ;  /* 0x0000003f84307221 */ /* 0x000fe20000010000 */
[-CC-:B------:R-:W-:Y:S01]  /*de10*/  FFMA.FTZ R63, R129, R14.reuse, -R12.reuse ;  /* 0x0000000e813f7223 */ /* 0x180fe2000001080c */
[----:B------:R-:W-:Y:S02]  /*de20*/  FFMA.FTZ R123, R46, R14, -R12 ;  /* 0x0000000e2e7b7223 */ /* 0x000fe4000001080c */
[----:B------:R-:W-:Y:S02]  /*de30*/  FADD.FTZ R65, R39, R48 ;  /* 0x0000003027417221 */ /* 0x000fe40000010000 */
[----:B------:R-:W0:Y:S01]  /*de40*/  MUFU.EX2 R133, R133 ;  /* 0x0000008500857308 */ /* 0x000e220000000800 */
[----:B-1----:R-:W-:Y:S01]  /*de50*/  FADD.FTZ R3, R139, R2 ;  /* 0x000000028b037221 */ /* 0x002fe20000010000 */
[----:B------:R-:W-:-:S04]  /*de60*/  FADD.FTZ R48, R134, R65 ;  /* 0x0000004186307221 */ /* 0x000fc80000010000 */
[----:B------:R-:W-:Y:S02]  /*de70*/  FADD.FTZ R65, R83, R48 ;  /* 0x0000003053417221 */ /* 0x000fe40000010000 */
[----:B------:R-:W1:Y:S01]  /*de80*/  MUFU.EX2 R32, R32 ;  /* 0x0000002000207308 */ /* 0x000e620000000800 */
[----:B---3--:R-:W-:-:S07]  /*de90*/  FADD.FTZ R2, R8, R3 ;  /* 0x0000000308027221 */ /* 0x008fce0000010000 */
[----:B------:R-:W3:Y:S01]  /*dea0*/  MUFU.EX2 R135, R135 ;  /* 0x0000008700877308 */ /* 0x000ee20000000800 */
[----:B0-----:R-:W-:-:S07]  /*deb0*/  FADD.FTZ R3, R133, R2 ;  /* 0x0000000285037221 */ /* 0x001fce0000010000 */
[----:B------:R-:W0:Y:S01]  /*dec0*/  MUFU.EX2 R34, R34 ;  /* 0x0000002200227308 */ /* 0x000e220000000800 */
[----:B-1----:R-:W-:-:S07]  /*ded0*/  FADD.FTZ R2, R32, R3 ;  /* 0x0000000320027221 */ /* 0x002fce0000010000 */
[----:B------:R-:W1:Y:S01]  /*dee0*/  MUFU.EX2 R36, R36 ;  /* 0x0000002400247308 */ /* 0x000e620000000800 */
[----:B---3--:R-:W-:Y:S01]  /*def0*/  FADD.FTZ R3, R135, R2 ;  /* 0x0000000287037221 */ /* 0x008fe20000010000 */
[----:B------:R-:W-:-:S06]  /*df00*/  FADD.FTZ R2, R128, R65 ;  /* 0x0000004180027221 */ /* 0x000fcc0000010000 */
[----:B------:R-:W3:Y:S01]  /*df10*/  MUFU.EX2 R57, R57 ;  /* 0x0000003900397308 */ /* 0x000ee20000000800 */
[----:B0-----:R-:W-:-:S07]  /*df20*/  FADD.FTZ R3, R34, R3 ;  /* 0x0000000322037221 */ /* 0x001fce0000010000 */
[----:B------:R-:W0:Y:S01]  /*df30*/  MUFU.EX2 R38, R38 ;  /* 0x0000002600267308 */ /* 0x000e220000000800 */
[----:B-1----:R-:W-:Y:S01]  /*df40*/  FADD.FTZ R44, R36, R3 ;  /* 0x00000003242c7221 */ /* 0x002fe20000010000 */
[----:B------:R-:W-:-:S04]  /*df50*/  FADD.FTZ R3, R71, R2 ;  /* 0x0000000247037221 */ /* 0x000fc80000010000 */
[----:B------:R-:W-:Y:S02]  /*df60*/  FADD.FTZ R2, R130, R3 ;  /* 0x0000000382027221 */ /* 0x000fe40000010000 */
[----:B------:R-:W1:Y:S01]  /*df70*/  MUFU.EX2 R59, R59 ;  /* 0x0000003b003b7308 */ /* 0x000e620000000800 */
[----:B---3--:R-:W-:Y:S01]  /*df80*/  FADD.FTZ R65, R57, R44 ;  /* 0x0000002c39417221 */ /* 0x008fe20000010000 */
[----:B------:R-:W-:Y:S01]  /*df90*/  FADD.FTZ R3, R47, R2 ;  /* 0x000000022f037221 */ /* 0x000fe20000010000 */
[-CC-:B------:R-:W-:Y:S01]  /*dfa0*/  FFMA.FTZ R44, R125, R14.reuse, -R12.reuse ;  /* 0x0000000e7d2c7223 */ /* 0x180fe2000001080c */
[----:B------:R-:W-:Y:S02]  /*dfb0*/  FFMA.FTZ R12, R127, R14, -R12 ;  /* 0x0000000e7f0c7223 */ /* 0x000fe4000001080c */
[----:B------:R-:W-:Y:S02]  /*dfc0*/  FADD.FTZ R2, R124, R3 ;  /* 0x000000037c027221 */ /* 0x000fe40000010000 */
[----:B------:R-:W3:Y:S01]  /*dfd0*/  MUFU.EX2 R40, R40 ;  /* 0x0000002800287308 */ /* 0x000ee20000000800 */
[----:B0-----:R-:W-:-:S07]  /*dfe0*/  FADD.FTZ R48, R38, R65 ;  /* 0x0000004126307221 */ /* 0x001fce0000010000 */
[----:B------:R-:W0:Y:S01]  /*dff0*/  MUFU.EX2 R45, R45 ;  /* 0x0000002d002d7308 */ /* 0x000e220000000800 */
[----:B-1----:R-:W-:-:S07]  /*e000*/  FADD.FTZ R65, R59, R48 ;  /* 0x000000303b417221 */ /* 0x002fce0000010000 */
[----:B------:R-:W1:Y:S01]  /*e010*/  MUFU.EX2 R61, R61 ;  /* 0x0000003d003d7308 */ /* 0x000e620000000800 */
[----:B---3--:R-:W-:-:S07]  /*e020*/  FADD.FTZ R46, R40, R65 ;  /* 0x00000041282e7221 */ /* 0x008fce0000010000 */
        /* <DEDUP_REMOVED lines=24> */
[----:B0-----:R-:W-:-:S03]  /*e1b0*/  FADD.FTZ R3, R49, R46 ;  /* 0x0000002e31037221 */ /* 0x001fc60000010000 */
[----:B-1----:R-:W-:Y:S01]  /*e1c0*/  FADD.FTZ R2, R12, R2 ;  /* 0x000000020c027221 */ /* 0x002fe20000010000 */
[----:B------:R-:W-:Y:S06]  /*e1d0*/  @!P0 BRA `(.L_x_1041) ;  /* 0x0000000000048947 */ /* 0x000fec0003800000 */
[----:B------:R-:W-:Y:S01]  /*e1e0*/  BPT.TRAP 0x1 ;  /* 0x000000040000795c */ /* 0x000fe20000300000 */
.L_x_1041:
        /* <DEDUP_REMOVED lines=75> */
.L_x_1023:
[----:B------:R-:W-:Y:S06]  /*e6a0*/  BAR.ARV 0x8, 0x200 ;  /* 0x0208000000007b1d */ /* 0x000fec0000002000 */
[----:B------:R-:W-:Y:S05]  /*e6b0*/  @!P0 BRA `(.L_x_1043) ;  /* 0x0000000000048947 */ /* 0x000fea0003800000 */
[----:B------:R-:W-:Y:S01]  /*e6c0*/  BPT.TRAP 0x1 ;  /* 0x000000040000795c */ /* 0x000fe20000300000 */
.L_x_1043:
[----:B------:R-:W-:Y:S01]  /*e6d0*/  ULEA UR8, UR7, UR43, 0x3 ;  /* 0x0000002b07087291 */ /* 0x000fe2000f8e183f */
[----:B------:R-:W-:-:S05]  /*e6e0*/  IMAD.U32 R0, RZ, RZ, UR4 ;  /* 0x00000004ff007e24 */ /* 0x000fca000f8e00ff */
[----:B------:R-:W-:-:S04]  /*e6f0*/  SHF.L.U32 R0, R0, 0x1f, RZ ;  /* 0x0000001f00007819 */ /* 0x000fc800000006ff */
[----:B------:R0:W1:Y:S01]  /*e700*/  SYNCS.PHASECHK.TRANS64.TRYWAIT P1, [UR8+0x16850], R0 ;  /* 0x01685000ff0075a7 */ /* 0x0000620008020148 */
[----:B------:R-:W-:Y:S05]  /*e710*/  @!P0 BRA `(.L_x_1044) ;  /* 0x0000000000048947 */ /* 0x000fea0003800000 */
[----:B------:R-:W-:Y:S01]  /*e720*/  BPT.TRAP 0x1 ;  /* 0x000000040000795c */ /* 0x000fe20000300000 */
.L_x_1044:
[----:B-1----:R-:W-:Y:S05]  /*e730*/  @P1 BRA `(.L_x_1045) ;  /* 0x0000000000081947 */ /* 0x002fea0003800000 */
[----:B------:R-:W1:Y:S02]  /*e740*/  SYNCS.PHASECHK.TRANS64.TRYWAIT P1, [UR8+0x16850], R0 ;  /* 0x01685000ff0075a7 */ /* 0x000e640008020148 */
[----:B-1----:R-:W-:Y:S05]  /*e750*/  @!P1 BRA `(.L_x_1046) ;  /* 0x0000005c00449947 */ /* 0x002fea0003800000 */
.L_x_1045:
[----:B------:R-:W-:Y:S01]  /*e760*/  UIADD3 UR43, UR43, 0x400, URZ ;  /* 0x000004002b2b7890 */ /* 0x000fe2000fffe03f */
[----:B------:R-:W-:Y:S01]  /*e770*/  WARPGROUP.ARRIVE ;  /* 0x00000000000079c5 */ /* 0x000fe20000000000 */
[----:B01----:R-:W0:Y:S01]  /*e780*/  SHFL.BFLY PT, R0, R3, 0x2, 0x1f ;  /* 0x0c401f0003007f89 */ /* 0x003e2200000e0000 */
[----:B------:R-:W-:Y:S01]  /*e790*/  IMAD.MOV.U32 R6, RZ, RZ, RZ ;  /* 0x000000ffff067224 */ /* 0x000fe200078e00ff */
[----:B------:R-:W-:Y:S02]  /*e7a0*/  USHF.R.U32.HI UR43, URZ, 0x4, UR43 ;  /* 0x000000043f2b7899 */ /* 0x000fe4000801162b */
[----:B------:R-:W1:Y:S02]  /*e7b0*/  SHFL.BFLY PT, R5, R2, 0x2, 0x1f ;  /* 0x0c401f0002057f89 */ /* 0x000e6400000e0000 */
[----:B------:R-:W-:-:S04]  /*e7c0*/  ULOP3.LUT UR4, UR43, 0x3fff, URZ, 0xc0, !UPT ;  /* 0x00003fff2b047892 */ /* 0x000fc8000f8ec03f */
[----:B------:R-:W-:-:S03]  /*e7d0*/  ULEA UR4, UR7, UR4, 0xa ;  /* 0x0000000407047291 */ /* 0x000fc6000f8e503f */
[----:B------:R-:W-:-:S04]  /*e7e0*/  UMOV UR7, 0x40000040 ;  /* 0x4000004000077882 */ /* 0x000fc80000000000 */
[----:B------:R-:W-:Y:S02]  /*e7f0*/  UMOV UR6, UR4 ;  /* 0x0000000400067c82 */ /* 0x000fe40008000000 */
[----:B------:R-:W-:Y:S01]  /*e800*/  HGMMA.64x64x16.F32 R88, R148, gdesc[UR4].tnspB, R88, gsb0 ;  /* 0x40e0000494587df0 */ /* 0x000fe20008000858 */
[----:B------:R-:W-:Y:S01]  /*e810*/  UIADD3 UR6, UR4, 0x80, URZ ;  /* 0x0000008004067890 */ /* 0x000fe2000fffe03f */
[----:B------:R-:W-:Y:S01]  /*e820*/  UMOV UR7, 0x40000040 ;  /* 0x4000004000077882 */ /* 0x000fe20000000000 */
[----:B0-----:R-:W-:Y:S01]  /*e830*/  FADD.FTZ R0, R0, R3 ;  /* 0x0000000300007221 */ /* 0x001fe20000010000 */
[----:B------:R-:W-:Y:S02]  /*e840*/  IMAD.MOV.U32 R3, RZ, RZ, RZ ;  /* 0x000000ffff037224 */ /* 0x000fe400078e00ff */
[----:B-1----:R-:W-:Y:S01]  /*e850*/  FADD.FTZ R4, R5, R2 ;  /* 0x0000000205047221 */ /* 0x002fe20000010000 */
[----:B------:R-:W-:Y:S01]  /*e860*/  IMAD.MOV.U32 R2, RZ, RZ, -0x800000 ;  /* 0xff800000ff027424 */ /* 0x000fe200078e00ff */
[----:B------:R-:W0:Y:S04]  /*e870*/  SHFL.BFLY PT, R5, R0, 0x1, 0x1f ;  /* 0x0c201f0000057f89 */ /* 0x000e2800000e0000 */
[----:B------:R-:W2:Y:S01]  /*e880*/  SHFL.BFLY PT, R7, R4, 0x1, 0x1f ;  /* 0x0c201f0004077f89 */ /* 0x000ea200000e0000 */
[----:B0-----:R-:W-:Y:S01]  /*e890*/  FADD.FTZ R9, R0, R5 ;  /* 0x0000000500097221 */ /* 0x001fe20000010000 */
[----:B------:R-:W-:-:S02]  /*e8a0*/  IMAD.MOV.U32 R0, RZ, RZ, -0x800000 ;  /* 0xff800000ff007424 */ /* 0x000fc400078e00ff */
[----:B--2---:R-:W-:Y:S02]  /*e8b0*/  FADD.FTZ R10, R4, R7 ;  /* 0x00000007040a7221 */ /* 0x004fe40000010000 */
[----:B------:R-:W-:-:S03]  /*e8c0*/  FSETP.NE.FTZ.AND P1, PT, R9, RZ, PT ;  /* 0x000000ff0900720b */ /* 0x000fc60003f35000 */
[----:B------:R-:W-:-:S10]  /*e8d0*/  FSETP.NE.FTZ.AND P2, PT, R10, RZ, PT ;  /* 0x000000ff0a00720b */ /* 0x000fd40003f55000 */
[----:B------:R-:W0:Y:S01]  /*e8e0*/  @P1 MUFU.LG2 R5, R9 ;  /* 0x0000000900051308 */ /* 0x000e220000000c00 */
[C---:B------:R-:W-:Y:S02]  /*e8f0*/  @P1 FMUL.FTZ R4, R14.reuse, 0.69314718246459960938 ;  /* 0x3f3172180e041820 */ /* 0x040fe40000410000 */
[----:B------:R-:W-:-:S05]  /*e900*/  @P2 FMUL.FTZ R13, R14, 0.69314718246459960938 ;  /* 0x3f3172180e0d2820 */ /* 0x000fca0000410000 */
        /* <DEDUP_REMOVED lines=44> */
.L_x_1047:
        /* <DEDUP_REMOVED lines=36> */
.L_x_969:
        /* <DEDUP_REMOVED lines=17> */
[----:B------:R-:W-:Y:S01]  /*ef20*/  LOP3.LUT R12, R7, 0xfffffffc, RZ, 0xc0, !PT ;  /* 0xfffffffc070c7812 */ /* 0x000fe200078ec0ff */
[----:B------:R-:W-:Y:S01]  /*ef30*/  IMAD.IADD R21, R23, 0x1, -R6 ;  /* 0x0000000117157824 */ /* 0x000fe200078e0a06 */
[----:B------:R-:W3:Y:S01]  /*ef40*/  S2UR UR11, SR_CTAID.Y ;  /* 0x00000000000b79c3 */ /* 0x000ee20000002600 */
[----:B------:R-:W-:Y:S01]  /*ef50*/  IMAD.HI R4, R3, 0x55555556, RZ ;  /* 0x5555555603047827 */ /* 0x000fe200078e02ff */
[----:B------:R-:W-:Y:S02]  /*ef60*/  UIADD3 UR6, UR5, UR6, URZ ;  /* 0x0000000605067290 */ /* 0x000fe4000fffe03f */
[----:B------:R-:W-:Y:S01]  /*ef70*/  SHF.R.S32.HI R8, RZ, 0x1f, R21 ;  /* 0x0000001fff087819 */ /* 0x000fe20000011415 */
[----:B------:R-:W-:Y:S01]  /*ef80*/  IMAD.IADD R12, R23, 0x1, -R12 ;  /* 0x00000001170c7824 */ /* 0x000fe200078e0a0c */
[----:B------:R-:W-:Y:S01]  /*ef90*/  LEA.HI R4, R4, R4, RZ, 0x1 ;  /* 0x0000000404047211 */ /* 0x000fe200078f08ff */
[----:B------:R-:W-:Y:S01]  /*efa0*/  ULDC.64 UR8, c[0x0][0xb38] ;  /* 0x0002ce0000087ab9 */ /* 0x000fe20000000a00 */
[----:B------:R-:W-:Y:S01]  /*efb0*/  LEA.HI R22, R8, R21, RZ, 0x2 ;  /* 0x0000001508167211 */ /* 0x000fe200078f10ff */
[----:B------:R-:W3:Y:S01]  /*efc0*/  LDC R19, c[0x0][0xc50] ;  /* 0x00031400ff137b82 */ /* 0x000ee20000000800 */
[----:B0-----:R-:W-:Y:S01]  /*efd0*/  ISETP.NE.AND P0, PT, R17, 0x1, PT ;  /* 0x000000011100780c */ /* 0x001fe20003f05270 */
[----:B------:R-:W-:Y:S01]  /*efe0*/  UIMAD UR7, UR7, UR8, URZ ;  /* 0x00000008070772a4 */ /* 0x000fe2000f8e023f */
[----:B------:R-:W-:-:S02]  /*eff0*/  SHF.R.S32.HI R5, RZ, 0x2, R22 ;  /* 0x00000002ff057819 */ /* 0x000fc40000011416 */
[----:B------:R-:W-:Y:S01]  /*f000*/  SHF.R.S32.HI R6, RZ, 0x1f, R22 ;  /* 0x0000001fff067819 */ /* 0x000fe20000011416 */
[----:B--2---:R-:W-:Y:S01]  /*f010*/  USHF.R.S32.HI UR10, URZ, 0x1f, UR12 ;  /* 0x0000001f3f0a7899 */ /* 0x004fe2000801140c */
[----:B------:R-:W-:Y:S01]  /*f020*/  LEA.HI R8, R8, R21, RZ, 0x5 ;  /* 0x0000001508087211 */ /* 0x000fe200078f28ff */
[----:B------:R-:W0:Y:S01]  /*f030*/  LDC.64 R14, c[0x0][0xb40] ;  /* 0x0002d000ff0e7b82 */ /* 0x000e220000000a00 */
[----:B------:R-:W-:Y:S02]  /*f040*/  LEA.HI R6, R6, R5, RZ, 0x3 ;  /* 0x0000000506067211 */ /* 0x000fe400078f18ff */
[----:B------:R-:W-:Y:S02]  /*f050*/  SHF.R.S32.HI R8, RZ, 0x5, R8 ;  /* 0x00000005ff087819 */ /* 0x000fe40000011408 */
[----:B------:R-:W-:Y:S01]  /*f060*/  LOP3.LUT R10, R6, 0xfffffff8, RZ, 0xc0, !PT ;  /* 0xfffffff8060a7812 */ /* 0x000fe200078ec0ff */
[----:B------:R-:W-:Y:S01]  /*f070*/  IMAD R6, R4, -0x3, R3 ;  /* 0xfffffffd04067824 */ /* 0x000fe200078e0203 */
[----:B------:R-:W-:Y:S01]  /*f080*/  LEA.HI R4, R12, R12, RZ, 0x1 ;  /* 0x0000000c0c047211 */ /* 0x000fe200078f08ff */
[----:B------:R-:W2:Y:S01]  /*f090*/  @P0 LDC R9, c[0x0][0xbec] ;  /* 0x0002fb00ff090b82 */ /* 0x000ea20000000800 */
[----:B------:R-:W-:Y:S01]  /*f0a0*/  LOP3.LUT R22, R22, 0x7ffffffc, RZ, 0xc0, !PT ;  /* 0x7ffffffc16167812 */ /* 0x000fe200078ec0ff */
[----:B------:R-:W-:Y:S01]  /*f0b0*/  IMAD.IADD R3, R5, 0x1, -R10 ;  /* 0x0000000105037824 */ /* 0x000fe200078e0a0a */
[----:B------:R-:W-:Y:S01]  /*f0c0*/  LOP3.LUT R5, R4, 0x1ffffffe, RZ, 0xc0, !PT ;  /* 0x1ffffffe04057812 */ /* 0x000fe200078ec0ff */
[----:B------:R-:W-:-:S02]  /*f0d0*/  IMAD.U32 R4, RZ, RZ, UR4 ;  /* 0x00000004ff047e24 */ /* 0x000fc4000f8e00ff */
[----:B------:R-:W-:Y:S02]  /*f0e0*/  IMAD R3, R8, 0x10, R3 ;  /* 0x0000001008037824 */ /* 0x000fe400078e0203 */
[----:B------:R-:W4:Y:S01]  /*f0f0*/  LDC.64 R10, c[0x0][0xbd8] ;  /* 0x0002f600ff0a7b82 */ /* 0x000f220000000a00 */
[----:B------:R-:W-:Y:S02]  /*f100*/  IMAD.IADD R12, R12, 0x1, -R5 ;  /* 0x000000010c0c7824 */ /* 0x000fe400078e0a05 */
[----:B------:R-:W-:Y:S02]  /*f110*/  IMAD R3, R6, 0x40, R3 ;  /* 0x0000004006037824 */ /* 0x000fe400078e0203 */
[----:B------:R-:W-:Y:S01]  /*f120*/  IMAD.U32 R5, RZ, RZ, UR5 ;  /* 0x00000005ff057e24 */ /* 0x000fe2000f8e00ff */
[----:B------:R-:W-:Y:S01]  /*f130*/  UIMAD.WIDE.U32 UR4, UR39, UR8, URZ ;  /* 0x00000008270472a5 */ /* 0x000fe2000f8e003f */
[----:B------:R-:W-:Y:S01]  /*f140*/  IMAD.U32 R5, RZ, RZ, UR6 ;  /* 0x00000006ff057e24 */ /* 0x000fe2000f8e00ff */
[----:B------:R-:W5:Y:S01]  /*f150*/  @P0 LDC R13, c[0x0][0xbf0] ;  /* 0x0002fc00ff0d0b82 */ /* 0x000f620000000800 */
[----:B------:R-:W-:Y:S01]  /*f160*/  IMAD R6, R12, 0x8, R3 ;  /* 0x000000080c067824 */ /* 0x000fe200078e0203 */
[----:B------:R-:W-:Y:S01]  /*f170*/  UIMAD UR6, UR39, UR9, UR7 ;  /* 0x00000009270672a4 */ /* 0x000fe2000f8e0207 */
[----:B0-----:R-:W-:-:S02]  /*f180*/  IMAD R12, R14, UR10, RZ ;  /* 0x0000000a0e0c7c24 */ /* 0x001fc4000f8e02ff */
[----:B------:R-:W-:Y:S01]  /*f190*/  IMAD.U32 R7, RZ, RZ, UR5 ;  /* 0x00000005ff077e24 */ /* 0x000fe2000f8e00ff */
[----:B------:R-:W-:Y:S01]  /*f1a0*/  UIADD3 UR6, UR5, UR6, URZ ;  /* 0x0000000605067290 */ /* 0x000fe2000fffe03f */
[----:B---3--:R-:W-:Y:S01]  /*f1b0*/  IMAD R19, R19, R18, UR11 ;  /* 0x0000000b13137e24 */ /* 0x008fe2000f8e0212 */
[----:B------:R-:W0:Y:S01]  /*f1c0*/  @P0 LDC R23, c[0x0][0xbec] ;  /* 0x0002fb00ff170b82 */ /* 0x000e220000000800 */
[----:B------:R-:W-:Y:S01]  /*f1d0*/  ULDC.64 UR8, c[0x0][0xb28] ;  /* 0x0002ca0000087ab9 */ /* 0x000fe20000000a00 */
[----:B-1----:R-:W-:Y:S02]  /*f1e0*/  IMAD R3, R16, 0xc0, R3 ;  /* 0x000000c010037824 */ /* 0x002fe400078e0203 */
[----:B------:R-:W-:Y:S01]  /*f1f0*/  IMAD.U32 R7, RZ, RZ, UR6 ;  /* 0x00000006ff077e24 */ /* 0x000fe2000f8e00ff */
[----:B------:R-:W-:Y:S01]  /*f200*/  ULDC.64 UR6, c[0x0][0xb48] ;  /* 0x0002d20000067ab9 */ /* 0x000fe20000000a00 */
[C---:B----4-:R-:W-:Y:S02]  /*f210*/  IMAD R8, R10.reuse, UR10, RZ ;  /* 0x0000000a0a087c24 */ /* 0x050fe4000f8e02ff */
[----:B------:R-:W1:Y:S01]  /*f220*/  @P0 LDC R20, c[0x0][0xbf0] ;  /* 0x0002fc00ff140b82 */ /* 0x000e620000000800 */
[----:B------:R-:W-:-:S04]  /*f230*/  IMAD.WIDE.U32 R4, R10, UR12, R4 ;  /* 0x0000000c0a047c25 */ /* 0x000fc8000f8e0004 */
[----:B------:R-:W-:Y:S02]  /*f240*/  IMAD R11, R11, UR12, R8 ;  /* 0x0000000c0b0b7c24 */ /* 0x000fe4000f8e0208 */
[----:B------:R-:W-:Y:S02]  /*f250*/  IMAD R8, R16, 0xc0, R6 ;  /* 0x000000c010087824 */ /* 0x000fe400078e0206 */
[----:B------:R-:W-:Y:S01]  /*f260*/  IMAD.U32 R6, RZ, RZ, UR4 ;  /* 0x00000004ff067e24 */ /* 0x000fe2000f8e00ff */
[----:B------:R-:W-:Y:S01]  /*f270*/  ULDC.64 UR4, c[0x0][0xbe0] ;  /* 0x0002f80000047ab9 */ /* 0x000fe20000000a00 */
[----:B--2---:R-:W-:-:S04]  /*f280*/  @P0 IMAD.HI.U32 R10, R8, R9, RZ ;  /* 0x00000009080a0227 */ /* 0x004fc800078e00ff */
[----:B------:R-:W-:Y:S01]  /*f290*/  IMAD.MOV.U32 R9, RZ, RZ, R8 ;  /* 0x000000ffff097224 */ /* 0x000fe200078e0008 */
[----:B-----5:R-:W-:Y:S01]  /*f2a0*/  @P0 SHF.R.U32.HI R9, RZ, R13, R10 ;  /* 0x0000000dff090219 */ /* 0x020fe2000001160a */
[----:B------:R-:W-:Y:S01]  /*f2b0*/  IMAD R13, R15, UR12, R12 ;  /* 0x0000000c0f0d7c24 */ /* 0x000fe2000f8e020c */
[----:B------:R-:W-:Y:S01]  /*f2c0*/  SHF.R.S32.HI R12, RZ, 0x1f, R19 ;  /* 0x0000001fff0c7819 */ /* 0x000fe20000011413 */
[----:B------:R-:W-:-:S04]  /*f2d0*/  IMAD.WIDE.U32 R6, R14, UR12, R6 ;  /* 0x0000000c0e067c25 */ /* 0x000fc8000f8e0006 */
[----:B------:R-:W-:Y:S02]  /*f2e0*/  IMAD.IADD R5, R5, 0x1, R11 ;  /* 0x0000000105057824 */ /* 0x000fe400078e020b */
[----:B0-----:R-:W-:-:S04]  /*f2f0*/  @P0 IMAD.HI.U32 R23, R8, R23, RZ ;  /* 0x0000001708170227 */ /* 0x001fc800078e00ff */
[----:B------:R-:W-:Y:S02]  /*f300*/  IMAD.IADD R7, R7, 0x1, R13 ;  /* 0x0000000107077824 */ /* 0x000fe400078e020d */
[----:B------:R-:W-:Y:S02]  /*f310*/  IMAD R13, R12, UR6, RZ ;  /* 0x000000060c0d7c24 */ /* 0x000fe4000f8e02ff */
[----:B------:R-:W-:-:S04]  /*f320*/  IMAD.WIDE.U32 R4, R19, UR4, R4 ;  /* 0x0000000413047c25 */ /* 0x000fc8000f8e0004 */
[----:B------:R-:W-:Y:S01]  /*f330*/  IMAD.MOV.U32 R11, RZ, RZ, R8 ;  /* 0x000000ffff0b7224 */ /* 0x000fe200078e0008 */
[----:B-1----:R-:W-:Y:S01]  /*f340*/  @P0 SHF.R.U32.HI R11, RZ, R20, R23 ;  /* 0x00000014ff0b0219 */ /* 0x002fe20000011617 */
[----:B------:R-:W-:Y:S01]  /*f350*/  IMAD R10, R12, UR4, RZ ;  /* 0x000000040c0a7c24 */ /* 0x000fe2000f8e02ff */
[----:B------:R-:W-:Y:S01]  /*f360*/  BAR.SYNC.DEFER_BLOCKING 0x1, 0x180 ;  /* 0x0046000000007b1d */ /* 0x000fe20000010000 */
[C---:B------:R-:W-:Y:S01]  /*f370*/  IMAD R15, R19.reuse, UR7, R13 ;  /* 0x00000007130f7c24 */ /* 0x040fe2000f8e020d */
[--C-:B------:R-:W-:Y:S01]  /*f380*/  SHF.R.S32.HI R13, RZ, 0x1f, R9.reuse ;  /* 0x0000001fff0d7819 */ /* 0x100fe20000011409 */
[----:B------:R-:W-:Y:S01]  /*f390*/  IMAD R12, R19, UR5, R10 ;  /* 0x00000005130c7c24 */ /* 0x000fe2000f8e020a */
[----:B------:R-:W-:Y:S01]  /*f3a0*/  IADD3 R4, P0, R9, R4, RZ ;  /* 0x0000000409047210 */ /* 0x000fe20007f1e0ff */
[----:B------:R-:W-:Y:S01]  /*f3b0*/  IMAD.MOV R9, RZ, RZ, -R9 ;  /* 0x000000ffff097224 */ /* 0x000fe200078e0a09 */
[--C-:B------:R-:W-:Y:S01]  /*f3c0*/  SHF.R.S32.HI R10, RZ, 0x1f, R11.reuse ;  /* 0x0000001fff0a7819 */ /* 0x100fe2000001140b */
[----:B------:R-:W-:Y:S01]  /*f3d0*/  IMAD.MOV R14, RZ, RZ, -R11 ;  /* 0x000000ffff0e7224 */ /* 0x000fe200078e0a0b */
[----:B------:R-:W-:Y:S01]  /*f3e0*/  ULDC.64 UR4, c[0x0][0xb30] ;  /* 0x0002cc0000047ab9 */ /* 0x000fe20000000a00 */
[----:B------:R-:W-:Y:S01]  /*f3f0*/  IMAD R9, R17, R9, R8 ;  /* 0x0000000911097224 */ /* 0x000fe200078e0208 */
[----:B------:R-:W-:Y:S01]  /*f400*/  IADD3.X R5, R13, R5, R12, P0, !PT ;  /* 0x000000050d057210 */ /* 0x000fe200007fe40c */
[----:B------:R-:W-:Y:S01]  /*f410*/  IMAD.WIDE.U32 R6, R19, UR6, R6 ;  /* 0x0000000613067c25 */ /* 0x000fe2000f8e0006 */
[----:B------:R-:W-:-:S03]  /*f420*/  ULDC.64 UR6, c[0x0][0xbc8] ;  /* 0x0002f20000067ab9 */ /* 0x000fc60000000a00 */
[----:B------:R-:W-:Y:S02]  /*f430*/  IMAD R10, R10, UR4, RZ ;  /* 0x000000040a0a7c24 */ /* 0x000fe4000f8e02ff */
[----:B------:R-:W-:Y:S01]  /*f440*/  IMAD R13, R17, R14, R8 ;  /* 0x0000000e110d7224 */ /* 0x000fe200078e0208 */
[----:B------:R-:W-:Y:S01]  /*f450*/  SHF.R.S32.HI R8, RZ, 0x1f, R9 ;  /* 0x0000001fff087819 */ /* 0x000fe20000011409 */
[----:B------:R-:W-:Y:S02]  /*f460*/  IMAD.IADD R7, R7, 0x1, R15 ;  /* 0x0000000107077824 */ /* 0x000fe400078e020f */
[C---:B------:R-:W-:Y:S01]  /*f470*/  IMAD R15, R11.reuse, UR5, R10 ;  /* 0x000000050b0f7c24 */ /* 0x040fe2000f8e020a */
[----:B------:R-:W-:Y:S01]  /*f480*/  SHF.R.S32.HI R10, RZ, 0x1f, R13 ;  /* 0x0000001fff0a7819 */ /* 0x000fe2000001140d */
[----:B------:R-:W-:Y:S01]  /*f490*/  IMAD.WIDE.U32 R6, R11, UR4, R6 ;  /* 0x000000040b067c25 */ /* 0x000fe2000f8e0006 */
[----:B------:R-:W0:Y:S01]  /*f4a0*/  S2UR UR5, SR_CgaCtaId ;  /* 0x00000000000579c3 */ /* 0x000e220000008800 */
[----:B------:R-:W-:-:S02]  /*f4b0*/  UMOV UR4, 0x400 ;  /* 0x0000040000047882 */ /* 0x000fc40000000000 */
[----:B------:R-:W-:Y:S02]  /*f4c0*/  IMAD R8, R8, UR6, RZ ;  /* 0x0000000608087c24 */ /* 0x000fe4000f8e02ff */
[----:B------:R-:W-:Y:S02]  /*f4d0*/  IMAD.IADD R7, R7, 0x1, R15 ;  /* 0x0000000107077824 */ /* 0x000fe400078e020f */
[----:B------:R-:W-:Y:S02]  /*f4e0*/  IMAD R10, R10, UR8, RZ ;  /* 0x000000080a0a7c24 */ /* 0x000fe4000f8e02ff */
[C---:B------:R-:W-:Y:S02]  /*f4f0*/  IMAD R11, R9.reuse, UR7, R8 ;  /* 0x00000007090b7c24 */ /* 0x040fe4000f8e0208 */
[----:B------:R-:W-:Y:S01]  /*f500*/  IMAD.WIDE.U32 R4, R9, UR6, R4 ;  /* 0x0000000609047c25 */ /* 0x000fe2000f8e0004 */
[----:B------:R-:W-:-:S03]  /*f510*/  ULDC.64 UR6, c[0x0][0xba8] ;  /* 0x0002ea0000067ab9 */ /* 0x000fc60000000a00 */
[C---:B------:R-:W-:Y:S01]  /*f520*/  IMAD R15, R13.reuse, UR9, R10 ;  /* 0x000000090d0f7c24 */ /* 0x040fe2000f8e020a */
[----:B------:R-:W-:Y:S01]  /*f530*/  LEA R8, P0, R4, UR6, 0x2 ;  /* 0x0000000604087c11 */ /* 0x000fe2000f8010ff */
[----:B------:R-:W-:Y:S01]  /*f540*/  IMAD.WIDE.U32 R6, R13, UR8, R6 ;  /* 0x000000080d067c25 */ /* 0x000fe2000f8e0006 */
[----:B------:R-:W-:Y:S01]  /*f550*/  ULDC.64 UR8, c[0x0][0xb00] ;  /* 0x0002c00000087ab9 */ /* 0x000fe20000000a00 */
[----:B------:R-:W-:Y:S02]  /*f560*/  ULDC UR6, c[0x0][0xa88] ;  /* 0x0002a20000067ab9 */ /* 0x000fe40000000800 */
[----:B------:R-:W-:Y:S01]  /*f570*/  IMAD.IADD R9, R5, 0x1, R11 ;  /* 0x0000000105097824 */ /* 0x000fe200078e020b */
[----:B------:R-:W-:Y:S01]  /*f580*/  LEA R18, P1, R6, UR8, 0x2 ;  /* 0x0000000806127c11 */ /* 0x000fe2000f8210ff */
[----:B------:R-:W-:Y:S01]  /*f590*/  IMAD.IADD R5, R7, 0x1, R15 ;  /* 0x0000000107057824 */ /* 0x000fe200078e020f */
[----:B0-----:R-:W-:Y:S01]  /*f5a0*/  ULEA UR4, UR5, UR4, 0x18 ;  /* 0x0000000405047291 */ /* 0x001fe2000f8ec03f */
[----:B------:R-:W-:Y:S01]  /*f5b0*/  IMAD R16, R17, UR6, RZ ;  /* 0x0000000611107c24 */ /* 0x000fe2000f8e02ff */
[----:B------:R-:W-:Y:S01]  /*f5c0*/  LEA.HI.X R9, R4, UR7, R9, 0x2, P0 ;  /* 0x0000000704097c11 */ /* 0x000fe200080f1409 */
[----:B------:R-:W-:Y:S01]  /*f5d0*/  VIADD R17, R3, 0x8 ;  /* 0x0000000803117836 */ /* 0x000fe20000000000 */
[----:B------:R-:W-:Y:S01]  /*f5e0*/  LEA.HI.X R20, R6, UR9, R5, 0x2, P1 ;  /* 0x0000000906147c11 */ /* 0x000fe200088f1405 */
[----:B------:R-:W-:Y:S01]  /*f5f0*/  SHFL.IDX PT, R4, R8, RZ, 0x1c1f ;  /* 0x001c1fff08047589 */ /* 0x000fe200000e0000 */
[----:B------:R-:W-:Y:S01]  /*f600*/  LOP3.LUT P0, RZ, R21, 0x3, RZ, 0xc0, !PT ;  /* 0x0000000315ff7812 */ /* 0x000fe2000780c0ff */
[----:B------:R-:W-:Y:S01]  /*f610*/  UIADD3 UR4, UR4, 0x16820, URZ ;  /* 0x0001682004047890 */ /* 0x000fe2000fffe03f */
[CC--:B------:R-:W-:Y:S01]  /*f620*/  ISETP.GE.AND P2, PT, R3.reuse, R16.reuse, PT ;  /* 0x000000100300720c */ /* 0x0c0fe20003f46270 */
[----:B------:R-:W0:Y:S01]  /*f630*/  SHFL.IDX PT, R5, R9, RZ, 0x1c1f ;  /* 0x001c1fff09057589 */ /* 0x000e2200000e0000 */
[-C--:B------:R-:W-:Y:S01]  /*f640*/  ISETP.GE.OR P1, PT, R3, R16.reuse, P0 ;  /* 0x000000100300720c */ /* 0x080fe20000726670 */
[----:B------:R-:W-:Y:S01]  /*f650*/  UPRMT UR4, URZ, 0x654, UR4 ;  /* 0x000006543f047896 */ /* 0x000fe20008000004 */
[----:B------:R-:W-:Y:S01]  /*f660*/  ISETP.GE.OR P0, PT, R17, R16, P0 ;  /* 0x000000101100720c */ /* 0x000fe20000706670 */
[----:B------:R-:W-:Y:S01]  /*f670*/  SHFL.IDX PT, R6, R8, 0x1, 0x1c1f ;  /* 0x003c1f0008067f89 */ /* 0x000fe200000e0000 */
[----:B------:R-:W-:-:S03]  /*f680*/  IMAD.IADD R19, R21, 0x1, -R22 ;  /* 0x0000000115137824 */ /* 0x000fc600078e0a16 */
[----:B------:R-:W1:Y:S01]  /*f690*/  SHFL.IDX PT, R7, R9, 0x1, 0x1c1f ;  /* 0x003c1f0009077f89 */ /* 0x000e6200000e0000 */
[----:B------:R-:W-:Y:S02]  /*f6a0*/  IMAD.SHL.U32 R19, R19, 0x2, RZ ;  /* 0x0000000213137824 */ /* 0x000fe400078e00ff */
[----:B------:R-:W-:Y:S01]  /*f6b0*/  SYNCS.ARRIVE.TRANS64.RED.A1T0 RZ, [UR4], RZ ;  /* 0x000000ffffff79a7 */ /* 0x000fe20008100404 */
[----:B------:R2:W3:Y:S04]  /*f6c0*/  SHFL.IDX PT, R14, R18, RZ, 0x1c1f ;  /* 0x001c1fff120e7589 */ /* 0x0004e800000e0000 */
[----:B------:R2:W4:Y:S04]  /*f6d0*/  SHFL.IDX PT, R15, R20, RZ, 0x1c1f ;  /* 0x001c1fff140f7589 */ /* 0x00052800000e0000 */
[----:B0-----:R2:W-:Y:S04]  /*f6e0*/  @!P1 ST.E desc[UR36][R4.64], R2 ;  /* 0x0000000204009985 */ /* 0x0015e8000c101924 */
[----:B-1----:R2:W-:Y:S01]  /*f6f0*/  @!P0 ST.E desc[UR36][R6.64], R0 ;  /* 0x0000000006008985 */ /* 0x0025e2000c101924 */
[----:B------:R-:W-:Y:S05]  /*f700*/  @P2 BRA `(.L_x_1050) ;  /* 0x0000000000b82947 */ /* 0x000fea0003800000 */
[----:B------:R-:W-:Y:S01]  /*f710*/  ULDC UR4, c[0x0][0xac8] ;  /* 0x0002b20000047ab9 */ /* 0x000fe20000000800 */
[C---:B--2---:R-:W-:Y:S01]  /*f720*/  VIADD R0, R19.reuse, 0x8 ;  /* 0x0000000813007836 */ /* 0x044fe20000000000 */
[C---:B------:R-:W-:Y:S01]  /*f730*/  ISETP.GE.AND P0, PT, R19.reuse, UR4, PT ;  /* 0x0000000413007c0c */ /* 0x040fe2000bf06270 */
[C---:B------:R-:W-:Y:S02]  /*f740*/  VIADD R4, R19.reuse, 0x10 ;  /* 0x0000001013047836 */ /* 0x040fe40000000000 */
[C---:B------:R-:W-:Y:S02]  /*f750*/  VIADD R5, R19.reuse, 0x18 ;  /* 0x0000001813057836 */ /* 0x040fe40000000000 */
[C---:B------:R-:W-:Y:S01]  /*f760*/  VIADD R6, R19.reuse, 0x20 ;  /* 0x0000002013067836 */ /* 0x040fe20000000000 */
[----:B------:R-:W-:Y:S01]  /*f770*/  ISETP.GE.AND P1, PT, R4, UR4, PT ;  /* 0x0000000404007c0c */ /* 0x000fe2000bf26270 */
[----:B------:R-:W-:Y:S01]  /*f780*/  VIADD R7, R19, 0x28 ;  /* 0x0000002813077836 */ /* 0x000fe20000000000 */
[----:B------:R-:W-:Y:S01]  /*f790*/  ISETP.GE.AND P2, PT, R5, UR4, PT ;  /* 0x0000000405007c0c */ /* 0x000fe2000bf46270 */
[C---:B------:R-:W-:Y:S01]  /*f7a0*/  VIADD R9, R19.reuse, 0x30 ;  /* 0x0000003013097836 */ /* 0x040fe20000000000 */
[----:B------:R-:W-:Y:S01]  /*f7b0*/  ISETP.GE.AND P3, PT, R6, UR4, PT ;  /* 0x0000000406007c0c */ /* 0x000fe2000bf66270 */
[----:B------:R-:W-:Y:S01]  /*f7c0*/  VIADD R11, R19, 0x38 ;  /* 0x00000038130b7836 */ /* 0x000fe20000000000 */
[----:B------:R-:W-:Y:S01]  /*f7d0*/  ISETP.GE.AND P4, PT, R7, UR4, PT ;  /* 0x0000000407007c0c */ /* 0x000fe2000bf86270 */
[----:B---34-:R-:W-:Y:S01]  /*f7e0*/  @!P0 IMAD.WIDE R2, R19, 0x4, R14 ;  /* 0x0000000413028825 */ /* 0x018fe200078e020e */
[----:B------:R-:W-:-:S02]  /*f7f0*/  ISETP.GE.AND P5, PT, R9, UR4, PT ;  /* 0x0000000409007c0c */ /* 0x000fc4000bfa6270 */
[----:B------:R-:W-:Y:S02]  /*f800*/  ISETP.GE.AND P6, PT, R11, UR4, PT ;  /* 0x000000040b007c0c */ /* 0x000fe4000bfc6270 */
[----:B------:R0:W-:Y:S01]  /*f810*/  @!P0 ST.E.64 desc[UR36][R2.64], R88 ;  /* 0x0000005802008985 */ /* 0x0001e2000c101b24 */
[----:B------:R-:W-:Y:S02]  /*f820*/  ISETP.GE.AND P0, PT, R0, UR4, PT ;  /* 0x0000000400007c0c */ /* 0x000fe4000bf06270 */
[----:B------:R-:W-:Y:S02]  /*f830*/  @!P1 LEA.HI R4, R4, R4, RZ, 0x1 ;  /* 0x0000000404049211 */ /* 0x000fe400078f08ff */
[----:B------:R-:W-:Y:S02]  /*f840*/  @!P3 LEA.HI R6, R6, R6, RZ, 0x1 ;  /* 0x000000060606b211 */ /* 0x000fe400078f08ff */
[----:B------:R-:W-:Y:S02]  /*f850*/  @!P4 LEA.HI R8, R7, R7, RZ, 0x1 ;  /* 0x000000070708c211 */ /* 0x000fe400078f08ff */
[----:B------:R-:W-:-:S02]  /*f860*/  @!P5 LEA.HI R10, R9, R9, RZ, 0x1 ;  /* 0x00000009090ad211 */ /* 0x000fc400078f08ff */
[----:B------:R-:W-:Y:S02]  /*f870*/  @!P6 LEA.HI R12, R11, R11, RZ, 0x1 ;  /* 0x0000000b0b0ce211 */ /* 0x000fe400078f08ff */
[----:B------:R-:W-:Y:S02]  /*f880*/  @!P3 LOP3.LUT R9, R6, 0xfffffffe, RZ, 0xc0, !PT ;  /* 0xfffffffe0609b812 */ /* 0x000fe400078ec0ff */
[----:B------:R-:W-:Y:S02]  /*f890*/  @!P0 LEA.HI R0, R0, R0, RZ, 0x1 ;  /* 0x0000000000008211 */ /* 0x000fe400078f08ff */
[----:B0-----:R-:W-:Y:S02]  /*f8a0*/  @!P2 LEA.HI R2, R5, R5, RZ, 0x1 ;  /* 0x000000050502a211 */ /* 0x001fe400078f08ff */
[----:B------:R-:W-:Y:S02]  /*f8b0*/  @!P0 LOP3.LUT R3, R0, 0xfffffffe, RZ, 0xc0, !PT ;  /* 0xfffffffe00038812 */ /* 0x000fe400078ec0ff */
[----:B------:R-:W-:-:S02]  /*f8c0*/  @!P1 LOP3.LUT R5, R4, 0xfffffffe, RZ, 0xc0, !PT ;  /* 0xfffffffe04059812 */ /* 0x000fc400078ec0ff */
[----:B------:R-:W-:Y:S01]  /*f8d0*/  @!P2 LOP3.LUT R7, R2, 0xfffffffe, RZ, 0xc0, !PT ;  /* 0xfffffffe0207a812 */ /* 0x000fe200078ec0ff */
[--C-:B------:R-:W-:Y:S01]  /*f8e0*/  @!P0 IMAD.WIDE R2, R3, 0x4, R14.reuse ;  /* 0x0000000403028825 */ /* 0x100fe200078e020e */
[----:B------:R-:W-:Y:S02]  /*f8f0*/  @!P4 LOP3.LUT R11, R8, 0xfffffffe, RZ, 0xc0, !PT ;  /* 0xfffffffe080bc812 */ /* 0x000fe400078ec0ff */
[----:B------:R-:W-:Y:S01]  /*f900*/  @!P5 LOP3.LUT R13, R10, 0xfffffffe, RZ, 0xc0, !PT ;  /* 0xfffffffe0a0dd812 */ /* 0x000fe200078ec0ff */
[--C-:B------:R-:W-:Y:S01]  /*f910*/  @!P1 IMAD.WIDE R4, R5, 0x4, R14.reuse ;  /* 0x0000000405049825 */ /* 0x100fe200078e020e */
[----:B------:R-:W-:Y:S01]  /*f920*/  @!P6 LOP3.LUT R21, R12, 0xfffffffe, RZ, 0xc0, !PT ;  /* 0xfffffffe0c15e812 */ /* 0x000fe200078ec0ff */
[----:B------:R0:W-:Y:S02]  /*f930*/  @!P0 ST.E.64 desc[UR36][R2.64], R92 ;  /* 0x0000005c02008985 */ /* 0x0001e4000c101b24 */
[--C-:B------:R-:W-:Y:S02]  /*f940*/  @!P2 IMAD.WIDE R6, R7, 0x4, R14.reuse ;  /* 0x000000040706a825 */ /* 0x100fe400078e020e */
        /* <DEDUP_REMOVED lines=8> */
[----:B------:R0:W-:Y:S04]  /*f9d0*/  @!P5 ST.E.64 desc[UR36][R12.64], R112 ;  /* 0x000000700c00d985 */ /* 0x0001e8000c101b24 */
[----:B------:R0:W-:Y:S02]  /*f9e0*/  @!P6 ST.E.64 desc[UR36][R14.64], R116 ;  /* 0x000000740e00e985 */ /* 0x0001e4000c101b24 */
.L_x_1050:
[----:B------:R-:W-:Y:S05]  /*f9f0*/  BSYNC B0 ;  /* 0x0000000000007941 */ /* 0x000fea0003800000 */
.L_x_1049:
[----:B------:R-:W-:Y:S01]  /*fa00*/  ISETP.GE.AND P0, PT, R17, R16, PT ;  /* 0x000000101100720c */ /* 0x000fe20003f06270 */
[----:B0-----:R0:W1:Y:S04]  /*fa10*/  SHFL.IDX PT, R13, R20, 0x1, 0x1c1f ;  /* 0x003c1f00140d7f89 */ /* 0x00106800000e0000 */
[----:B------:R0:W0:Y:S08]  /*fa20*/  SHFL.IDX PT, R12, R18, 0x1, 0x1c1f ;  /* 0x003c1f00120c7f89 */ /* 0x00003000000e0000 */
[----:B------:R-:W-:Y:S05]  /*fa30*/  @P0 BRA `(.L_x_961) ;  /* 0x0000004400c40947 */ /* 0x000fea0003800000 */
[C---:B--2---:R-:W-:Y:S01]  /*fa40*/  VIADD R0, R19.reuse, 0x8 ;  /* 0x0000000813007836 */ /* 0x044fe20000000000 */
[----:B------:R-:W-:Y:S01]  /*fa50*/  ULDC UR4, c[0x0][0xac8] ;  /* 0x0002b20000047ab9 */ /* 0x000fe20000000800 */
[C---:B------:R-:W-:Y:S01]  /*fa60*/  VIADD R6, R19.reuse, 0x10 ;  /* 0x0000001013067836 */ /* 0x040fe20000000000 */
[C---:B------:R-:W-:Y:S01]  /*fa70*/  ISETP.GE.AND P0, PT, R19.reuse, UR4, PT ;  /* 0x0000000413007c0c */ /* 0x040fe2000bf06270 */
[C---:B------:R-:W-:Y:S01]  /*fa80*/  VIADD R7, R19.reuse, 0x18 ;  /* 0x0000001813077836 */ /* 0x040fe20000000000 */
[----:B------:R-:W-:Y:S01]  /*fa90*/  ISETP.GE.AND P1, PT, R0, UR4, PT ;  /* 0x0000000400007c0c */ /* 0x000fe2000bf26270 */
[C---:B------:R-:W-:Y:S01]  /*faa0*/  VIADD R8, R19.reuse, 0x20 ;  /* 0x0000002013087836 */ /* 0x040fe20000000000 */
[----:B------:R-:W-:Y:S01]  /*fab0*/  ISETP.GE.AND P2, PT, R6, UR4, PT ;  /* 0x0000000406007c0c */ /* 0x000fe2000bf46270 */
[----:B------:R-:W-:Y:S01]  /*fac0*/  VIADD R9, R19, 0x28 ;  /* 0x0000002813097836 */ /* 0x000fe20000000000 */
[----:B------:R-:W-:Y:S01]  /*fad0*/  ISETP.GE.AND P3, PT, R7, UR4, PT ;  /* 0x0000000407007c0c */ /* 0x000fe2000bf66270 */
[----:B------:R-:W-:Y:S01]  /*fae0*/  VIADD R11, R19, 0x30 ;  /* 0x00000030130b7836 */ /* 0x000fe20000000000 */
[----:B------:R-:W-:-:S02]  /*faf0*/  ISETP.GE.AND P4, PT, R8, UR4, PT ;  /* 0x0000000408007c0c */ /* 0x000fc4000bf86270 */
[----:B------:R-:W-:Y:S02]  /*fb00*/  ISETP.GE.AND P5, PT, R9, UR4, PT ;  /* 0x0000000409007c0c */ /* 0x000fe4000bfa6270 */
[----:B------:R-:W-:Y:S01]  /*fb10*/  ISETP.GE.AND P6, PT, R11, UR4, PT ;  /* 0x000000040b007c0c */ /* 0x000fe2000bfc6270 */
[C---:B01----:R-:W-:Y:S02]  /*fb20*/  @!P0 IMAD.WIDE R2, R19.reuse, 0x4, R12 ;  /* 0x0000000413028825 */ /* 0x043fe400078e020c */
[----:B------:R-:W-:Y:S02]  /*fb30*/  @!P1 LEA.HI R0, R0, R0, RZ, 0x1 ;  /* 0x0000000000009211 */ /* 0x000fe400078f08ff */
[----:B------:R-:W-:Y:S01]  /*fb40*/  @!P2 LEA.HI R6, R6, R6, RZ, 0x1 ;  /* 0x000000060606a211 */ /* 0x000fe200078f08ff */
[----:B------:R0:W-:Y:S01]  /*fb50*/  @!P0 ST.E.64 desc[UR36][R2.64], R90 ;  /* 0x0000005a02008985 */ /* 0x0001e2000c101b24 */
[----:B------:R-:W-:Y:S01]  /*fb60*/  @!P1 LOP3.LUT R5, R0, 0xfffffffe, RZ, 0xc0, !PT ;  /* 0xfffffffe00059812 */ /* 0x000fe200078ec0ff */
[----:B------:R-:W-:Y:S01]  /*fb70*/  VIADD R19, R19, 0x38 ;  /* 0x0000003813137836 */ /* 0x000fe20000000000 */
[----:B------:R-:W-:-:S02]  /*fb80*/  @!P3 LEA.HI R0, R7, R7, RZ, 0x1 ;  /* 0x000000070700b211 */ /* 0x000fc400078f08ff */
[----:B------:R-:W-:Y:S01]  /*fb90*/  @!P4 LEA.HI R8, R8, R8, RZ, 0x1 ;  /* 0x000000080808c211 */ /* 0x000fe200078f08ff */
[--C-:B------:R-:W-:Y:S01]  /*fba0*/  @!P1 IMAD.WIDE R4, R5, 0x4, R12.reuse ;  /* 0x0000000405049825 */ /* 0x100fe200078e020c */
[----:B------:R-:W-:Y:S02]  /*fbb0*/  @!P5 LEA.HI R10, R9, R9, RZ, 0x1 ;  /* 0x00000009090ad211 */ /* 0x000fe400078f08ff */
[----:B---3--:R-:W-:Y:S02]  /*fbc0*/  @!P6 LEA.HI R14, R11, R11, RZ, 0x1 ;  /* 0x0000000b0b0ee211 */ /* 0x008fe400078f08ff */
[----:B------:R-:W-:Y:S01]  /*fbd0*/  @!P2 LOP3.LUT R7, R6, 0xfffffffe, RZ, 0xc0, !PT ;  /* 0xfffffffe0607a812 */ /* 0x000fe200078ec0ff */
[----:B------:R1:W-:Y:S01]  /*fbe0*/  @!P1 ST.E.64 desc[UR36][R4.64], R94 ;  /* 0x0000005e04009985 */ /* 0x0003e2000c101b24 */
[----:B------:R-:W-:Y:S02]  /*fbf0*/  @!P3 LOP3.LUT R9, R0, 0xfffffffe, RZ, 0xc0, !PT ;  /* 0xfffffffe0009b812 */ /* 0x000fe400078ec0ff */
[----:B------:R-:W-:Y:S01]  /*fc00*/  @!P4 LOP3.LUT R11, R8, 0xfffffffe, RZ, 0xc0, !PT ;  /* 0xfffffffe080bc812 */ /* 0x000fe200078ec0ff */
[----:B0-----:R-:W-:Y:S01]  /*fc10*/  @!P2 IMAD.WIDE R2, R7, 0x4, R12 ;  /* 0x000000040702a825 */ /* 0x001fe200078e020c */
[----:B----4-:R-:W-:-:S02]  /*fc20*/  @!P5 LOP3.LUT R15, R10, 0xfffffffe, RZ, 0xc0, !PT ;  /* 0xfffffffe0a0fd812 */ /* 0x010fc400078ec0ff */
[----:B------:R-:W-:Y:S01]  /*fc30*/  @!P6 LOP3.LUT R17, R14, 0xfffffffe, RZ, 0xc0, !PT ;  /* 0xfffffffe0e11e812 */ /* 0x000fe200078ec0ff */
[--C-:B------:R-:W-:Y:S01]  /*fc40*/  @!P4 IMAD.WIDE R6, R11, 0x4, R12.reuse ;  /* 0x000000040b06c825 */ /* 0x100fe200078e020c */
[----:B------:R0:W-:Y:S01]  /*fc50*/  @!P2 ST.E.64 desc[UR36][R2.64], R98 ;  /* 0x000000620200a985 */ /* 0x0001e2000c101b24 */
[----:B------:R-:W-:Y:S02]  /*fc60*/  ISETP.GE.AND P0, PT, R19, UR4, PT ;  /* 0x0000000413007c0c */ /* 0x000fe4000bf06270 */
[----:B------:R-:W-:-:S04]  /*fc70*/  @!P6 IMAD.WIDE R10, R17, 0x4, R12 ;  /* 0x00000004110ae825 */ /* 0x000fc800078e020c */
[----:B-1----:R-:W-:-:S04]  /*fc80*/  @!P3 IMAD.WIDE R4, R9, 0x4, R12 ;  /* 0x000000040904b825 */ /* 0x002fc800078e020c */
[----:B------:R-:W-:Y:S01]  /*fc90*/  @!P5 IMAD.WIDE R8, R15, 0x4, R12 ;  /* 0x000000040f08d825 */ /* 0x000fe200078e020c */
[----:B------:R0:W-:Y:S04]  /*fca0*/  @!P3 ST.E.64 desc[UR36][R4.64], R102 ;  /* 0x000000660400b985 */ /* 0x0001e8000c101b24 */
[----:B------:R0:W-:Y:S04]  /*fcb0*/  @!P4 ST.E.64 desc[UR36][R6.64], R106 ;  /* 0x0000006a0600c985 */ /* 0x0001e8000c101b24 */
[----:B------:R0:W-:Y:S04]  /*fcc0*/  @!P5 ST.E.64 desc[UR36][R8.64], R110 ;  /* 0x0000006e0800d985 */ /* 0x0001e8000c101b24 */
[----:B------:R0:W-:Y:S01]  /*fcd0*/  @!P6 ST.E.64 desc[UR36][R10.64], R114 ;  /* 0x000000720a00e985 */ /* 0x0001e2000c101b24 */
[----:B------:R-:W-:Y:S05]  /*fce0*/  @P0 BRA `(.L_x_961) ;  /* 0x0000004400180947 */ /* 0x000fea0003800000 */
[----:B------:R-:W-:-:S04]  /*fcf0*/  LEA.HI R19, R19, R19, RZ, 0x1 ;  /* 0x0000001313137211 */ /* 0x000fc800078f08ff */
[----:B0-----:R-:W-:-:S05]  /*fd00*/  LOP3.LUT R3, R19, 0xfffffffe, RZ, 0xc0, !PT ;  /* 0xfffffffe13037812 */ /* 0x001fca00078ec0ff */
[----:B------:R-:W-:-:S05]  /*fd10*/  IMAD.WIDE R2, R3, 0x4, R12 ;  /* 0x0000000403027825 */ /* 0x000fca00078e020c */
[----:B------:R0:W-:Y:S01]  /*fd20*/  ST.E.64 desc[UR36][R2.64], R118 ;  /* 0x0000007602007985 */ /* 0x0001e2000c101b24 */
[----:B------:R-:W-:Y:S05]  /*fd30*/  BRA `(.L_x_961) ;  /* 0x0000004400047947 */ /* 0x000fea0003800000 */
.L_x_1048:
[----:B------:R-:W-:-:S05]  /*fd40*/  VIADD R0, R23, 0xffffff80 ;  /* 0xffffff8017007836 */ /* 0x000fca0000000000 */
[----:B------:R-:W-:-:S13]  /*fd50*/  ISETP.GT.AND P0, PT, R0, 0xbf, PT ;  /* 0x000000bf0000780c */ /* 0x000fda0003f04270 */
[----:B------:R-:W-:Y:S05]  /*fd60*/  @P0 BRA `(.L_x_961) ;  /* 0x0000004000f80947 */ /* 0x000fea0003800000 */
[----:B------:R-:W0:Y:S01]  /*fd70*/  S2R R0, SR_CTAID.X ;  /* 0x0000000000007919 */ /* 0x000e220000002500 */
[----:B------:R-:W1:Y:S01]  /*fd80*/  LDC R7, c[0x0][0xbe8] ;  /* 0x0002fa00ff077b82 */ /* 0x000e620000000800 */
[----:B------:R-:W-:Y:S01]  /*fd90*/  ULDC UR4, c[0x0][0xa88] ;  /* 0x0002a20000047ab9 */ /* 0x000fe20000000800 */
[----:B0-----:R-:W-:Y:S02]  /*fda0*/  IMAD R23, R0, 0xc0, R23 ;  /* 0x000000c000177824 */ /* 0x001fe400078e0217 */
[----:B-1----:R-:W-:Y:S02]  /*fdb0*/  IMAD R0, R7, UR4, RZ ;  /* 0x0000000407007c24 */ /* 0x002fe4000f8e02ff */
[----:B------:R-:W-:-:S05]  /*fdc0*/  VIADD R23, R23, 0xffffff80 ;  /* 0xffffff8017177836 */ /* 0x000fca0000000000 */
        /* <DEDUP_REMOVED lines=17> */
[----:B------:R-:W-:-:S05]  /*fee0*/  IMAD.U32 R3, RZ, RZ, UR6 ;  /* 0x00000006ff037e24 */ /* 0x000fca000f8e00ff */
        /* <DEDUP_REMOVED lines=26> */
[----:B------:R-:W-:Y:S01]  /*10090*/  LEA R4, P0, R2, UR4, 0x2 ;  /* 0x0000000402047c11 */ /* 0x000fe2000f8010ff */
[----:B------:R-:W-:-:S05]  /*100a0*/  IMAD.IADD R3, R3, 0x1, R5 ;  /* 0x0000000103037824 */ /* 0x000fca00078e0205 */
[----:B------:R-:W-:Y:S01]  /*100b0*/  LEA.HI.X R5, R2, UR5, R3, 0x2, P0 ;  /* 0x0000000502057c11 */ /* 0x000fe200080f1403 */
[----:B------:R-:W-:-:S05]  /*100c0*/  IMAD.MOV.U32 R3, RZ, RZ, -0x800000 ;  /* 0xff800000ff037424 */ /* 0x000fca00078e00ff */
[----:B------:R0:W-:Y:S01]  /*100d0*/  STG.E desc[UR36][R4.64], R3 ;  /* 0x0000000304007986 */ /* 0x0001e2000c101924 */
[----:B------:R-:W-:Y:S05]  /*100e0*/  BRA `(.L_x_961) ;  /* 0x0000004000187947 */ /* 0x000fea0003800000 */
.L_x_959:
        /* <DEDUP_REMOVED lines=18> */
.L_x_1051:
[----:B------:R-:W-:Y:S01]  /*10210*/  ULDC UR7, c[0x0][0xc50] ;  /* 0x0003140000077ab9 */ /* 0x000fe20000000800 */
[----:B------:R-:W-:Y:S01]  /*10220*/  UMOV UR42, UR6 ;  /* 0x00000006002a7c82 */ /* 0x000fe20008000000 */
[----:B------:R-:W-:-:S11]  /*10230*/  UISETP.NE.AND UP0, UPT, UR7, 0x1, UPT ;  /* 0x000000010700788c */ /* 0x000fd6000bf05270 */
[----:B------:R-:W-:Y:S01]  /*10240*/  @UP0 ULDC UR4, c[0x0][0xc54] ;  /* 0x0003150000040ab9 */ /* 0x000fe20000000800 */
[----:B------:R-:W-:Y:S01]  /*10250*/  @UP0 ULDC UR8, c[0x0][0xc58] ;  /* 0x0003160000080ab9 */ /* 0x000fe20000000800 */
[----:B------:R-:W-:-:S04]  /*10260*/  UIMAD.WIDE.U32 UR4, UR6, UR4, URZ ;  /* 0x00000004060472a5 */ /* 0x000fc8000f8e003f */
[----:B------:R-:W-:-:S12]  /*10270*/  @UP0 USHF.R.U32.HI UR42, URZ, UR8, UR5 ;  /* 0x000000083f2a0299 */ /* 0x000fd80008011605 */
.L_x_1052:
[----:B------:R-:W-:Y:S01]  /*10280*/  ISETP.GE.AND P0, PT, R25, RZ, PT ;  /* 0x000000ff1900720c */ /* 0x000fe20003f06270 */
[----:B------:R-:W-:Y:S01]  /*10290*/  UIADD3 UR47, -UR42, URZ, URZ ;  /* 0x0000003f2a2f7290 */ /* 0x000fe2000fffe13f */
[----:B------:R-:W-:Y:S02]  /*102a0*/  IMAD.MOV.U32 R0, RZ, RZ, 0x1 ;  /* 0x00000001ff007424 */ /* 0x000fe400078e00ff */
[----:B------:R-:W-:Y:S01]  /*102b0*/  IMAD.MOV.U32 R2, RZ, RZ, RZ ;  /* 0x000000ffff027224 */ /* 0x000fe200078e00ff */
[----:B------:R-:W-:Y:S01]  /*102c0*/  UIMAD UR47, UR7, UR47, UR6 ;  /* 0x0000002f072f72a4 */ /* 0x000fe2000f8e0206 */
[----:B------:R-:W-:-:S07]  /*102d0*/  IMAD.MOV.U32 R10, RZ, RZ, 0x1 ;  /* 0x00000001ff0a7424 */ /* 0x000fce00078e00ff */
[----:B------:R-:W-:Y:S05]  /*102e0*/  @!P0 BRA `(.L_x_1053) ;  /* 0x0000003800d88947 */ /* 0x000fea0003800000 */
[----:B------:R-:W0:Y:S01]  /*102f0*/  LDC.64 R2, c[0x0][0xa28] ;  /* 0x00028a00ff027b82 */ /* 0x000e220000000a00 */
[----:B------:R-:W-:Y:S01]  /*10300*/  IMAD.MOV.U32 R24, RZ, RZ, RZ ;  /* 0x000000ffff187224 */ /* 0x000fe200078e00ff */
[----:B------:R-:W-:Y:S01]  /*10310*/  ULDC.64 UR4, c[0x0][0x418] ;  /* 0x0001060000047ab9 */ /* 0x000fe20000000a00 */
[----:B------:R-:W-:Y:S01]  /*10320*/  ULDC UR6, c[0x0][0x448] ;  /* 0x0001120000067ab9 */ /* 0x000fe20000000800 */
[----:B------:R-:W-:Y:S01]  /*10330*/  ULDC UR10, c[0x0][0x2f0] ;  /* 0x0000bc00000a7ab9 */ /* 0x000fe20000000800 */
[----:B------:R-:W-:Y:S01]  /*10340*/  ULDC UR11, c[0x0][0x288] ;  /* 0x0000a200000b7ab9 */ /* 0x000fe20000000800 */
[----:B0-----:R-:W-:-:S04]  /*10350*/  ISETP.NE.U32.AND P0, PT, R2, RZ, PT ;  /* 0x000000ff0200720c */ /* 0x001fc80003f05070 */
[----:B------:R-:W-:-:S13]  /*10360*/  ISETP.NE.AND.EX P0, PT, R3, RZ, PT, P0 ;  /* 0x000000ff0300720c */ /* 0x000fda0003f05300 */
[----:B------:R-:W0:Y:S02]  /*10370*/  @P0 LDC.64 R2, c[0x0][0xa28] ;  /* 0x00028a00ff020b82 */ /* 0x000e240000000a00 */
[----:B0-----:R-:W-:-:S05]  /*10380*/  @P0 IMAD.WIDE R2, R25, 0x4, R2 ;  /* 0x0000000419020825 */ /* 0x001fca00078e0202 */
[----:B------:R0:W5:Y:S01]  /*10390*/  @P0 LDG.E R24, desc[UR36][R2.64] ;  /* 0x0000002402180981 */ /* 0x000162000c1e1900 */
[----:B------:R-:W1:Y:S01]  /*103a0*/  S2UR UR43, SR_CTAID.X ;  /* 0x00000000002b79c3 */ /* 0x000e620000002500 */
[----:B------:R-:W-:Y:S02]  /*103b0*/  UISETP.NE.U32.AND UP0, UPT, UR4, URZ, UPT ;  /* 0x0000003f0400728c */ /* 0x000fe4000bf05070 */
[----:B------:R-:W-:Y:S02]  /*103c0*/  UISETP.NE.AND UP1, UPT, UR6, 0x1, UPT ;  /* 0x000000010600788c */ /* 0x000fe4000bf25270 */
[----:B------:R-:W-:Y:S01]  /*103d0*/  UISETP.NE.AND.EX UP0, UPT, UR5, URZ, UPT, UP0 ;  /* 0x0000003f0500728c */ /* 0x000fe2000bf05300 */
[----:B------:R-:W-:Y:S02]  /*103e0*/  ULDC UR6, c[0x0][0x424] ;  /* 0x0001090000067ab9 */ /* 0x000fe40000000800 */
[----:B------:R-:W-:Y:S01]  /*103f0*/  ULDC.64 UR4, c[0x0][0x9e0] ;  /* 0x0002780000047ab9 */ /* 0x000fe20000000a00 */
[----:B------:R-:W-:-:S02]  /*10400*/  USEL UR9, UR6, 0x1, UP0 ;  /* 0x0000000106097887 */ /* 0x000fc40008000000 */
[----:B------:R-:W-:Y:S02]  /*10410*/  UISETP.GE.AND UP0, UPT, UR5, 0x1, UPT ;  /* 0x000000010500788c */ /* 0x000fe4000bf06270 */
[----:B------:R-:W-:Y:S01]  /*10420*/  UIMAD UR50, UR9, UR10, URZ ;  /* 0x0000000a093272a4 */ /* 0x000fe2000f8e023f */
[----:B------:R-:W-:Y:S01]  /*10430*/  @UP1 ULDC UR7, c[0x0][0x44c] ;  /* 0x0001130000071ab9 */ /* 0x000fe20000000800 */
[----:B------:R-:W-:Y:S02]  /*10440*/  UIMAD UR9, UR9, UR10, 0x7f ;  /* 0x0000007f090974a4 */ /* 0x000fe4000f8e020a */
[----:B------:R-:W-:Y:S01]  /*10450*/  PLOP3.LUT P1, PT, PT, PT, UP0, 0x80, 0x0 ;  /* 0x000000000000781c */ /* 0x000fe20003f2f008 */
[----:B------:R-:W-:Y:S01]  /*10460*/  @UP1 ULDC UR12, c[0x0][0x450] ;  /* 0x00011400000c1ab9 */ /* 0x000fe20000000800 */
[----:B------:R-:W-:Y:S02]  /*10470*/  UP2UR UR51, UPR, URZ, 0x2 ;  /* 0x000000023f337883 */ /* 0x000fe40008000000 */
[----:B-1----:R-:W-:-:S04]  /*10480*/  UIMAD UR43, UR43, 0xc0, URZ ;  /* 0x000000c02b2b78a4 */ /* 0x002fc8000f8e023f */
[----:B------:R-:W-:-:S04]  /*10490*/  UIADD3 UR8, UR43, 0xbf, URZ ;  /* 0x000000bf2b087890 */ /* 0x000fc8000fffe03f */
[----:B------:R-:W-:Y:S02]  /*104a0*/  UIMAD.WIDE.U32 UR6, UR8, UR7, URZ ;  /* 0x00000007080672a5 */ /* 0x000fe4000f8e003f */
[----:B------:R-:W-:Y:S02]  /*104b0*/  UIADD3 UR6, UR50, 0x1, -UR11 ;  /* 0x0000000132067890 */ /* 0x000fe4000fffe80b */
[----:B------:R-:W-:Y:S02]  /*104c0*/  @UP1 USHF.R.U32.HI UR8, URZ, UR12, UR7 ;  /* 0x0000000c3f081299 */ /* 0x000fe40008011607 */
[----:B------:R-:W-:Y:S02]  /*104d0*/  USHF.R.S32.HI UR7, URZ, 0x1f, UR9 ;  /* 0x0000001f3f077899 */ /* 0x000fe40008011409 */
[----:B------:R-:W-:Y:S02]  /*104e0*/  UIADD3 UR6, UR6, UR8, URZ ;  /* 0x0000000806067290 */ /* 0x000fe4000fffe03f */
[----:B------:R-:W-:-:S02]  /*104f0*/  ULEA.HI UR7, UR7, UR9, URZ, 0x7 ;  /* 0x0000000907077291 */ /* 0x000fc4000f8f383f */
[----:B------:R-:W-:Y:S02]  /*10500*/  UIADD3 UR4, UR6, UR4, URZ ;  /* 0x0000000406047290 */ /* 0x000fe4000fffe03f */
[----:B------:R-:W-:Y:S01]  /*10510*/  USHF.R.S32.HI UR44, URZ, 0x7, UR7 ;  /* 0x000000073f2c7899 */ /* 0x000fe20008011407 */
[----:B0-----:R-:W-:Y:S11]  /*10520*/  @!P1 BRA `(.L_x_1054) ;  /* 0x0000000000449947 */ /* 0x001ff60003800000 */
        /* <DEDUP_REMOVED lines=10> */
.L_x_1055:
[----:B------:R-:W-:-:S11]  /*105d0*/  UISETP.NE.AND UP0, UPT, UR5, 0x1, UPT ;  /* 0x000000010500788c */ /* 0x000fd6000bf05270 */
[----:B------:R-:W-:Y:S02]  /*105e0*/  @UP0 ULDC.64 UR12, c[0x0][0x9e8] ;  /* 0x00027a00000c0ab9 */ /* 0x000fe40000000a00 */
[----:B------:R-:W-:-:S04]  /*105f0*/  UIMAD.WIDE.U32 UR6, UR8, UR12, URZ ;  /* 0x0000000c080672a5 */ /* 0x000fc8000f8e003f */
[----:B------:R-:W-:-:S12]  /*10600*/  @UP0 USHF.R.U32.HI UR8, URZ, UR13, UR7 ;  /* 0x0000000d3f080299 */ /* 0x000fd80008011607 */
.L_x_1056:
[----:B------:R-:W-:-:S04]  /*10610*/  UIMAD UR8, UR8, UR5, UR5 ;  /* 0x00000005080872a4 */ /* 0x000fc8000f8e0205 */
[----:B------:R-:W-:-:S04]  /*10620*/  UISETP.LT.AND UP0, UPT, UR4, UR8, UPT ;  /* 0x000000080400728c */ /* 0x000fc8000bf01270 */
[----:B------:R-:W-:-:S12]  /*10630*/  USEL UR4, UR4, UR8, UP0 ;  /* 0x0000000804047287 */ /* 0x000fd80008000000 */
.L_x_1054:
[----:B------:R-:W-:Y:S02]  /*10640*/  UISETP.NE.AND UP0, UPT, UR51, URZ, UPT ;  /* 0x0000003f3300728c */ /* 0x000fe4000bf05270 */
[----:B------:R-:W-:-:S04]  /*10650*/  UIADD3 UR4, UR4, 0x7f, URZ ;  /* 0x0000007f04047890 */ /* 0x000fc8000fffe03f */
[----:B------:R-:W-:-:S04]  /*10660*/  USHF.R.S32.HI UR8, URZ, 0x1f, UR4 ;  /* 0x0000001f3f087899 */ /* 0x000fc80008011404 */
[----:B------:R-:W-:Y:S01]  /*10670*/  ULEA.HI UR8, UR8, UR4, URZ, 0x7 ;  /* 0x0000000408087291 */ /* 0x000fe2000f8f383f */
[----:B------:R-:W-:Y:S01]  /*10680*/  @UP0 ULDC UR6, c[0x0][0x44c] ;  /* 0x0001130000060ab9 */ /* 0x000fe20000000800 */
[----:B------:R-:W-:Y:S01]  /*10690*/  @UP0 ULDC UR9, c[0x0][0x450] ;  /* 0x0001140000090ab9 */ /* 0x000fe20000000800 */
[----:B------:R-:W-:Y:S02]  /*106a0*/  UIMAD.WIDE.U32 UR6, UR43, UR6, URZ ;  /* 0x000000062b0672a5 */ /* 0x000fe4000f8e003f */
[----:B------:R-:W-:Y:S01]  /*106b0*/  UMOV UR4, UR43 ;  /* 0x0000002b00047c82 */ /* 0x000fe20008000000 */
[----:B------:R-:W-:Y:S02]  /*106c0*/  USHF.R.S32.HI UR45, URZ, 0x7, UR8 ;  /* 0x000000073f2d7899 */ /* 0x000fe40008011408 */
[----:B------:R-:W-:Y:S02]  /*106d0*/  @UP0 USHF.R.U32.HI UR4, URZ, UR9, UR7 ;  /* 0x000000093f040299 */ /* 0x000fe40008011607 */
[----:B------:R-:W-:-:S02]  /*106e0*/  UISETP.LT.AND UP0, UPT, UR44, UR45, UPT ;  /* 0x0000002d2c00728c */ /* 0x000fc4000bf01270 */
[----:B------:R-:W-:Y:S01]  /*106f0*/  UIADD3 UR4, UR4, -UR11, UR50 ;  /* 0x8000000b04047290 */ /* 0x000fe2000fffe032 */
[----:B------:R-:W-:Y:S01]  /*10700*/  ULDC UR8, c[0x0][0x9dc] ;  /* 0x0002770000087ab9 */ /* 0x000fe20000000800 */
[----:B------:R-:W-:Y:S02]  /*10710*/  USEL UR12, UR44, UR45, UP0 ;  /* 0x0000002d2c0c7287 */ /* 0x000fe40008000000 */
[----:B------:R-:W-:Y:S01]  /*10720*/  UIADD3 UR8, UR4, -UR8, URZ ;  /* 0x8000000804087290 */ /* 0x000fe2000fffe03f */
[----:B------:R-:W-:Y:S11]  /*10730*/  @!P1 BRA `(.L_x_1057) ;  /* 0x0000000000449947 */ /* 0x000ff60003800000 */
        /* <DEDUP_REMOVED lines=10> */
.L_x_1058:
[----:B------:R-:W-:-:S11]  /*107e0*/  UISETP.NE.AND UP0, UPT, UR5, 0x1, UPT ;  /* 0x000000010500788c */ /* 0x000fd6000bf05270 */
[----:B------:R-:W-:Y:S02]  /*107f0*/  @UP0 ULDC.64 UR10, c[0x0][0x9e8] ;  /* 0x00027a00000a0ab9 */ /* 0x000fe40000000a00 */
[----:B------:R-:W-:-:S04]  /*10800*/  UIMAD.WIDE.U32 UR6, UR4, UR10, URZ ;  /* 0x0000000a040672a5 */ /* 0x000fc8000f8e003f */
[----:B------:R-:W-:-:S12]  /*10810*/  @UP0 USHF.R.U32.HI UR4, URZ, UR11, UR7 ;  /* 0x0000000b3f040299 */ /* 0x000fd80008011607 */
.L_x_1059:
[----:B------:R-:W-:-:S04]  /*10820*/  UIMAD UR4, UR4, UR5, URZ ;  /* 0x00000005040472a4 */ /* 0x000fc8000f8e023f */
[----:B------:R-:W-:-:S04]  /*10830*/  UISETP.LT.AND UP0, UPT, UR8, UR4, UPT ;  /* 0x000000040800728c */ /* 0x000fc8000bf01270 */
[----:B------:R-:W-:-:S12]  /*10840*/  USEL UR8, UR8, UR4, !UP0 ;  /* 0x0000000408087287 */ /* 0x000fd8000c000000 */
.L_x_1057:
[----:B------:R-:W-:Y:S02]  /*10850*/  USHF.R.S32.HI UR4, URZ, 0x1f, UR8 ;  /* 0x0000001f3f047899 */ /* 0x000fe40008011408 */
[----:B------:R-:W-:Y:S02]  /*10860*/  USHF.R.U32.HI UR9, URZ, 0x10, UR47 ;  /* 0x000000103f097899 */ /* 0x000fe4000801162f */
[----:B------:R-:W-:Y:S02]  /*10870*/  ULEA.HI UR4, UR4, UR8, URZ, 0x7 ;  /* 0x0000000804047291 */ /* 0x000fe4000f8f383f */
[----:B------:R-:W-:Y:S02]  /*10880*/  ULOP3.LUT UR47, UR47, 0xffff, URZ, 0xc0, !UPT ;  /* 0x0000ffff2f2f7892 */ /* 0x000fe4000f8ec03f */
[----:B------:R-:W-:Y:S01]  /*10890*/  USHF.R.S32.HI UR4, URZ, 0x7, UR4 ;  /* 0x000000073f047899 */ /* 0x000fe20008011404 */
[----:B------:R-:W-:-:S03]  /*108a0*/  UMOV UR39, URZ ;  /* 0x0000003f00277c82 */ /* 0x000fc60008000000 */
[----:B------:R-:W-:-:S04]  /*108b0*/  UISETP.LT.AND UP0, UPT, URZ, UR4, UPT ;  /* 0x000000043f00728c */ /* 0x000fc8000bf01270 */
[----:B------:R-:W-:Y:S02]  /*108c0*/  USEL UR46, URZ, UR4, !UP0 ;  /* 0x000000043f2e7287 */ /* 0x000fe4000c000000 */
[----:B------:R-:W-:Y:S02]  /*108d0*/  UISETP.NE.AND UP0, UPT, UR9, URZ, UPT ;  /* 0x0000003f0900728c */ /* 0x000fe4000bf05270 */
[----:B------:R-:W-:-:S06]  /*108e0*/  UISETP.GT.AND UP1, UPT, UR12, UR46, UPT ;  /* 0x0000002e0c00728c */ /* 0x000fcc000bf24270 */
[----:B------:R-:W-:-:S03]  /*108f0*/  PLOP3.LUT P0, PT, PT, PT, UP1, 0x80, 0x0 ;  /* 0x000000000000781c */ /* 0x000fc60003f0f018 */
[----:B------:R-:W-:-:S10]  /*10900*/  @!UP0 ULDC UR9, c[0x0][0x9f0] ;  /* 0x00027c0000098ab9 */ /* 0x000fd40000000800 */
[----:B------:R-:W-:Y:S05]  /*10910*/  @!P0 BRA `(.L_x_1060) ;  /* 0x00000000007c8947 */ /* 0x000fea0003800000 */
[----:B------:R-:W-:Y:S01]  /*10920*/  IABS R0, UR9 ;  /* 0x0000000900007c13 */ /* 0x000fe20008000000 */
[----:B------:R-:W-:Y:S02]  /*10930*/  UIADD3 UR4, UR9, -0x1, UR12 ;  /* 0xffffffff09047890 */ /* 0x000fe4000fffe00c */
[----:B------:R-:W-:Y:S02]  /*10940*/  IABS R4, UR9 ;  /* 0x0000000900047c13 */ /* 0x000fe40008000000 */
[----:B------:R-:W-:Y:S01]  /*10950*/  R2UR UR10, R0 ;  /* 0x00000000000a72ca */ /* 0x000fe200000e0000 */
[----:B------:R-:W-:-:S03]  /*10960*/  UIADD3 UR6, -UR46, UR4, URZ ;  /* 0x000000042e067290 */ /* 0x000fc6000fffe13f */
[----:B------:R-:W-:-:S03]  /*10970*/  UMOV UR4, URZ ;  /* 0x0000003f00047c82 */ /* 0x000fc60008000000 */
[----:B------:R-:W-:Y:S01]  /*10980*/  IABS R3, UR6 ;  /* 0x0000000600037c13 */ /* 0x000fe20008000000 */
[----:B------:R-:W-:-:S03]  /*10990*/  ULOP3.LUT UR6, UR6, UR9, URZ, 0x3c, !UPT ;  /* 0x0000000906067292 */ /* 0x000fc6000f8e3c3f */
[----:B------:R-:W-:Y:S02]  /*109a0*/  R2UR UR8, R3 ;  /* 0x00000000030872ca */ /* 0x000fe400000e0000 */
        /* <DEDUP_REMOVED lines=22> */
.L_x_1060:
[----:B------:R-:W-:Y:S02]  /*10b10*/  UIMAD UR52, UR47, UR39, UR46 ;  /* 0x000000272f3472a4 */ /* 0x000fe4000f8e022e */
[----:B------:R-:W-:Y:S02]  /*10b20*/  IMAD.U32 R3, RZ, RZ, UR39 ;  /* 0x00000027ff037e24 */ /* 0x000fe4000f8e00ff */
[----:B------:R-:W-:Y:S02]  /*10b30*/  IMAD.MOV.U32 R2, RZ, RZ, RZ ;  /* 0x000000ffff027224 */ /* 0x000fe400078e00ff */
[----:B------:R-:W-:Y:S02]  /*10b40*/  IMAD.MOV.U32 R0, RZ, RZ, 0x1 ;  /* 0x00000001ff007424 */ /* 0x000fe400078e00ff */
[----:B------:R-:W-:Y:S02]  /*10b50*/  IMAD.U32 R22, RZ, RZ, UR52 ;  /* 0x00000034ff167e24 */ /* 0x000fe4000f8e00ff */
[----:B------:R-:W-:-:S03]  /*10b60*/  IMAD.MOV.U32 R10, RZ, RZ, 0x1 ;  /* 0x00000001ff0a7424 */ /* 0x000fc600078e00ff */
[----:B------:R-:W-:-:S04]  /*10b70*/  VIADDMNMX R22, R22, R3, UR12, PT ;  /* 0x0000000c16167e46 */ /* 0x000fc8000b800103 */
[----:B------:R-:W-:-:S13]  /*10b80*/  ISETP.GT.AND P0, PT, R22, UR52, PT ;  /* 0x0000003416007c0c */ /* 0x000fda000bf04270 */
        /* <DEDUP_REMOVED lines=11> */
[----:B------:R-:W-:Y:S02]  /*10c40*/  IMAD.U32 R4, RZ, RZ, UR4 ;  /* 0x00000004ff047e24 */ /* 0x000fe4000f8e00ff */
[----:B------:R-:W-:Y:S01]  /*10c50*/  IMAD.U32 R5, RZ, RZ, UR5 ;  /* 0x00000005ff057e24 */ /* 0x000fe2000f8e00ff */
[----:B------:R-:W0:Y:S01]  /*10c60*/  LDC.64 R2, c[0x4][R2] ;  /* 0x0100000002027b82 */ /* 0x000e220000000a00 */
[----:B------:R-:W-:Y:S01]  /*10c70*/  ULDC.64 UR4, c[0x4][0x8] ;  /* 0x0100020000047ab9 */ /* 0x000fe20000000a00 */
[----:B------:R-:W-:Y:S02]  /*10c80*/  IMAD.U32 R6, RZ, RZ, UR6 ;  /* 0x00000006ff067e24 */ /* 0x000fe4000f8e00ff */
[----:B------:R-:W-:-:S02]  /*10c90*/  IMAD.U32 R7, RZ, RZ, UR7 ;  /* 0x00000007ff077e24 */ /* 0x000fc4000f8e00ff */
[----:B------:R-:W-:Y:S02]  /*10ca0*/  IMAD.U32 R10, RZ, RZ, UR4 ;  /* 0x00000004ff0a7e24 */ /* 0x000fe4000f8e00ff */
[----:B------:R-:W-:Y:S02]  /*10cb0*/  IMAD.U32 R11, RZ, RZ, UR5 ;  /* 0x00000005ff0b7e24 */ /* 0x000fe4000f8e00ff */
[----:B------:R-:W-:Y:S02]  /*10cc0*/  IMAD.MOV.U32 R8, RZ, RZ, 0x70 ;  /* 0x00000070ff087424 */ /* 0x000fe400078e00ff */
[----:B------:R-:W-:Y:S02]  /*10cd0*/  IMAD.MOV.U32 R12, RZ, RZ, 0x1 ;  /* 0x00000001ff0c7424 */ /* 0x000fe400078e00ff */
[----:B------:R-:W-:-:S07]  /*10ce0*/  IMAD.MOV.U32 R13, RZ, RZ, RZ ;  /* 0x000000ffff0d7224 */ /* 0x000fce00078e00ff */
[----:B------:R-:W-:-:S07]  /*10cf0*/  LEPC R20, `(.L_x_1061) ;  /* 0x000000001014794e */ /* 0x000fce0000000000 */
[----:B0----5:R-:W-:Y:S05]  /*10d00*/  CALL.ABS.NOINC R2 ;  /* 0x0000000002007343 */ /* 0x021fea0003c00000 */
.L_x_1061:
        /* <DEDUP_REMOVED lines=19> */
[----:B-1---5:R-:W-:Y:S05]  /*10e40*/  CALL.ABS.NOINC R2 ;  /* 0x0000000002007343 */ /* 0x022fea0003c00000 */
.L_x_1063:
[----:B------:R0:W1:Y:S01]  /*10e50*/  LDC.64 R2, c[0x4][R16] ;  /* 0x0100000010027b82 */ /* 0x0000620000000a00 */
[----:B------:R-:W-:Y:S01]  /*10e60*/  ULDC.64 UR4, c[0x4][0x88] ;  /* 0x0100220000047ab9 */ /* 0x000fe20000000a00 */
[----:B------:R-:W-:Y:S01]  /*10e70*/  ULDC.64 UR6, c[0x4][0x90] ;  /* 0x0100240000067ab9 */ /* 0x000fe20000000a00 */
[----:B------:R-:W-:Y:S02]  /*10e80*/  IMAD.U32 R4, RZ, RZ, UR4 ;  /* 0x00000004ff047e24 */ /* 0x000fe4000f8e00ff */
        /* <DEDUP_REMOVED lines=11> */
.L_x_1062:
        /* <DEDUP_REMOVED lines=8> */
[C---:B------:R-:W-:Y:S01]  /*10fc0*/  LOP3.LUT R20, R23.reuse, 0x7f, RZ, 0xc0, !PT ;  /* 0x0000007f17147812 */ /* 0x040fe200078ec0ff */
[----:B------:R-:W-:Y:S01]  /*10fd0*/  IMAD.SHL.U32 R26, R23, 0x10, RZ ;  /* 0x00000010171a7824 */ /* 0x000fe200078e00ff */
[----:B-1----:R-:W-:Y:S01]  /*10fe0*/  ISETP.NE.AND P1, PT, R16, 0x1, PT ;  /* 0x000000011000780c */ /* 0x002fe20003f25270 */
[----:B------:R-:W-:Y:S01]  /*10ff0*/  VIADD R0, R22, 0xffffffff ;  /* 0xffffffff16007836 */ /* 0x000fe20000000000 */
[----:B------:R-:W-:Y:S02]  /*11000*/  SHF.R.U32.HI R4, RZ, 0x3, R20 ;  /* 0x00000003ff047819 */ /* 0x000fe40000011614 */
[----:B------:R-:W-:Y:S02]  /*11010*/  LOP3.LUT R26, R26, 0x70, RZ, 0xc0, !PT ;  /* 0x000000701a1a7812 */ /* 0x000fe400078ec0ff */
[----:B------:R-:W-:Y:S01]  /*11020*/  LOP3.LUT R18, R18, 0xfffffffb, RZ, 0xc0, !PT ;  /* 0xfffffffb12127812 */ /* 0x000fe200078ec0ff */
[----:B------:R-:W-:-:S04]  /*11030*/  IMAD R5, R0, 0x80, R4 ;  /* 0x0000008000057824 */ /* 0x000fc800078e0204 */
[----:B------:R-:W-:Y:S02]  /*11040*/  IMAD.IADD R5, R26, 0x1, R5 ;  /* 0x000000011a057824 */ /* 0x000fe400078e0205 */
[----:B------:R-:W1:Y:S01]  /*11050*/  @P1 LDC R4, c[0x0][0x434] ;  /* 0x00010d00ff041b82 */ /* 0x000e620000000800 */
[----:B------:R-:W-:Y:S01]  /*11060*/  @P1 LOP3.LUT R18, R18, 0x4, RZ, 0xfc, !PT ;  /* 0x0000000412121812 */ /* 0x000fe200078efcff */
[C---:B-----5:R-:W-:Y:S01]  /*11070*/  IMAD.IADD R7, R5.reuse, 0x1, R24 ;  /* 0x0000000105077824 */ /* 0x060fe200078e0218 */
[----:B------:R-:W-:-:S03]  /*11080*/  ISETP.GE.AND P0, PT, R5, UR50, PT ;  /* 0x0000003205007c0c */ /* 0x000fc6000bf06270 */
[----:B------:R-:W-:Y:S02]  /*11090*/  IMAD.MOV.U32 R10, RZ, RZ, R7 ;  /* 0x000000ffff0a7224 */ /* 0x000fe400078e0007 */
[----:B0-----:R-:W0:Y:S08]  /*110a0*/  @P1 LDC R3, c[0x0][0x438] ;  /* 0x00010e00ff031b82 */ /* 0x001e300000000800 */
[----:B------:R-:W3:Y:S01]  /*110b0*/  @!P0 LDC.64 R8, c[0x0][0x428] ;  /* 0x00010a00ff088b82 */ /* 0x000ee20000000a00 */
[----:B-1----:R-:W-:-:S07]  /*110c0*/  @P1 IMAD.HI.U32 R2, R7, R4, RZ ;  /* 0x0000000407021227 */ /* 0x002fce00078e00ff */
[----:B------:R-:W1:Y:S01]  /*110d0*/  @!P0 LDC.64 R4, c[0x0][0x418] ;  /* 0x00010600ff048b82 */ /* 0x000e620000000a00 */
[----:B0-----:R-:W-:-:S04]  /*110e0*/  @P1 SHF.R.U32.HI R10, RZ, R3, R2 ;  /* 0x00000003ff0a1219 */ /* 0x001fc80000011602 */
[----:B------:R-:W-:Y:S02]  /*110f0*/  @!P0 SHF.R.S32.HI R3, RZ, 0x1f, R10 ;  /* 0x0000001fff038819 */ /* 0x000fe4000001140a */
[----:B--2---:R-:W-:-:S05]  /*11100*/  SHF.R.S32.HI R6, RZ, 0x1f, R29 ;  /* 0x0000001fff067819 */ /* 0x004fca000001141d */
[----:B---3--:R-:W-:Y:S01]  /*11110*/  @!P0 IMAD R2, R6, R8, RZ ;  /* 0x0000000806028224 */ /* 0x008fe200078e02ff */
[----:B------:R0:W-:Y:S03]  /*11120*/  STL [R1], R6 ;  /* 0x0000000601007387 */ /* 0x0001e60000100800 */
[----:B------:R-:W-:Y:S02]  /*11130*/  @!P0 IMAD R9, R29, R9, R2 ;  /* 0x000000091d098224 */ /* 0x000fe400078e0202 */
[----:B------:R-:W-:-:S04]  /*11140*/  @!P0 IMAD.MOV.U32 R2, RZ, RZ, R10 ;  /* 0x000000ffff028224 */ /* 0x000fc800078e000a */
[----:B------:R-:W-:-:S04]  /*11150*/  @!P0 IMAD.WIDE.U32 R2, R29, R8, R2 ;  /* 0x000000081d028225 */ /* 0x000fc800078e0002 */
[----:B------:R-:W-:Y:S01]  /*11160*/  @!P0 IMAD.IADD R3, R3, 0x1, R9 ;  /* 0x0000000103038824 */ /* 0x000fe200078e0209 */
[----:B-1----:R-:W-:Y:S01]  /*11170*/  @!P0 LEA R4, P1, R2, R4, 0x2 ;  /* 0x0000000402048211 */ /* 0x002fe200078210ff */
[----:B0-----:R-:W-:-:S03]  /*11180*/  IMAD.MOV.U32 R6, RZ, RZ, RZ ;  /* 0x000000ffff067224 */ /* 0x001fc600078e00ff */
[----:B------:R-:W-:-:S05]  /*11190*/  @!P0 LEA.HI.X R5, R2, R5, R3, 0x2, P1 ;  /* 0x0000000502058211 */ /* 0x000fca00008f1403 */
[----:B------:R0:W5:Y:S01]  /*111a0*/  @!P0 LDG.E R6, desc[UR36][R4.64] ;  /* 0x0000002404068981 */ /* 0x000162000c1e1900 */
[----:B------:R-:W-:-:S03]  /*111b0*/  UMOV UR4, 0xffffffff ;  /* 0xffffffff00047882 */ /* 0x000fc60000000000 */
[----:B------:R-:W-:Y:S05]  /*111c0*/  BRA.DIV UR4, `(.L_x_1064) ;  /* 0x0000003204c07947 */ /* 0x000fea000b800000 */
.L_x_1104:
[----:B------:R-:W-:Y:S01]  /*111d0*/  ULOP3.LUT UR4, UR38, 0x2, URZ, 0xfc, !UPT ;  /* 0x0000000226047892 */ /* 0x000fe2000f8efc3f */
[----:B------:R-:W-:Y:S01]  /*111e0*/  IMAD.U32 R28, RZ, RZ, UR42 ;  /* 0x0000002aff1c7e24 */ /* 0x000fe2000f8e00ff */
[----:B------:R-:W-:Y:S01]  /*111f0*/  LOP3.LUT R18, R18, 0xfffffffd, RZ, 0xc0, !PT ;  /* 0xfffffffd12127812 */ /* 0x000fe200078ec0ff */
[----:B------:R-:W-:Y:S02]  /*11200*/  IMAD.SHL.U32 R8, R23, 0x8, RZ ;  /* 0x0000000817087824 */ /* 0x000fe400078e00ff */
[----:B------:R-:W-:Y:S01]  /*11210*/  IMAD.MOV R2, RZ, RZ, -R10 ;  /* 0x000000ffff027224 */ /* 0x000fe200078e0a0a */
[----:B------:R-:W-:Y:S01]  /*11220*/  SHF.R.S32.HI R28, RZ, 0x1f, R28 ;  /* 0x0000001fff1c7819 */ /* 0x000fe2000001141c */
[----:B------:R-:W-:Y:S01]  /*11230*/  IMAD.U32 R3, RZ, RZ, UR4 ;  /* 0x00000004ff037e24 */ /* 0x000fe2000f8e00ff */
[----:B------:R-:W-:Y:S01]  /*11240*/  LOP3.LUT R17, R8, 0x38, RZ, 0xc0, !PT ;  /* 0x0000003808117812 */ /* 0x000fe200078ec0ff */
[----:B0-----:R-:W-:Y:S02]  /*11250*/  IMAD R5, R16, R2, R7 ;  /* 0x0000000210057224 */ /* 0x001fe400078e0207 */
[----:B------:R-:W-:Y:S01]  /*11260*/  IMAD.MOV.U32 R27, RZ, RZ, R0 ;  /* 0x000000ffff1b7224 */ /* 0x000fe200078e0000 */
[----:B------:R-:W-:-:S13]  /*11270*/  ISETP.NE.AND P0, PT, R3, 0x3, PT ;  /* 0x000000030300780c */ /* 0x000fda0003f05270 */
[----:B------:R-:W-:Y:S01]  /*11280*/  @P0 LOP3.LUT R18, R18, 0x2, RZ, 0xfc, !PT ;  /* 0x0000000212120812 */ /* 0x000fe200078efcff */
[----:B------:R-:W-:Y:S06]  /*11290*/  @!P0 BRA `(.L_x_1065) ;  /* 0x0000000000048947 */ /* 0x000fec0003800000 */
[----:B------:R-:W-:Y:S01]  /*112a0*/  BPT.TRAP 0x1 ;  /* 0x000000040000795c */ /* 0x000fe20000300000 */
.L_x_1065:
        /* <DEDUP_REMOVED lines=8> */
[----:B------:R-:W-:Y:S02]  /*11330*/  IMAD.IADD R3, R3, 0x1, R9 ;  /* 0x0000000103037824 */ /* 0x000fe400078e0209 */
[----:B------:R-:W-:Y:S02]  /*11340*/  IMAD.MOV.U32 R9, RZ, RZ, 0x1 ;  /* 0x00000001ff097424 */ /* 0x000fe400078e00ff */
        /* <DEDUP_REMOVED lines=16> */
.L_x_1105:
        /* <DEDUP_REMOVED lines=8> */
[----:B------:R-:W-:Y:S02]  /*114d0*/  IMAD.IADD R3, R3, 0x1, R7 ;  /* 0x0000000103037824 */ /* 0x000fe400078e0207 */
[----:B------:R-:W-:Y:S02]  /*114e0*/  IMAD R5, R4, UR4, RZ ;  /* 0x0000000404057c24 */ /* 0x000fe4000f8e02ff */
[----:B------:R-:W-:-:S04]  /*114f0*/  IMAD.WIDE.U32 R2, R6, UR4, R2 ;  /* 0x0000000406027c25 */ /* 0x000fc8000f8e0002 */
[----:B------:R-:W-:Y:S01]  /*11500*/  IMAD R5, R6, UR5, R5 ;  /* 0x0000000506057c24 */ /* 0x000fe2000f8e0205 */
[----:B------:R-:W-:Y:S01]  /*11510*/  ULDC.64 UR4, c[0x0][0x308] ;  /* 0x0000c20000047ab9 */ /* 0x000fe20000000a00 */
[----:B------:R-:W-:Y:S02]  /*11520*/  IMAD.MOV.U32 R7, RZ, RZ, -0x80 ;  /* 0xffffff80ff077424 */ /* 0x000fe400078e00ff */
[----:B------:R-:W-:Y:S02]  /*11530*/  IMAD.IADD R3, R3, 0x1, R5 ;  /* 0x0000000103037824 */ /* 0x000fe400078e0205 */
[----:B------:R-:W-:Y:S01]  /*11540*/  IMAD.U32 R5, RZ, RZ, UR4 ;  /* 0x00000004ff057e24 */ /* 0x000fe2000f8e00ff */
[----:B------:R-:W-:-:S03]  /*11550*/  UIMAD UR4, UR6, UR4, URZ ;  /* 0x00000004060472a4 */ /* 0x000fc6000f8e023f */
[----:B------:R-:W-:Y:S01]  /*11560*/  IMAD.WIDE.U32 R2, R5, UR42, R2 ;  /* 0x0000002a05027c25 */ /* 0x000fe2000f8e0002 */
[----:B------:R-:W-:Y:S01]  /*11570*/  UIMAD UR4, UR42, UR5, UR4 ;  /* 0x000000052a0472a4 */ /* 0x000fe2000f8e0204 */
[----:B------:R-:W-:Y:S01]  /*11580*/  LOP3.LUT R5, R8, 0x1c0, RZ, 0xc0, !PT ;  /* 0x000001c008057812 */ /* 0x000fe200078ec0ff */
[----:B------:R-:W-:-:S03]  /*11590*/  ULDC.64 UR6, c[0x0][0x2e8] ;  /* 0x0000ba0000067ab9 */ /* 0x000fc60000000a00 */
[----:B------:R-:W-:Y:S01]  /*115a0*/  LOP3.LUT R8, R5, 0x38, R8, 0xf8, !PT ;  /* 0x0000003805087812 */ /* 0x000fe200078ef808 */
[----:B------:R-:W-:Y:S01]  /*115b0*/  VIADD R3, R3, UR4 ;  /* 0x0000000403037c36 */ /* 0x000fe20008000000 */
[----:B------:R-:W-:Y:S01]  /*115c0*/  ULDC UR4, c[0x0][0x2f4] ;  /* 0x0000bd0000047ab9 */ /* 0x000fe20000000800 */
[----:B------:R-:W-:Y:S01]  /*115d0*/  IMAD R5, R0, R7, UR50 ;  /* 0x0000003200057e24 */ /* 0x000fe2000f8e0207 */
[----:B------:R-:W-:Y:S01]  /*115e0*/  ISETP.GE.AND P3, PT, R17, UR4, PT ;  /* 0x0000000411007c0c */ /* 0x000fe2000bf66270 */
[----:B------:R-:W-:Y:S01]  /*115f0*/  UMOV UR4, 0xffffffff ;  /* 0xffffffff00047882 */ /* 0x000fe20000000000 */
[----:B------:R-:W-:Y:S01]  /*11600*/  LEA R0, P0, R2, UR6, 0x1 ;  /* 0x0000000602007c11 */ /* 0x000fe2000f8008ff */
[----:B------:R-:W-:Y:S01]  /*11610*/  IMAD.IADD R5, R5, 0x1, -R10 ;  /* 0x0000000105057824 */ /* 0x000fe200078e0a0a */
[----:B------:R-:W-:Y:S01]  /*11620*/  LOP3.LUT R8, R8, 0x38, R23, 0x78, !PT ;  /* 0x0000003808087812 */ /* 0x000fe200078e7817 */
[----:B------:R-:W-:Y:S01]  /*11630*/  IMAD.SHL.U32 R23, R20, 0x8, RZ ;  /* 0x0000000814177824 */ /* 0x000fe200078e00ff */
[----:B------:R-:W-:-:S02]  /*11640*/  LEA.HI.X R4, R2, UR7, R3, 0x1, P0 ;  /* 0x0000000702047c11 */ /* 0x000fc400080f0c03 */
[----:B------:R-:W-:Y:S02]  /*11650*/  ISETP.GE.AND P0, PT, R5, 0x1, PT ;  /* 0x000000010500780c */ /* 0x000fe40003f06270 */
[----:B------:R-:W-:-:S03]  /*11660*/  LOP3.LUT R23, R8, 0x200, R23, 0xf8, !PT ;  /* 0x0000020008177812 */ /* 0x000fc600078ef817 */
[----:B------:R-:W-:Y:S01]  /*11670*/  @P3 LOP3.LUT R18, R18, 0x1, RZ, 0xfc, !PT ;  /* 0x0000000112123812 */ /* 0x000fe200078efcff */
[----:B------:R-:W-:Y:S07]  /*11680*/  BRA.DIV UR4, `(.L_x_1067) ;  /* 0x0000002e04c87947 */ /* 0x000fee000b800000 */
        /* <DEDUP_REMOVED lines=12> */
[----:B------:R-:W-:-:S05]  /*11750*/  ISETP.GE.AND P0, PT, R5, 0x11, PT ;  /* 0x000000110500780c */ /* 0x000fca0003f06270 */
[----:B-1----:R-:W-:-:S08]  /*11760*/  @P1 LEA R9, R23, UR48, 0x1 ;  /* 0x0000003017091c11 */ /* 0x002fd0000f8e08ff */
[----:B------:R-:W-:Y:S02]  /*11770*/  @P0 LEA R21, R23, UR48, 0x1 ;  /* 0x0000003017150c11 */ /* 0x000fe4000f8e08ff */
[C---:B0-----:R-:W-:Y:S02]  /*11780*/  @P0 LEA R2, P2, R17.reuse, R14, 0x1 ;  /* 0x0000000e11020211 */ /* 0x041fe400078408ff */
[----:B------:R-:W0:Y:S03]  /*11790*/  SHFL.IDX PT, R14, R0, 0x3, 0x181f ;  /* 0x00781f00000e7f89 */ /* 0x000e2600000e0000 */
[----:B------:R-:W-:Y:S02]  /*117a0*/  @P0 IMAD.X R3, RZ, RZ, R7, P2 ;  /* 0x000000ffff030224 */ /* 0x000fe400010e0607 */
[----:B------:R-:W1:Y:S04]  /*117b0*/  SHFL.IDX PT, R7, R4, 0x3, 0x181f ;  /* 0x00781f0004077f89 */ /* 0x000e6800000e0000 */
[----:B------:R2:W-:Y:S02]  /*117c0*/  @P0 LDGSTS.E.BYPASS.LTC128B.128 [R21+0xec00], desc[UR36][R2.64], !P3 ;  /* 0x0ec0000002150fae */ /* 0x0005e4000d901d64 */
[----:B--2---:R-:W-:-:S02]  /*117d0*/  @P1 LEA R2, P0, R17, R8, 0x1 ;  /* 0x0000000811021211 */ /* 0x004fc400078008ff */
[----:B------:R-:W2:Y:S03]  /*117e0*/  SHFL.IDX PT, R8, R0, 0x4, 0x181f ;  /* 0x00981f0000087f89 */ /* 0x000ea600000e0000 */
[----:B------:R-:W-:Y:S01]  /*117f0*/  @P1 IMAD.X R3, RZ, RZ, R6, P0 ;  /* 0x000000ffff031224 */ /* 0x000fe200000e0606 */
[C---:B------:R-:W-:Y:S01]  /*11800*/  ISETP.GE.AND P0, PT, R5.reuse, 0x31, PT ;  /* 0x000000310500780c */ /* 0x040fe20003f06270 */
[----:B------:R-:W3:Y:S04]  /*11810*/  SHFL.IDX PT, R6, R4, 0x4, 0x181f ;  /* 0x00981f0004067f89 */ /* 0x000ee800000e0000 */
        /* <DEDUP_REMOVED lines=9> */
[----:B--2---:R-:W-:-:S02]  /*118b0*/  @P1 LEA R2, P0, R17, R8, 0x1 ;  /* 0x0000000811021211 */ /* 0x004fc400078008ff */
[----:B------:R-:W2:Y:S03]  /*118c0*/  SHFL.IDX PT, R8, R0, 0x6, 0x181f ;  /* 0x00d81f0000087f89 */ /* 0x000ea600000e0000 */
[----:B---3--:R-:W-:Y:S01]  /*118d0*/  @P1 IMAD.X R3, RZ, RZ, R6, P0 ;  /* 0x000000ffff031224 */ /* 0x008fe200000e0606 */
[C---:B------:R-:W-:Y:S01]  /*118e0*/  ISETP.GE.AND P0, PT, R5.reuse, 0x51, PT ;  /* 0x000000510500780c */ /* 0x040fe20003f06270 */
[----:B------:R-:W3:Y:S04]  /*118f0*/  SHFL.IDX PT, R6, R4, 0x6, 0x181f ;  /* 0x00d81f0004067f89 */ /* 0x000ee800000e0000 */
[----:B------:R0:W-:Y:S01]  /*11900*/  @P1 LDGSTS.E.BYPASS.LTC128B.128 [R9+0x10400], desc[UR36][R2.64], !P3 ;  /* 0x1040000002091fae */ /* 0x0001e2000d901d64 */
[----:B------:R-:W-:-:S03]  /*11910*/  ISETP.GE.AND P1, PT, R5, 0x61, PT ;  /* 0x000000610500780c */ /* 0x000fc60003f26270 */
[----:B------:R-:W4:Y:S04]  /*11920*/  SHFL.IDX PT, R4, R4, 0x7, 0x181f ;  /* 0x00f81f0004047f89 */ /* 0x000f2800000e0000 */
[----:B0-----:R-:W-:-:S06]  /*11930*/  @P0 LEA R2, P2, R17, R14, 0x1 ;  /* 0x0000000e11020211 */ /* 0x001fcc00078408ff */
[C---:B------:R-:W-:Y:S01]  /*11940*/  @P1 LEA R9, R23.reuse, UR48, 0x1 ;  /* 0x0000003017091c11 */ /* 0x040fe2000f8e08ff */
[----:B------:R0:W0:Y:S01]  /*11950*/  SHFL.IDX PT, R14, R0, 0x7, 0x181f ;  /* 0x00f81f00000e7f89 */ /* 0x00002200000e0000 */
[----:B-1----:R-:W-:Y:S01]  /*11960*/  @P0 IMAD.X R3, RZ, RZ, R7, P2 ;  /* 0x000000ffff030224 */ /* 0x002fe200010e0607 */
[----:B------:R-:W-:-:S05]  /*11970*/  @P0 LEA R7, R23, UR48, 0x1 ;  /* 0x0000003017070c11 */ /* 0x000fca000f8e08ff */
[----:B------:R2:W-:Y:S02]  /*11980*/  @P0 LDGSTS.E.BYPASS.LTC128B.128 [R7+0x10c00], desc[UR36][R2.64], !P3 ;  /* 0x10c0000002070fae */ /* 0x0005e4000d901d64 */
[----:B--2---:R-:W-:-:S05]  /*11990*/  @P1 LEA R2, P0, R17, R8, 0x1 ;  /* 0x0000000811021211 */ /* 0x004fca00078008ff */
[----:B---3--:R-:W-:-:S05]  /*119a0*/  @P1 IMAD.X R3, RZ, RZ, R6, P0 ;  /* 0x000000ffff031224 */ /* 0x008fca00000e0606 */
[----:B0---4-:R1:W-:Y:S03]  /*119b0*/  @P1 LDGSTS.E.BYPASS.LTC128B.128 [R9+0x11400], desc[UR36][R2.64], !P3 ;  /* 0x1140000002091fae */ /* 0x0113e6000d901d64 */
.L_x_1123:
[----:B------:R-:W-:-:S13]  /*119c0*/  ISETP.GE.AND P0, PT, R5, 0x71, PT ;  /* 0x000000710500780c */ /* 0x000fda0003f06270 */
[----:B-1----:R-:W-:Y:S02]  /*119d0*/  @P0 LEA R2, P1, R17, R14, 0x1 ;  /* 0x0000000e11020211 */ /* 0x002fe400078208ff */
[----:B------:R-:W-:-:S03]  /*119e0*/  @P0 LEA R5, R23, UR48, 0x1 ;  /* 0x0000003017050c11 */ /* 0x000fc6000f8e08ff */
[----:B------:R-:W-:-:S05]  /*119f0*/  @P0 IMAD.X R3, RZ, RZ, R4, P1 ;  /* 0x000000ffff030224 */ /* 0x000fca00008e0604 */
        /* <DEDUP_REMOVED lines=13> */
.L_x_1068:
[----:B------:R-:W-:Y:S01]  /*11ad0*/  SYNCS.ARRIVE.TRANS64.A1T0 RZ, [UR48+0x16830], RZ ;  /* 0x016830ffffff79a7 */ /* 0x000fe20008100030 */
[----:B------:R-:W-:Y:S05]  /*11ae0*/  WARPSYNC.ALL ;  /* 0x0000000000007948 */ /* 0x000fea0003800000 */
[----:B------:R-:W-:Y:S01]  /*11af0*/  UIADD3 UR5, UR48, 0x8400, URZ ;  /* 0x0000840030057890 */ /* 0x000fe2000fffe03f */
[----:B------:R-:W-:Y:S01]  /*11b00*/  R2UR UR4, R28 ;  /* 0x000000001c0472ca */ /* 0x000fe200000e0000 */
[----:B------:R-:W-:Y:S02]  /*11b10*/  ULDC.64 UR6, c[0x0][0x2d8] ;  /* 0x0000b60000067ab9 */ /* 0x000fe40000000a00 */
        /* <DEDUP_REMOVED lines=12> */
[----:B------:R-:W-:Y:S02]  /*11be0*/  IMAD.U32 R4, RZ, RZ, UR6 ;  /* 0x00000006ff047e24 */ /* 0x000fe4000f8e00ff */
[----:B------:R-:W0:Y:S01]  /*11bf0*/  LDC.64 R2, c[0x4][R2] ;  /* 0x0100000002027b82 */ /* 0x000e220000000a00 */
[----:B------:R-:W-:Y:S02]  /*11c00*/  IMAD.U32 R5, RZ, RZ, UR7 ;  /* 0x00000007ff057e24 */ /* 0x000fe4000f8e00ff */
        /* <DEDUP_REMOVED lines=8> */
[----:B0-----:R-:W-:Y:S05]  /*11c90*/  CALL.ABS.NOINC R2 ;  /* 0x0000000002007343 */ /* 0x001fea0003c00000 */
.L_x_1069:
[----:B------:R-:W-:Y:S01]  /*11ca0*/  SHF.R.S32.HI R20, RZ, 0x1f, R25 ;  /* 0x0000001fff147819 */ /* 0x000fe20000011419 */
[----:B------:R-:W-:Y:S01]  /*11cb0*/  ULDC.64 UR4, c[0x0][0x2e0] ;  /* 0x0000b80000047ab9 */ /* 0x000fe20000000a00 */
[----:B------:R-:W-:Y:S01]  /*11cc0*/  UISETP.NE.AND UP0, UPT, UR51, URZ, UPT ;  /* 0x0000003f3300728c */ /* 0x000fe2000bf05270 */
[----:B------:R-:W-:Y:S01]  /*11cd0*/  IMAD.U32 R4, RZ, RZ, UR40 ;  /* 0x00000028ff047e24 */ /* 0x000fe2000f8e00ff */
[----:B------:R-:W0:Y:S01]  /*11ce0*/  LDC R9, c[0x0][0x448] ;  /* 0x00011200ff097b82 */ /* 0x000e220000000800 */
[----:B------:R-:W-:Y:S02]  /*11cf0*/  IMAD R0, R20, UR4, RZ ;  /* 0x0000000414007c24 */ /* 0x000fe4000f8e02ff */
[----:B------:R-:W1:Y:S01]  /*11d00*/  S2R R20, SR_TID.X ;  /* 0x0000000000147919 */ /* 0x000e620000002100 */
[----:B------:R-:W-:Y:S01]  /*11d10*/  PLOP3.LUT P0, PT, PT, PT, UP0, 0x80, 0x0 ;  /* 0x000000000000781c */ /* 0x000fe20003f0f008 */
[----:B------:R-:W-:Y:S01]  /*11d20*/  IMAD.U32 R3, RZ, RZ, UR49 ;  /* 0x00000031ff037e24 */ /* 0x000fe2000f8e00ff */
[----:B------:R-:W-:Y:S01]  /*11d30*/  PLOP3.LUT P1, PT, PT, PT, UP0, 0x80, 0x0 ;  /* 0x000000000000781c */ /* 0x000fe20003f2f008 */
[----:B------:R-:W-:Y:S01]  /*11d40*/  IMAD.MOV.U32 R2, RZ, RZ, R4 ;  /* 0x000000ffff027224 */ /* 0x000fe200078e0004 */
[----:B------:R-:W-:Y:S01]  /*11d50*/  PLOP3.LUT P2, PT, PT, PT, UP0, 0x80, 0x0 ;  /* 0x000000000000781c */ /* 0x000fe20003f4f008 */
[----:B------:R-:W-:-:S02]  /*11d60*/  IMAD.U32 R5, RZ, RZ, UR41 ;  /* 0x00000029ff057e24 */ /* 0x000fc4000f8e00ff */
[----:B------:R-:W-:Y:S01]  /*11d70*/  IMAD.WIDE.U32 R2, R25, UR4, R2 ;  /* 0x0000000419027c25 */ /* 0x000fe2000f8e0002 */
[----:B------:R-:W-:-:S03]  /*11d80*/  @UP0 ULDC UR4, c[0x0][0x44c] ;  /* 0x0001130000040ab9 */ /* 0x000fc60000000800 */
[----:B------:R-:W-:Y:S01]  /*11d90*/  IMAD R5, R25, UR5, R0 ;  /* 0x0000000519057c24 */ /* 0x000fe2000f8e0200 */
[----:B------:R-:W-:-:S03]  /*11da0*/  @UP0 ULDC UR5, c[0x0][0x450] ;  /* 0x0001140000050ab9 */ /* 0x000fc60000000800 */
[----:B------:R-:W-:Y:S01]  /*11db0*/  IMAD.IADD R3, R3, 0x1, R5 ;  /* 0x0000000103037824 */ /* 0x000fe200078e0205 */
[----:B-1----:R-:W-:-:S04]  /*11dc0*/  LOP3.LUT R20, R20, 0x7f, RZ, 0xc0, !PT ;  /* 0x0000007f14147812 */ /* 0x002fc800078ec0ff */
[----:B------:R-:W-:-:S04]  /*11dd0*/  SHF.R.U32.HI R20, RZ, 0x3, R20 ;  /* 0x00000003ff147819 */ /* 0x000fc80000011614 */
[----:B------:R-:W-:-:S05]  /*11de0*/  IADD3 R4, R20, UR43, R26 ;  /* 0x0000002b14047c10 */ /* 0x000fca000fffe01a */
[C---:B------:R-:W-:Y:S01]  /*11df0*/  @P0 IMAD.HI.U32 R0, R4.reuse, UR4, RZ ;  /* 0x0000000404000c27 */ /* 0x040fe2000f8e00ff */
[----:B------:R-:W-:Y:S01]  /*11e00*/  PLOP3.LUT P0, PT, PT, PT, UP0, 0x80, 0x0 ;  /* 0x000000000000781c */ /* 0x000fe20003f0f008 */
[----:B------:R-:W-:Y:S02]  /*11e10*/  @UP0 ULDC UR4, c[0x0][0x44c] ;  /* 0x0001130000040ab9 */ /* 0x000fe40000000800 */
[----:B------:R-:W-:Y:S01]  /*11e20*/  IMAD.MOV.U32 R5, RZ, RZ, R4 ;  /* 0x000000ffff057224 */ /* 0x000fe200078e0004 */
[----:B------:R-:W-:Y:S01]  /*11e30*/  @P1 SHF.R.U32.HI R5, RZ, UR5, R0 ;  /* 0x00000005ff051c19 */ /* 0x000fe20008011600 */
[----:B------:R-:W-:-:S04]  /*11e40*/  VIADD R0, R4, 0x80 ;  /* 0x0000008004007836 */ /* 0x000fc80000000000 */
[----:B------:R-:W-:Y:S01]  /*11e50*/  @P2 IMAD.HI.U32 R6, R0, UR4, RZ ;  /* 0x0000000400062c27 */ /* 0x000fe2000f8e00ff */
[----:B------:R-:W-:-:S03]  /*11e60*/  @UP0 ULDC UR4, c[0x0][0x450] ;  /* 0x0001140000040ab9 */ /* 0x000fc60000000800 */
[--C-:B------:R-:W-:Y:S02]  /*11e70*/  IMAD.MOV R15, RZ, RZ, -R5.reuse ;  /* 0x000000ffff0f7224 */ /* 0x100fe400078e0a05 */
[----:B------:R-:W-:Y:S01]  /*11e80*/  IMAD.MOV.U32 R21, RZ, RZ, R0 ;  /* 0x000000ffff157224 */ /* 0x000fe200078e0000 */
[----:B------:R-:W-:Y:S01]  /*11e90*/  @P0 SHF.R.U32.HI R21, RZ, UR4, R6 ;  /* 0x00000004ff150c19 */ /* 0x000fe20008011606 */
[----:B0-----:R-:W-:Y:S01]  /*11ea0*/  IMAD R15, R9, R15, R4 ;  /* 0x0000000f090f7224 */ /* 0x001fe200078e0204 */
[----:B------:R-:W-:Y:S01]  /*11eb0*/  SHF.R.S32.HI R4, RZ, 0x1f, R5 ;  /* 0x0000001fff047819 */ /* 0x000fe20000011405 */
[----:B------:R-:W-:Y:S01]  /*11ec0*/  ULDC.64 UR4, c[0x0][0x2d0] ;  /* 0x0000b40000047ab9 */ /* 0x000fe20000000a00 */
[--C-:B------:R-:W-:Y:S01]  /*11ed0*/  SHF.R.S32.HI R8, RZ, 0x1f, R21.reuse ;  /* 0x0000001fff087819 */ /* 0x100fe20000011415 */
[----:B------:R-:W-:Y:S02]  /*11ee0*/  IMAD.MOV R11, RZ, RZ, -R21 ;  /* 0x000000ffff0b7224 */ /* 0x000fe400078e0a15 */
[----:B------:R-:W-:-:S02]  /*11ef0*/  IMAD R4, R4, UR4, RZ ;  /* 0x0000000404047c24 */ /* 0x000fc4000f8e02ff */
[----:B------:R-:W-:Y:S02]  /*11f00*/  IMAD R8, R8, UR4, RZ ;  /* 0x0000000408087c24 */ /* 0x000fe4000f8e02ff */
[----:B------:R-:W-:Y:S01]  /*11f10*/  IMAD R11, R9, R11, R0 ;  /* 0x0000000b090b7224 */ /* 0x000fe200078e0200 */
[----:B------:R-:W-:Y:S01]  /*11f20*/  SHF.R.S32.HI R0, RZ, 0x1f, R15 ;  /* 0x0000001fff007819 */ /* 0x000fe2000001140f */
[----:B------:R-:W-:Y:S02]  /*11f30*/  IMAD R13, R5, UR5, R4 ;  /* 0x00000005050d7c24 */ /* 0x000fe4000f8e0204 */
[----:B------:R-:W-:-:S04]  /*11f40*/  IMAD.WIDE.U32 R6, R21, UR4, R2 ;  /* 0x0000000415067c25 */ /* 0x000fc8000f8e0002 */
[----:B------:R-:W-:-:S04]  /*11f50*/  IMAD.WIDE.U32 R4, R5, UR4, R2 ;  /* 0x0000000405047c25 */ /* 0x000fc8000f8e0002 */
[----:B------:R-:W-:Y:S01]  /*11f60*/  IMAD R21, R21, UR5, R8 ;  /* 0x0000000515157c24 */ /* 0x000fe2000f8e0208 */
[----:B------:R-:W-:Y:S01]  /*11f70*/  ULDC.64 UR4, c[0x0][0x2c8] ;  /* 0x0000b20000047ab9 */ /* 0x000fe20000000a00 */
[----:B------:R-:W-:Y:S02]  /*11f80*/  IMAD.IADD R3, R5, 0x1, R13 ;  /* 0x0000000105037824 */ /* 0x000fe400078e020d */
[----:B------:R-:W-:Y:S02]  /*11f90*/  IMAD R0, R0, UR4, RZ ;  /* 0x0000000400007c24 */ /* 0x000fe4000f8e02ff */
[----:B------:R-:W-:Y:S02]  /*11fa0*/  IMAD.MOV.U32 R2, RZ, RZ, R4 ;  /* 0x000000ffff027224 */ /* 0x000fe400078e0004 */
[C---:B------:R-:W-:Y:S01]  /*11fb0*/  IMAD R13, R15.reuse, UR5, R0 ;  /* 0x000000050f0d7c24 */ /* 0x040fe2000f8e0200 */
[----:B------:R-:W-:Y:S01]  /*11fc0*/  SHF.R.S32.HI R0, RZ, 0x1f, R11 ;  /* 0x0000001fff007819 */ /* 0x000fe2000001140b */
[----:B------:R-:W-:-:S04]  /*11fd0*/  IMAD.WIDE.U32 R4, R15, UR4, R2 ;  /* 0x000000040f047c25 */ /* 0x000fc8000f8e0002 */
[----:B------:R-:W-:Y:S02]  /*11fe0*/  IMAD.IADD R3, R7, 0x1, R21 ;  /* 0x0000000107037824 */ /* 0x000fe400078e0215 */
[----:B------:R-:W-:Y:S02]  /*11ff0*/  IMAD R0, R0, UR4, RZ ;  /* 0x0000000400007c24 */ /* 0x000fe4000f8e02ff */
[----:B------:R-:W-:Y:S02]  /*12000*/  IMAD.MOV.U32 R2, RZ, RZ, R6 ;  /* 0x000000ffff027224 */ /* 0x000fe400078e0006 */
[C---:B------:R-:W-:Y:S02]  /*12010*/  IMAD R15, R11.reuse, UR5, R0 ;  /* 0x000000050b0f7c24 */ /* 0x040fe4000f8e0200 */
[----:B------:R-:W-:Y:S01]  /*12020*/  IMAD.WIDE.U32 R2, R11, UR4, R2 ;  /* 0x000000040b027c25 */ /* 0x000fe2000f8e0002 */
[----:B------:R-:W-:Y:S02]  /*12030*/  ULDC.64 UR4, c[0x0][0x280] ;  /* 0x0000a00000047ab9 */ /* 0x000fe40000000a00 */
[----:B------:R-:W-:Y:S01]  /*12040*/  LEA R7, P0, R4, UR4, 0x1 ;  /* 0x0000000404077c11 */ /* 0x000fe2000f8008ff */
[----:B------:R-:W-:-:S02]  /*12050*/  IMAD.IADD R13, R5, 0x1, R13 ;  /* 0x00000001050d7824 */ /* 0x000fc400078e020d */
[----:B------:R-:W-:-:S03]  /*12060*/  IMAD.IADD R3, R3, 0x1, R15 ;  /* 0x0000000103037824 */ /* 0x000fc600078e020f */
[----:B------:R-:W-:Y:S02]  /*12070*/  LEA.HI.X R8, R4, UR5, R13, 0x1, P0 ;  /* 0x0000000504087c11 */ /* 0x000fe400080f0c0d */
[----:B------:R-:W-:Y:S01]  /*12080*/  LEA R0, P0, R2, UR4, 0x1 ;  /* 0x0000000402007c11 */ /* 0x000fe2000f8008ff */
[----:B------:R-:W-:-:S03]  /*12090*/  ULDC UR4, c[0x0][0x2b8] ;  /* 0x0000ae0000047ab9 */ /* 0x000fc60000000800 */
[----:B------:R-:W-:Y:S02]  /*120a0*/  LEA.HI.X R6, R2, UR5, R3, 0x1, P0 ;  /* 0x0000000502067c11 */ /* 0x000fe400080f0c03 */
[----:B------:R-:W-:Y:S01]  /*120b0*/  ISETP.GE.AND P0, PT, R17, UR4, PT ;  /* 0x0000000411007c0c */ /* 0x000fe2000bf06270 */
[----:B------:R-:W-:-:S03]  /*120c0*/  UMOV UR4, 0xffffffff ;  /* 0xffffffff00047882 */ /* 0x000fc60000000000 */
[----:B------:R-:W-:Y:S09]  /*120d0*/  BRA.DIV UR4, `(.L_x_1070) ;  /* 0x0000002e04807947 */ /* 0x000ff2000b800000 */
[----:B------:R-:W0:Y:S01]  /*120e0*/  S2R R3, SR_TID.X ;  /* 0x0000000000037919 */ /* 0x000e220000002100 */
[----:B------:R-:W-:Y:S02]  /*120f0*/  ULDC UR4, c[0x0][0x288] ;  /* 0x0000a20000047ab9 */ /* 0x000fe40000000800 */
[----:B------:R-:W-:Y:S01]  /*12100*/  IMAD R5, R9, UR4, RZ ;  /* 0x0000000409057c24 */ /* 0x000fe2000f8e02ff */
[----:B------:R-:W1:Y:S04]  /*12110*/  SHFL.IDX PT, R14, R7, RZ, 0x181f ;  /* 0x00181fff070e7589 */ /* 0x000e6800000e0000 */
[----:B------:R-:W2:Y:S04]  /*12120*/  SHFL.IDX PT, R2, R8, RZ, 0x181f ;  /* 0x00181fff08027589 */ /* 0x000ea800000e0000 */
[----:B------:R-:W3:Y:S04]  /*12130*/  SHFL.IDX PT, R20, R7, 0x1, 0x181f ;  /* 0x00381f0007147f89 */ /* 0x000ee800000e0000 */
[----:B------:R-:W4:Y:S04]  /*12140*/  SHFL.IDX PT, R10, R8, 0x1, 0x181f ;  /* 0x00381f00080a7f89 */ /* 0x000f2800000e0000 */
[----:B------:R-:W-:Y:S01]  /*12150*/  SHFL.IDX PT, R9, R8, 0x2, 0x181f ;  /* 0x00581f0008097f89 */ /* 0x000fe200000e0000 */
[----:B0-----:R-:W-:-:S04]  /*12160*/  LOP3.LUT R3, R3, 0x7f, RZ, 0xc0, !PT ;  /* 0x0000007f03037812 */ /* 0x001fc800078ec0ff */
[----:B------:R-:W-:-:S05]  /*12170*/  SHF.R.U32.HI R3, RZ, 0x3, R3 ;  /* 0x00000003ff037819 */ /* 0x000fca0000011603 */
[----:B------:R-:W-:-:S04]  /*12180*/  VIADD R4, R3, UR43 ;  /* 0x0000002b03047c36 */ /* 0x000fc80008000000 */
[C---:B------:R-:W-:Y:S01]  /*12190*/  VIADD R12, R4.reuse, 0x10 ;  /* 0x00000010040c7836 */ /* 0x040fe20000000000 */
[----:B------:R-:W-:-:S04]  /*121a0*/  ISETP.GE.AND P1, PT, R4, R5, PT ;  /* 0x000000050400720c */ /* 0x000fc80003f26270 */
[----:B------:R-:W-:Y:S01]  /*121b0*/  ISETP.GE.AND P3, PT, R12, R5, PT ;  /* 0x000000050c00720c */ /* 0x000fe20003f66270 */
[----:B------:R-:W-:-:S08]  /*121c0*/  VIADD R12, R4, 0x20 ;  /* 0x00000020040c7836 */ /* 0x000fd00000000000 */
[----:B-1----:R-:W-:Y:S02]  /*121d0*/  @!P1 LEA R14, P2, R17, R14, 0x1 ;  /* 0x0000000e110e9211 */ /* 0x002fe400078408ff */
[----:B------:R-:W-:-:S03]  /*121e0*/  @!P1 LEA R21, R23, UR48, 0x1 ;  /* 0x0000003017159c11 */ /* 0x000fc6000f8e08ff */
[----:B--2---:R-:W-:Y:S02]  /*121f0*/  @!P1 IMAD.X R3, RZ, RZ, R2, P2 ;  /* 0x000000ffff039224 */ /* 0x004fe400010e0602 */
[----:B------:R-:W-:Y:S02]  /*12200*/  @!P1 IMAD.MOV.U32 R2, RZ, RZ, R14 ;  /* 0x000000ffff029224 */ /* 0x000fe400078e000e */
[----:B------:R-:W0:Y:S04]  /*12210*/  SHFL.IDX PT, R14, R7, 0x2, 0x181f ;  /* 0x00581f00070e7f89 */ /* 0x000e2800000e0000 */
[----:B------:R3:W-:Y:S01]  /*12220*/  @!P1 LDGSTS.E.BYPASS.LTC128B.128 [R21+0x8400], desc[UR36][R2.64], !P0 ;  /* 0x0840000002159fae */ /* 0x0007e2000c101d64 */
[----:B------:R-:W-:Y:S01]  /*12230*/  ISETP.GE.AND P1, PT, R12, R5, PT ;  /* 0x000000050c00720c */ /* 0x000fe20003f26270 */
[----:B------:R-:W-:Y:S01]  /*12240*/  VIADD R12, R4, 0x30 ;  /* 0x00000030040c7836 */ /* 0x000fe20000000000 */
[----:B---3--:R-:W-:-:S02]  /*12250*/  @!P3 LEA R2, P2, R17, R20, 0x1 ;  /* 0x000000141102b211 */ /* 0x008fc400078408ff */
[----:B------:R-:W1:Y:S01]  /*12260*/  SHFL.IDX PT, R20, R7, 0x3, 0x181f ;  /* 0x00781f0007147f89 */ /* 0x000e6200000e0000 */
[----:B------:R-:W-:Y:S02]  /*12270*/  @!P3 LEA R21, R23, UR48, 0x1 ;  /* 0x000000301715bc11 */ /* 0x000fe4000f8e08ff */
[----:B----4-:R-:W-:-:S06]  /*12280*/  @!P3 IMAD.X R3, RZ, RZ, R10, P2 ;  /* 0x000000ffff03b224 */ /* 0x010fcc00010e060a */
[----:B------:R-:W-:Y:S01]  /*12290*/  @!P1 LEA R25, R23, UR48, 0x1 ;  /* 0x0000003017199c11 */ /* 0x000fe2000f8e08ff */
[----:B------:R-:W2:Y:S04]  /*122a0*/  SHFL.IDX PT, R10, R8, 0x3, 0x181f ;  /* 0x00781f00080a7f89 */ /* 0x000ea800000e0000 */
[----:B------:R0:W-:Y:S01]  /*122b0*/  @!P3 LDGSTS.E.BYPASS.LTC128B.128 [R21+0x8c00], desc[UR36][R2.64], !P0 ;  /* 0x08c000000215bfae */ /* 0x0001e2000c101d64 */
[----:B------:R-:W-:Y:S01]  /*122c0*/  ISETP.GE.AND P3, PT, R12, R5, PT ;  /* 0x000000050c00720c */ /* 0x000fe20003f66270 */
[----:B------:R-:W-:Y:S01]  /*122d0*/  VIADD R12, R4, 0x40 ;  /* 0x00000040040c7836 */ /* 0x000fe20000000000 */
[----:B0-----:R-:W-:Y:S02]  /*122e0*/  @!P1 LEA R2, P2, R17, R14, 0x1 ;  /* 0x0000000e11029211 */ /* 0x001fe400078408ff */
[----:B------:R-:W0:Y:S09]  /*122f0*/  SHFL.IDX PT, R14, R7, 0x4, 0x181f ;  /* 0x00981f00070e7f89 */ /* 0x000e3200000e0000 */
[----:B------:R-:W-:Y:S01]  /*12300*/  @!P3 LEA R21, R23, UR48, 0x1 ;  /* 0x000000301715bc11 */ /* 0x000fe2000f8e08ff */
[----:B------:R-:W-:-:S02]  /*12310*/  @!P1 IMAD.X R3, RZ, RZ, R9, P2 ;  /* 0x000000ffff039224 */ /* 0x000fc400010e0609 */
[----:B------:R-:W3:Y:S04]  /*12320*/  SHFL.IDX PT, R9, R8, 0x4, 0x181f ;  /* 0x00981f0008097f89 */ /* 0x000ee800000e0000 */
[----:B------:R1:W-:Y:S01]  /*12330*/  @!P1 LDGSTS.E.BYPASS.LTC128B.128 [R25+0x9400], desc[UR36][R2.64], !P0 ;  /* 0x0940000002199fae */ /* 0x0003e2000c101d64 */
[----:B------:R-:W-:Y:S01]  /*12340*/  ISETP.GE.AND P1, PT, R12, R5, PT ;  /* 0x000000050c00720c */ /* 0x000fe20003f26270 */
[----:B------:R-:W-:Y:S01]  /*12350*/  VIADD R12, R4, 0x50 ;  /* 0x00000050040c7836 */ /* 0x000fe20000000000 */
[----:B-1----:R-:W-:Y:S02]  /*12360*/  @!P3 LEA R2, P2, R17, R20, 0x1 ;  /* 0x000000141102b211 */ /* 0x002fe400078408ff */
[----:B------:R-:W1:Y:S09]  /*12370*/  SHFL.IDX PT, R20, R7, 0x5, 0x181f ;  /* 0x00b81f0007147f89 */ /* 0x000e7200000e0000 */
[----:B------:R-:W-:Y:S01]  /*12380*/  @!P1 LEA R25, R23, UR48, 0x1 ;  /* 0x0000003017199c11 */ /* 0x000fe2000f8e08ff */
[----:B--2---:R-:W-:-:S02]  /*12390*/  @!P3 IMAD.X R3, RZ, RZ, R10, P2 ;  /* 0x000000ffff03b224 */ /* 0x004fc400010e060a */
[----:B------:R-:W2:Y:S04]  /*123a0*/  SHFL.IDX PT, R10, R8, 0x5, 0x181f ;  /* 0x00b81f00080a7f89 */ /* 0x000ea800000e0000 */
[----:B------:R0:W-:Y:S01]  /*123b0*/  @!P3 LDGSTS.E.BYPASS.LTC128B.128 [R21+0x9c00], desc[UR36][R2.64], !P0 ;  /* 0x09c000000215bfae */ /* 0x0001e2000c101d64 */
[----:B------:R-:W-:Y:S01]  /*123c0*/  ISETP.GE.AND P3, PT, R12, R5, PT ;  /* 0x000000050c00720c */ /* 0x000fe20003f66270 */
[----:B------:R-:W-:Y:S01]  /*123d0*/  VIADD R12, R4, 0x60 ;  /* 0x00000060040c7836 */ /* 0x000fe20000000000 */
[----:B0-----:R-:W-:Y:S02]  /*123e0*/  @!P1 LEA R2, P2, R17, R14, 0x1 ;  /* 0x0000000e11029211 */ /* 0x001fe400078408ff */
[----:B------:R-:W0:Y:S09]  /*123f0*/  SHFL.IDX PT, R14, R7, 0x6, 0x181f ;  /* 0x00d81f00070e7f89 */ /* 0x000e3200000e0000 */
[----:B------:R-:W-:Y:S01]  /*12400*/  @!P3 LEA R21, R23, UR48, 0x1 ;  /* 0x000000301715bc11 */ /* 0x000fe2000f8e08ff */
[----:B---3--:R-:W-:-:S02]  /*12410*/  @!P1 IMAD.X R3, RZ, RZ, R9, P2 ;  /* 0x000000ffff039224 */ /* 0x008fc400010e0609 */
[----:B------:R-:W3:Y:S04]  /*12420*/  SHFL.IDX PT, R9, R8, 0x6, 0x181f ;  /* 0x00d81f0008097f89 */ /* 0x000ee800000e0000 */
[----:B------:R1:W-:Y:S01]  /*12430*/  @!P1 LDGSTS.E.BYPASS.LTC128B.128 [R25+0xa400], desc[UR36][R2.64], !P0 ;  /* 0x0a40000002199fae */ /* 0x0003e2000c101d64 */
[----:B------:R-:W-:Y:S01]  /*12440*/  ISETP.GE.AND P1, PT, R12, R5, PT ;  /* 0x000000050c00720c */ /* 0x000fe20003f26270 */
[----:B------:R-:W-:Y:S02]  /*12450*/  VIADD R12, R4, 0x70 ;  /* 0x00000070040c7836 */ /* 0x000fe40000000000 */
[----:B------:R-:W-:Y:S01]  /*12460*/  SHFL.IDX PT, R8, R8, 0x7, 0x181f ;  /* 0x00f81f0008087f89 */ /* 0x000fe200000e0000 */
[----:B-1----:R-:W-:-:S09]  /*12470*/  @!P3 LEA R2, P2, R17, R20, 0x1 ;  /* 0x000000141102b211 */ /* 0x002fd200078408ff */
[----:B------:R-:W-:Y:S01]  /*12480*/  @!P1 LEA R25, R23, UR48, 0x1 ;  /* 0x0000003017199c11 */ /* 0x000fe2000f8e08ff */
[----:B--2---:R-:W-:Y:S02]  /*12490*/  @!P3 IMAD.X R3, RZ, RZ, R10, P2 ;  /* 0x000000ffff03b224 */ /* 0x004fe400010e060a */
[----:B------:R-:W1:Y:S04]  /*124a0*/  SHFL.IDX PT, R10, R7, 0x7, 0x181f ;  /* 0x00f81f00070a7f89 */ /* 0x000e6800000e0000 */
[----:B------:R0:W-:Y:S01]  /*124b0*/  @!P3 LDGSTS.E.BYPASS.LTC128B.128 [R21+0xac00], desc[UR36][R2.64], !P0 ;  /* 0x0ac000000215bfae */ /* 0x0001e2000c101d64 */
[----:B------:R-:W-:Y:S01]  /*124c0*/  ISETP.GE.AND P3, PT, R12, R5, PT ;  /* 0x000000050c00720c */ /* 0x000fe20003f66270 */
[----:B------:R-:W-:Y:S02]  /*124d0*/  VIADD R12, R4, 0x80 ;  /* 0x00000080040c7836 */ /* 0x000fe40000000000 */
[----:B------:R-:W-:Y:S01]  /*124e0*/  SHFL.IDX PT, R7, R6, 0x2, 0x181f ;  /* 0x00581f0006077f89 */ /* 0x000fe200000e0000 */
[----:B0-----:R-:W-:-:S03]  /*124f0*/  @!P1 LEA R2, P2, R17, R14, 0x1 ;  /* 0x0000000e11029211 */ /* 0x001fc600078408ff */
[----:B------:R-:W0:Y:S06]  /*12500*/  SHFL.IDX PT, R14, R0, RZ, 0x181f ;  /* 0x00181fff000e7589 */ /* 0x000e2c00000e0000 */
[----:B------:R-:W-:Y:S01]  /*12510*/  @!P3 LEA R21, R23, UR48, 0x1 ;  /* 0x000000301715bc11 */ /* 0x000fe2000f8e08ff */
[----:B---3--:R-:W-:Y:S02]  /*12520*/  @!P1 IMAD.X R3, RZ, RZ, R9, P2 ;  /* 0x000000ffff039224 */ /* 0x008fe400010e0609 */
[----:B------:R-:W2:Y:S04]  /*12530*/  SHFL.IDX PT, R9, R6, RZ, 0x181f ;  /* 0x00181fff06097589 */ /* 0x000ea800000e0000 */
[----:B------:R1:W-:Y:S01]  /*12540*/  @!P1 LDGSTS.E.BYPASS.LTC128B.128 [R25+0xb400], desc[UR36][R2.64], !P0 ;  /* 0x0b40000002199fae */ /* 0x0003e2000c101d64 */
[----:B------:R-:W-:Y:S01]  /*12550*/  ISETP.GE.AND P1, PT, R12, R5, PT ;  /* 0x000000050c00720c */ /* 0x000fe20003f26270 */
[----:B------:R-:W-:Y:S01]  /*12560*/  VIADD R12, R4, 0x90 ;  /* 0x00000090040c7836 */ /* 0x000fe20000000000 */
[----:B-1----:R-:W-:-:S02]  /*12570*/  @!P3 LEA R2, P2, R17, R10, 0x1 ;  /* 0x0000000a1102b211 */ /* 0x002fc400078408ff */
[----:B------:R-:W1:Y:S03]  /*12580*/  SHFL.IDX PT, R10, R0, 0x1, 0x181f ;  /* 0x00381f00000a7f89 */ /* 0x000e6600000e0000 */
[----:B------:R-:W-:Y:S02]  /*12590*/  @!P3 IMAD.X R3, RZ, RZ, R8, P2 ;  /* 0x000000ffff03b224 */ /* 0x000fe400010e0608 */
[----:B------:R-:W3:Y:S04]  /*125a0*/  SHFL.IDX PT, R8, R6, 0x1, 0x181f ;  /* 0x00381f0006087f89 */ /* 0x000ee800000e0000 */
[----:B------:R0:W-:Y:S01]  /*125b0*/  @!P3 LDGSTS.E.BYPASS.LTC128B.128 [R21+0xbc00], desc[UR36][R2.64], !P0 ;  /* 0x0bc000000215bfae */ /* 0x0001e2000c101d64 */
[----:B------:R-:W-:Y:S01]  /*125c0*/  ISETP.GE.AND P3, PT, R12, R5, PT ;  /* 0x000000050c00720c */ /* 0x000fe20003f66270 */
[----:B------:R-:W-:-:S02]  /*125d0*/  VIADD R12, R4, 0xa0 ;  /* 0x000000a0040c7836 */ /* 0x000fc40000000000 */
[----:B------:R-:W-:Y:S01]  /*125e0*/  SHFL.IDX PT, R6, R6, 0x3, 0x181f ;  /* 0x00781f0006067f89 */ /* 0x000fe200000e0000 */
[----:B0-----:R-:W-:-:S03]  /*125f0*/  @!P1 LEA R2, P2, R17, R14, 0x1 ;  /* 0x0000000e11029211 */ /* 0x001fc600078408ff */
[----:B------:R-:W0:Y:S02]  /*12600*/  SHFL.IDX PT, R14, R0, 0x2, 0x181f ;  /* 0x00581f00000e7f89 */ /* 0x000e2400000e0000 */
[----:B--2---:R-:W-:Y:S01]  /*12610*/  @!P1 IMAD.X R3, RZ, RZ, R9, P2 ;  /* 0x000000ffff039224 */ /* 0x004fe200010e0609 */
[----:B------:R-:W-:-:S05]  /*12620*/  @!P1 LEA R9, R23, UR48, 0x1 ;  /* 0x0000003017099c11 */ /* 0x000fca000f8e08ff */
[----:B------:R1:W-:Y:S01]  /*12630*/  @!P1 LDGSTS.E.BYPASS.LTC128B.128 [R9+0xc400], desc[UR36][R2.64], !P0 ;  /* 0x0c40000002099fae */ /* 0x0003e2000c101d64 */
[----:B------:R-:W-:Y:S02]  /*12640*/  ISETP.GE.AND P1, PT, R12, R5, PT ;  /* 0x000000050c00720c */ /* 0x000fe40003f26270 */
[----:B-1----:R-:W-:Y:S02]  /*12650*/  @!P3 LEA R2, P2, R17, R10, 0x1 ;  /* 0x0000000a1102b211 */ /* 0x002fe400078408ff */
[----:B------:R-:W-:-:S03]  /*12660*/  @!P3 LEA R9, R23, UR48, 0x1 ;  /* 0x000000301709bc11 */ /* 0x000fc6000f8e08ff */
[----:B---3--:R-:W-:-:S05]  /*12670*/  @!P3 IMAD.X R3, RZ, RZ, R8, P2 ;  /* 0x000000ffff03b224 */ /* 0x008fca00010e0608 */
[----:B------:R0:W-:Y:S02]  /*12680*/  @!P3 LDGSTS.E.BYPASS.LTC128B.128 [R9+0xcc00], desc[UR36][R2.64], !P0 ;  /* 0x0cc000000209bfae */ /* 0x0001e4000c101d64 */
[----:B0-----:R-:W-:Y:S02]  /*12690*/  @!P1 LEA R2, P2, R17, R14, 0x1 ;  /* 0x0000000e11029211 */ /* 0x001fe400078408ff */
[----:B------:R0:W1:Y:S03]  /*126a0*/  SHFL.IDX PT, R14, R0, 0x3, 0x181f ;  /* 0x00781f00000e7f89 */ /* 0x00006600000e0000 */
[----:B------:R-:W-:Y:S01]  /*126b0*/  @!P1 IMAD.X R3, RZ, RZ, R7, P2 ;  /* 0x000000ffff039224 */ /* 0x000fe200010e0607 */
[----:B------:R-:W-:-:S05]  /*126c0*/  @!P1 LEA R7, R23, UR48, 0x1 ;  /* 0x0000003017079c11 */ /* 0x000fca000f8e08ff */
[----:B------:R0:W-:Y:S02]  /*126d0*/  @!P1 LDGSTS.E.BYPASS.LTC128B.128 [R7+0xd400], desc[UR36][R2.64], !P0 ;  /* 0x0d40000002079fae */ /* 0x0001e4000c101d64 */
.L_x_1148:
[----:B------:R-:W-:Y:S02]  /*126e0*/  VIADD R4, R4, 0xb0 ;  /* 0x000000b004047836 */ /* 0x000fe40000000000 */
[----:B0-----:R-:W-:-:S03]  /*126f0*/  IMAD.MOV.U32 R0, RZ, RZ, 0x1 ;  /* 0x00000001ff007424 */ /* 0x001fc600078e00ff */
        /* <DEDUP_REMOVED lines=14> */
[----:B------:R-:W-:-:S05]  /*127e0*/  VIADD R22, R22, 0xfffffffe ;  /* 0xfffffffe16167836 */ /* 0x000fca0000000000 */
[----:B------:R-:W-:Y:S01]  /*127f0*/  ISETP.GE.AND P1, PT, R22, UR52, PT ;  /* 0x0000003416007c0c */ /* 0x000fe2000bf26270 */
[----:B------:R-:W1:Y:S02]  /*12800*/  SYNCS.PHASECHK.TRANS64.TRYWAIT P0, [UR48+0x16820], R0 ;  /* 0x01682000ff0075a7 */ /* 0x000e640008000170 */
[----:B01----:R-:W-:Y:S10]  /*12810*/  @!P0 BRA `(.L_x_1071) ;  /* 0x0000003400488947 */ /* 0x003ff40003800000 */
.L_x_1149:
[----:B------:R-:W-:Y:S02]  /*12820*/  IMAD.MOV.U32 R25, RZ, RZ, 0x1 ;  /* 0x00000001ff197424 */ /* 0x000fe400078e00ff */
[----:B------:R-:W-:Y:S01]  /*12830*/  IMAD.MOV.U32 R21, RZ, RZ, RZ ;  /* 0x000000ffff157224 */ /* 0x000fe200078e00ff */
[----:B------:R-:W-:Y:S06]  /*12840*/  @!P1 BRA `(.L_x_1072) ;  /* 0x0000001000009947 */ /* 0x000fec0003800000 */
[----:B------:R-:W1:Y:S01]  /*12850*/  S2R R2, SR_TID.X ;  /* 0x0000000000027919 */ /* 0x000e620000002100 */
[----:B------:R-:W-:Y:S01]  /*12860*/  UIADD3 UR4, UR47, 0x1, URZ ;  /* 0x000000012f047890 */ /* 0x000fe2000fffe03f */
[----:B0-----:R-:W-:Y:S01]  /*12870*/  LOP3.LUT R3, RZ, UR45, RZ, 0x33, !PT ;  /* 0x0000002dff037c12 */ /* 0x001fe2000f8e33ff */
[----:B------:R-:W-:Y:S01]  /*12880*/  BSSY B0, `(.L_x_1072) ;  /* 0x00000fc000007945 */ /* 0x000fe20003800000 */
[----:B------:R-:W-:Y:S01]  /*12890*/  LOP3.LUT R5, RZ, UR44, RZ, 0x33, !PT ;  /* 0x0000002cff057c12 */ /* 0x000fe2000f8e33ff */
[----:B------:R-:W-:Y:S01]  /*128a0*/  UIMAD UR4, UR4, UR39, URZ ;  /* 0x00000027040472a4 */ /* 0x000fe2000f8e023f */
[----:B------:R-:W-:Y:S02]  /*128b0*/  IMAD.MOV.U32 R22, RZ, RZ, 0x1 ;  /* 0x00000001ff167424 */ /* 0x000fe400078e00ff */
[----:B------:R-:W-:-:S03]  /*128c0*/  IMAD.MOV.U32 R8, RZ, RZ, RZ ;  /* 0x000000ffff087224 */ /* 0x000fc600078e00ff */
[----:B------:R-:W-:Y:S01]  /*128d0*/  LOP3.LUT R0, RZ, UR4, RZ, 0x33, !PT ;  /* 0x00000004ff007c12 */ /* 0x000fe2000f8e33ff */
[----:B------:R-:W-:Y:S02]  /*128e0*/  ULDC UR4, c[0x0][0x2f4] ;  /* 0x0000bd0000047ab9 */ /* 0x000fe40000000800 */
[----:B------:R-:W-:Y:S02]  /*128f0*/  ISETP.GE.AND P1, PT, R17, UR4, PT ;  /* 0x0000000411007c0c */ /* 0x000fe4000bf26270 */
[----:B------:R-:W-:-:S04]  /*12900*/  VIADDMNMX R0, R0, -UR46, R3, !PT ;  /* 0x8000002e00007c46 */ /* 0x000fc8000f800103 */
[----:B------:R-:W-:-:S04]  /*12910*/  VIMNMX R5, R0, R5, !PT ;  /* 0x0000000500057248 */ /* 0x000fc80007fe0100 */
[----:B------:R-:W-:Y:S02]  /*12920*/  IADD3 R27, -R5, -0x2, RZ ;  /* 0xfffffffe051b7810 */ /* 0x000fe40007ffe1ff */
[----:B-1----:R-:W-:-:S04]  /*12930*/  LOP3.LUT R2, R2, 0x7f, RZ, 0xc0, !PT ;  /* 0x0000007f02027812 */ /* 0x002fc800078ec0ff */
[----:B------:R-:W-:-:S04]  /*12940*/  SHF.R.U32.HI R2, RZ, 0x3, R2 ;  /* 0x00000003ff027819 */ /* 0x000fc80000011602 */
[----:B------:R-:W-:Y:S02]  /*12950*/  IADD3 R24, R26, R24, R2 ;  /* 0x000000181a187210 */ /* 0x000fe40007ffe002 */
[----:B------:R-:W-:Y:S01]  /*12960*/  IADD3 R0, -R2, UR50, RZ ;  /* 0x0000003202007c10 */ /* 0x000fe2000fffe1ff */
[----:B------:R-:W-:Y:S02]  /*12970*/  IMAD.SHL.U32 R2, R17, 0x2, RZ ;  /* 0x0000000211027824 */ /* 0x000fe400078e00ff */
[----:B------:R-:W-:Y:S02]  /*12980*/  VIADD R24, R24, 0xfffffe80 ;  /* 0xfffffe8018187836 */ /* 0x000fe40000000000 */
[C---:B------:R-:W-:Y:S02]  /*12990*/  IMAD R4, R5.reuse, 0x80, R0 ;  /* 0x0000008005047824 */ /* 0x040fe400078e0200 */
[----:B------:R-:W-:Y:S02]  /*129a0*/  IMAD R0, R5, -0x80, R24 ;  /* 0xffffff8005007824 */ /* 0x000fe400078e0218 */
[----:B------:R-:W-:-:S07]  /*129b0*/  VIADD R4, R4, 0x100 ;  /* 0x0000010004047836 */ /* 0x000fce0000000000 */
.L_x_1085:
        /* <DEDUP_REMOVED lines=9> */
[----:B------:R-:W-:Y:S01]  /*12a50*/  SHF.R.S32.HI R3, RZ, 0x1f, R9 ;  /* 0x0000001fff037819 */ /* 0x000fe20000011409 */
[----:B--2---:R-:W-:-:S04]  /*12a60*/  IMAD R2, R6, UR4, RZ ;  /* 0x0000000406027c24 */ /* 0x004fc8000f8e02ff */
[----:B------:R-:W-:Y:S02]  /*12a70*/  IMAD R5, R29, UR5, R2 ;  /* 0x000000051d057c24 */ /* 0x000fe4000f8e0202 */
[----:B------:R-:W-:-:S04]  /*12a80*/  IMAD.MOV.U32 R2, RZ, RZ, R9 ;  /* 0x000000ffff027224 */ /* 0x000fc800078e0009 */
[----:B------:R-:W-:Y:S01]  /*12a90*/  IMAD.WIDE.U32 R2, R29, UR4, R2 ;  /* 0x000000041d027c25 */ /* 0x000fe2000f8e0002 */
[----:B------:R-:W-:-:S03]  /*12aa0*/  ULDC.64 UR4, c[0x0][0x418] ;  /* 0x0001060000047ab9 */ /* 0x000fc60000000a00 */
[----:B------:R-:W-:Y:S01]  /*12ab0*/  IMAD.IADD R3, R5, 0x1, R3 ;  /* 0x0000000105037824 */ /* 0x000fe200078e0203 */
[----:B------:R-:W-:-:S04]  /*12ac0*/  LEA R6, P0, R2, UR4, 0x2 ;  /* 0x0000000402067c11 */ /* 0x000fc8000f8010ff */
[----:B------:R-:W-:-:S05]  /*12ad0*/  LEA.HI.X R7, R2, UR5, R3, 0x2, P0 ;  /* 0x0000000502077c11 */ /* 0x000fca00080f1403 */
[----:B------:R-:W2:Y:S01]  /*12ae0*/  LDG.E R5, desc[UR36][R6.64] ;  /* 0x0000002406057981 */ /* 0x000ea2000c1e1900 */
[----:B------:R-:W-:-:S06]  /*12af0*/  ULOP3.LUT UR6, UR38, 0x2, URZ, 0xfc, !UPT ;  /* 0x0000000226067892 */ /* 0x000fcc000f8efc3f */
[----:B------:R-:W-:Y:S02]  /*12b00*/  IMAD.U32 R10, RZ, RZ, UR6 ;  /* 0x00000006ff0a7e24 */ /* 0x000fe4000f8e00ff */
[----:B------:R-:W-:-:S03]  /*12b10*/  VIADD R21, R8, 0x1 ;  /* 0x0000000108157836 */ /* 0x000fc60000000000 */
        /* <DEDUP_REMOVED lines=8> */
.L_x_1073:
[----:B------:R-:W-:Y:S01]  /*12ba0*/  LEA R7, R21, UR48, 0x3 ;  /* 0x0000003015077c11 */ /* 0x000fe2000f8e18ff */
[----:B------:R-:W-:Y:S01]  /*12bb0*/  BSSY B1, `(.L_x_1074) ;  /* 0x0000004000017945 */ /* 0x000fe20003800000 */
[----:B------:R-:W-:-:S04]  /*12bc0*/  SHF.L.U32 R2, R25, 0x1f, RZ ;  /* 0x0000001f19027819 */ /* 0x000fc800000006ff */
[----:B------:R-:W0:Y:S02]  /*12bd0*/  SYNCS.PHASECHK.TRANS64.TRYWAIT P0, [R7+URZ+0x16840], R2 ;  /* 0x01684002070075a7 */ /* 0x000e24000800017f */
[----:B0-----:R-:W-:Y:S05]  /*12be0*/  @!P0 BRA `(.L_x_1075) ;  /* 0x00000030006c8947 */ /* 0x001fea0003800000 */
.L_x_1150:
[----:B------:R-:W-:Y:S05]  /*12bf0*/  BSYNC B1 ;  /* 0x0000000000017941 */ /* 0x000fea0003800000 */
.L_x_1074:
        /* <DEDUP_REMOVED lines=15> */
[----:B------:R-:W-:Y:S01]  /*12cf0*/  ULDC.64 UR4, c[0x0][0x308] ;  /* 0x0000c20000047ab9 */ /* 0x000fe20000000a00 */
[----:B------:R-:W-:Y:S02]  /*12d00*/  IMAD R10, R21, 0x2000, R23 ;  /* 0x00002000150a7824 */ /* 0x000fe400078e0217 */
[----:B------:R-:W-:Y:S02]  /*12d10*/  IMAD.IADD R3, R3, 0x1, R9 ;  /* 0x0000000103037824 */ /* 0x000fe400078e0209 */
[----:B------:R-:W-:Y:S01]  /*12d20*/  IMAD.U32 R9, RZ, RZ, UR4 ;  /* 0x00000004ff097e24 */ /* 0x000fe2000f8e00ff */
[----:B------:R-:W-:-:S03]  /*12d30*/  UIMAD UR4, UR6, UR4, URZ ;  /* 0x00000004060472a4 */ /* 0x000fc6000f8e023f */
[----:B------:R-:W-:Y:S01]  /*12d40*/  IMAD.WIDE.U32 R2, R9, UR42, R2 ;  /* 0x0000002a09027c25 */ /* 0x000fe2000f8e0002 */
[----:B------:R-:W-:Y:S01]  /*12d50*/  UIMAD UR4, UR42, UR5, UR4 ;  /* 0x000000052a0472a4 */ /* 0x000fe2000f8e0204 */
[----:B------:R-:W-:Y:S02]  /*12d60*/  ULDC.64 UR6, c[0x0][0x2e8] ;  /* 0x0000ba0000067ab9 */ /* 0x000fe40000000a00 */
[----:B------:R-:W-:-:S03]  /*12d70*/  LEA R9, P0, R2, UR6, 0x1 ;  /* 0x0000000602097c11 */ /* 0x000fc6000f8008ff */
[----:B------:R-:W-:Y:S01]  /*12d80*/  VIADD R3, R3, UR4 ;  /* 0x0000000403037c36 */ /* 0x000fe20008000000 */
[----:B------:R-:W-:-:S04]  /*12d90*/  UMOV UR4, 0xffffffff ;  /* 0xffffffff00047882 */ /* 0x000fc80000000000 */
[----:B------:R-:W-:Y:S01]  /*12da0*/  LEA.HI.X R20, R2, UR7, R3, 0x1, P0 ;  /* 0x0000000702147c11 */ /* 0x000fe200080f0c03 */
[----:B------:R-:W-:Y:S06]  /*12db0*/  BRA.DIV UR4, `(.L_x_1076) ;  /* 0x00000032040c7947 */ /* 0x000fec000b800000 */
[----:B------:R-:W0:Y:S01]  /*12dc0*/  SHFL.IDX PT, R2, R9, RZ, 0x181f ;  /* 0x00181fff09027589 */ /* 0x000e2200000e0000 */
[----:B------:R-:W-:Y:S01]  /*12dd0*/  IMAD.SHL.U32 R11, R17, 0x2, RZ ;  /* 0x00000002110b7824 */ /* 0x000fe200078e00ff */
[----:B------:R-:W-:Y:S02]  /*12de0*/  LEA R10, R10, UR48, 0x1 ;  /* 0x000000300a0a7c11 */ /* 0x000fe4000f8e08ff */
        /* <DEDUP_REMOVED lines=35> */
[----:B--2---:R0:W-:Y:S03]  /*13020*/  LDGSTS.E.BYPASS.LTC128B.128 [R10+0x11400], desc[UR36][R2.64], !P2 ;  /* 0x11400000020a7fae */ /* 0x0041e6000d101d64 */
.L_x_1168:
[----:B0-----:R-:W-:-:S05]  /*13030*/  IMAD.SHL.U32 R2, R17, 0x2, RZ ;  /* 0x0000000211027824 */ /* 0x001fca00078e00ff */
[----:B------:R-:W-:-:S05]  /*13040*/  IADD3 R2, P0, R14, R2, RZ ;  /* 0x000000020e027210 */ /* 0x000fca0007f1e0ff */
[----:B------:R-:W-:Y:S01]  /*13050*/  IMAD.X R3, RZ, RZ, R20, P0 ;  /* 0x000000ffff037224 */ /* 0x000fe200000e0614 */
[----:B------:R-:W-:-:S04]  /*13060*/  PLOP3.LUT P0, PT, PT, PT, PT, 0x80, 0x0 ;  /* 0x000000000000781c */ /* 0x000fc80003f0f070 */
[----:B------:R-:W-:Y:S01]  /*13070*/  @!PT LDS RZ, [RZ] ;  /* 0x00000000fffff984 */ /* 0x000fe20000000800 */
[----:B------:R-:W-:Y:S01]  /*13080*/  @!PT LDS RZ, [RZ] ;  /* 0x00000000fffff984 */ /* 0x000fe20000000800 */
[----:B------:R-:W-:Y:S01]  /*13090*/  @!PT LDS RZ, [RZ] ;  /* 0x00000000fffff984 */ /* 0x000fe20000000800 */
[----:B------:R0:W-:Y:S01]  /*130a0*/  LDGSTS.E.BYPASS.LTC128B.128 [R10+0x11c00], desc[UR36][R2.64], !P2 ;  /* 0x11c00000020a7fae */ /* 0x0001e2000d101d64 */
[----:B------:R-:W-:-:S08]  /*130b0*/  NOP ;  /* 0x0000000000007918 */ /* 0x000fd00000000000 */
.L_x_1077:
        /* <DEDUP_REMOVED lines=12> */
.L_x_1078:
[----:B------:R0:W-:Y:S01]  /*13180*/  SYNCS.ARRIVE.TRANS64.A1T0 RZ, [R7+URZ+0x16830], RZ ;  /* 0x016830ff07ff79a7 */ /* 0x0001e2000810003f */
[----:B------:R-:W-:Y:S05]  /*13190*/  @!P3 BRA `(.L_x_1079) ;  /* 0x000000000004b947 */ /* 0x000fea0003800000 */
[----:B------:R-:W-:Y:S01]  /*131a0*/  BPT.TRAP 0x1 ;  /* 0x000000040000795c */ /* 0x000fe20000300000 */
.L_x_1079:
[----:B------:R-:W-:Y:S01]  /*131b0*/  SHF.L.U32 R2, R22, 0x1f, RZ ;  /* 0x0000001f16027819 */ /* 0x000fe200000006ff */
[----:B------:R-:W-:Y:S01]  /*131c0*/  BSSY B1, `(.L_x_1080) ;  /* 0x0000004000017945 */ /* 0x000fe20003800000 */
[----:B0-----:R-:W-:-:S04]  /*131d0*/  LEA R7, R8, UR48, 0x3 ;  /* 0x0000003008077c11 */ /* 0x001fc8000f8e18ff */
[----:B------:R-:W0:Y:S02]  /*131e0*/  SYNCS.PHASECHK.TRANS64.TRYWAIT P0, [R7+URZ+0x16860], R2 ;  /* 0x01686002070075a7 */ /* 0x000e24000800017f */
[----:B0-----:R-:W-:Y:S05]  /*131f0*/  @!P0 BRA `(.L_x_1081) ;  /* 0x00000034005c8947 */ /* 0x001fea0003800000 */
.L_x_1169:
[----:B------:R-:W-:Y:S05]  /*13200*/  BSYNC B1 ;  /* 0x0000000000017941 */ /* 0x000fea0003800000 */
.L_x_1080:
[----:B------:R-:W-:Y:S01]  /*13210*/  UMOV UR4, 0xffffffff ;  /* 0xffffffff00047882 */ /* 0x000fe20000000000 */
[----:B------:R-:W-:Y:S02]  /*13220*/  IMAD R8, R8, 0x2000, R23 ;  /* 0x0000200008087824 */ /* 0x000fe400078e0217 */
[----:B------:R-:W-:Y:S01]  /*13230*/  IMAD.SHL.U32 R20, R17, 0x2, RZ ;  /* 0x0000000211147824 */ /* 0x000fe200078e00ff */
        /* <DEDUP_REMOVED lines=21> */
[----:B------:R-:W2:Y:S03]  /*13390*/  SHFL.IDX PT, R12, R16, 0x4, 0x181f ;  /* 0x00981f00100c7f89 */ /* 0x000ea600000e0000 */
[----:B-----5:R-:W-:Y:S02]  /*133a0*/  IMAD.X R3, RZ, RZ, R10, P2 ;  /* 0x000000ffff037224 */ /* 0x020fe400010e060a */
[----:B------:R-:W3:Y:S04]  /*133b0*/  SHFL.IDX PT, R10, R19, 0x4, 0x181f ;  /* 0x00981f00130a7f89 */ /* 0x000ee800000e0000 */
        /* <DEDUP_REMOVED lines=15> */
[----:B0-----:R-:W-:-:S05]  /*134b0*/  IADD3 R2, P2, R11, R20, RZ ;  /* 0x000000140b027210 */ /* 0x001fca0007f5e0ff */
[----:B-1----:R-:W-:-:S05]  /*134c0*/  IMAD.X R3, RZ, RZ, R9, P2 ;  /* 0x000000ffff037224 */ /* 0x002fca00010e0609 */
[----:B------:R2:W-:Y:S01]  /*134d0*/  LDGSTS.E.BYPASS.LTC128B.128 [R8+0x2c00], desc[UR36][R2.64], !P0 ;  /* 0x02c0000002087fae */ /* 0x0005e2000c101d64 */
[----:B------:R-:W-:Y:S02]  /*134e0*/  ISETP.LT.OR P0, PT, R4, 0x61, P1 ;  /* 0x000000610400780c */ /* 0x000fe40000f01670 */
[----:B--2---:R-:W-:-:S05]  /*134f0*/  IADD3 R2, P2, R12, R20, RZ ;  /* 0x000000140c027210 */ /* 0x004fca0007f5e0ff */
[----:B---3--:R-:W-:-:S06]  /*13500*/  IMAD.X R3, RZ, RZ, R10, P2 ;  /* 0x000000ffff037224 */ /* 0x008fcc00010e060a */
[----:B----4-:R0:W-:Y:S02]  /*13510*/  LDGSTS.E.BYPASS.LTC128B.128 [R8+0x3400], desc[UR36][R2.64], !P0 ;  /* 0x0340000002087fae */ /* 0x0101e4000c101d64 */
.L_x_1187:
        /* <DEDUP_REMOVED lines=14> */
[----:B------:R-:W-:Y:S02]  /*13600*/  IMAD.IADD R3, R3, 0x1, R9 ;  /* 0x0000000103037824 */ /* 0x000fe400078e0209 */
[----:B------:R-:W-:Y:S02]  /*13610*/  IMAD R26, R26, UR4, RZ ;  /* 0x000000041a1a7c24 */ /* 0x000fe4000f8e02ff */
[----:B------:R-:W-:-:S04]  /*13620*/  IMAD.WIDE.U32 R2, R5, UR4, R2 ;  /* 0x0000000405027c25 */ /* 0x000fc8000f8e0002 */
[----:B------:R-:W-:-:S04]  /*13630*/  IMAD R9, R5, UR5, R26 ;  /* 0x0000000505097c24 */ /* 0x000fc8000f8e021a */
[----:B------:R-:W-:-:S07]  /*13640*/  IMAD.IADD R9, R3, 0x1, R9 ;  /* 0x0000000103097824 */ /* 0x000fce00078e0209 */
.L_x_1083:
        /* <DEDUP_REMOVED lines=12> */
.L_x_1084:
[----:B------:R-:W-:Y:S01]  /*13710*/  R2UR UR4, R28 ;  /* 0x000000001c0472ca */ /* 0x000fe200000e0000 */
[----:B------:R-:W-:Y:S01]  /*13720*/  ULDC.64 UR6, c[0x0][0x330] ;  /* 0x0000cc0000067ab9 */ /* 0x000fe20000000a00 */
[----:B------:R-:W-:Y:S01]  /*13730*/  VIADD R27, R27, 0xffffffff ;  /* 0xffffffff1b1b7836 */ /* 0x000fe20000000000 */
[----:B------:R0:W-:Y:S01]  /*13740*/  SYNCS.ARRIVE.TRANS64.A1T0 RZ, [R7+URZ+0x16850], RZ ;  /* 0x016850ff07ff79a7 */ /* 0x0001e2000810003f */
[----:B------:R-:W-:Y:S02]  /*13750*/  IMAD.U32 R5, RZ, RZ, UR6 ;  /* 0x00000006ff057e24 */ /* 0x000fe4000f8e00ff */
[----:B------:R-:W-:Y:S01]  /*13760*/  IMAD.MOV.U32 R3, RZ, RZ, R9 ;  /* 0x000000ffff037224 */ /* 0x000fe200078e0009 */
[----:B------:R-:W-:Y:S01]  /*13770*/  ISETP.GT.AND P0, PT, R27, UR52, PT ;  /* 0x000000341b007c0c */ /* 0x000fe2000bf04270 */
[----:B------:R-:W-:Y:S02]  /*13780*/  VIADD R4, R4, 0x80 ;  /* 0x0000008004047836 */ /* 0x000fe40000000000 */
[----:B------:R-:W-:-:S03]  /*13790*/  IMAD.WIDE.U32 R2, R5, UR42, R2 ;  /* 0x0000002a05027c25 */ /* 0x000fc6000f8e0002 */
[----:B------:R-:W-:Y:S01]  /*137a0*/  UIMAD UR4, UR4, UR6, URZ ;  /* 0x00000006040472a4 */ /* 0x000fe2000f8e023f */
[----:B------:R-:W-:Y:S02]  /*137b0*/  VIADD R0, R0, 0xffffff80 ;  /* 0xffffff8000007836 */ /* 0x000fe40000000000 */
[----:B------:R-:W-:Y:S01]  /*137c0*/  IMAD.MOV.U32 R8, RZ, RZ, R21 ;  /* 0x000000ffff087224 */ /* 0x000fe200078e0015 */
[----:B------:R-:W-:Y:S01]  /*137d0*/  UIMAD UR4, UR42, UR7, UR4 ;  /* 0x000000072a0472a4 */ /* 0x000fe2000f8e0204 */
[----:B------:R-:W-:Y:S02]  /*137e0*/  IMAD.MOV.U32 R22, RZ, RZ, R25 ;  /* 0x000000ffff167224 */ /* 0x000fe400078e0019 */
[----:B------:R-:W-:Y:S02]  /*137f0*/  ULDC.64 UR6, c[0x0][0x318] ;  /* 0x0000c60000067ab9 */ /* 0x000fe40000000a00 */
[----:B------:R-:W-:Y:S01]  /*13800*/  LEA R16, P2, R2, UR6, 0x1 ;  /* 0x0000000602107c11 */ /* 0x000fe2000f8408ff */
[----:B------:R-:W-:-:S05]  /*13810*/  VIADD R19, R3, UR4 ;  /* 0x0000000403137c36 */ /* 0x000fca0008000000 */
[----:B------:R-:W-:Y:S01]  /*13820*/  LEA.HI.X R19, R2, UR7, R19, 0x1, P2 ;  /* 0x0000000702137c11 */ /* 0x000fe200090f0c13 */
[----:B0-----:R-:W-:Y:S06]  /*13830*/  @P0 BRA `(.L_x_1085) ;  /* 0xfffffff000600947 */ /* 0x001fec000383ffff */
[----:B------:R-:W-:Y:S05]  /*13840*/  BSYNC B0 ;  /* 0x0000000000007941 */ /* 0x000fea0003800000 */
.L_x_1072:
[----:B------:R-:W-:-:S06]  /*13850*/  ULOP3.LUT UR4, UR38, 0x2, URZ, 0xfc, !UPT ;  /* 0x0000000226047892 */ /* 0x000fcc000f8efc3f */
[----:B0-----:R-:W-:-:S05]  /*13860*/  IMAD.U32 R0, RZ, RZ, UR4 ;  /* 0x00000004ff007e24 */ /* 0x001fca000f8e00ff */
[----:B------:R-:W-:-:S13]  /*13870*/  ISETP.NE.AND P0, PT, R0, 0x3, PT ;  /* 0x000000030000780c */ /* 0x000fda0003f05270 */
[----:B------:R-:W-:Y:S05]  /*13880*/  @!P0 BRA `(.L_x_1086) ;  /* 0x0000000000048947 */ /* 0x000fea0003800000 */
[----:B------:R-:W-:Y:S01]  /*13890*/  BPT.TRAP 0x1 ;  /* 0x000000040000795c */ /* 0x000fe20000300000 */
.L_x_1086:
[----:B------:R-:W-:Y:S01]  /*138a0*/  LEA R0, R21, UR48, 0x3 ;  /* 0x0000003015007c11 */ /* 0x000fe2000f8e18ff */
[----:B------:R-:W0:Y:S01]  /*138b0*/  S2R R6, SR_TID.X ;  /* 0x0000000000067919 */ /* 0x000e220000002100 */
[----:B------:R-:W-:Y:S01]  /*138c0*/  SHF.L.U32 R3, R25, 0x1f, RZ ;  /* 0x0000001f19037819 */ /* 0x000fe200000006ff */
[----:B------:R-:W-:Y:S01]  /*138d0*/  IMAD.MOV.U32 R2, RZ, RZ, -0x80 ;  /* 0xffffff80ff027424 */ /* 0x000fe200078e00ff */
[----:B------:R-:W-:Y:S01]  /*138e0*/  BSSY B0, `(.L_x_1087) ;  /* 0x0000008000007945 */ /* 0x000fe20003800000 */
[----:B------:R-:W-:Y:S01]  /*138f0*/  IMAD R4, R21, 0x2000, R23 ;  /* 0x0000200015047824 */ /* 0x000fe200078e0217 */
[----:B------:R-:W1:Y:S01]  /*13900*/  SYNCS.PHASECHK.TRANS64.TRYWAIT P0, [R0+URZ+0x16860], R3 ;  /* 0x01686003000075a7 */ /* 0x000e62000800017f */
[----:B------:R-:W-:Y:S01]  /*13910*/  IMAD R5, R27, R2, UR50 ;  /* 0x000000321b057e24 */ /* 0x000fe2000f8e0202 */
[----:B0-----:R-:W-:-:S04]  /*13920*/  LOP3.LUT R6, R6, 0x7f, RZ, 0xc0, !PT ;  /* 0x0000007f06067812 */ /* 0x001fc800078ec0ff */
[----:B------:R-:W-:-:S05]  /*13930*/  SHF.R.U32.HI R6, RZ, 0x3, R6 ;  /* 0x00000003ff067819 */ /* 0x000fca0000011606 */
[----:B------:R-:W-:Y:S01]  /*13940*/  IMAD.IADD R5, R5, 0x1, -R6 ;  /* 0x0000000105057824 */ /* 0x000fe200078e0a06 */
[----:B-1----:R-:W-:Y:S06]  /*13950*/  @!P0 BRA `(.L_x_1088) ;  /* 0x0000003400e48947 */ /* 0x002fec0003800000 */
.L_x_1188:
[----:B------:R-:W-:Y:S05]  /*13960*/  BSYNC B0 ;  /* 0x0000000000007941 */ /* 0x000fea0003800000 */
.L_x_1087:
[----:B------:R-:W-:Y:S02]  /*13970*/  ULDC UR4, c[0x0][0x2f4] ;  /* 0x0000bd0000047ab9 */ /* 0x000fe40000000800 */
[----:B------:R-:W-:Y:S01]  /*13980*/  ISETP.GE.AND P0, PT, R17, UR4, PT ;  /* 0x0000000411007c0c */ /* 0x000fe2000bf06270 */
[----:B------:R-:W-:-:S03]  /*13990*/  UMOV UR4, 0xffffffff ;  /* 0xffffffff00047882 */ /* 0x000fc60000000000 */
[----:B------:R-:W-:Y:S09]  /*139a0*/  BRA.DIV UR4, `(.L_x_1089) ;  /* 0x0000003604e47947 */ /* 0x000ff2000b800000 */
[----:B------:R-:W1:Y:S01]  /*139b0*/  SHFL.IDX PT, R14, R16, RZ, 0x181f ;  /* 0x00181fff100e7589 */ /* 0x000e6200000e0000 */
[----:B------:R-:W-:Y:S01]  /*139c0*/  IMAD.SHL.U32 R17, R17, 0x2, RZ ;  /* 0x0000000211117824 */ /* 0x000fe200078e00ff */
[C---:B------:R-:W-:Y:S02]  /*139d0*/  ISETP.LT.OR P3, PT, R5.reuse, 0x1, P0 ;  /* 0x000000010500780c */ /* 0x040fe40000761670 */
        /* <DEDUP_REMOVED lines=15> */
[----:B------:R-:W-:Y:S01]  /*13ad0*/  SHFL.IDX PT, R26, R16, 0x5, 0x181f ;  /* 0x00b81f00101a7f89 */ /* 0x000fe200000e0000 */
[----:B----4-:R-:W-:-:S03]  /*13ae0*/  IMAD.X R7, RZ, RZ, R7, P4 ;  /* 0x000000ffff077224 */ /* 0x010fc600020e0607 */
[----:B------:R-:W1:Y:S01]  /*13af0*/  SHFL.IDX PT, R22, R19, 0x4, 0x181f ;  /* 0x00981f0013167f89 */ /* 0x000e6200000e0000 */
[----:B-----5:R-:W-:-:S03]  /*13b00*/  IMAD.X R3, RZ, RZ, R18, P5 ;  /* 0x000000ffff037224 */ /* 0x020fc600028e0612 */
[----:B------:R-:W-:Y:S04]  /*13b10*/  SHFL.IDX PT, R28, R16, 0x6, 0x181f ;  /* 0x00d81f00101c7f89 */ /* 0x000fe800000e0000 */
[----:B------:R0:W-:Y:S01]  /*13b20*/  LDGSTS.E.BYPASS.LTC128B.128 [R4+0x400], desc[UR36][R8.64], !P3 ;  /* 0x0040000008047fae */ /* 0x0001e2000d901d64 */
[----:B------:R-:W-:-:S03]  /*13b30*/  ISETP.LT.OR P3, PT, R5, 0x41, P0 ;  /* 0x000000410500780c */ /* 0x000fc60000761670 */
[----:B------:R-:W2:Y:S04]  /*13b40*/  SHFL.IDX PT, R18, R19, 0x5, 0x181f ;  /* 0x00b81f0013127f89 */ /* 0x000ea800000e0000 */
[----:B------:R3:W-:Y:S04]  /*13b50*/  LDGSTS.E.BYPASS.LTC128B.128 [R4+0xc00], desc[UR36][R6.64], !P2 ;  /* 0x00c0000006047fae */ /* 0x0007e8000d101d64 */
[----:B------:R-:W4:Y:S01]  /*13b60*/  SHFL.IDX PT, R20, R19, 0x6, 0x181f ;  /* 0x00d81f0013147f89 */ /* 0x000f2200000e0000 */
[----:B0-----:R-:W-:-:S03]  /*13b70*/  IADD3 R8, P5, R24, R17, RZ ;  /* 0x0000001118087210 */ /* 0x001fc60007fbe0ff */
[----:B------:R0:W-:Y:S01]  /*13b80*/  LDGSTS.E.BYPASS.LTC128B.128 [R4+0x1400], desc[UR36][R2.64], !P1 ;  /* 0x0140000002047fae */ /* 0x0001e2000c901d64 */
[----:B------:R-:W-:Y:S01]  /*13b90*/  ISETP.LT.OR P1, PT, R5, 0x31, P0 ;  /* 0x000000310500780c */ /* 0x000fe20000721670 */
[----:B-1----:R-:W-:Y:S01]  /*13ba0*/  IMAD.X R9, RZ, RZ, R22, P5 ;  /* 0x000000ffff097224 */ /* 0x002fe200028e0616 */
[-C--:B---3--:R-:W-:Y:S01]  /*13bb0*/  IADD3 R6, P4, R26, R17.reuse, RZ ;  /* 0x000000111a067210 */ /* 0x088fe20007f9e0ff */
[----:B------:R-:W1:Y:S01]  /*13bc0*/  SHFL.IDX PT, R19, R19, 0x7, 0x181f ;  /* 0x00f81f0013137f89 */ /* 0x000e6200000e0000 */
[----:B0-----:R-:W-:-:S03]  /*13bd0*/  IADD3 R2, P2, R14, R17, RZ ;  /* 0x000000110e027210 */ /* 0x001fc60007f5e0ff */
[----:B--2---:R-:W-:Y:S01]  /*13be0*/  IMAD.X R7, RZ, RZ, R18, P4 ;  /* 0x000000ffff077224 */ /* 0x004fe200020e0612 */
[----:B------:R0:W2:Y:S01]  /*13bf0*/  SHFL.IDX PT, R14, R16, 0x7, 0x181f ;  /* 0x00f81f00100e7f89 */ /* 0x0000a200000e0000 */
        /* <DEDUP_REMOVED lines=10> */
.L_x_1206:
[----:B------:R-:W-:Y:S02]  /*13ca0*/  ISETP.LT.OR P0, PT, R5, 0x71, P0 ;  /* 0x000000710500780c */ /* 0x000fe40000701670 */
[----:B0-----:R-:W-:-:S05]  /*13cb0*/  IADD3 R2, P1, R14, R17, RZ ;  /* 0x000000110e027210 */ /* 0x001fca0007f3e0ff */
[----:B------:R-:W-:-:S06]  /*13cc0*/  IMAD.X R3, RZ, RZ, R19, P1 ;  /* 0x000000ffff037224 */ /* 0x000fcc00008e0613 */
[----:B------:R-:W-:Y:S01]  /*13cd0*/  @!PT LDS RZ, [RZ] ;  /* 0x00000000fffff984 */ /* 0x000fe20000000800 */
[----:B------:R-:W-:Y:S01]  /*13ce0*/  @!PT LDS RZ, [RZ] ;  /* 0x00000000fffff984 */ /* 0x000fe20000000800 */
[----:B------:R-:W-:Y:S01]  /*13cf0*/  @!PT LDS RZ, [RZ] ;  /* 0x00000000fffff984 */ /* 0x000fe20000000800 */
[----:B------:R0:W-:Y:S01]  /*13d00*/  LDGSTS.E.BYPASS.LTC128B.128 [R4+0x3c00], desc[UR36][R2.64], !P0 ;  /* 0x03c0000002047fae */ /* 0x0001e2000c101d64 */
[----:B------:R-:W-:Y:S01]  /*13d10*/  PLOP3.LUT P0, PT, PT, PT, PT, 0x80, 0x0 ;  /* 0x000000000000781c */ /* 0x000fe20003f0f070 */
[----:B------:R-:W-:-:S12]  /*13d20*/  NOP ;  /* 0x0000000000007918 */ /* 0x000fd80000000000 */
.L_x_1090:
        /* <DEDUP_REMOVED lines=12> */
.L_x_1091:
[----:B------:R-:W-:Y:S01]  /*13df0*/  VIADD R2, R21, 0x1 ;  /* 0x0000000115027836 */ /* 0x000fe20000000000 */
[----:B------:R0:W-:Y:S04]  /*13e00*/  SYNCS.ARRIVE.TRANS64.A1T0 RZ, [R0+URZ+0x16850], RZ ;  /* 0x016850ff00ff79a7 */ /* 0x0001e8000810003f */
[----:B------:R-:W-:-:S04]  /*13e10*/  ISETP.NE.AND P0, PT, R2, 0x2, PT ;  /* 0x000000020200780c */ /* 0x000fc80003f05270 */
[----:B0-----:R-:W-:Y:S02]  /*13e20*/  SEL R0, RZ, 0x1, P0 ;  /* 0x00000001ff007807 */ /* 0x001fe40000000000 */
[----:B------:R-:W-:Y:S02]  /*13e30*/  SEL R2, R2, RZ, P0 ;  /* 0x000000ff02027207 */ /* 0x000fe40000000000 */
[----:B------:R-:W-:-:S07]  /*13e40*/  LOP3.LUT R0, R25, R0, RZ, 0x3c, !PT ;  /* 0x0000000019007212 */ /* 0x000fce00078e3cff */
.L_x_1053:
[----:B------:R-:W0:Y:S01]  /*13e50*/  S2R R4, SR_CgaCtaId ;  /* 0x0000000000047919 */ /* 0x000e220000008800 */
[----:B------:R-:W-:Y:S02]  /*13e60*/  MOV R3, 0x400 ;  /* 0x0000040000037802 */ /* 0x000fe40000000f00 */
[----:B------:R-:W-:Y:S02]  /*13e70*/  SHF.L.U32 R10, R10, 0x1f, RZ ;  /* 0x0000001f0a0a7819 */ /* 0x000fe400000006ff */
[----:B0-----:R-:W-:-:S04]  /*13e80*/  LEA R7, R4, R3, 0x18 ;  /* 0x0000000304077211 */ /* 0x001fc800078ec0ff */
[----:B------:R-:W0:Y:S02]  /*13e90*/  SYNCS.PHASECHK.TRANS64.TRYWAIT P0, [R7+URZ+0x16820], R10 ;  /* 0x0168200a070075a7 */ /* 0x000e24000800017f */
[----:B0-----:R-:W-:Y:S05]  /*13ea0*/  @!P0 BRA `(.L_x_1092) ;  /* 0x0000003800e88947 */ /* 0x001fea0003800000 */
.L_x_1207:
[----:B------:R-:W-:-:S03]  /*13eb0*/  UMOV UR4, 0xffffffff ;  /* 0xffffffff00047882 */ /* 0x000fc60000000000 */
[----:B------:R-:W-:Y:S05]  /*13ec0*/  BRA.DIV UR4, `(.L_x_1093) ;  /* 0x0000003a04f47947 */ /* 0x000fea000b800000 */
[----:B------:R-:W1:Y:S02]  /*13ed0*/  S2R R3, SR_TID.X ;  /* 0x0000000000037919 */ /* 0x000e640000002100 */
[----:B-1----:R-:W-:-:S04]  /*13ee0*/  SHF.R.U32.HI R3, RZ, 0x5, R3 ;  /* 0x00000005ff037819 */ /* 0x002fc80000011603 */
[----:B------:R-:W-:-:S05]  /*13ef0*/  LOP3.LUT R3, R3, 0x3, RZ, 0xc0, !PT ;  /* 0x0000000303037812 */ /* 0x000fca00078ec0ff */
[----:B------:R1:W2:Y:S02]  /*13f00*/  SHFL.IDX PT, R14, R3, RZ, 0x1f ;  /* 0x00001fff030e7589 */ /* 0x0002a400000e0000 */
.L_x_1210:
[----:B--2---:R-:W-:-:S13]  /*13f10*/  ISETP.NE.AND P0, PT, R14, RZ, PT ;  /* 0x000000ff0e00720c */ /* 0x004fda0003f05270 */
[----:B------:R-:W-:Y:S05]  /*13f20*/  @P0 BRA `(.L_x_961) ;  /* 0x0000000000880947 */ /* 0x000fea0003800000 */
[----:B------:R-:W-:-:S03]  /*13f30*/  UMOV UR4, 0xffffffff ;  /* 0xffffffff00047882 */ /* 0x000fc60000000000 */
[----:B------:R-:W-:Y:S05]  /*13f40*/  BRA.DIV UR4, `(.L_x_1094) ;  /* 0x0000003e04087947 */ /* 0x000fea000b800000 */
[----:B------:R-:W-:-:S13]  /*13f50*/  ELECT P6, URZ, PT ;  /* 0x00000000003f782f */ /* 0x000fda00038c0000 */
.L_x_1213:
[----:B------:R-:W-:Y:S05]  /*13f60*/  @!P6 BRA `(.L_x_961) ;  /* 0x000000000078e947 */ /* 0x000fea0003800000 */
[----:B------:R-:W-:-:S06]  /*13f70*/  ULOP3.LUT UR4, UR38, 0x2, URZ, 0xfc, !UPT ;  /* 0x0000000226047892 */ /* 0x000fcc000f8efc3f */
[----:B-1----:R-:W-:-:S05]  /*13f80*/  IMAD.U32 R3, RZ, RZ, UR4 ;  /* 0x00000004ff037e24 */ /* 0x002fca000f8e00ff */
[----:B------:R-:W-:-:S13]  /*13f90*/  ISETP.NE.AND P0, PT, R3, 0x3, PT ;  /* 0x000000030300780c */ /* 0x000fda0003f05270 */
[----:B------:R-:W-:Y:S05]  /*13fa0*/  @!P0 BRA `(.L_x_1095) ;  /* 0x0000000000048947 */ /* 0x000fea0003800000 */
[----:B------:R-:W-:Y:S01]  /*13fb0*/  BPT.TRAP 0x1 ;  /* 0x000000040000795c */ /* 0x000fe20000300000 */
.L_x_1095:
[----:B------:R-:W-:Y:S01]  /*13fc0*/  IMAD R5, R2, 0x8, R7 ;  /* 0x0000000802057824 */ /* 0x000fe200078e0207 */
[----:B------:R-:W-:Y:S01]  /*13fd0*/  SHF.L.U32 R4, R0, 0x1f, RZ ;  /* 0x0000001f00047819 */ /* 0x000fe200000006ff */
[----:B------:R-:W-:-:S03]  /*13fe0*/  VIADD R2, R2, 0x1 ;  /* 0x0000000102027836 */ /* 0x000fc60000000000 */
[----:B------:R-:W1:Y:S02]  /*13ff0*/  SYNCS.PHASECHK.TRANS64.TRYWAIT P1, [R5+URZ+0x16840], R4 ;  /* 0x01684004050075a7 */ /* 0x000e64000802017f */
[----:B------:R-:W-:-:S04]  /*14000*/  ISETP.NE.AND P2, PT, R2, 0x2, PT ;  /* 0x000000020200780c */ /* 0x000fc80003f45270 */
[----:B------:R-:W-:Y:S01]  /*14010*/  SEL R3, RZ, 0x1, P2 ;  /* 0x00000001ff037807 */ /* 0x000fe20001000000 */
[----:B-1----:R-:W-:Y:S08]  /*14020*/  @!P1 BRA `(.L_x_1096) ;  /* 0x0000003800f09947 */ /* 0x002ff00003800000 */
.L_x_1214:
[----:B------:R-:W-:Y:S02]  /*14030*/  SEL R2, R2, RZ, P2 ;  /* 0x000000ff02027207 */ /* 0x000fe40001000000 */
[----:B------:R-:W-:Y:S01]  /*14040*/  LOP3.LUT R0, R0, R3, RZ, 0x3c, !PT ;  /* 0x0000000300007212 */ /* 0x000fe200078e3cff */
[----:B------:R-:W-:Y:S06]  /*14050*/  @!P0 BRA `(.L_x_1097) ;  /* 0x0000000000048947 */ /* 0x000fec0003800000 */
[----:B------:R-:W-:Y:S01]  /*14060*/  BPT.TRAP 0x1 ;  /* 0x000000040000795c */ /* 0x000fe20000300000 */
.L_x_1097:
[----:B------:R-:W-:Y:S01]  /*14070*/  IMAD R3, R2, 0x8, R7 ;  /* 0x0000000802037824 */ /* 0x000fe200078e0207 */
[----:B------:R-:W-:-:S04]  /*14080*/  SHF.L.U32 R0, R0, 0x1f, RZ ;  /* 0x0000001f00007819 */ /* 0x000fc800000006ff */
[----:B------:R-:W2:Y:S02]  /*14090*/  SYNCS.PHASECHK.TRANS64.TRYWAIT P1, [R3+URZ+0x16840], R0 ;  /* 0x01684000030075a7 */ /* 0x000ea4000802017f */
[----:B--2---:R-:W-:Y:S05]  /*140a0*/  @!P1 BRA `(.L_x_1098) ;  /* 0x0000003800e49947 */ /* 0x004fea0003800000 */
.L_x_1215:
[----:B------:R-:W-:Y:S05]  /*140b0*/  @!P0 BRA `(.L_x_1099) ;  /* 0x0000000000048947 */ /* 0x000fea0003800000 */
[----:B------:R-:W-:Y:S01]  /*140c0*/  BPT.TRAP 0x1 ;  /* 0x000000040000795c */ /* 0x000fe20000300000 */
.L_x_1099:
[----:B------:R-:W3:Y:S02]  /*140d0*/  SYNCS.PHASECHK.TRANS64.TRYWAIT P1, [R5+URZ+0x16860], R4 ;  /* 0x01686004050075a7 */ /* 0x000ee4000802017f */
[----:B---3--:R-:W-:Y:S05]  /*140e0*/  @!P1 BRA `(.L_x_1100) ;  /* 0x0000003800e89947 */ /* 0x008fea0003800000 */
.L_x_1216:
[----:B------:R-:W-:Y:S05]  /*140f0*/  @!P0 BRA `(.L_x_1101) ;  /* 0x0000000000048947 */ /* 0x000fea0003800000 */
[----:B------:R-:W-:Y:S01]  /*14100*/  BPT.TRAP 0x1 ;  /* 0x000000040000795c */ /* 0x000fe20000300000 */
.L_x_1101:
[----:B----4-:R4:W0:Y:S02]  /*14110*/  SYNCS.PHASECHK.TRANS64.TRYWAIT P0, [R3+URZ+0x16860], R0 ;  /* 0x01686000030075a7 */ /* 0x010824000800017f */
[----:B0-----:R-:W-:Y:S05]  /*14120*/  @!P0 NANOSLEEP.SYNCS 0x989680 ;  /* 0x009896800000895d */ /* 0x001fea0003900000 */
[----:B------:R-:W0:Y:S02]  /*14130*/  @!P0 SYNCS.PHASECHK.TRANS64 P0, [R3+URZ+0x16860], R0 ;  /* 0x01686000030085a7 */ /* 0x000e24000800007f */
[----:B0-----:R-:W-:Y:S05]  /*14140*/  @!P0 BRA `(.L_x_1101) ;  /* 0xfffffffc00f08947 */ /* 0x001fea000383ffff */
.L_x_961:
[----:B------:R-:W-:Y:S05]  /*14150*/  BSYNC B6 ;  /* 0x0000000000067941 */ /* 0x000fea0003800000 */
.L_x_958:
[----:B------:R-:W-:Y:S05]  /*14160*/  EXIT ;  /* 0x000000000000794d */ /* 0x000fea0003800000 */
.L_x_971:
[----:B0-----:R-:W-:-:S04]  /*14170*/  IMAD.U32 R3, RZ, RZ, UR43 ;  /* 0x0000002bff037e24 */ /* 0x001fc8000f8e00ff */
[----:B------:R0:W1:Y:S03]  /*14180*/  SYNCS.PHASECHK.TRANS64.TRYWAIT P0, [R3+URZ+0x16800], R0 ;  /* 0x01680000030075a7 */ /* 0x000066000800017f */
[----:B-1----:R-:W-:Y:S05]  /*14190*/  @!P0 NANOSLEEP.SYNCS 0x989680 ;  /* 0x009896800000895d */ /* 0x002fea0003900000 */
[----:B------:R-:W1:Y:S02]  /*141a0*/  @!P0 SYNCS.PHASECHK.TRANS64 P0, [R3+URZ+0x16800], R0 ;  /* 0x01680000030085a7 */ /* 0x000e64000800007f */
[----:B-1----:R-:W-:Y:S05]  /*141b0*/  @!P0 BRA `(.L_x_971) ;  /* 0xfffffffc00ec8947 */ /* 0x002fea000383ffff */
[----:B------:R-:W-:Y:S05]  /*141c0*/  BRA `(.L_x_1102) ;  /* 0xfffffed400147947 */ /* 0x000fea000383ffff */
.L_x_975:
[----:B0-----:R-:W-:-:S04]  /*141d0*/  IMAD.U32 R3, RZ, RZ, UR43 ;  /* 0x0000002bff037e24 */ /* 0x001fc8000f8e00ff */
[----:B------:R0:W2:Y:S03]  /*141e0*/  SYNCS.PHASECHK.TRANS64.TRYWAIT P1, [R3+URZ+0x16830], R0 ;  /* 0x01683000030075a7 */ /* 0x0000a6000802017f */
[----:B--2---:R-:W-:Y:S05]  /*141f0*/  @!P1 NANOSLEEP.SYNCS 0x989680 ;  /* 0x009896800000995d */ /* 0x004fea0003900000 */
[----:B------:R-:W2:Y:S02]  /*14200*/  @!P1 SYNCS.PHASECHK.TRANS64 P1, [R3+URZ+0x16830], R0 ;  /* 0x01683000030095a7 */ /* 0x000ea4000802007f */
[----:B--2---:R-:W-:Y:S05]  /*14210*/  @!P1 BRA `(.L_x_975) ;  /* 0xfffffffc00ec9947 */ /* 0x004fea000383ffff */
[----:B------:R-:W-:Y:S05]  /*14220*/  BRA `(.L_x_974) ;  /* 0xfffffed400307947 */ /* 0x000fea000383ffff */
.L_x_992:
[----:B-1----:R-:W-:-:S04]  /*14230*/  IMAD.U32 R11, RZ, RZ, UR7 ;  /* 0x00000007ff0b7e24 */ /* 0x002fc8000f8e00ff */
[----:B------:R1:W2:Y:S03]  /*14240*/  SYNCS.PHASECHK.TRANS64.TRYWAIT P1, [R11+URZ+0x16830], R10 ;  /* 0x0168300a0b0075a7 */ /* 0x0002a6000802017f */
[----:B--2---:R-:W-:Y:S05]  /*14250*/  @!P1 NANOSLEEP.SYNCS 0x989680 ;  /* 0x009896800000995d */ /* 0x004fea0003900000 */
[----:B------:R-:W2:Y:S02]  /*14260*/  @!P1 SYNCS.PHASECHK.TRANS64 P1, [R11+URZ+0x16830], R10 ;  /* 0x0168300a0b0095a7 */ /* 0x000ea4000802007f */
[----:B--2---:R-:W-:Y:S05]  /*14270*/  @!P1 BRA `(.L_x_992) ;  /* 0xfffffffc00ec9947 */ /* 0x004fea000383ffff */
[----:B------:R-:W-:Y:S05]  /*14280*/  BRA `(.L_x_989) ;  /* 0xffffff1000447947 */ /* 0x000fea000383ffff */
.L_x_996:
[----:B-1----:R-:W-:-:S04]  /*14290*/  IMAD.U32 R11, RZ, RZ, UR10 ;  /* 0x0000000aff0b7e24 */ /* 0x002fc8000f8e00ff */
[----:B------:R1:W2:Y:S03]  /*142a0*/  SYNCS.PHASECHK.TRANS64.TRYWAIT P1, [R11+URZ+0x16850], R10 ;  /* 0x0168500a0b0075a7 */ /* 0x0002a6000802017f */
[----:B--2---:R-:W-:Y:S05]  /*142b0*/  @!P1 NANOSLEEP.SYNCS 0x989680 ;  /* 0x009896800000995d */ /* 0x004fea0003900000 */
[----:B------:R-:W2:Y:S02]  /*142c0*/  @!P1 SYNCS.PHASECHK.TRANS64 P1, [R11+URZ+0x16850], R10 ;  /* 0x0168500a0b0095a7 */ /* 0x000ea4000802007f */
[----:B--2---:R-:W-:Y:S05]  /*142d0*/  @!P1 BRA `(.L_x_996) ;  /* 0xfffffffc00ec9947 */ /* 0x004fea000383ffff */
[----:B------:R-:W-:Y:S05]  /*142e0*/  BRA `(.L_x_993) ;  /* 0xffffff1000c87947 */ /* 0x000fea000383ffff */
.L_x_1015:
[----:B-1----:R-:W-:-:S04]  /*142f0*/  IMAD.U32 R11, RZ, RZ, UR7 ;  /* 0x00000007ff0b7e24 */ /* 0x002fc8000f8e00ff */
[----:B------:R1:W2:Y:S03]  /*14300*/  SYNCS.PHASECHK.TRANS64.TRYWAIT P1, [R11+URZ+0x16830], R10 ;  /* 0x0168300a0b0075a7 */ /* 0x0002a6000802017f */
[----:B--2---:R-:W-:Y:S05]  /*14310*/  @!P1 NANOSLEEP.SYNCS 0x989680 ;  /* 0x009896800000995d */ /* 0x004fea0003900000 */
[----:B------:R-:W2:Y:S02]  /*14320*/  @!P1 SYNCS.PHASECHK.TRANS64 P1, [R11+URZ+0x16830], R10 ;  /* 0x0168300a0b0095a7 */ /* 0x000ea4000802007f */
[----:B--2---:R-:W-:Y:S05]  /*14330*/  @!P1 BRA `(.L_x_1015) ;  /* 0xfffffffc00ec9947 */ /* 0x004fea000383ffff */
[----:B------:R-:W-:Y:S05]  /*14340*/  BRA `(.L_x_1012) ;  /* 0xffffff4800547947 */ /* 0x000fea000383ffff */
.L_x_1019:
[----:B-1----:R-:W-:-:S04]  /*14350*/  IMAD.U32 R11, RZ, RZ, UR10 ;  /* 0x0000000aff0b7e24 */ /* 0x002fc8000f8e00ff */
[----:B------:R1:W2:Y:S03]  /*14360*/  SYNCS.PHASECHK.TRANS64.TRYWAIT P1, [R11+URZ+0x16850], R10 ;  /* 0x0168500a0b0075a7 */ /* 0x0002a6000802017f */
[----:B--2---:R-:W-:Y:S05]  /*14370*/  @!P1 NANOSLEEP.SYNCS 0x989680 ;  /* 0x009896800000995d */ /* 0x004fea0003900000 */
[----:B------:R-:W2:Y:S02]  /*14380*/  @!P1 SYNCS.PHASECHK.TRANS64 P1, [R11+URZ+0x16850], R10 ;  /* 0x0168500a0b0095a7 */ /* 0x000ea4000802007f */
[----:B--2---:R-:W-:Y:S05]  /*14390*/  @!P1 BRA `(.L_x_1019) ;  /* 0xfffffffc00ec9947 */ /* 0x004fea000383ffff */
[----:B------:R-:W-:Y:S05]  /*143a0*/  BRA `(.L_x_1016) ;  /* 0xffffff4800d87947 */ /* 0x000fea000383ffff */
.L_x_1027:
[----:B-1----:R-:W-:-:S04]  /*143b0*/  IMAD.U32 R12, RZ, RZ, UR10 ;  /* 0x0000000aff0c7e24 */ /* 0x002fc8000f8e00ff */
[----:B------:R1:W2:Y:S03]  /*143c0*/  SYNCS.PHASECHK.TRANS64.TRYWAIT P1, [R12+URZ+0x16830], R11 ;  /* 0x0168300b0c0075a7 */ /* 0x0002a6000802017f */
[----:B--2---:R-:W-:Y:S05]  /*143d0*/  @!P1 NANOSLEEP.SYNCS 0x989680 ;  /* 0x009896800000995d */ /* 0x004fea0003900000 */
[----:B------:R-:W2:Y:S02]  /*143e0*/  @!P1 SYNCS.PHASECHK.TRANS64 P1, [R12+URZ+0x16830], R11 ;  /* 0x0168300b0c0095a7 */ /* 0x000ea4000802007f */
[----:B--2---:R-:W-:Y:S05]  /*143f0*/  @!P1 BRA `(.L_x_1027) ;  /* 0xfffffffc00ec9947 */ /* 0x004fea000383ffff */
[----:B------:R-:W-:Y:S05]  /*14400*/  BRA `(.L_x_1024) ;  /* 0xffffff6c00947947 */ /* 0x000fea000383ffff */
.L_x_1031:
[----:B-1----:R-:W-:-:S04]  /*14410*/  IMAD.U32 R12, RZ, RZ, UR10 ;  /* 0x0000000aff0c7e24 */ /* 0x002fc8000f8e00ff */
[----:B------:R1:W2:Y:S03]  /*14420*/  SYNCS.PHASECHK.TRANS64.TRYWAIT P1, [R12+URZ+0x16850], R11 ;  /* 0x0168500b0c0075a7 */ /* 0x0002a6000802017f */
[----:B--2---:R-:W-:Y:S05]  /*14430*/  @!P1 NANOSLEEP.SYNCS 0x989680 ;  /* 0x009896800000995d */ /* 0x004fea0003900000 */
[----:B------:R-:W2:Y:S02]  /*14440*/  @!P1 SYNCS.PHASECHK.TRANS64 P1, [R12+URZ+0x16850], R11 ;  /* 0x0168500b0c0095a7 */ /* 0x000ea4000802007f */
[----:B--2---:R-:W-:Y:S05]  /*14450*/  @!P1 BRA `(.L_x_1031) ;  /* 0xfffffffc00ec9947 */ /* 0x004fea000383ffff */
[----:B------:R-:W-:Y:S05]  /*14460*/  BRA `(.L_x_1028) ;  /* 0xffffff7000087947 */ /* 0x000fea000383ffff */
.L_x_1046:
[----:B-1----:R-:W-:-:S04]  /*14470*/  IMAD.U32 R5, RZ, RZ, UR8 ;  /* 0x00000008ff057e24 */ /* 0x002fc8000f8e00ff */
[----:B------:R1:W3:Y:S03]  /*14480*/  SYNCS.PHASECHK.TRANS64.TRYWAIT P1, [R5+URZ+0x16850], R0 ;  /* 0x01685000050075a7 */ /* 0x0002e6000802017f */
[----:B---3--:R-:W-:Y:S05]  /*14490*/  @!P1 NANOSLEEP.SYNCS 0x989680 ;  /* 0x009896800000995d */ /* 0x008fea0003900000 */
[----:B------:R-:W3:Y:S02]  /*144a0*/  @!P1 SYNCS.PHASECHK.TRANS64 P1, [R5+URZ+0x16850], R0 ;  /* 0x01685000050095a7 */ /* 0x000ee4000802007f */
[----:B---3--:R-:W-:Y:S05]  /*144b0*/  @!P1 BRA `(.L_x_1046) ;  /* 0xfffffffc00ec9947 */ /* 0x008fea000383ffff */
[----:B------:R-:W-:Y:S05]  /*144c0*/  BRA `(.L_x_1045) ;  /* 0xffffffa000a47947 */ /* 0x000fea000383ffff */
.L_x_1064:
[----:B------:R-:W-:Y:S02]  /*144d0*/  IMAD.MOV.U32 R13, RZ, RZ, R17 ;  /* 0x000000ffff0d7224 */ /* 0x000fe400078e0011 */
[----:B------:R-:W-:Y:S02]  /*144e0*/  IMAD.MOV.U32 R12, RZ, RZ, RZ ;  /* 0x000000ffff0c7224 */ /* 0x000fe400078e00ff */
[----:B------:R-:W-:Y:S02]  /*144f0*/  IMAD.MOV.U32 R11, RZ, RZ, 0x1f ;  /* 0x0000001fff0b7424 */ /* 0x000fe400078e00ff */
[----:B------:R-:W-:-:S07]  /*14500*/  IMAD.MOV.U32 R15, RZ, RZ, -0x1 ;  /* 0xffffffffff0f7424 */ /* 0x000fce00078e00ff */
[----:B0----5:R-:W-:Y:S05]  /*14510*/  WARPSYNC.COLLECTIVE R15, `(.L_x_1103) ;  /* 0x000000000f087348 */ /* 0x021fea0003c00000 */
[----:B------:R1:W2:Y:S02]  /*14520*/  SHFL.IDX P6, R14, R13, R12, R11 ;  /* 0x0000000c0d0e7389 */ /* 0x0002a400000c000b */
[----:B012--5:R-:W-:Y:S01]  /*14530*/  ENDCOLLECTIVE ;  /* 0x000000000000791b */ /* 0x027fe20003800000 */
.L_x_1103:
[----:B------:R-:W-:Y:S05]  /*14540*/  BRA `(.L_x_1104) ;  /* 0xffffffcc00207947 */ /* 0x000fea000383ffff */
.L_x_1066:
[----:B0-----:R-:W-:-:S04]  /*14550*/  IMAD.U32 R2, RZ, RZ, UR48 ;  /* 0x00000030ff027e24 */ /* 0x001fc8000f8e00ff */
[----:B------:R0:W1:Y:S03]  /*14560*/  SYNCS.PHASECHK.TRANS64.TRYWAIT P0, [R2+URZ+0x16840], R9 ;  /* 0x01684009020075a7 */ /* 0x000066000800017f */
[----:B-1----:R-:W-:Y:S05]  /*14570*/  @!P0 NANOSLEEP.SYNCS 0x989680 ;  /* 0x009896800000895d */ /* 0x002fea0003900000 */
[----:B------:R-:W1:Y:S02]  /*14580*/  @!P0 SYNCS.PHASECHK.TRANS64 P0, [R2+URZ+0x16840], R9 ;  /* 0x01684009020085a7 */ /* 0x000e64000800007f */
[----:B-1----:R-:W-:Y:S05]  /*14590*/  @!P0 BRA `(.L_x_1066) ;  /* 0xfffffffc00ec8947 */ /* 0x002fea000383ffff */
[----:B------:R-:W-:Y:S05]  /*145a0*/  BRA `(.L_x_1105) ;  /* 0xffffffcc00a87947 */ /* 0x000fea000383ffff */
.L_x_1067:
[----:B------:R-:W-:Y:S01]  /*145b0*/  BSSY B0, `(.L_x_1106) ;  /* 0x0000008000007945 */ /* 0x000fe20003800000 */
[----:B------:R-:W-:Y:S02]  /*145c0*/  IMAD.MOV.U32 R13, RZ, RZ, R4 ;  /* 0x000000ffff0d7224 */ /* 0x000fe400078e0004 */
[----:B------:R-:W-:Y:S02]  /*145d0*/  IMAD.MOV.U32 R12, RZ, RZ, RZ ;  /* 0x000000ffff0c7224 */ /* 0x000fe400078e00ff */
[----:B------:R-:W-:Y:S02]  /*145e0*/  IMAD.MOV.U32 R11, RZ, RZ, 0x181f ;  /* 0x0000181fff0b7424 */ /* 0x000fe400078e00ff */
[----:B------:R-:W-:-:S07]  /*145f0*/  IMAD.MOV.U32 R15, RZ, RZ, -0x1 ;  /* 0xffffffffff0f7424 */ /* 0x000fce00078e00ff */
[----:B------:R-:W-:Y:S05]  /*14600*/  WARPSYNC.COLLECTIVE R15, `(.L_x_1107) ;  /* 0x000000000f087348 */ /* 0x000fea0003c00000 */
[----:B------:R0:W1:Y:S02]  /*14610*/  SHFL.IDX P6, R14, R13, R12, R11 ;  /* 0x0000000c0d0e7389 */ /* 0x00006400000c000b */
[----:B01----:R-:W-:Y:S01]  /*14620*/  ENDCOLLECTIVE ;  /* 0x000000000000791b */ /* 0x003fe20003800000 */
.L_x_1107:
[----:B------:R-:W-:Y:S05]  /*14630*/  BSYNC B0 ;  /* 0x0000000000007941 */ /* 0x000fea0003800000 */
.L_x_1106:
[----:B------:R-:W-:Y:S01]  /*14640*/  IMAD.MOV.U32 R13, RZ, RZ, R0 ;  /* 0x000000ffff0d7224 */ /* 0x000fe200078e0000 */
[----:B------:R-:W-:Y:S01]  /*14650*/  @P0 LEA R9, R23, UR48, 0x1 ;  /* 0x0000003017090c11 */ /* 0x000fe2000f8e08ff */
[----:B------:R-:W-:Y:S02]  /*14660*/  IMAD.MOV.U32 R12, RZ, RZ, RZ ;  /* 0x000000ffff0c7224 */ /* 0x000fe400078e00ff */
[----:B------:R-:W-:Y:S02]  /*14670*/  IMAD.MOV.U32 R11, RZ, RZ, 0x181f ;  /* 0x0000181fff0b7424 */ /* 0x000fe400078e00ff */
[----:B------:R-:W-:Y:S02]  /*14680*/  IMAD.MOV.U32 R15, RZ, RZ, -0x1 ;  /* 0xffffffffff0f7424 */ /* 0x000fe400078e00ff */
[----:B------:R-:W-:-:S07]  /*14690*/  IMAD.MOV.U32 R2, RZ, RZ, R14 ;  /* 0x000000ffff027224 */ /* 0x000fce00078e000e */
[----:B------:R-:W-:Y:S05]  /*146a0*/  WARPSYNC.COLLECTIVE R15, `(.L_x_1108) ;  /* 0x000000000f087348 */ /* 0x000fea0003c00000 */
[----:B------:R0:W1:Y:S02]  /*146b0*/  SHFL.IDX P6, R14, R13, R12, R11 ;  /* 0x0000000c0d0e7389 */ /* 0x00006400000c000b */
[----:B01----:R-:W-:Y:S01]  /*146c0*/  ENDCOLLECTIVE ;  /* 0x000000000000791b */ /* 0x003fe20003800000 */
.L_x_1108:
[----:B------:R-:W-:Y:S02]  /*146d0*/  IMAD.MOV.U32 R13, RZ, RZ, R4 ;  /* 0x000000ffff0d7224 */ /* 0x000fe400078e0004 */
[----:B------:R-:W-:Y:S01]  /*146e0*/  IMAD.MOV.U32 R12, RZ, RZ, 0x1 ;  /* 0x00000001ff0c7424 */ /* 0x000fe200078e00ff */
[----:B------:R-:W-:-:S05]  /*146f0*/  @P0 LEA R14, P1, R17, R14, 0x1 ;  /* 0x0000000e110e0211 */ /* 0x000fca00078208ff */
[----:B------:R-:W-:Y:S01]  /*14700*/  @P0 IMAD.X R3, RZ, RZ, R2, P1 ;  /* 0x000000ffff030224 */ /* 0x000fe200008e0602 */
[----:B------:R-:W-:Y:S01]  /*14710*/  ISETP.GE.AND P1, PT, R5, 0x21, PT ;  /* 0x000000210500780c */ /* 0x000fe20003f26270 */
[----:B------:R-:W-:-:S12]  /*14720*/  @P0 IMAD.MOV.U32 R2, RZ, RZ, R14 ;  /* 0x000000ffff020224 */ /* 0x000fd800078e000e */
[----:B------:R-:W-:Y:S05]  /*14730*/  WARPSYNC.COLLECTIVE R15, `(.L_x_1109) ;  /* 0x000000000f087348 */ /* 0x000fea0003c00000 */
[----:B------:R0:W1:Y:S02]  /*14740*/  SHFL.IDX P6, R14, R13, R12, R11 ;  /* 0x0000000c0d0e7389 */ /* 0x00006400000c000b */
[----:B01----:R-:W-:Y:S01]  /*14750*/  ENDCOLLECTIVE ;  /* 0x000000000000791b */ /* 0x003fe20003800000 */
.L_x_1109:
[----:B------:R-:W-:Y:S01]  /*14760*/  @!PT LDS RZ, [RZ] ;  /* 0x00000000fffff984 */ /* 0x000fe20000000800 */
[----:B------:R-:W-:Y:S01]  /*14770*/  @!PT LDS RZ, [RZ] ;  /* 0x00000000fffff984 */ /* 0x000fe20000000800 */
[----:B------:R-:W-:Y:S01]  /*14780*/  @!PT LDS RZ, [RZ] ;  /* 0x00000000fffff984 */ /* 0x000fe20000000800 */
[----:B------:R0:W-:Y:S01]  /*14790*/  @P0 LDGSTS.E.BYPASS.LTC128B.128 [R9+0xe400], desc[UR36][R2.64], !P3 ;  /* 0x0e40000002090fae */ /* 0x0001e2000d901d64 */
[----:B------:R-:W-:Y:S01]  /*147a0*/  ISETP.GE.AND P0, PT, R5, 0x11, PT ;  /* 0x000000110500780c */ /* 0x000fe20003f06270 */
[----:B------:R-:W-:Y:S01]  /*147b0*/  IMAD.MOV.U32 R13, RZ, RZ, R0 ;  /* 0x000000ffff0d7224 */ /* 0x000fe200078e0000 */
[----:B0-----:R-:W-:-:S11]  /*147c0*/  @P1 LEA R9, R23, UR48, 0x1 ;  /* 0x0000003017091c11 */ /* 0x001fd6000f8e08ff */
[----:B------:R-:W-:Y:S01]  /*147d0*/  @P0 LEA R21, R23, UR48, 0x1 ;  /* 0x0000003017150c11 */ /* 0x000fe2000f8e08ff */
[----:B------:R-:W-:-:S07]  /*147e0*/  IMAD.MOV.U32 R7, RZ, RZ, R14 ;  /* 0x000000ffff077224 */ /* 0x000fce00078e000e */
[----:B------:R-:W-:Y:S05]  /*147f0*/  WARPSYNC.COLLECTIVE R15, `(.L_x_1110) ;  /* 0x000000000f087348 */ /* 0x000fea0003c00000 */
[----:B------:R0:W1:Y:S02]  /*14800*/  SHFL.IDX P6, R14, R13, R12, R11 ;  /* 0x0000000c0d0e7389 */ /* 0x00006400000c000b */
[----:B01----:R-:W-:Y:S01]  /*14810*/  ENDCOLLECTIVE ;  /* 0x000000000000791b */ /* 0x003fe20003800000 */
.L_x_1110:
[----:B------:R-:W-:Y:S02]  /*14820*/  IMAD.MOV.U32 R13, RZ, RZ, R4 ;  /* 0x000000ffff0d7224 */ /* 0x000fe400078e0004 */
[----:B------:R-:W-:Y:S01]  /*14830*/  IMAD.MOV.U32 R12, RZ, RZ, 0x2 ;  /* 0x00000002ff0c7424 */ /* 0x000fe200078e00ff */
[----:B------:R-:W-:-:S13]  /*14840*/  @P0 LEA R2, P2, R17, R14, 0x1 ;  /* 0x0000000e11020211 */ /* 0x000fda00078408ff */
[----:B------:R-:W-:Y:S05]  /*14850*/  WARPSYNC.COLLECTIVE R15, `(.L_x_1111) ;  /* 0x000000000f087348 */ /* 0x000fea0003c00000 */
[----:B------:R0:W1:Y:S02]  /*14860*/  SHFL.IDX P6, R14, R13, R12, R11 ;  /* 0x0000000c0d0e7389 */ /* 0x00006400000c000b */
[----:B01----:R-:W-:Y:S01]  /*14870*/  ENDCOLLECTIVE ;  /* 0x000000000000791b */ /* 0x003fe20003800000 */
.L_x_1111:
        /* <DEDUP_REMOVED lines=10> */
.L_x_1112:
[----:B------:R-:W-:Y:S02]  /*14920*/  IMAD.MOV.U32 R13, RZ, RZ, R4 ;  /* 0x000000ffff0d7224 */ /* 0x000fe400078e0004 */
[----:B------:R-:W-:Y:S02]  /*14930*/  IMAD.MOV.U32 R12, RZ, RZ, 0x3 ;  /* 0x00000003ff0c7424 */ /* 0x000fe400078e00ff */
[----:B------:R-:W-:-:S07]  /*14940*/  IMAD.MOV.U32 R8, RZ, RZ, R14 ;  /* 0x000000ffff087224 */ /* 0x000fce00078e000e */
[----:B------:R-:W-:Y:S05]  /*14950*/  WARPSYNC.COLLECTIVE R15, `(.L_x_1113) ;  /* 0x000000000f087348 */ /* 0x000fea0003c00000 */
[----:B------:R0:W1:Y:S02]  /*14960*/  SHFL.IDX P6, R14, R13, R12, R11 ;  /* 0x0000000c0d0e7389 */ /* 0x00006400000c000b */
[----:B01----:R-:W-:Y:S01]  /*14970*/  ENDCOLLECTIVE ;  /* 0x000000000000791b */ /* 0x003fe20003800000 */
.L_x_1113:
[----:B------:R-:W-:-:S05]  /*14980*/  @P1 LEA R2, P0, R17, R8, 0x1 ;  /* 0x0000000811021211 */ /* 0x000fca00078008ff */
[----:B------:R-:W-:Y:S01]  /*14990*/  @P1 IMAD.X R3, RZ, RZ, R6, P0 ;  /* 0x000000ffff031224 */ /* 0x000fe200000e0606 */
[----:B------:R-:W-:-:S04]  /*149a0*/  ISETP.GE.AND P0, PT, R5, 0x31, PT ;  /* 0x000000310500780c */ /* 0x000fc80003f06270 */
[----:B------:R-:W-:Y:S01]  /*149b0*/  @!PT LDS RZ, [RZ] ;  /* 0x00000000fffff984 */ /* 0x000fe20000000800 */
[----:B------:R-:W-:Y:S01]  /*149c0*/  @!PT LDS RZ, [RZ] ;  /* 0x00000000fffff984 */ /* 0x000fe20000000800 */
[----:B------:R-:W-:Y:S01]  /*149d0*/  @!PT LDS RZ, [RZ] ;  /* 0x00000000fffff984 */ /* 0x000fe20000000800 */
[----:B------:R0:W-:Y:S01]  /*149e0*/  @P1 LDGSTS.E.BYPASS.LTC128B.128 [R9+0xf400], desc[UR36][R2.64], !P3 ;  /* 0x0f40000002091fae */ /* 0x0001e2000d901d64 */
[----:B------:R-:W-:Y:S01]  /*149f0*/  IMAD.MOV.U32 R13, RZ, RZ, R0 ;  /* 0x000000ffff0d7224 */ /* 0x000fe200078e0000 */
[----:B------:R-:W-:-:S07]  /*14a00*/  ISETP.GE.AND P1, PT, R5, 0x41, PT ;  /* 0x000000410500780c */ /* 0x000fce0003f26270 */
[----:B------:R-:W-:Y:S01]  /*14a10*/  @P0 LEA R21, R23, UR48, 0x1 ;  /* 0x0000003017150c11 */ /* 0x000fe2000f8e08ff */
[----:B------:R-:W-:-:S07]  /*14a20*/  IMAD.MOV.U32 R7, RZ, RZ, R14 ;  /* 0x000000ffff077224 */ /* 0x000fce00078e000e */
[----:B0-----:R-:W-:Y:S05]  /*14a30*/  WARPSYNC.COLLECTIVE R15, `(.L_x_1114) ;  /* 0x000000000f087348 */ /* 0x001fea0003c00000 */
[----:B------:R1:W2:Y:S02]  /*14a40*/  SHFL.IDX P6, R14, R13, R12, R11 ;  /* 0x0000000c0d0e7389 */ /* 0x0002a400000c000b */
[----:B012---:R-:W-:Y:S01]  /*14a50*/  ENDCOLLECTIVE ;  /* 0x000000000000791b */ /* 0x007fe20003800000 */
.L_x_1114:
[----:B------:R-:W-:Y:S01]  /*14a60*/  @P1 LEA R9, R23, UR48, 0x1 ;  /* 0x0000003017091c11 */ /* 0x000fe2000f8e08ff */
[----:B------:R-:W-:Y:S02]  /*14a70*/  IMAD.MOV.U32 R13, RZ, RZ, R4 ;  /* 0x000000ffff0d7224 */ /* 0x000fe400078e0004 */
[----:B------:R-:W-:Y:S01]  /*14a80*/  IMAD.MOV.U32 R12, RZ, RZ, 0x4 ;  /* 0x00000004ff0c7424 */ /* 0x000fe200078e00ff */
[----:B------:R-:W-:-:S13]  /*14a90*/  @P0 LEA R2, P2, R17, R14, 0x1 ;  /* 0x0000000e11020211 */ /* 0x000fda00078408ff */
[----:B------:R-:W-:Y:S05]  /*14aa0*/  WARPSYNC.COLLECTIVE R15, `(.L_x_1115) ;  /* 0x000000000f087348 */ /* 0x000fea0003c00000 */
[----:B------:R0:W1:Y:S02]  /*14ab0*/  SHFL.IDX P6, R14, R13, R12, R11 ;  /* 0x0000000c0d0e7389 */ /* 0x00006400000c000b */
[----:B01----:R-:W-:Y:S01]  /*14ac0*/  ENDCOLLECTIVE ;  /* 0x000000000000791b */ /* 0x003fe20003800000 */
.L_x_1115:
        /* <DEDUP_REMOVED lines=10> */
.L_x_1116:
[----:B------:R-:W-:Y:S02]  /*14b70*/  IMAD.MOV.U32 R13, RZ, RZ, R4 ;  /* 0x000000ffff0d7224 */ /* 0x000fe400078e0004 */
[----:B------:R-:W-:Y:S02]  /*14b80*/  IMAD.MOV.U32 R12, RZ, RZ, 0x5 ;  /* 0x00000005ff0c7424 */ /* 0x000fe400078e00ff */
[----:B------:R-:W-:-:S07]  /*14b90*/  IMAD.MOV.U32 R8, RZ, RZ, R14 ;  /* 0x000000ffff087224 */ /* 0x000fce00078e000e */
[----:B------:R-:W-:Y:S05]  /*14ba0*/  WARPSYNC.COLLECTIVE R15, `(.L_x_1117) ;  /* 0x000000000f087348 */ /* 0x000fea0003c00000 */
[----:B------:R0:W1:Y:S02]  /*14bb0*/  SHFL.IDX P6, R14, R13, R12, R11 ;  /* 0x0000000c0d0e7389 */ /* 0x00006400000c000b */
[----:B01----:R-:W-:Y:S01]  /*14bc0*/  ENDCOLLECTIVE ;  /* 0x000000000000791b */ /* 0x003fe20003800000 */
.L_x_1117:
        /* <DEDUP_REMOVED lines=8> */
[----:B------:R-:W-:Y:S01]  /*14c50*/  ISETP.GE.AND P1, PT, R5, 0x61, PT ;  /* 0x000000610500780c */ /* 0x000fe20003f26270 */
[----:B------:R-:W-:-:S12]  /*14c60*/  IMAD.MOV.U32 R7, RZ, RZ, R14 ;  /* 0x000000ffff077224 */ /* 0x000fd800078e000e */
[----:B0-----:R-:W-:Y:S05]  /*14c70*/  WARPSYNC.COLLECTIVE R15, `(.L_x_1118) ;  /* 0x000000000f087348 */ /* 0x001fea0003c00000 */
[----:B------:R1:W2:Y:S02]  /*14c80*/  SHFL.IDX P6, R14, R13, R12, R11 ;  /* 0x0000000c0d0e7389 */ /* 0x0002a400000c000b */
[----:B012---:R-:W-:Y:S01]  /*14c90*/  ENDCOLLECTIVE ;  /* 0x000000000000791b */ /* 0x007fe20003800000 */
.L_x_1118:
[----:B------:R-:W-:Y:S01]  /*14ca0*/  @P1 LEA R9, R23, UR48, 0x1 ;  /* 0x0000003017091c11 */ /* 0x000fe2000f8e08ff */
[----:B------:R-:W-:Y:S02]  /*14cb0*/  IMAD.MOV.U32 R13, RZ, RZ, R4 ;  /* 0x000000ffff0d7224 */ /* 0x000fe400078e0004 */
[----:B------:R-:W-:Y:S01]  /*14cc0*/  IMAD.MOV.U32 R12, RZ, RZ, 0x6 ;  /* 0x00000006ff0c7424 */ /* 0x000fe200078e00ff */
[----:B------:R-:W-:-:S13]  /*14cd0*/  @P0 LEA R2, P2, R17, R14, 0x1 ;  /* 0x0000000e11020211 */ /* 0x000fda00078408ff */
[----:B------:R-:W-:Y:S05]  /*14ce0*/  WARPSYNC.COLLECTIVE R15, `(.L_x_1119) ;  /* 0x000000000f087348 */ /* 0x000fea0003c00000 */
[----:B------:R0:W1:Y:S02]  /*14cf0*/  SHFL.IDX P6, R14, R13, R12, R11 ;  /* 0x0000000c0d0e7389 */ /* 0x00006400000c000b */
[----:B01----:R-:W-:Y:S01]  /*14d00*/  ENDCOLLECTIVE ;  /* 0x000000000000791b */ /* 0x003fe20003800000 */
.L_x_1119:
[----:B------:R-:W-:Y:S01]  /*14d10*/  @P0 IMAD.X R3, RZ, RZ, R7, P2 ;  /* 0x000000ffff030224 */ /* 0x000fe200010e0607 */
[----:B------:R-:W-:-:S05]  /*14d20*/  @P0 LEA R7, R23, UR48, 0x1 ;  /* 0x0000003017070c11 */ /* 0x000fca000f8e08ff */
        /* <DEDUP_REMOVED lines=9> */
.L_x_1120:
[----:B------:R-:W-:Y:S02]  /*14dc0*/  IMAD.MOV.U32 R13, RZ, RZ, R4 ;  /* 0x000000ffff0d7224 */ /* 0x000fe400078e0004 */
[----:B------:R-:W-:Y:S02]  /*14dd0*/  IMAD.MOV.U32 R12, RZ, RZ, 0x7 ;  /* 0x00000007ff0c7424 */ /* 0x000fe400078e00ff */
[----:B------:R-:W-:-:S07]  /*14de0*/  IMAD.MOV.U32 R8, RZ, RZ, R14 ;  /* 0x000000ffff087224 */ /* 0x000fce00078e000e */
[----:B------:R-:W-:Y:S05]  /*14df0*/  WARPSYNC.COLLECTIVE R15, `(.L_x_1121) ;  /* 0x000000000f087348 */ /* 0x000fea0003c00000 */
[----:B------:R0:W1:Y:S02]  /*14e00*/  SHFL.IDX P6, R14, R13, R12, R11 ;  /* 0x0000000c0d0e7389 */ /* 0x00006400000c000b */
[----:B01----:R-:W-:Y:S01]  /*14e10*/  ENDCOLLECTIVE ;  /* 0x000000000000791b */ /* 0x003fe20003800000 */
.L_x_1121:
[----:B------:R-:W-:-:S05]  /*14e20*/  @P1 LEA R2, P0, R17, R8, 0x1 ;  /* 0x0000000811021211 */ /* 0x000fca00078008ff */
        /* <DEDUP_REMOVED lines=10> */
.L_x_1122:
[----:B------:R-:W-:Y:S05]  /*14ed0*/  BRA `(.L_x_1123) ;  /* 0xffffffc800b87947 */ /* 0x000fea000383ffff */
.L_x_1070:
[----:B------:R-:W-:Y:S02]  /*14ee0*/  IMAD.MOV.U32 R13, RZ, RZ, R8 ;  /* 0x000000ffff0d7224 */ /* 0x000fe400078e0008 */
[----:B------:R-:W-:Y:S02]  /*14ef0*/  IMAD.MOV.U32 R12, RZ, RZ, RZ ;  /* 0x000000ffff0c7224 */ /* 0x000fe400078e00ff */
[----:B------:R-:W-:Y:S02]  /*14f00*/  IMAD.MOV.U32 R11, RZ, RZ, 0x181f ;  /* 0x0000181fff0b7424 */ /* 0x000fe400078e00ff */
[----:B------:R-:W-:Y:S02]  /*14f10*/  IMAD.MOV.U32 R15, RZ, RZ, -0x1 ;  /* 0xffffffffff0f7424 */ /* 0x000fe400078e00ff */
[----:B------:R-:W-:-:S07]  /*14f20*/  VIADD R4, R20, UR43 ;  /* 0x0000002b14047c36 */ /* 0x000fce0008000000 */
[----:B------:R-:W-:Y:S05]  /*14f30*/  WARPSYNC.COLLECTIVE R15, `(.L_x_1124) ;  /* 0x000000000f087348 */ /* 0x000fea0003c00000 */
[----:B------:R0:W1:Y:S02]  /*14f40*/  SHFL.IDX P6, R14, R13, R12, R11 ;  /* 0x0000000c0d0e7389 */ /* 0x00006400000c000b */
[----:B01----:R-:W-:Y:S01]  /*14f50*/  ENDCOLLECTIVE ;  /* 0x000000000000791b */ /* 0x003fe20003800000 */
.L_x_1124:
[----:B------:R-:W-:Y:S02]  /*14f60*/  VIADD R10, R4, 0x10 ;  /* 0x00000010040a7836 */ /* 0x000fe40000000000 */
[----:B------:R-:W-:Y:S02]  /*14f70*/  IMAD.MOV.U32 R13, RZ, RZ, R7 ;  /* 0x000000ffff0d7224 */ /* 0x000fe400078e0007 */
[----:B------:R-:W-:-:S07]  /*14f80*/  IMAD.MOV.U32 R2, RZ, RZ, R14 ;  /* 0x000000ffff027224 */ /* 0x000fce00078e000e */
[----:B------:R-:W-:Y:S05]  /*14f90*/  WARPSYNC.COLLECTIVE R15, `(.L_x_1125) ;  /* 0x000000000f087348 */ /* 0x000fea0003c00000 */
[----:B------:R0:W1:Y:S02]  /*14fa0*/  SHFL.IDX P6, R14, R13, R12, R11 ;  /* 0x0000000c0d0e7389 */ /* 0x00006400000c000b */
[----:B01----:R-:W-:Y:S01]  /*14fb0*/  ENDCOLLECTIVE ;  /* 0x000000000000791b */ /* 0x003fe20003800000 */
.L_x_1125:
[----:B------:R-:W-:Y:S02]  /*14fc0*/  ULDC UR4, c[0x0][0x288] ;  /* 0x0000a20000047ab9 */ /* 0x000fe40000000800 */
[----:B------:R-:W-:-:S05]  /*14fd0*/  IMAD R5, R9, UR4, RZ ;  /* 0x0000000409057c24 */ /* 0x000fca000f8e02ff */
[----:B------:R-:W-:Y:S01]  /*14fe0*/  ISETP.GE.AND P1, PT, R4, R5, PT ;  /* 0x000000050400720c */ /* 0x000fe20003f26270 */
[----:B------:R-:W-:Y:S02]  /*14ff0*/  IMAD.MOV.U32 R13, RZ, RZ, R8 ;  /* 0x000000ffff0d7224 */ /* 0x000fe400078e0008 */
[----:B------:R-:W-:-:S10]  /*15000*/  IMAD.MOV.U32 R12, RZ, RZ, 0x1 ;  /* 0x00000001ff0c7424 */ /* 0x000fd400078e00ff */
[----:B------:R-:W-:Y:S02]  /*15010*/  @!P1 LEA R21, R23, UR48, 0x1 ;  /* 0x0000003017159c11 */ /* 0x000fe4000f8e08ff */
[----:B------:R-:W-:-:S05]  /*15020*/  @!P1 LEA R14, P2, R17, R14, 0x1 ;  /* 0x0000000e110e9211 */ /* 0x000fca00078408ff */
[----:B------:R-:W-:Y:S02]  /*15030*/  @!P1 IMAD.X R3, RZ, RZ, R2, P2 ;  /* 0x000000ffff039224 */ /* 0x000fe400010e0602 */
[----:B------:R-:W-:-:S07]  /*15040*/  @!P1 IMAD.MOV.U32 R2, RZ, RZ, R14 ;  /* 0x000000ffff029224 */ /* 0x000fce00078e000e */
[----:B------:R-:W-:Y:S05]  /*15050*/  WARPSYNC.COLLECTIVE R15, `(.L_x_1126) ;  /* 0x000000000f087348 */ /* 0x000fea0003c00000 */
[----:B------:R0:W1:Y:S02]  /*15060*/  SHFL.IDX P6, R14, R13, R12, R11 ;  /* 0x0000000c0d0e7389 */ /* 0x00006400000c000b */
[----:B01----:R-:W-:Y:S01]  /*15070*/  ENDCOLLECTIVE ;  /* 0x000000000000791b */ /* 0x003fe20003800000 */
.L_x_1126:
[----:B------:R-:W-:Y:S01]  /*15080*/  @!PT LDS RZ, [RZ] ;  /* 0x00000000fffff984 */ /* 0x000fe20000000800 */
[----:B------:R-:W-:Y:S01]  /*15090*/  @!PT LDS RZ, [RZ] ;  /* 0x00000000fffff984 */ /* 0x000fe20000000800 */
[----:B------:R-:W-:Y:S01]  /*150a0*/  @!PT LDS RZ, [RZ] ;  /* 0x00000000fffff984 */ /* 0x000fe20000000800 */
[----:B------:R0:W-:Y:S01]  /*150b0*/  @!P1 LDGSTS.E.BYPASS.LTC128B.128 [R21+0x8400], desc[UR36][R2.64], !P0 ;  /* 0x0840000002159fae */ /* 0x0001e2000c101d64 */
[----:B------:R-:W-:Y:S01]  /*150c0*/  ISETP.GE.AND P1, PT, R10, R5, PT ;  /* 0x000000050a00720c */ /* 0x000fe20003f26270 */
[----:B------:R-:W-:-:S12]  /*150d0*/  IMAD.MOV.U32 R13, RZ, RZ, R7 ;  /* 0x000000ffff0d7224 */ /* 0x000fd800078e0007 */
[----:B0-----:R-:W-:Y:S01]  /*150e0*/  @!P1 LEA R21, R23, UR48, 0x1 ;  /* 0x0000003017159c11 */ /* 0x001fe2000f8e08ff */
[----:B------:R-:W-:-:S07]  /*150f0*/  IMAD.MOV.U32 R10, RZ, RZ, R14 ;  /* 0x000000ffff0a7224 */ /* 0x000fce00078e000e */
[----:B------:R-:W-:Y:S05]  /*15100*/  WARPSYNC.COLLECTIVE R15, `(.L_x_1127) ;  /* 0x000000000f087348 */ /* 0x000fea0003c00000 */
[----:B------:R0:W1:Y:S02]  /*15110*/  SHFL.IDX P6, R14, R13, R12, R11 ;  /* 0x0000000c0d0e7389 */ /* 0x00006400000c000b */
[----:B01----:R-:W-:Y:S01]  /*15120*/  ENDCOLLECTIVE ;  /* 0x000000000000791b */ /* 0x003fe20003800000 */
.L_x_1127:
[----:B------:R-:W-:Y:S02]  /*15130*/  IMAD.MOV.U32 R13, RZ, RZ, R8 ;  /* 0x000000ffff0d7224 */ /* 0x000fe400078e0008 */
[----:B------:R-:W-:Y:S02]  /*15140*/  IMAD.MOV.U32 R12, RZ, RZ, 0x2 ;  /* 0x00000002ff0c7424 */ /* 0x000fe400078e00ff */
[----:B------:R-:W-:-:S07]  /*15150*/  IMAD.MOV.U32 R20, RZ, RZ, R14 ;  /* 0x000000ffff147224 */ /* 0x000fce00078e000e */
[----:B------:R-:W-:Y:S05]  /*15160*/  WARPSYNC.COLLECTIVE R15, `(.L_x_1128) ;  /* 0x000000000f087348 */ /* 0x000fea0003c00000 */
[----:B------:R0:W1:Y:S02]  /*15170*/  SHFL.IDX P6, R14, R13, R12, R11 ;  /* 0x0000000c0d0e7389 */ /* 0x00006400000c000b */
[----:B01----:R-:W-:Y:S01]  /*15180*/  ENDCOLLECTIVE ;  /* 0x000000000000791b */ /* 0x003fe20003800000 */
.L_x_1128:
[----:B------:R-:W-:-:S05]  /*15190*/  @!P1 LEA R2, P2, R17, R20, 0x1 ;  /* 0x0000001411029211 */ /* 0x000fca00078408ff */
[----:B------:R-:W-:Y:S02]  /*151a0*/  @!P1 IMAD.X R3, RZ, RZ, R10, P2 ;  /* 0x000000ffff039224 */ /* 0x000fe400010e060a */
[----:B------:R-:W-:-:S03]  /*151b0*/  VIADD R10, R4, 0x20 ;  /* 0x00000020040a7836 */ /* 0x000fc60000000000 */
[----:B------:R-:W-:Y:S01]  /*151c0*/  @!PT LDS RZ, [RZ] ;  /* 0x00000000fffff984 */ /* 0x000fe20000000800 */
[----:B------:R-:W-:Y:S01]  /*151d0*/  @!PT LDS RZ, [RZ] ;  /* 0x00000000fffff984 */ /* 0x000fe20000000800 */
[----:B------:R-:W-:Y:S01]  /*151e0*/  @!PT LDS RZ, [RZ] ;  /* 0x00000000fffff984 */ /* 0x000fe20000000800 */
[----:B------:R0:W-:Y:S01]  /*151f0*/  @!P1 LDGSTS.E.BYPASS.LTC128B.128 [R21+0x8c00], desc[UR36][R2.64], !P0 ;  /* 0x08c0000002159fae */ /* 0x0001e2000c101d64 */
[----:B------:R-:W-:Y:S01]  /*15200*/  IMAD.MOV.U32 R13, RZ, RZ, R7 ;  /* 0x000000ffff0d7224 */ /* 0x000fe200078e0007 */
[----:B------:R-:W-:Y:S01]  /*15210*/  ISETP.GE.AND P1, PT, R10, R5, PT ;  /* 0x000000050a00720c */ /* 0x000fe20003f26270 */
[----:B------:R-:W-:Y:S02]  /*15220*/  VIADD R10, R4, 0x30 ;  /* 0x00000030040a7836 */ /* 0x000fe40000000000 */
[----:B------:R-:W-:-:S10]  /*15230*/  IMAD.MOV.U32 R9, RZ, RZ, R14 ;  /* 0x000000ffff097224 */ /* 0x000fd400078e000e */
[----:B0-----:R-:W-:Y:S05]  /*15240*/  WARPSYNC.COLLECTIVE R15, `(.L_x_1129) ;  /* 0x000000000f087348 */ /* 0x001fea0003c00000 */
[----:B------:R1:W2:Y:S02]  /*15250*/  SHFL.IDX P6, R14, R13, R12, R11 ;  /* 0x0000000c0d0e7389 */ /* 0x0002a400000c000b */
[----:B012---:R-:W-:Y:S01]  /*15260*/  ENDCOLLECTIVE ;  /* 0x000000000000791b */ /* 0x007fe20003800000 */
.L_x_1129:
[----:B------:R-:W-:Y:S01]  /*15270*/  @!P1 LEA R25, R23, UR48, 0x1 ;  /* 0x0000003017199c11 */ /* 0x000fe2000f8e08ff */
[----:B------:R-:W-:Y:S02]  /*15280*/  IMAD.MOV.U32 R13, RZ, RZ, R8 ;  /* 0x000000ffff0d7224 */ /* 0x000fe400078e0008 */
[----:B------:R-:W-:Y:S01]  /*15290*/  IMAD.MOV.U32 R12, RZ, RZ, 0x3 ;  /* 0x00000003ff0c7424 */ /* 0x000fe200078e00ff */
[----:B------:R-:W-:-:S13]  /*152a0*/  @!P1 LEA R2, P2, R17, R14, 0x1 ;  /* 0x0000000e11029211 */ /* 0x000fda00078408ff */
[----:B------:R-:W-:Y:S05]  /*152b0*/  WARPSYNC.COLLECTIVE R15, `(.L_x_1130) ;  /* 0x000000000f087348 */ /* 0x000fea0003c00000 */
[----:B------:R0:W1:Y:S02]  /*152c0*/  SHFL.IDX P6, R14, R13, R12, R11 ;  /* 0x0000000c0d0e7389 */ /* 0x00006400000c000b */
[----:B01----:R-:W-:Y:S01]  /*152d0*/  ENDCOLLECTIVE ;  /* 0x000000000000791b */ /* 0x003fe20003800000 */
.L_x_1130:
[----:B------:R-:W-:-:S05]  /*152e0*/  @!P1 IMAD.X R3, RZ, RZ, R9, P2 ;  /* 0x000000ffff039224 */ /* 0x000fca00010e0609 */
[----:B------:R-:W-:Y:S01]  /*152f0*/  @!PT LDS RZ, [RZ] ;  /* 0x00000000fffff984 */ /* 0x000fe20000000800 */
[----:B------:R-:W-:Y:S01]  /*15300*/  @!PT LDS RZ, [RZ] ;  /* 0x00000000fffff984 */ /* 0x000fe20000000800 */
[----:B------:R-:W-:Y:S01]  /*15310*/  @!PT LDS RZ, [RZ] ;  /* 0x00000000fffff984 */ /* 0x000fe20000000800 */
[----:B------:R0:W-:Y:S01]  /*15320*/  @!P1 LDGSTS.E.BYPASS.LTC128B.128 [R25+0x9400], desc[UR36][R2.64], !P0 ;  /* 0x0940000002199fae */ /* 0x0001e2000c101d64 */
[----:B------:R-:W-:Y:S01]  /*15330*/  ISETP.GE.AND P1, PT, R10, R5, PT ;  /* 0x000000050a00720c */ /* 0x000fe20003f26270 */
[----:B------:R-:W-:-:S12]  /*15340*/  IMAD.MOV.U32 R13, RZ, RZ, R7 ;  /* 0x000000ffff0d7224 */ /* 0x000fd800078e0007 */
[----:B------:R-:W-:Y:S01]  /*15350*/  @!P1 LEA R21, R23, UR48, 0x1 ;  /* 0x0000003017159c11 */ /* 0x000fe2000f8e08ff */
[----:B0-----:R-:W-:-:S07]  /*15360*/  IMAD.MOV.U32 R10, RZ, RZ, R14 ;  /* 0x000000ffff0a7224 */ /* 0x001fce00078e000e */
[----:B------:R-:W-:Y:S05]  /*15370*/  WARPSYNC.COLLECTIVE R15, `(.L_x_1131) ;  /* 0x000000000f087348 */ /* 0x000fea0003c00000 */
[----:B------:R0:W1:Y:S02]  /*15380*/  SHFL.IDX P6, R14, R13, R12, R11 ;  /* 0x0000000c0d0e7389 */ /* 0x00006400000c000b */
[----:B01----:R-:W-:Y:S01]  /*15390*/  ENDCOLLECTIVE ;  /* 0x000000000000791b */ /* 0x003fe20003800000 */
.L_x_1131:
[----:B------:R-:W-:Y:S02]  /*153a0*/  IMAD.MOV.U32 R13, RZ, RZ, R8 ;  /* 0x000000ffff0d7224 */ /* 0x000fe400078e0008 */
[----:B------:R-:W-:Y:S02]  /*153b0*/  IMAD.MOV.U32 R12, RZ, RZ, 0x4 ;  /* 0x00000004ff0c7424 */ /* 0x000fe400078e00ff */
[----:B------:R-:W-:-:S07]  /*153c0*/  IMAD.MOV.U32 R20, RZ, RZ, R14 ;  /* 0x000000ffff147224 */ /* 0x000fce00078e000e */
[----:B------:R-:W-:Y:S05]  /*153d0*/  WARPSYNC.COLLECTIVE R15, `(.L_x_1132) ;  /* 0x000000000f087348 */ /* 0x000fea0003c00000 */
[----:B------:R0:W1:Y:S02]  /*153e0*/  SHFL.IDX P6, R14, R13, R12, R11 ;  /* 0x0000000c0d0e7389 */ /* 0x00006400000c000b */
[----:B01----:R-:W-:Y:S01]  /*153f0*/  ENDCOLLECTIVE ;  /* 0x000000000000791b */ /* 0x003fe20003800000 */
.L_x_1132:
        /* <DEDUP_REMOVED lines=14> */
.L_x_1133:
[----:B------:R-:W-:Y:S01]  /*154e0*/  @!P1 LEA R25, R23, UR48, 0x1 ;  /* 0x0000003017199c11 */ /* 0x000fe2000f8e08ff */
[----:B------:R-:W-:Y:S02]  /*154f0*/  IMAD.MOV.U32 R13, RZ, RZ, R8 ;  /* 0x000000ffff0d7224 */ /* 0x000fe400078e0008 */
[----:B------:R-:W-:Y:S01]  /*15500*/  IMAD.MOV.U32 R12, RZ, RZ, 0x5 ;  /* 0x00000005ff0c7424 */ /* 0x000fe200078e00ff */
[----:B------:R-:W-:-:S13]  /*15510*/  @!P1 LEA R2, P2, R17, R14, 0x1 ;  /* 0x0000000e11029211 */ /* 0x000fda00078408ff */
[----:B------:R-:W-:Y:S05]  /*15520*/  WARPSYNC.COLLECTIVE R15, `(.L_x_1134) ;  /* 0x000000000f087348 */ /* 0x000fea0003c00000 */
[----:B------:R0:W1:Y:S02]  /*15530*/  SHFL.IDX P6, R14, R13, R12, R11 ;  /* 0x0000000c0d0e7389 */ /* 0x00006400000c000b */
[----:B01----:R-:W-:Y:S01]  /*15540*/  ENDCOLLECTIVE ;  /* 0x000000000000791b */ /* 0x003fe20003800000 */
.L_x_1134:
        /* <DEDUP_REMOVED lines=12> */
.L_x_1135:
[----:B------:R-:W-:Y:S02]  /*15610*/  IMAD.MOV.U32 R13, RZ, RZ, R8 ;  /* 0x000000ffff0d7224 */ /* 0x000fe400078e0008 */
[----:B------:R-:W-:Y:S02]  /*15620*/  IMAD.MOV.U32 R12, RZ, RZ, 0x6 ;  /* 0x00000006ff0c7424 */ /* 0x000fe400078e00ff */
[----:B------:R-:W-:-:S07]  /*15630*/  IMAD.MOV.U32 R20, RZ, RZ, R14 ;  /* 0x000000ffff147224 */ /* 0x000fce00078e000e */
[----:B------:R-:W-:Y:S05]  /*15640*/  WARPSYNC.COLLECTIVE R15, `(.L_x_1136) ;  /* 0x000000000f087348 */ /* 0x000fea0003c00000 */
[----:B------:R0:W1:Y:S02]  /*15650*/  SHFL.IDX P6, R14, R13, R12, R11 ;  /* 0x0000000c0d0e7389 */ /* 0x00006400000c000b */
[----:B01----:R-:W-:Y:S01]  /*15660*/  ENDCOLLECTIVE ;  /* 0x000000000000791b */ /* 0x003fe20003800000 */
.L_x_1136:
        /* <DEDUP_REMOVED lines=13> */
.L_x_1137:
[----:B------:R-:W-:Y:S01]  /*15740*/  @!P1 LEA R25, R23, UR48, 0x1 ;  /* 0x0000003017199c11 */ /* 0x000fe2000f8e08ff */
[----:B------:R-:W-:Y:S02]  /*15750*/  IMAD.MOV.U32 R13, RZ, RZ, R8 ;  /* 0x000000ffff0d7224 */ /* 0x000fe400078e0008 */
[----:B------:R-:W-:Y:S01]  /*15760*/  IMAD.MOV.U32 R12, RZ, RZ, 0x7 ;  /* 0x00000007ff0c7424 */ /* 0x000fe200078e00ff */
[----:B------:R-:W-:-:S13]  /*15770*/  @!P1 LEA R2, P2, R17, R14, 0x1 ;  /* 0x0000000e11029211 */ /* 0x000fda00078408ff */
[----:B------:R-:W-:Y:S05]  /*15780*/  WARPSYNC.COLLECTIVE R15, `(.L_x_1138) ;  /* 0x000000000f087348 */ /* 0x000fea0003c00000 */
[----:B------:R0:W1:Y:S02]  /*15790*/  SHFL.IDX P6, R14, R13, R12, R11 ;  /* 0x0000000c0d0e7389 */ /* 0x00006400000c000b */
[----:B01----:R-:W-:Y:S01]  /*157a0*/  ENDCOLLECTIVE ;  /* 0x000000000000791b */ /* 0x003fe20003800000 */
.L_x_1138:
[----:B------:R-:W-:-:S05]  /*157b0*/  @!P1 IMAD.X R3, RZ, RZ, R9, P2 ;  /* 0x000000ffff039224 */ /* 0x000fca00010e0609 */
[----:B------:R-:W-:Y:S01]  /*157c0*/  @!PT LDS RZ, [RZ] ;  /* 0x00000000fffff984 */ /* 0x000fe20000000800 */
[----:B------:R-:W-:Y:S01]  /*157d0*/  @!PT LDS RZ, [RZ] ;  /* 0x00000000fffff984 */ /* 0x000fe20000000800 */
[----:B------:R-:W-:Y:S01]  /*157e0*/  @!PT LDS RZ, [RZ] ;  /* 0x00000000fffff984 */ /* 0x000fe20000000800 */
[----:B------:R0:W-:Y:S01]  /*157f0*/  @!P1 LDGSTS.E.BYPASS.LTC128B.128 [R25+0xb400], desc[UR36][R2.64], !P0 ;  /* 0x0b40000002199fae */ /* 0x0001e2000c101d64 */
[----:B------:R-:W-:Y:S02]  /*15800*/  IMAD.MOV.U32 R13, RZ, RZ, R7 ;  /* 0x000000ffff0d7224 */ /* 0x000fe400078e0007 */
[----:B0-----:R-:W-:Y:S02]  /*15810*/  VIADD R2, R4, 0x70 ;  /* 0x0000007004027836 */ /* 0x001fe40000000000 */
[----:B------:R-:W-:-:S03]  /*15820*/  IMAD.MOV.U32 R8, RZ, RZ, R14 ;  /* 0x000000ffff087224 */ /* 0x000fc600078e000e */
[----:B------:R-:W-:-:S13]  /*15830*/  ISETP.GE.AND P1, PT, R2, R5, PT ;  /* 0x000000050200720c */ /* 0x000fda0003f26270 */
[----:B------:R-:W-:Y:S05]  /*15840*/  WARPSYNC.COLLECTIVE R15, `(.L_x_1139) ;  /* 0x000000000f087348 */ /* 0x000fea0003c00000 */
[----:B------:R0:W1:Y:S02]  /*15850*/  SHFL.IDX P6, R14, R13, R12, R11 ;  /* 0x0000000c0d0e7389 */ /* 0x00006400000c000b */
[----:B01----:R-:W-:Y:S01]  /*15860*/  ENDCOLLECTIVE ;  /* 0x000000000000791b */ /* 0x003fe20003800000 */
.L_x_1139:
[----:B------:R-:W-:Y:S01]  /*15870*/  @!P1 LEA R21, R23, UR48, 0x1 ;  /* 0x0000003017159c11 */ /* 0x000fe2000f8e08ff */
[----:B------:R-:W-:Y:S02]  /*15880*/  IMAD.MOV.U32 R13, RZ, RZ, R6 ;  /* 0x000000ffff0d7224 */ /* 0x000fe400078e0006 */
[----:B------:R-:W-:Y:S02]  /*15890*/  IMAD.MOV.U32 R12, RZ, RZ, RZ ;  /* 0x000000ffff0c7224 */ /* 0x000fe400078e00ff */
[----:B------:R-:W-:-:S07]  /*158a0*/  IMAD.MOV.U32 R10, RZ, RZ, R14 ;  /* 0x000000ffff0a7224 */ /* 0x000fce00078e000e */
[----:B------:R-:W-:Y:S05]  /*158b0*/  WARPSYNC.COLLECTIVE R15, `(.L_x_1140) ;  /* 0x000000000f087348 */ /* 0x000fea0003c00000 */
[----:B------:R0:W1:Y:S02]  /*158c0*/  SHFL.IDX P6, R14, R13, R12, R11 ;  /* 0x0000000c0d0e7389 */ /* 0x00006400000c000b */
[----:B01----:R-:W-:Y:S01]  /*158d0*/  ENDCOLLECTIVE ;  /* 0x000000000000791b */ /* 0x003fe20003800000 */
.L_x_1140:
        /* <DEDUP_REMOVED lines=14> */
.L_x_1141:
[----:B------:R-:W-:Y:S02]  /*159c0*/  IMAD.MOV.U32 R13, RZ, RZ, R6 ;  /* 0x000000ffff0d7224 */ /* 0x000fe400078e0006 */
[----:B------:R-:W-:Y:S01]  /*159d0*/  IMAD.MOV.U32 R12, RZ, RZ, 0x1 ;  /* 0x00000001ff0c7424 */ /* 0x000fe200078e00ff */
[----:B------:R-:W-:-:S13]  /*159e0*/  @!P1 LEA R2, P2, R17, R14, 0x1 ;  /* 0x0000000e11029211 */ /* 0x000fda00078408ff */
[----:B------:R-:W-:Y:S05]  /*159f0*/  WARPSYNC.COLLECTIVE R15, `(.L_x_1142) ;  /* 0x000000000f087348 */ /* 0x000fea0003c00000 */
[----:B------:R0:W1:Y:S02]  /*15a00*/  SHFL.IDX P6, R14, R13, R12, R11 ;  /* 0x0000000c0d0e7389 */ /* 0x00006400000c000b */
[----:B01----:R-:W-:Y:S01]  /*15a10*/  ENDCOLLECTIVE ;  /* 0x000000000000791b */ /* 0x003fe20003800000 */
.L_x_1142:
[----:B------:R-:W-:Y:S01]  /*15a20*/  @!P1 IMAD.X R3, RZ, RZ, R9, P2 ;  /* 0x000000ffff039224 */ /* 0x000fe200010e0609 */
[----:B------:R-:W-:-:S05]  /*15a30*/  @!P1 LEA R9, R23, UR48, 0x1 ;  /* 0x0000003017099c11 */ /* 0x000fca000f8e08ff */
        /* <DEDUP_REMOVED lines=11> */
.L_x_1143:
[----:B------:R-:W-:Y:S02]  /*15af0*/  IMAD.MOV.U32 R13, RZ, RZ, R6 ;  /* 0x000000ffff0d7224 */ /* 0x000fe400078e0006 */
[----:B------:R-:W-:Y:S02]  /*15b00*/  IMAD.MOV.U32 R12, RZ, RZ, 0x2 ;  /* 0x00000002ff0c7424 */ /* 0x000fe400078e00ff */
[----:B------:R-:W-:-:S07]  /*15b10*/  IMAD.MOV.U32 R10, RZ, RZ, R14 ;  /* 0x000000ffff0a7224 */ /* 0x000fce00078e000e */
[----:B------:R-:W-:Y:S05]  /*15b20*/  WARPSYNC.COLLECTIVE R15, `(.L_x_1144) ;  /* 0x000000000f087348 */ /* 0x000fea0003c00000 */
[----:B------:R0:W1:Y:S02]  /*15b30*/  SHFL.IDX P6, R14, R13, R12, R11 ;  /* 0x0000000c0d0e7389 */ /* 0x00006400000c000b */
[----:B01----:R-:W-:Y:S01]  /*15b40*/  ENDCOLLECTIVE ;  /* 0x000000000000791b */ /* 0x003fe20003800000 */
.L_x_1144:
[----:B------:R-:W-:-:S05]  /*15b50*/  @!P1 LEA R2, P2, R17, R10, 0x1 ;  /* 0x0000000a11029211 */ /* 0x000fca00078408ff */
[----:B------:R-:W-:-:S05]  /*15b60*/  @!P1 IMAD.X R3, RZ, RZ, R8, P2 ;  /* 0x000000ffff039224 */ /* 0x000fca00010e0608 */
[----:B------:R-:W-:Y:S01]  /*15b70*/  @!PT LDS RZ, [RZ] ;  /* 0x00000000fffff984 */ /* 0x000fe20000000800 */
[----:B------:R-:W-:Y:S01]  /*15b80*/  @!PT LDS RZ, [RZ] ;  /* 0x00000000fffff984 */ /* 0x000fe20000000800 */
[----:B------:R-:W-:Y:S01]  /*15b90*/  @!PT LDS RZ, [RZ] ;  /* 0x00000000fffff984 */ /* 0x000fe20000000800 */
[----:B------:R0:W-:Y:S01]  /*15ba0*/  @!P1 LDGSTS.E.BYPASS.LTC128B.128 [R9+0xcc00], desc[UR36][R2.64], !P0 ;  /* 0x0cc0000002099fae */ /* 0x0001e2000c101d64 */
[----:B------:R-:W-:Y:S02]  /*15bb0*/  IMAD.MOV.U32 R13, RZ, RZ, R0 ;  /* 0x000000ffff0d7224 */ /* 0x000fe400078e0000 */
[----:B------:R-:W-:-:S07]  /*15bc0*/  IMAD.MOV.U32 R7, RZ, RZ, R14 ;  /* 0x000000ffff077224 */ /* 0x000fce00078e000e */
[----:B0-----:R-:W-:Y:S05]  /*15bd0*/  WARPSYNC.COLLECTIVE R15, `(.L_x_1145) ;  /* 0x000000000f087348 */ /* 0x001fea0003c00000 */
[----:B------:R1:W2:Y:S02]  /*15be0*/  SHFL.IDX P6, R14, R13, R12, R11 ;  /* 0x0000000c0d0e7389 */ /* 0x0002a400000c000b */
[----:B012---:R-:W-:Y:S01]  /*15bf0*/  ENDCOLLECTIVE ;  /* 0x000000000000791b */ /* 0x007fe20003800000 */
.L_x_1145:
[----:B------:R-:W-:-:S05]  /*15c00*/  VIADD R2, R4, 0xa0 ;  /* 0x000000a004027836 */ /* 0x000fca0000000000 */
[----:B------:R-:W-:Y:S01]  /*15c10*/  ISETP.GE.AND P1, PT, R2, R5, PT ;  /* 0x000000050200720c */ /* 0x000fe20003f26270 */
[----:B------:R-:W-:Y:S02]  /*15c20*/  IMAD.MOV.U32 R13, RZ, RZ, R6 ;  /* 0x000000ffff0d7224 */ /* 0x000fe400078e0006 */
[----:B------:R-:W-:-:S10]  /*15c30*/  IMAD.MOV.U32 R12, RZ, RZ, 0x3 ;  /* 0x00000003ff0c7424 */ /* 0x000fd400078e00ff */
[----:B------:R-:W-:-:S13]  /*15c40*/  @!P1 LEA R2, P2, R17, R14, 0x1 ;  /* 0x0000000e11029211 */ /* 0x000fda00078408ff */
[----:B------:R-:W-:Y:S05]  /*15c50*/  WARPSYNC.COLLECTIVE R15, `(.L_x_1146) ;  /* 0x000000000f087348 */ /* 0x000fea0003c00000 */
[----:B------:R0:W1:Y:S02]  /*15c60*/  SHFL.IDX P6, R14, R13, R12, R11 ;  /* 0x0000000c0d0e7389 */ /* 0x00006400000c000b */
[----:B01----:R-:W-:Y:S01]  /*15c70*/  ENDCOLLECTIVE ;  /* 0x000000000000791b */ /* 0x003fe20003800000 */
.L_x_1146:
[----:B------:R-:W-:Y:S01]  /*15c80*/  @!P1 IMAD.X R3, RZ, RZ, R7, P2 ;  /* 0x000000ffff039224 */ /* 0x000fe200010e0607 */
[----:B------:R-:W-:-:S05]  /*15c90*/  @!P1 LEA R7, R23, UR48, 0x1 ;  /* 0x0000003017079c11 */ /* 0x000fca000f8e08ff */
        /* <DEDUP_REMOVED lines=9> */
.L_x_1147:
[----:B------:R-:W-:Y:S05]  /*15d30*/  BRA `(.L_x_1148) ;  /* 0xffffffc800687947 */ /* 0x000fea000383ffff */
.L_x_1071:
[----:B0-----:R-:W-:-:S04]  /*15d40*/  IMAD.U32 R3, RZ, RZ, UR48 ;  /* 0x00000030ff037e24 */ /* 0x001fc8000f8e00ff */
[----:B------:R0:W1:Y:S03]  /*15d50*/  SYNCS.PHASECHK.TRANS64.TRYWAIT P0, [R3+URZ+0x16820], R0 ;  /* 0x01682000030075a7 */ /* 0x000066000800017f */
[----:B-1----:R-:W-:Y:S05]  /*15d60*/  @!P0 NANOSLEEP.SYNCS 0x989680 ;  /* 0x009896800000895d */ /* 0x002fea0003900000 */
[----:B------:R-:W1:Y:S02]  /*15d70*/  @!P0 SYNCS.PHASECHK.TRANS64 P0, [R3+URZ+0x16820], R0 ;  /* 0x01682000030085a7 */ /* 0x000e64000800007f */
[----:B-1----:R-:W-:Y:S05]  /*15d80*/  @!P0 BRA `(.L_x_1071) ;  /* 0xfffffffc00ec8947 */ /* 0x002fea000383ffff */
[----:B------:R-:W-:Y:S05]  /*15d90*/  BRA `(.L_x_1149) ;  /* 0xffffffc800a07947 */ /* 0x000fea000383ffff */
.L_x_1075:
[----:B0-----:R0:W1:Y:S02]  /*15da0*/  SYNCS.PHASECHK.TRANS64.TRYWAIT P0, [R7+URZ+0x16840], R2 ;  /* 0x01684002070075a7 */ /* 0x001064000800017f */
[----:B-1----:R-:W-:Y:S05]  /*15db0*/  @!P0 NANOSLEEP.SYNCS 0x989680 ;  /* 0x009896800000895d */ /* 0x002fea0003900000 */
[----:B------:R-:W1:Y:S02]  /*15dc0*/  @!P0 SYNCS.PHASECHK.TRANS64 P0, [R7+URZ+0x16840], R2 ;  /* 0x01684002070085a7 */ /* 0x000e64000800007f */
[----:B-1----:R-:W-:Y:S05]  /*15dd0*/  @!P0 BRA `(.L_x_1075) ;  /* 0xfffffffc00f08947 */ /* 0x002fea000383ffff */
[----:B------:R-:W-:Y:S05]  /*15de0*/  BRA `(.L_x_1150) ;  /* 0xffffffcc00807947 */ /* 0x000fea000383ffff */
.L_x_1076:
        /* <DEDUP_REMOVED lines=8> */
.L_x_1152:
[----:B------:R-:W-:Y:S05]  /*15e70*/  BSYNC B1 ;  /* 0x0000000000017941 */ /* 0x000fea0003800000 */
.L_x_1151:
[----:B------:R-:W-:Y:S01]  /*15e80*/  IMAD.MOV.U32 R13, RZ, RZ, R9 ;  /* 0x000000ffff0d7224 */ /* 0x000fe200078e0009 */
[----:B------:R-:W-:Y:S01]  /*15e90*/  LEA R10, R10, UR48, 0x1 ;  /* 0x000000300a0a7c11 */ /* 0x000fe2000f8e08ff */
[----:B------:R-:W-:Y:S02]  /*15ea0*/  IMAD.MOV.U32 R12, RZ, RZ, RZ ;  /* 0x000000ffff0c7224 */ /* 0x000fe400078e00ff */
[----:B------:R-:W-:Y:S02]  /*15eb0*/  IMAD.MOV.U32 R11, RZ, RZ, 0x181f ;  /* 0x0000181fff0b7424 */ /* 0x000fe400078e00ff */
[----:B------:R-:W-:Y:S02]  /*15ec0*/  IMAD.MOV.U32 R15, RZ, RZ, -0x1 ;  /* 0xffffffffff0f7424 */ /* 0x000fe400078e00ff */
[----:B------:R-:W-:-:S07]  /*15ed0*/  IMAD.MOV.U32 R3, RZ, RZ, R14 ;  /* 0x000000ffff037224 */ /* 0x000fce00078e000e */
[----:B------:R-:W-:Y:S05]  /*15ee0*/  WARPSYNC.COLLECTIVE R15, `(.L_x_1153) ;  /* 0x000000000f087348 */ /* 0x000fea0003c00000 */
[----:B------:R0:W1:Y:S02]  /*15ef0*/  SHFL.IDX P6, R14, R13, R12, R11 ;  /* 0x0000000c0d0e7389 */ /* 0x00006400000c000b */
[----:B01----:R-:W-:Y:S01]  /*15f00*/  ENDCOLLECTIVE ;  /* 0x000000000000791b */ /* 0x003fe20003800000 */
.L_x_1153:
[----:B------:R-:W-:Y:S02]  /*15f10*/  IMAD.SHL.U32 R15, R17, 0x2, RZ ;  /* 0x00000002110f7824 */ /* 0x000fe400078e00ff */
[----:B------:R-:W-:Y:S02]  /*15f20*/  IMAD.MOV.U32 R13, RZ, RZ, R20 ;  /* 0x000000ffff0d7224 */ /* 0x000fe400078e0014 */
[----:B------:R-:W-:Y:S02]  /*15f30*/  IMAD.MOV.U32 R12, RZ, RZ, 0x1 ;  /* 0x00000001ff0c7424 */ /* 0x000fe400078e00ff */
[----:B------:R-:W-:-:S05]  /*15f40*/  IMAD.MOV.U32 R2, RZ, RZ, R14 ;  /* 0x000000ffff027224 */ /* 0x000fca00078e000e */
[----:B------:R-:W-:Y:S01]  /*15f50*/  IADD3 R2, P0, R2, R15, RZ ;  /* 0x0000000f02027210 */ /* 0x000fe20007f1e0ff */
[----:B------:R-:W-:-:S04]  /*15f60*/  IMAD.MOV.U32 R15, RZ, RZ, -0x1 ;  /* 0xffffffffff0f7424 */ /* 0x000fc800078e00ff */
[----:B------:R-:W-:-:S08]  /*15f70*/  IMAD.X R3, RZ, RZ, R3, P0 ;  /* 0x000000ffff037224 */ /* 0x000fd000000e0603 */
[----:B------:R-:W-:Y:S05]  /*15f80*/  WARPSYNC.COLLECTIVE R15, `(.L_x_1154) ;  /* 0x000000000f087348 */ /* 0x000fea0003c00000 */
[----:B------:R0:W1:Y:S02]  /*15f90*/  SHFL.IDX P6, R14, R13, R12, R11 ;  /* 0x0000000c0d0e7389 */ /* 0x00006400000c000b */
[----:B01----:R-:W-:Y:S01]  /*15fa0*/  ENDCOLLECTIVE ;  /* 0x000000000000791b */ /* 0x003fe20003800000 */
.L_x_1154:
        /* <DEDUP_REMOVED lines=9> */
.L_x_1155:
        /* <DEDUP_REMOVED lines=10> */
.L_x_1156:
        /* <DEDUP_REMOVED lines=9> */
.L_x_1157:
        /* <DEDUP_REMOVED lines=10> */
.L_x_1158:
        /* <DEDUP_REMOVED lines=9> */
.L_x_1159:
        /* <DEDUP_REMOVED lines=10> */
.L_x_1160:
        /* <DEDUP_REMOVED lines=9> */
.L_x_1161:
        /* <DEDUP_REMOVED lines=10> */
.L_x_1162:
        /* <DEDUP_REMOVED lines=9> */
.L_x_1163:
        /* <DEDUP_REMOVED lines=10> */
.L_x_1164:
        /* <DEDUP_REMOVED lines=9> */
.L_x_1165:
        /* <DEDUP_REMOVED lines=10> */
.L_x_1166:
        /* <DEDUP_REMOVED lines=9> */
.L_x_1167:
[----:B------:R-:W-:Y:S05]  /*16760*/  BRA `(.L_x_1168) ;  /* 0xffffffc800307947 */ /* 0x000fea000383ffff */
.L_x_1081:
[----:B0-----:R0:W1:Y:S02]  /*16770*/  SYNCS.PHASECHK.TRANS64.TRYWAIT P0, [R7+URZ+0x16860], R2 ;  /* 0x01686002070075a7 */ /* 0x001064000800017f */
[----:B-1----:R-:W-:Y:S05]  /*16780*/  @!P0 NANOSLEEP.SYNCS 0x989680 ;  /* 0x009896800000895d */ /* 0x002fea0003900000 */
[----:B------:R-:W1:Y:S02]  /*16790*/  @!P0 SYNCS.PHASECHK.TRANS64 P0, [R7+URZ+0x16860], R2 ;  /* 0x01686002070085a7 */ /* 0x000e64000800007f */
[----:B-1----:R-:W-:Y:S05]  /*167a0*/  @!P0 BRA `(.L_x_1081) ;  /* 0xfffffffc00f08947 */ /* 0x002fea000383ffff */
[----:B------:R-:W-:Y:S05]  /*167b0*/  BRA `(.L_x_1169) ;  /* 0xffffffc800907947 */ /* 0x000fea000383ffff */
.L_x_1082:
        /* <DEDUP_REMOVED lines=8> */
.L_x_1171:
[----:B------:R-:W-:Y:S05]  /*16840*/  BSYNC B1 ;  /* 0x0000000000017941 */ /* 0x000fea0003800000 */
.L_x_1170:
[----:B------:R-:W-:Y:S01]  /*16850*/  IMAD.MOV.U32 R13, RZ, RZ, R16 ;  /* 0x000000ffff0d7224 */ /* 0x000fe200078e0010 */
[----:B------:R-:W-:Y:S01]  /*16860*/  ISETP.LT.OR P2, PT, R4, 0x1, P1 ;  /* 0x000000010400780c */ /* 0x000fe20000f41670 */
[----:B------:R-:W-:Y:S01]  /*16870*/  IMAD.MOV.U32 R12, RZ, RZ, RZ ;  /* 0x000000ffff0c7224 */ /* 0x000fe200078e00ff */
[----:B------:R-:W-:Y:S01]  /*16880*/  LEA R8, R8, UR48, 0x1 ;  /* 0x0000003008087c11 */ /* 0x000fe2000f8e08ff */
[----:B------:R-:W-:Y:S02]  /*16890*/  IMAD.MOV.U32 R11, RZ, RZ, 0x181f ;  /* 0x0000181fff0b7424 */ /* 0x000fe400078e00ff */
[----:B------:R-:W-:Y:S02]  /*168a0*/  IMAD.MOV.U32 R15, RZ, RZ, -0x1 ;  /* 0xffffffffff0f7424 */ /* 0x000fe400078e00ff */
[----:B------:R-:W-:-:S07]  /*168b0*/  IMAD.MOV.U32 R3, RZ, RZ, R14 ;  /* 0x000000ffff037224 */ /* 0x000fce00078e000e */
[----:B------:R-:W-:Y:S05]  /*168c0*/  WARPSYNC.COLLECTIVE R15, `(.L_x_1172) ;  /* 0x000000000f087348 */ /* 0x000fea0003c00000 */
[----:B------:R0:W1:Y:S02]  /*168d0*/  SHFL.IDX P6, R14, R13, R12, R11 ;  /* 0x0000000c0d0e7389 */ /* 0x00006400000c000b */
[----:B01----:R-:W-:Y:S01]  /*168e0*/  ENDCOLLECTIVE ;  /* 0x000000000000791b */ /* 0x003fe20003800000 */
.L_x_1172:
[----:B------:R-:W-:Y:S02]  /*168f0*/  IMAD.MOV.U32 R13, RZ, RZ, R19 ;  /* 0x000000ffff0d7224 */ /* 0x000fe400078e0013 */
[----:B------:R-:W-:Y:S01]  /*16900*/  IMAD.MOV.U32 R12, RZ, RZ, 0x1 ;  /* 0x00000001ff0c7424 */ /* 0x000fe200078e00ff */
[----:B------:R-:W-:-:S13]  /*16910*/  IADD3 R2, P0, R14, R20, RZ ;  /* 0x000000140e027210 */ /* 0x000fda0007f1e0ff */
[----:B------:R-:W-:Y:S05]  /*16920*/  WARPSYNC.COLLECTIVE R15, `(.L_x_1173) ;  /* 0x000000000f087348 */ /* 0x000fea0003c00000 */
[----:B------:R0:W1:Y:S02]  /*16930*/  SHFL.IDX P6, R14, R13, R12, R11 ;  /* 0x0000000c0d0e7389 */ /* 0x00006400000c000b */
[----:B01----:R-:W-:Y:S01]  /*16940*/  ENDCOLLECTIVE ;  /* 0x000000000000791b */ /* 0x003fe20003800000 */
.L_x_1173:
        /* <DEDUP_REMOVED lines=11> */
.L_x_1174:
[----:B------:R-:W-:Y:S02]  /*16a00*/  IMAD.MOV.U32 R13, RZ, RZ, R19 ;  /* 0x000000ffff0d7224 */ /* 0x000fe400078e0013 */
        /* <DEDUP_REMOVED lines=8> */
.L_x_1175:
        /* <DEDUP_REMOVED lines=10> */
.L_x_1176:
[----:B------:R-:W-:Y:S02]  /*16b30*/  IMAD.MOV.U32 R13, RZ, RZ, R19 ;  /* 0x000000ffff0d7224 */ /* 0x000fe400078e0013 */
[----:B------:R-:W-:-:S05]  /*16b40*/  IMAD.MOV.U32 R12, RZ, RZ, R14 ;  /* 0x000000ffff0c7224 */ /* 0x000fca00078e000e */
[----:B------:R-:W-:Y:S01]  /*16b50*/  IADD3 R2, P0, R12, R20, RZ ;  /* 0x000000140c027210 */ /* 0x000fe20007f1e0ff */
[----:B------:R-:W-:-:S04]  /*16b60*/  IMAD.MOV.U32 R12, RZ, RZ, 0x3 ;  /* 0x00000003ff0c7424 */ /* 0x000fc800078e00ff */
[----:B------:R-:W-:-:S08]  /*16b70*/  IMAD.X R3, RZ, RZ, R10, P0 ;  /* 0x000000ffff037224 */ /* 0x000fd000000e060a */
[----:B------:R-:W-:Y:S05]  /*16b80*/  WARPSYNC.COLLECTIVE R15, `(.L_x_1177) ;  /* 0x000000000f087348 */ /* 0x000fea0003c00000 */
[----:B------:R0:W1:Y:S02]  /*16b90*/  SHFL.IDX P6, R14, R13, R12, R11 ;  /* 0x0000000c0d0e7389 */ /* 0x00006400000c000b */
[----:B01----:R-:W-:Y:S01]  /*16ba0*/  ENDCOLLECTIVE ;  /* 0x000000000000791b */ /* 0x003fe20003800000 */
.L_x_1177:
        /* <DEDUP_REMOVED lines=10> */
.L_x_1178:
        /* <DEDUP_REMOVED lines=9> */
.L_x_1179:
        /* <DEDUP_REMOVED lines=10> */
.L_x_1180:
        /* <DEDUP_REMOVED lines=8> */
.L_x_1181:
        /* <DEDUP_REMOVED lines=10> */
.L_x_1182:
        /* <DEDUP_REMOVED lines=9> */
.L_x_1183:
        /* <DEDUP_REMOVED lines=10> */
.L_x_1184:
        /* <DEDUP_REMOVED lines=8> */
.L_x_1185:
        /* <DEDUP_REMOVED lines=9> */
.L_x_1186:
[----:B------:R-:W-:Y:S05]  /*170e0*/  BRA `(.L_x_1187) ;  /* 0xffffffc4000c7947 */ /* 0x000fea000383ffff */
.L_x_1088:
[----:B0-----:R0:W1:Y:S02]  /*170f0*/  SYNCS.PHASECHK.TRANS64.TRYWAIT P0, [R0+URZ+0x16860], R3 ;  /* 0x01686003000075a7 */ /* 0x001064000800017f */
[----:B-1----:R-:W-:Y:S05]  /*17100*/  @!P0 NANOSLEEP.SYNCS 0x989680 ;  /* 0x009896800000895d */ /* 0x002fea0003900000 */
[----:B------:R-:W1:Y:S02]  /*17110*/  @!P0 SYNCS.PHASECHK.TRANS64 P0, [R0+URZ+0x16860], R3 ;  /* 0x01686003000085a7 */ /* 0x000e64000800007f */
[----:B-1----:R-:W-:Y:S05]  /*17120*/  @!P0 BRA `(.L_x_1088) ;  /* 0xfffffffc00f08947 */ /* 0x002fea000383ffff */
[----:B------:R-:W-:Y:S05]  /*17130*/  BRA `(.L_x_1188) ;  /* 0xffffffc800087947 */ /* 0x000fea000383ffff */
.L_x_1089:
        /* <DEDUP_REMOVED lines=8> */
.L_x_1190:
[----:B------:R-:W-:Y:S05]  /*171c0*/  BSYNC B0 ;  /* 0x0000000000007941 */ /* 0x000fea0003800000 */
.L_x_1189:
[----:B------:R-:W-:Y:S01]  /*171d0*/  IMAD.MOV.U32 R13, RZ, RZ, R16 ;  /* 0x000000ffff0d7224 */ /* 0x000fe200078e0010 */
[----:B------:R-:W-:Y:S01]  /*171e0*/  ISETP.LT.OR P2, PT, R5, 0x1, P0 ;  /* 0x000000010500780c */ /* 0x000fe20000741670 */
[----:B------:R-:W-:Y:S01]  /*171f0*/  IMAD.MOV.U32 R12, RZ, RZ, RZ ;  /* 0x000000ffff0c7224 */ /* 0x000fe200078e00ff */
[----:B------:R-:W-:Y:S01]  /*17200*/  LEA R4, R4, UR48, 0x1 ;  /* 0x0000003004047c11 */ /* 0x000fe2000f8e08ff */
[----:B------:R-:W-:Y:S02]  /*17210*/  IMAD.MOV.U32 R11, RZ, RZ, 0x181f ;  /* 0x0000181fff0b7424 */ /* 0x000fe400078e00ff */
[----:B------:R-:W-:Y:S02]  /*17220*/  IMAD.MOV.U32 R15, RZ, RZ, -0x1 ;  /* 0xffffffffff0f7424 */ /* 0x000fe400078e00ff */
[----:B------:R-:W-:Y:S02]  /*17230*/  IMAD.MOV.U32 R3, RZ, RZ, R14 ;  /* 0x000000ffff037224 */ /* 0x000fe400078e000e */
[----:B------:R-:W-:-:S07]  /*17240*/  IMAD.SHL.U32 R17, R17, 0x2, RZ ;  /* 0x0000000211117824 */ /* 0x000fce00078e00ff */
[----:B------:R-:W-:Y:S05]  /*17250*/  WARPSYNC.COLLECTIVE R15, `(.L_x_1191) ;  /* 0x000000000f087348 */ /* 0x000fea0003c00000 */
[----:B------:R0:W1:Y:S02]  /*17260*/  SHFL.IDX P6, R14, R13, R12, R11 ;  /* 0x0000000c0d0e7389 */ /* 0x00006400000c000b */
[----:B01----:R-:W-:Y:S01]  /*17270*/  ENDCOLLECTIVE ;  /* 0x000000000000791b */ /* 0x003fe20003800000 */
.L_x_1191:
[----:B------:R-:W-:Y:S02]  /*17280*/  IMAD.MOV.U32 R13, RZ, RZ, R19 ;  /* 0x000000ffff0d7224 */ /* 0x000fe400078e0013 */
[----:B------:R-:W-:Y:S01]  /*17290*/  IMAD.MOV.U32 R12, RZ, RZ, 0x1 ;  /* 0x00000001ff0c7424 */ /* 0x000fe200078e00ff */
[----:B------:R-:W-:-:S13]  /*172a0*/  IADD3 R2, P1, R14, R17, RZ ;  /* 0x000000110e027210 */ /* 0x000fda0007f3e0ff */
[----:B------:R-:W-:Y:S05]  /*172b0*/  WARPSYNC.COLLECTIVE R15, `(.L_x_1192) ;  /* 0x000000000f087348 */ /* 0x000fea0003c00000 */
[----:B------:R0:W1:Y:S02]  /*172c0*/  SHFL.IDX P6, R14, R13, R12, R11 ;  /* 0x0000000c0d0e7389 */ /* 0x00006400000c000b */
[----:B01----:R-:W-:Y:S01]  /*172d0*/  ENDCOLLECTIVE ;  /* 0x000000000000791b */ /* 0x003fe20003800000 */
.L_x_1192:
        /* <DEDUP_REMOVED lines=11> */
.L_x_1193:
[----:B------:R-:W-:Y:S02]  /*17390*/  IMAD.MOV.U32 R13, RZ, RZ, R19 ;  /* 0x000000ffff0d7224 */ /* 0x000fe400078e0013 */
[----:B------:R-:W-:Y:S02]  /*173a0*/  IMAD.MOV.U32 R12, RZ, RZ, 0x2 ;  /* 0x00000002ff0c7424 */ /* 0x000fe400078e00ff */
[----:B------:R-:W-:-:S07]  /*173b0*/  IMAD.MOV.U32 R2, RZ, RZ, R14 ;  /* 0x000000ffff027224 */ /* 0x000fce00078e000e */
[----:B------:R-:W-:Y:S05]  /*173c0*/  WARPSYNC.COLLECTIVE R15, `(.L_x_1194) ;  /* 0x000000000f087348 */ /* 0x000fea0003c00000 */
[----:B------:R0:W1:Y:S02]  /*173d0*/  SHFL.IDX P6, R14, R13, R12, R11 ;  /* 0x0000000c0d0e7389 */ /* 0x00006400000c000b */
[----:B01----:R-:W-:Y:S01]  /*173e0*/  ENDCOLLECTIVE ;  /* 0x000000000000791b */ /* 0x003fe20003800000 */
.L_x_1194:
        /* <DEDUP_REMOVED lines=8> */
[----:B------:R-:W-:-:S12]  /*17470*/  IMAD.MOV.U32 R18, RZ, RZ, R14 ;  /* 0x000000ffff127224 */ /* 0x000fd800078e000e */
[----:B0-----:R-:W-:Y:S05]  /*17480*/  WARPSYNC.COLLECTIVE R15, `(.L_x_1195) ;  /* 0x000000000f087348 */ /* 0x001fea0003c00000 */
[----:B------:R1:W2:Y:S02]  /*17490*/  SHFL.IDX P6, R14, R13, R12, R11 ;  /* 0x0000000c0d0e7389 */ /* 0x0002a400000c000b */
[----:B012---:R-:W-:Y:S01]  /*174a0*/  ENDCOLLECTIVE ;  /* 0x000000000000791b */ /* 0x007fe20003800000 */
.L_x_1195:
[----:B------:R-:W-:Y:S02]  /*174b0*/  IMAD.MOV.U32 R13, RZ, RZ, R19 ;  /* 0x000000ffff0d7224 */ /* 0x000fe400078e0013 */
[----:B------:R-:W-:Y:S02]  /*174c0*/  IMAD.MOV.U32 R12, RZ, RZ, 0x3 ;  /* 0x00000003ff0c7424 */ /* 0x000fe400078e00ff */
[----:B------:R-:W-:-:S07]  /*174d0*/  IMAD.MOV.U32 R20, RZ, RZ, R14 ;  /* 0x000000ffff147224 */ /* 0x000fce00078e000e */
[----:B------:R-:W-:Y:S05]  /*174e0*/  WARPSYNC.COLLECTIVE R15, `(.L_x_1196) ;  /* 0x000000000f087348 */ /* 0x000fea0003c00000 */
[----:B------:R0:W1:Y:S02]  /*174f0*/  SHFL.IDX P6, R14, R13, R12, R11 ;  /* 0x0000000c0d0e7389 */ /* 0x00006400000c000b */
[----:B01----:R-:W-:Y:S01]  /*17500*/  ENDCOLLECTIVE ;  /* 0x000000000000791b */ /* 0x003fe20003800000 */
.L_x_1196:
        /* <DEDUP_REMOVED lines=12> */
.L_x_1197:
[----:B------:R-:W-:Y:S02]  /*175d0*/  IMAD.MOV.U32 R13, RZ, RZ, R19 ;  /* 0x000000ffff0d7224 */ /* 0x000fe400078e0013 */
[----:B------:R-:W-:Y:S01]  /*175e0*/  IMAD.MOV.U32 R12, RZ, RZ, 0x4 ;  /* 0x00000004ff0c7424 */ /* 0x000fe200078e00ff */
[----:B------:R-:W-:-:S13]  /*175f0*/  IADD3 R2, P1, R14, R17, RZ ;  /* 0x000000110e027210 */ /* 0x000fda0007f3e0ff */
[----:B------:R-:W-:Y:S05]  /*17600*/  WARPSYNC.COLLECTIVE R15, `(.L_x_1198) ;  /* 0x000000000f087348 */ /* 0x000fea0003c00000 */
[----:B------:R0:W1:Y:S02]  /*17610*/  SHFL.IDX P6, R14, R13, R12, R11 ;  /* 0x0000000c0d0e7389 */ /* 0x00006400000c000b */
[----:B01----:R-:W-:Y:S01]  /*17620*/  ENDCOLLECTIVE ;  /* 0x000000000000791b */ /* 0x003fe20003800000 */
.L_x_1198:
[----:B------:R-:W-:Y:S02]  /*17630*/  IMAD.X R3, RZ, RZ, R10, P1 ;  /* 0x000000ffff037224 */ /* 0x000fe400008e060a */
[----:B------:R-:W-:-:S03]  /*17640*/  IMAD.MOV.U32 R10, RZ, RZ, RZ ;  /* 0x000000ffff0a7224 */ /* 0x000fc600078e00ff */
        /* <DEDUP_REMOVED lines=10> */
.L_x_1199:
[----:B------:R-:W-:Y:S02]  /*176f0*/  IMAD.MOV.U32 R13, RZ, RZ, R19 ;  /* 0x000000ffff0d7224 */ /* 0x000fe400078e0013 */
[----:B------:R-:W-:Y:S02]  /*17700*/  IMAD.MOV.U32 R12, RZ, RZ, 0x5 ;  /* 0x00000005ff0c7424 */ /* 0x000fe400078e00ff */
[----:B------:R-:W-:-:S07]  /*17710*/  IMAD.MOV.U32 R24, RZ, RZ, R14 ;  /* 0x000000ffff187224 */ /* 0x000fce00078e000e */
[----:B------:R-:W-:Y:S05]  /*17720*/  WARPSYNC.COLLECTIVE R15, `(.L_x_1200) ;  /* 0x000000000f087348 */ /* 0x000fea0003c00000 */
[----:B------:R0:W1:Y:S02]  /*17730*/  SHFL.IDX P6, R14, R13, R12, R11 ;  /* 0x0000000c0d0e7389 */ /* 0x00006400000c000b */
[----:B01----:R-:W-:Y:S01]  /*17740*/  ENDCOLLECTIVE ;  /* 0x000000000000791b */ /* 0x003fe20003800000 */
.L_x_1200:
        /* <DEDUP_REMOVED lines=12> */
.L_x_1201:
[----:B------:R-:W-:Y:S02]  /*17810*/  IMAD.MOV.U32 R13, RZ, RZ, R19 ;  /* 0x000000ffff0d7224 */ /* 0x000fe400078e0013 */
[----:B------:R-:W-:Y:S02]  /*17820*/  IMAD.MOV.U32 R12, RZ, RZ, 0x6 ;  /* 0x00000006ff0c7424 */ /* 0x000fe400078e00ff */
[----:B------:R-:W-:-:S07]  /*17830*/  IMAD.MOV.U32 R26, RZ, RZ, R14 ;  /* 0x000000ffff1a7224 */ /* 0x000fce00078e000e */
[----:B------:R-:W-:Y:S05]  /*17840*/  WARPSYNC.COLLECTIVE R15, `(.L_x_1202) ;  /* 0x000000000f087348 */ /* 0x000fea0003c00000 */
[----:B------:R0:W1:Y:S02]  /*17850*/  SHFL.IDX P6, R14, R13, R12, R11 ;  /* 0x0000000c0d0e7389 */ /* 0x00006400000c000b */
[----:B01----:R-:W-:Y:S01]  /*17860*/  ENDCOLLECTIVE ;  /* 0x000000000000791b */ /* 0x003fe20003800000 */
.L_x_1202:
        /* <DEDUP_REMOVED lines=12> */
.L_x_1203:
[----:B------:R-:W-:Y:S02]  /*17930*/  IMAD.MOV.U32 R13, RZ, RZ, R19 ;  /* 0x000000ffff0d7224 */ /* 0x000fe400078e0013 */
[----:B------:R-:W-:Y:S02]  /*17940*/  IMAD.MOV.U32 R12, RZ, RZ, 0x7 ;  /* 0x00000007ff0c7424 */ /* 0x000fe400078e00ff */
[----:B------:R-:W-:-:S07]  /*17950*/  IMAD.MOV.U32 R28, RZ, RZ, R14 ;  /* 0x000000ffff1c7224 */ /* 0x000fce00078e000e */
[----:B------:R-:W-:Y:S05]  /*17960*/  WARPSYNC.COLLECTIVE R15, `(.L_x_1204) ;  /* 0x000000000f087348 */ /* 0x000fea0003c00000 */
[----:B------:R0:W1:Y:S02]  /*17970*/  SHFL.IDX P6, R14, R13, R12, R11 ;  /* 0x0000000c0d0e7389 */ /* 0x00006400000c000b */
[----:B01----:R-:W-:Y:S01]  /*17980*/  ENDCOLLECTIVE ;  /* 0x000000000000791b */ /* 0x003fe20003800000 */
.L_x_1204:
        /* <DEDUP_REMOVED lines=11> */
.L_x_1205:
[----:B------:R-:W-:Y:S05]  /*17a40*/  BRA `(.L_x_1206) ;  /* 0xffffffc000947947 */ /* 0x000fea000383ffff */
.L_x_1092:
[----:B0-----:R0:W1:Y:S02]  /*17a50*/  SYNCS.PHASECHK.TRANS64.TRYWAIT P0, [R7+URZ+0x16820], R10 ;  /* 0x0168200a070075a7 */ /* 0x001064000800017f */
[----:B-1----:R-:W-:Y:S05]  /*17a60*/  @!P0 NANOSLEEP.SYNCS 0x989680 ;  /* 0x009896800000895d */ /* 0x002fea0003900000 */
[----:B------:R-:W1:Y:S02]  /*17a70*/  @!P0 SYNCS.PHASECHK.TRANS64 P0, [R7+URZ+0x16820], R10 ;  /* 0x0168200a070085a7 */ /* 0x000e64000800007f */
[----:B-1----:R-:W-:Y:S05]  /*17a80*/  @!P0 BRA `(.L_x_1092) ;  /* 0xfffffffc00f08947 */ /* 0x002fea000383ffff */
[----:B------:R-:W-:Y:S05]  /*17a90*/  BRA `(.L_x_1207) ;  /* 0xffffffc400047947 */ /* 0x000fea000383ffff */
.L_x_1093:
[----:B------:R-:W1:Y:S01]  /*17aa0*/  S2R R3, SR_TID.X ;  /* 0x0000000000037919 */ /* 0x000e620000002100 */
[----:B------:R-:W-:Y:S01]  /*17ab0*/  BSSY B0, `(.L_x_1208) ;  /* 0x000000a000007945 */ /* 0x000fe20003800000 */
[----:B------:R-:W-:Y:S02]  /*17ac0*/  IMAD.MOV.U32 R12, RZ, RZ, RZ ;  /* 0x000000ffff0c7224 */ /* 0x000fe400078e00ff */
[----:B------:R-:W-:Y:S02]  /*17ad0*/  IMAD.MOV.U32 R11, RZ, RZ, 0x1f ;  /* 0x0000001fff0b7424 */ /* 0x000fe400078e00ff */
[----:B------:R-:W-:Y:S01]  /*17ae0*/  IMAD.MOV.U32 R15, RZ, RZ, -0x1 ;  /* 0xffffffffff0f7424 */ /* 0x000fe200078e00ff */
[----:B-1----:R-:W-:-:S04]  /*17af0*/  SHF.R.U32.HI R3, RZ, 0x5, R3 ;  /* 0x00000005ff037819 */ /* 0x002fc80000011603 */
[----:B------:R-:W-:-:S05]  /*17b00*/  LOP3.LUT R3, R3, 0x3, RZ, 0xc0, !PT ;  /* 0x0000000303037812 */ /* 0x000fca00078ec0ff */
[----:B------:R-:W-:-:S07]  /*17b10*/  IMAD.MOV.U32 R13, RZ, RZ, R3 ;  /* 0x000000ffff0d7224 */ /* 0x000fce00078e0003 */
[----:B0----5:R-:W-:Y:S05]  /*17b20*/  WARPSYNC.COLLECTIVE R15, `(.L_x_1209) ;  /* 0x000000000f087348 */ /* 0x021fea0003c00000 */
[----:B------:R1:W2:Y:S02]  /*17b30*/  SHFL.IDX P6, R14, R13, R12, R11 ;  /* 0x0000000c0d0e7389 */ /* 0x0002a400000c000b */
[----:B012--5:R-:W-:Y:S01]  /*17b40*/  ENDCOLLECTIVE ;  /* 0x000000000000791b */ /* 0x027fe20003800000 */
.L_x_1209:
[----:B------:R-:W-:Y:S05]  /*17b50*/  BSYNC B0 ;  /* 0x0000000000007941 */ /* 0x000fea0003800000 */
.L_x_1208:
[----:B------:R-:W-:Y:S05]  /*17b60*/  BRA `(.L_x_1210) ;  /* 0xffffffc000e87947 */ /* 0x000fea000383ffff */
.L_x_1094:
[----:B------:R-:W-:Y:S01]  /*17b70*/  BSSY B0, `(.L_x_1211) ;  /* 0x0000006000007945 */ /* 0x000fe20003800000 */
[----:B------:R-:W-:-:S07]  /*17b80*/  IMAD.MOV.U32 R15, RZ, RZ, -0x1 ;  /* 0xffffffffff0f7424 */ /* 0x000fce00078e00ff */
[----:B01---5:R-:W-:Y:S05]  /*17b90*/  WARPSYNC.COLLECTIVE R15, `(.L_x_1212) ;  /* 0x000000000f0c7348 */ /* 0x023fea0003c00000 */
[----:B------:R-:W-:Y:S02]  /*17ba0*/  ELECT P6, UR62, PT ;  /* 0x00000000003e782f */ /* 0x000fe400038c0000 */
[----:B------:R-:W-:Y:S01]  /*17bb0*/  MOV R14, UR62 ;  /* 0x0000003e000e7c02 */ /* 0x000fe20008000f00 */
[----:B01---5:R-:W-:Y:S10]  /*17bc0*/  ENDCOLLECTIVE ;  /* 0x000000000000791b */ /* 0x023ff40003800000 */
.L_x_1212:
[----:B------:R-:W-:Y:S05]  /*17bd0*/  BSYNC B0 ;  /* 0x0000000000007941 */ /* 0x000fea0003800000 */
.L_x_1211:
[----:B------:R-:W-:Y:S05]  /*17be0*/  BRA `(.L_x_1213) ;  /* 0xffffffc000dc7947 */ /* 0x000fea000383ffff */
.L_x_1096:
[----:B-1----:R1:W2:Y:S02]  /*17bf0*/  SYNCS.PHASECHK.TRANS64.TRYWAIT P1, [R5+URZ+0x16840], R4 ;  /* 0x01684004050075a7 */ /* 0x0022a4000802017f */
[----:B--2---:R-:W-:Y:S05]  /*17c00*/  @!P1 NANOSLEEP.SYNCS 0x989680 ;  /* 0x009896800000995d */ /* 0x004fea0003900000 */
[----:B------:R-:W2:Y:S02]  /*17c10*/  @!P1 SYNCS.PHASECHK.TRANS64 P1, [R5+URZ+0x16840], R4 ;  /* 0x01684004050095a7 */ /* 0x000ea4000802007f */
[----:B--2---:R-:W-:Y:S05]  /*17c20*/  @!P1 BRA `(.L_x_1096) ;  /* 0xfffffffc00f09947 */ /* 0x004fea000383ffff */
[----:B------:R-:W-:Y:S05]  /*17c30*/  BRA `(.L_x_1214) ;  /* 0xffffffc000fc7947 */ /* 0x000fea000383ffff */
.L_x_1098:
[----:B--2---:R2:W3:Y:S02]  /*17c40*/  SYNCS.PHASECHK.TRANS64.TRYWAIT P1, [R3+URZ+0x16840], R0 ;  /* 0x01684000030075a7 */ /* 0x0044e4000802017f */
[----:B---3--:R-:W-:Y:S05]  /*17c50*/  @!P1 NANOSLEEP.SYNCS 0x989680 ;  /* 0x009896800000995d */ /* 0x008fea0003900000 */
[----:B------:R-:W3:Y:S02]  /*17c60*/  @!P1 SYNCS.PHASECHK.TRANS64 P1, [R3+URZ+0x16840], R0 ;  /* 0x01684000030095a7 */ /* 0x000ee4000802007f */
[----:B---3--:R-:W-:Y:S05]  /*17c70*/  @!P1 BRA `(.L_x_1098) ;  /* 0xfffffffc00f09947 */ /* 0x008fea000383ffff */
[----:B------:R-:W-:Y:S05]  /*17c80*/  BRA `(.L_x_1215) ;  /* 0xffffffc400087947 */ /* 0x000fea000383ffff */
.L_x_1100:
[----:B---3--:R3:W4:Y:S02]  /*17c90*/  SYNCS.PHASECHK.TRANS64.TRYWAIT P1, [R5+URZ+0x16860], R4 ;  /* 0x01686004050075a7 */ /* 0x008724000802017f */
[----:B----4-:R-:W-:Y:S05]  /*17ca0*/  @!P1 NANOSLEEP.SYNCS 0x989680 ;  /* 0x009896800000995d */ /* 0x010fea0003900000 */
[----:B------:R-:W4:Y:S02]  /*17cb0*/  @!P1 SYNCS.PHASECHK.TRANS64 P1, [R5+URZ+0x16860], R4 ;  /* 0x01686004050095a7 */ /* 0x000f24000802007f */
[----:B----4-:R-:W-:Y:S05]  /*17cc0*/  @!P1 BRA `(.L_x_1100) ;  /* 0xfffffffc00f09947 */ /* 0x010fea000383ffff */
[----:B------:R-:W-:Y:S05]  /*17cd0*/  BRA `(.L_x_1216) ;  /* 0xffffffc400047947 */ /* 0x000fea000383ffff */
.L_x_1217:
        /* <DEDUP_REMOVED lines=10> */
.L_x_3169:


//--------------------- .text._ZN7cutlass13device_kernelIN5flash11enable_sm90INS1_16FlashAttnFwdSm90INS1_25CollectiveMainloopFwdSm90ILi2EN4cute5tupleIJNS5_1CILi1EEES8_S8_EEENS6_IJNS7_ILi192EEENS7_ILi128EEENS7_ILi64EEEEEELi64ENS_6half_tEfNS_4arch4Sm90ELb0ELb1ELb1ELb1ELb1ELb0ELb0ELb1ELb1ELb1ELb1ELb0EEENS1_21CollectiveEpilogueFwdINS6_IJSA_SC_SB_EEES9_SE_SG_Li384ELb1ELb1ELb1ELb0EEENS1_36VarlenDynamicPersistentTileSchedulerILi192ELi128ELi384ELi128ELb1ELb1ELb1ELb1ELb0ELb1EEEEEEEEEvNT_6ParamsE --------------------------
	.section	.text._ZN7cutlass13device_kernelIN5flash11enable_sm90INS1_16FlashAttnFwdSm90INS1_25CollectiveMainloopFwdSm90ILi2EN4cute5tupleIJNS5_1CILi1EEES8_S8_EEENS6_IJNS7_ILi192EEENS7_ILi128EEENS7_ILi64EEEEEELi64ENS_6half_tEfNS_4arch4Sm90ELb0ELb1ELb1ELb1ELb1ELb0ELb0ELb1ELb1ELb1ELb1ELb0EEENS1_21CollectiveEpilogueFwdINS6_IJSA_SC_SB_EEES9_SE_SG_Li384ELb1ELb1ELb1ELb0EEENS1_36VarlenDynamicPersistentTileSchedulerILi192ELi128ELi384ELi128ELb1ELb1ELb1ELb1ELb0ELb1EEEEEEEEEvNT_6ParamsE,"ax",@progbits
	.align	128
.text._ZN7cutlass13device_kernelIN5flash11enable_sm90INS1_16FlashAttnFwdSm90INS1_25CollectiveMainloopFwdSm90ILi2EN4cute5tupleIJNS5_1CILi1EEES8_S8_EEENS6_IJNS7_ILi192EEENS7_ILi128EEENS7_ILi64EEEEEELi64ENS_6half_tEfNS_4arch4Sm90ELb0ELb1ELb1ELb1ELb1ELb0ELb0ELb1ELb1ELb1ELb1ELb0EEENS1_21CollectiveEpilogueFwdINS6_IJSA_SC_SB_EEES9_SE_SG_Li384ELb1ELb1ELb1ELb0EEENS1_36VarlenDynamicPersistentTileSchedulerILi192ELi128ELi384ELi128ELb1ELb1ELb1ELb1ELb0ELb1EEEEEEEEEvNT_6ParamsE:
        .type           _ZN7cutlass13device_kernelIN5flash11enable_sm90INS1_16FlashAttnFwdSm90INS1_25CollectiveMainloopFwdSm90ILi2EN4cute5tupleIJNS5_1CILi1EEES8_S8_EEENS6_IJNS7_ILi192EEENS7_ILi128EEENS7_ILi64EEEEEELi64ENS_6half_tEfNS_4arch4Sm90ELb0ELb1ELb1ELb1ELb1ELb0ELb0ELb1ELb1ELb1ELb1ELb0EEENS1_21CollectiveEpilogueFwdINS6_IJSA_SC_SB_EEES9_SE_SG_Li384ELb1ELb1ELb1ELb0EEENS1_36VarlenDynamicPersistentTileSchedulerILi192ELi128ELi384ELi128ELb1ELb1ELb1ELb1ELb0ELb1EEEEEEEEEvNT_6ParamsE,@function
        .size           _ZN7cutlass13device_kernelIN5flash11enable_sm90INS1_16FlashAttnFwdSm90INS1_25CollectiveMainloopFwdSm90ILi2EN4cute5tupleIJNS5_1CILi1EEES8_S8_EEENS6_IJNS7_ILi192EEENS7_ILi128EEENS7_ILi64EEEEEELi64ENS_6half_tEfNS_4arch4Sm90ELb0ELb1ELb1ELb1ELb1ELb0ELb0ELb1ELb1ELb1ELb1ELb0EEENS1_21CollectiveEpilogueFwdINS6_IJSA_SC_SB_EEES9_SE_SG_Li384ELb1ELb1ELb1ELb0EEENS1_36VarlenDynamicPersistentTileSchedulerILi192ELi128ELi384ELi128ELb1ELb1ELb1ELb1ELb0ELb1EEEEEEEEEvNT_6ParamsE,(.L_x_3170 - _ZN7cutlass13device_kernelIN5flash11enable_sm90INS1_16FlashAttnFwdSm90INS1_25CollectiveMainloopFwdSm90ILi2EN4cute5tupleIJNS5_1CILi1EEES8_S8_EEENS6_IJNS7_ILi192EEENS7_ILi128EEENS7_ILi64EEEEEELi64ENS_6half_tEfNS_4arch4Sm90ELb0ELb1ELb1ELb1ELb1ELb0ELb0ELb1ELb1ELb1ELb1ELb0EEENS1_21CollectiveEpilogueFwdINS6_IJSA_SC_SB_EEES9_SE_SG_Li384ELb1ELb1ELb1ELb0EEENS1_36VarlenDynamicPersistentTileSchedulerILi192ELi128ELi384ELi128ELb1ELb1ELb1ELb1ELb0ELb1EEEEEEEEEvNT_6ParamsE)
        .other          _ZN7cutlass13device_kernelIN5flash11enable_sm90INS1_16FlashAttnFwdSm90INS1_25CollectiveMainloopFwdSm90ILi2EN4cute5tupleIJNS5_1CILi1EEES8_S8_EEENS6_IJNS7_ILi192EEENS7_ILi128EEENS7_ILi64EEEEEELi64ENS_6half_tEfNS_4arch4Sm90ELb0ELb1ELb1ELb1ELb1ELb0ELb0ELb1ELb1ELb1ELb1ELb0EEENS1_21CollectiveEpilogueFwdINS6_IJSA_SC_SB_EEES9_SE_SG_Li384ELb1ELb1ELb1ELb0EEENS1_36VarlenDynamicPersistentTileSchedulerILi192ELi128ELi384ELi128ELb1ELb1ELb1ELb1ELb0ELb1EEEEEEEEEvNT_6ParamsE,@"STO_CUDA_ENTRY STV_DEFAULT"
_ZN7cutlass13device_kernelIN5flash11enable_sm90INS1_16FlashAttnFwdSm90INS1_25CollectiveMainloopFwdSm90ILi2EN4cute5tupleIJNS5_1CILi1EEES8_S8_EEENS6_IJNS7_ILi192EEENS7_ILi128EEENS7_ILi64EEEEEELi64ENS_6half_tEfNS_4arch4Sm90ELb0ELb1ELb1ELb1ELb1ELb0ELb0ELb1ELb1ELb1ELb1ELb0EEENS1_21CollectiveEpilogueFwdINS6_IJSA_SC_SB_EEES9_SE_SG_Li384ELb1ELb1ELb1ELb0EEENS1_36VarlenDynamicPersistentTileSchedulerILi192ELi128ELi384ELi128ELb1ELb1ELb1ELb1ELb0ELb1EEEEEEEEEvNT_6ParamsE:
        /* <DEDUP_REMOVED lines=9> */
[----:B------:R-:W1:Y:S01]  /*0090*/  SHFL.IDX PT, R3, R3, RZ, 0x1f ;  /* 0x00001fff03037589 */ /* 0x000e6200000e0000 */
        /* <DEDUP_REMOVED lines=35> */
.L_x_1218:
        /* <DEDUP_REMOVED lines=22> */
.L_x_1219:
        /* <DEDUP_REMOVED lines=18> */
.L_x_1220:
        /* <DEDUP_REMOVED lines=22> */
.L_x_1221:
[----:B------:R-:W5:Y:S01]  /*06b0*/  SHFL.IDX PT, R2, R0, RZ, 0x1f ;  /* 0x00001fff00027589 */ /* 0x000f6200000e0000 */
[----:B------:R-:W-:Y:S01]  /*06c0*/  R2UR UR9, R3 ;  /* 0x00000000030972ca */ /* 0x000fe200000e0000 */
        /* <DEDUP_REMOVED lines=21> */
.L_x_1222:
[----:B------:R-:W-:Y:S01]  /*0820*/  UISETP.NE.AND UP0, UPT, UR9, URZ, UPT ;  /* 0x0000003f0900728c */ /* 0x000fe2000bf05270 */
[----:B------:R-:W-:Y:S01]  /*0830*/  NOP ;  /* 0x0000000000007918 */ /* 0x000fe20000000000 */
[----:B------:R-:W-:Y:S01]  /*0840*/  UMOV UR36, 0x1 ;  /* 0x0000000100247882 */ /* 0x000fe20000000000 */
[----:B------:R-:W-:Y:S01]  /*0850*/  ULDC.64 UR54, c[0x0][0x208] ;  /* 0x0000820000367ab9 */ /* 0x000fe20000000a00 */
[----:B------:R-:W-:Y:S01]  /*0860*/  USEL UR36, UR36, 0x2, !UP0 ;  /* 0x0000000224247887 */ /* 0x000fe2000c000000 */
[----:B01234-:R-:W-:Y:S01]  /*0870*/  BAR.SYNC.DEFER_BLOCKING 0x0 ;  /* 0x0000000000007b1d */ /* 0x01ffe20000010000 */
[----:B------:R-:W-:-:S13]  /*0880*/  PLOP3.LUT P0, PT, PT, PT, UP0, 0x80, 0x0 ;  /* 0x000000000000781c */ /* 0x000fda0003f0f008 */
[----:B------:R-:W-:Y:S05]  /*0890*/  @!P0 BRA `(.L_x_1223) ;  /* 0x0000011000348947 */ /* 0x000fea0003800000 */
.L_x_1224:
        /* <DEDUP_REMOVED lines=18> */
[----:B------:R-:W-:Y:S01]  /*09c0*/  VIADD R13, R2, 0xffffff80 ;  /* 0xffffff80020d7836 */ /* 0x000fe20000000000 */
[----:B------:R-:W-:Y:S01]  /*09d0*/  R2UR UR6, R9 ;  /* 0x00000000090672ca */ /* 0x000fe200000e0000 */
[----:B------:R-:W-:Y:S01]  /*09e0*/  ULOP3.LUT UR51, UR36, 0x1, URZ, 0xfc, !UPT ;  /* 0x0000000124337892 */ /* 0x000fe2000f8efc3f */
[----:B------:R-:W-:Y:S01]  /*09f0*/  R2UR UR5, R10 ;  /* 0x000000000a0572ca */ /* 0x000fe200000e0000 */
[----:B------:R-:W-:Y:S01]  /*0a00*/  UMOV UR50, URZ ;  /* 0x0000003f00327c82 */ /* 0x000fe20008000000 */
[----:B------:R-:W-:Y:S01]  /*0a10*/  SHF.R.S32.HI R0, RZ, 0x1f, R13 ;  /* 0x0000001fff007819 */ /* 0x000fe2000001140d */
[----:B------:R-:W-:Y:S01]  /*0a20*/  UMOV UR49, URZ ;  /* 0x0000003f00317c82 */ /* 0x000fe20008000000 */
[----:B------:R-:W-:Y:S01]  /*0a30*/  R2UR UR7, R11 ;  /* 0x000000000b0772ca */ /* 0x000fe200000e0000 */
[----:B------:R-:W-:Y:S01]  /*0a40*/  UMOV UR48, URZ ;  /* 0x0000003f00307c82 */ /* 0x000fe20008000000 */
[CC--:B------:R-:W-:Y:S02]  /*0a50*/  LEA.HI R2, R0.reuse, R13.reuse, RZ, 0x7 ;  /* 0x0000000d00027211 */ /* 0x0c0fe400078f38ff */
[----:B------:R-:W-:-:S02]  /*0a60*/  LEA.HI R4, R0, R13, RZ, 0x5 ;  /* 0x0000000d00047211 */ /* 0x000fc400078f28ff */
[----:B------:R-:W-:Y:S02]  /*0a70*/  LEA.HI R3, R0, R13, RZ, 0x4 ;  /* 0x0000000d00037211 */ /* 0x000fe400078f20ff */
[----:B------:R-:W-:Y:S01]  /*0a80*/  LOP3.LUT R6, R2, 0xffffff80, RZ, 0xc0, !PT ;  /* 0xffffff8002067812 */ /* 0x000fe200078ec0ff */
[----:B------:R-:W-:Y:S01]  /*0a90*/  IMAD.SHL.U32 R5, R4, 0x20, RZ ;  /* 0x0000002004057824 */ /* 0x000fe200078e00ff */
[----:B------:R-:W-:Y:S02]  /*0aa0*/  LOP3.LUT R4, R3, 0x3fffff0, RZ, 0xc0, !PT ;  /* 0x03fffff003047812 */ /* 0x000fe400078ec0ff */
[----:B------:R-:W-:Y:S01]  /*0ab0*/  SHF.R.S32.HI R14, RZ, 0x7, R2 ;  /* 0x00000007ff0e7819 */ /* 0x000fe20000011402 */
[----:B------:R-:W-:Y:S01]  /*0ac0*/  IMAD.IADD R12, R13, 0x1, -R6 ;  /* 0x000000010d0c7824 */ /* 0x000fe200078e0a06 */
[----:B------:R-:W-:Y:S01]  /*0ad0*/  LOP3.LUT R5, R5, 0xfffffc00, RZ, 0xc0, !PT ;  /* 0xfffffc0005057812 */ /* 0x000fe200078ec0ff */
[----:B------:R-:W-:Y:S01]  /*0ae0*/  IMAD.IADD R4, R13, 0x1, -R4 ;  /* 0x000000010d047824 */ /* 0x000fe200078e0a04 */
[----:B------:R-:W-:Y:S01]  /*0af0*/  SHF.R.S32.HI R6, RZ, 0x4, R3 ;  /* 0x00000004ff067819 */ /* 0x000fe20000011403 */
[----:B------:R-:W-:Y:S01]  /*0b00*/  IMAD.HI R2, R14, 0x55555556, RZ ;  /* 0x555555560e027827 */ /* 0x000fe200078e02ff */
[----:B------:R-:W-:-:S02]  /*0b10*/  SHF.R.S32.HI R7, RZ, 0x1f, R12 ;  /* 0x0000001fff077819 */ /* 0x000fc4000001140c */
[----:B------:R-:W-:Y:S01]  /*0b20*/  LEA.HI R3, R3, R6, RZ, 0x1 ;  /* 0x0000000603037211 */ /* 0x000fe200078f08ff */
[----:B------:R-:W-:Y:S01]  /*0b30*/  IMAD R4, R4, 0x40, R5 ;  /* 0x0000004004047824 */ /* 0x000fe200078e0205 */
[CC--:B------:R-:W-:Y:S02]  /*0b40*/  LEA.HI R5, R7.reuse, R12.reuse, RZ, 0x2 ;  /* 0x0000000c07057211 */ /* 0x0c0fe400078f10ff */
[----:B------:R-:W-:Y:S02]  /*0b50*/  LEA.HI R7, R7, R12, RZ, 0x5 ;  /* 0x0000000c07077211 */ /* 0x000fe400078f28ff */
[--C-:B------:R-:W-:Y:S02]  /*0b60*/  SHF.R.S32.HI R8, RZ, 0x2, R5.reuse ;  /* 0x00000002ff087819 */ /* 0x100fe40000011405 */
[----:B------:R-:W-:Y:S02]  /*0b70*/  SHF.R.S32.HI R9, RZ, 0x1f, R5 ;  /* 0x0000001fff097819 */ /* 0x000fe40000011405 */
[----:B------:R-:W-:-:S02]  /*0b80*/  LOP3.LUT R3, R3, 0x1ffffffe, RZ, 0xc0, !PT ;  /* 0x1ffffffe03037812 */ /* 0x000fc400078ec0ff */
[----:B------:R-:W-:Y:S02]  /*0b90*/  LEA.HI R9, R9, R8, RZ, 0x3 ;  /* 0x0000000809097211 */ /* 0x000fe400078f18ff */
[----:B------:R-:W-:Y:S01]  /*0ba0*/  LEA.HI R2, R2, R2, RZ, 0x1 ;  /* 0x0000000202027211 */ /* 0x000fe200078f08ff */
[----:B------:R-:W-:Y:S01]  /*0bb0*/  IMAD.IADD R3, R6, 0x1, -R3 ;  /* 0x0000000106037824 */ /* 0x000fe200078e0a03 */
[----:B------:R-:W-:Y:S02]  /*0bc0*/  LOP3.LUT R9, R9, 0xfffffff8, RZ, 0xc0, !PT ;  /* 0xfffffff809097812 */ /* 0x000fe400078ec0ff */
[----:B------:R-:W-:Y:S01]  /*0bd0*/  SHF.R.S32.HI R7, RZ, 0x5, R7 ;  /* 0x00000005ff077819 */ /* 0x000fe20000011407 */
[----:B------:R-:W-:Y:S01]  /*0be0*/  IMAD R2, R2, -0x3, R14 ;  /* 0xfffffffd02027824 */ /* 0x000fe200078e020e */
[-C--:B------:R-:W-:Y:S01]  /*0bf0*/  LEA.HI R10, R0, R13.reuse, RZ, 0x2 ;  /* 0x0000000d000a7211 */ /* 0x080fe200078f10ff */
[----:B------:R-:W-:Y:S01]  /*0c00*/  IMAD.IADD R8, R8, 0x1, -R9 ;  /* 0x0000000108087824 */ /* 0x000fe200078e0a09 */
[----:B------:R-:W-:Y:S01]  /*0c10*/  LEA.HI R0, R0, R13, RZ, 0x3 ;  /* 0x0000000d00007211 */ /* 0x000fe200078f18ff */
[----:B------:R-:W-:Y:S01]  /*0c20*/  IMAD R3, R3, 0x8, R4 ;  /* 0x0000000803037824 */ /* 0x000fe200078e0204 */
[----:B------:R-:W-:Y:S01]  /*0c30*/  LOP3.LUT R10, R10, 0xfffffffc, RZ, 0xc0, !PT ;  /* 0xfffffffc0a0a7812 */ /* 0x000fe200078ec0ff */
[----:B------:R-:W-:Y:S01]  /*0c40*/  IMAD R7, R7, 0x10, R8 ;  /* 0x0000001007077824 */ /* 0x000fe200078e0208 */
[----:B------:R-:W-:-:S02]  /*0c50*/  LOP3.LUT R5, R5, 0x7ffffffc, RZ, 0xc0, !PT ;  /* 0x7ffffffc05057812 */ /* 0x000fc400078ec0ff */
[----:B------:R0:W-:Y:S01]  /*0c60*/  STL [R1+0x38], R3 ;  /* 0x0000380301007387 */ /* 0x0001e20000100800 */
[----:B------:R-:W-:Y:S01]  /*0c70*/  IMAD R2, R2, 0x40, R7 ;  /* 0x0000004002027824 */ /* 0x000fe200078e0207 */
[----:B------:R-:W-:Y:S01]  /*0c80*/  LOP3.LUT R18, R0, 0xfffffff8, RZ, 0xc0, !PT ;  /* 0xfffffff800127812 */ /* 0x000fe200078ec0ff */
[C---:B------:R-:W-:Y:S02]  /*0c90*/  IMAD.IADD R10, R13.reuse, 0x1, -R10 ;  /* 0x000000010d0a7824 */ /* 0x040fe400078e0a0a */
[----:B------:R-:W-:Y:S01]  /*0ca0*/  IMAD.IADD R5, R12, 0x1, -R5 ;  /* 0x000000010c057824 */ /* 0x000fe200078e0a05 */
[----:B------:R1:W-:Y:S01]  /*0cb0*/  STL [R1+0x34], R2 ;  /* 0x0000340201007387 */ /* 0x0003e20000100800 */
[----:B------:R-:W-:Y:S02]  /*0cc0*/  IMAD.IADD R18, R13, 0x1, -R18 ;  /* 0x000000010d127824 */ /* 0x000fe400078e0a12 */
[----:B------:R-:W-:Y:S01]  /*0cd0*/  IMAD.SHL.U32 R16, R5, 0x2, RZ ;  /* 0x0000000205107824 */ /* 0x000fe200078e00ff */
[----:B0-----:R-:W-:Y:S01]  /*0ce0*/  LEA.HI R3, R10, R10, RZ, 0x1 ;  /* 0x0000000a0a037211 */ /* 0x001fe200078f08ff */
[----:B------:R-:W-:Y:S01]  /*0cf0*/  IMAD.SHL.U32 R19, R18, 0x8, RZ ;  /* 0x0000000812137824 */ /* 0x000fe200078e00ff */
[----:B------:R-:W-:Y:S01]  /*0d00*/  SHF.R.S32.HI R5, RZ, 0x3, R0 ;  /* 0x00000003ff057819 */ /* 0x000fe20000011400 */
[C---:B------:R-:W-:Y:S01]  /*0d10*/  VIADD R157, R16.reuse, 0x8 ;  /* 0x00000008109d7836 */ /* 0x040fe20000000000 */
[----:B------:R-:W-:Y:S01]  /*0d20*/  LOP3.LUT R3, R3, 0x1ffffffe, RZ, 0xc0, !PT ;  /* 0x1ffffffe03037812 */ /* 0x000fe200078ec0ff */
[C---:B------:R-:W-:Y:S01]  /*0d30*/  VIADD R156, R16.reuse, 0x10 ;  /* 0x00000010109c7836 */ /* 0x040fe20000000000 */
[----:B------:R-:W-:Y:S01]  /*0d40*/  SHF.R.S32.HI R0, RZ, 0x1f, R16 ;  /* 0x0000001fff007819 */ /* 0x000fe20000011410 */
        /* <DEDUP_REMOVED lines=8> */
[----:B------:R-:W-:Y:S01]  /*0dd0*/  VIADD R22, R16, 0x38 ;  /* 0x0000003810167836 */ /* 0x000fe20000000000 */
[----:B------:R-:W-:Y:S01]  /*0de0*/  SHF.R.S32.HI R0, RZ, 0x1f, R154 ;  /* 0x0000001fff007819 */ /* 0x000fe2000001149a */
[----:B------:R-:W-:Y:S01]  /*0df0*/  IMAD.IADD R3, R10, 0x1, -R3 ;  /* 0x000000010a037824 */ /* 0x000fe200078e0a03 */
[----:B------:R-:W-:-:S02]  /*0e00*/  SHF.R.S32.HI R5, RZ, 0x1f, R153 ;  /* 0x0000001fff057819 */ /* 0x000fc40000011499 */
[----:B------:R-:W-:Y:S01]  /*0e10*/  SHF.R.S32.HI R4, RZ, 0x1f, R152 ;  /* 0x0000001fff047819 */ /* 0x000fe20000011498 */
[----:B------:R-:W-:Y:S01]  /*0e20*/  IMAD R17, R3, 0x8, R2 ;  /* 0x0000000803117824 */ /* 0x000fe200078e0202 */
[----:B-1----:R-:W-:-:S07]  /*0e30*/  SHF.R.S32.HI R0, RZ, 0x1f, R22 ;  /* 0x0000001fff007819 */ /* 0x002fce0000011416 */
.L_x_1324:
[----:B------:R-:W-:Y:S01]  /*0e40*/  ULDC.64 UR8, c[0x0][0xa28] ;  /* 0x00028a0000087ab9 */ /* 0x000fe20000000a00 */
[----:B------:R-:W-:Y:S01]  /*0e50*/  ULDC UR4, c[0x0][0x424] ;  /* 0x0001090000047ab9 */ /* 0x000fe20000000800 */
[----:B------:R-:W-:-:S04]  /*0e60*/  UISETP.NE.U32.AND UP0, UPT, UR8, URZ, UPT ;  /* 0x0000003f0800728c */ /* 0x000fc8000bf05070 */
[----:B------:R-:W-:-:S03]  /*0e70*/  UISETP.NE.AND.EX UP0, UPT, UR9, URZ, UPT, UP0 ;  /* 0x0000003f0900728c */ /* 0x000fc6000bf05300 */
[----:B------:R-:W-:Y:S02]  /*0e80*/  ULDC.64 UR8, c[0x0][0xa18] ;  /* 0x0002860000087ab9 */ /* 0x000fe40000000a00 */
[----:B------:R-:W-:Y:S01]  /*0e90*/  UISETP.NE.U32.AND UP1, UPT, UR8, URZ, UPT ;  /* 0x0000003f0800728c */ /* 0x000fe2000bf25070 */
[----:B------:R-:W-:-:S03]  /*0ea0*/  PLOP3.LUT P0, PT, PT, PT, UP0, 0x80, 0x0 ;  /* 0x000000000000781c */ /* 0x000fc60003f0f008 */
[----:B------:R-:W-:-:S03]  /*0eb0*/  UISETP.NE.AND.EX UP1, UPT, UR9, URZ, UPT, UP1 ;  /* 0x0000003f0900728c */ /* 0x000fc6000bf25310 */
[----:B------:R-:W-:Y:S02]  /*0ec0*/  @UP0 ULDC.64 UR8, c[0x0][0xa28] ;  /* 0x00028a0000080ab9 */ /* 0x000fe40000000a00 */
[----:B------:R-:W-:Y:S01]  /*0ed0*/  @UP0 UIMAD.WIDE UR8, UR7, 0x4, UR8 ;  /* 0x00000004070808a5 */ /* 0x000fe2000f8e0208 */
[----:B------:R-:W-:-:S05]  /*0ee0*/  PLOP3.LUT P2, PT, PT, PT, UP1, 0x80, 0x0 ;  /* 0x000000000000781c */ /* 0x000fca0003f4f018 */
[----:B0123--:R-:W-:Y:S02]  /*0ef0*/  IMAD.U32 R2, RZ, RZ, UR8 ;  /* 0x00000008ff027e24 */ /* 0x00ffe4000f8e00ff */
[----:B------:R-:W-:Y:S01]  /*0f00*/  IMAD.U32 R3, RZ, RZ, UR9 ;  /* 0x00000009ff037e24 */ /* 0x000fe2000f8e00ff */
[----:B------:R-:W-:Y:S02]  /*0f10*/  @UP1 ULDC.64 UR8, c[0x0][0xa18] ;  /* 0x0002860000081ab9 */ /* 0x000fe40000000a00 */
[----:B------:R-:W-:Y:S02]  /*0f20*/  @UP1 UIMAD.WIDE UR8, UR7, 0x4, UR8 ;  /* 0x00000004070818a5 */ /* 0x000fe4000f8e0208 */
[----:B------:R-:W2:Y:S04]  /*0f30*/  @P0 LDG.E R2, desc[UR54][R2.64] ;  /* 0x0000003602020981 */ /* 0x000ea8000c1e1900 */
[----:B------:R-:W-:-:S02]  /*0f40*/  IMAD.U32 R4, RZ, RZ, UR8 ;  /* 0x00000008ff047e24 */ /* 0x000fc4000f8e00ff */
[----:B------:R-:W-:Y:S01]  /*0f50*/  IMAD.U32 R5, RZ, RZ, UR9 ;  /* 0x00000009ff057e24 */ /* 0x000fe2000f8e00ff */
[----:B------:R-:W-:-:S04]  /*0f60*/  ULDC.64 UR8, c[0x0][0x418] ;  /* 0x0001060000087ab9 */ /* 0x000fc80000000a00 */
[----:B------:R-:W3:Y:S01]  /*0f70*/  @P2 LDG.E R4, desc[UR54][R4.64] ;  /* 0x0000003604042981 */ /* 0x000ee2000c1e1900 */
[----:B------:R-:W-:Y:S01]  /*0f80*/  UISETP.NE.U32.AND UP0, UPT, UR8, URZ, UPT ;  /* 0x0000003f0800728c */ /* 0x000fe2000bf05070 */
[----:B------:R-:W-:Y:S01]  /*0f90*/  UMOV UR40, URZ ;  /* 0x0000003f00287c82 */ /* 0x000fe20008000000 */
[----:B------:R-:W-:Y:S02]  /*0fa0*/  ULOP3.LUT UR37, UR5, 0xffff, URZ, 0xc0, !UPT ;  /* 0x0000ffff05257892 */ /* 0x000fe4000f8ec03f */
[----:B------:R-:W-:-:S03]  /*0fb0*/  UISETP.NE.AND.EX UP0, UPT, UR9, URZ, UPT, UP0 ;  /* 0x0000003f0900728c */ /* 0x000fc6000bf05300 */
[----:B------:R-:W-:Y:S01]  /*0fc0*/  ULDC.64 UR8, c[0x0][0xa20] ;  /* 0x0002880000087ab9 */ /* 0x000fe20000000a00 */
[----:B------:R-:W-:Y:S01]  /*0fd0*/  USEL UR4, UR4, 0x1, UP0 ;  /* 0x0000000104047887 */ /* 0x000fe20008000000 */
[----:B------:R-:W-:Y:S01]  /*0fe0*/  ISETP.NE.U32.AND P1, PT, RZ, UR8, PT ;  /* 0x00000008ff007c0c */ /* 0x000fe2000bf25070 */
[----:B------:R-:W-:Y:S02]  /*0ff0*/  ULDC UR8, c[0x0][0x2f0] ;  /* 0x0000bc0000087ab9 */ /* 0x000fe40000000800 */
[----:B------:R-:W-:Y:S01]  /*1000*/  UIMAD UR4, UR4, UR8, URZ ;  /* 0x00000008040472a4 */ /* 0x000fe2000f8e023f */
[----:B------:R-:W-:Y:S02]  /*1010*/  ISETP.NE.AND.EX P1, PT, RZ, UR9, PT, P1 ;  /* 0x00000009ff007c0c */ /* 0x000fe4000bf25310 */
[----:B--2---:R-:W-:Y:S02]  /*1020*/  @P0 R2UR UR40, R2 ;  /* 0x00000000022802ca */ /* 0x004fe400000e0000 */
[----:B---3--:R-:W-:Y:S01]  /*1030*/  @P2 R2UR UR47, R4 ;  /* 0x00000000042f22ca */ /* 0x008fe200000e0000 */
[----:B----45:R-:W-:-:S14]  /*1040*/  @P2 BRA `(.L_x_1225) ;  /* 0x0000000000382947 */ /* 0x030fdc0003800000 */
[----:B------:R-:W-:Y:S01]  /*1050*/  ULDC.64 UR8, c[0x0][0xa00] ;  /* 0x0002800000087ab9 */ /* 0x000fe20000000a00 */
[----:B------:R-:W-:Y:S01]  /*1060*/  ULDC UR47, c[0x0][0x288] ;  /* 0x0000a200002f7ab9 */ /* 0x000fe20000000800 */
[----:B------:R-:W-:-:S04]  /*1070*/  ISETP.NE.U32.AND P0, PT, RZ, UR8, PT ;  /* 0x00000008ff007c0c */ /* 0x000fc8000bf05070 */
[----:B------:R-:W-:-:S13]  /*1080*/  ISETP.NE.AND.EX P0, PT, RZ, UR9, PT, P0 ;  /* 0x00000009ff007c0c */ /* 0x000fda000bf05300 */
[----:B------:R-:W-:Y:S05]  /*1090*/  @!P0 BRA `(.L_x_1225) ;  /* 0x0000000000248947 */ /* 0x000fea0003800000 */
[----:B------:R-:W-:Y:S02]  /*10a0*/  ULDC.64 UR8, c[0x0][0xa00] ;  /* 0x0002800000087ab9 */ /* 0x000fe40000000a00 */
[----:B------:R-:W-:-:S06]  /*10b0*/  UIMAD.WIDE UR8, UR7, 0x4, UR8 ;  /* 0x00000004070878a5 */ /* 0x000fcc000f8e0208 */
[----:B------:R-:W-:Y:S02]  /*10c0*/  IMAD.U32 R2, RZ, RZ, UR8 ;  /* 0x00000008ff027e24 */ /* 0x000fe4000f8e00ff */
[----:B------:R-:W-:-:S05]  /*10d0*/  IMAD.U32 R3, RZ, RZ, UR9 ;  /* 0x00000009ff037e24 */ /* 0x000fca000f8e00ff */
[----:B------:R-:W2:Y:S04]  /*10e0*/  LDG.E R4, desc[UR54][R2.64] ;  /* 0x0000003602047981 */ /* 0x000ea8000c1e1900 */
[----:B------:R-:W3:Y:S01]  /*10f0*/  LDG.E R0, desc[UR54][R2.64+0x4] ;  /* 0x0000043602007981 */ /* 0x000ee2000c1e1900 */
[----:B--2---:R-:W-:Y:S02]  /*1100*/  R2UR UR47, R4 ;  /* 0x00000000042f72ca */ /* 0x004fe400000e0000 */
[----:B---3--:R-:W-:-:S13]  /*1110*/  R2UR UR8, R0 ;  /* 0x00000000000872ca */ /* 0x008fda00000e0000 */
[----:B------:R-:W-:-:S12]  /*1120*/  UIADD3 UR47, -UR47, UR8, URZ ;  /* 0x000000082f2f7290 */ /* 0x000fd8000fffe13f */
.L_x_1225:
[----:B------:R-:W-:Y:S01]  /*1130*/  UMOV UR38, UR7 ;  /* 0x0000000700267c82 */ /* 0x000fe20008000000 */
[----:B------:R-:W-:Y:S05]  /*1140*/  @!P1 BRA `(.L_x_1226) ;  /* 0x00000000001c9947 */ /* 0x000fea0003800000 */
[----:B------:R-:W-:Y:S02]  /*1150*/  ULDC.64 UR8, c[0x0][0xa20] ;  /* 0x0002880000087ab9 */ /* 0x000fe40000000a00 */
[----:B------:R-:W-:-:S06]  /*1160*/  UIMAD.WIDE UR8, UR7, 0x4, UR8 ;  /* 0x00000004070878a5 */ /* 0x000fcc000f8e0208 */
[----:B------:R-:W-:Y:S02]  /*1170*/  IMAD.U32 R2, RZ, RZ, UR8 ;  /* 0x00000008ff027e24 */ /* 0x000fe4000f8e00ff */
[----:B------:R-:W-:-:S05]  /*1180*/  IMAD.U32 R3, RZ, RZ, UR9 ;  /* 0x00000009ff037e24 */ /* 0x000fca000f8e00ff */
[----:B------:R-:W2:Y:S02]  /*1190*/  LDG.E R2, desc[UR54][R2.64] ;  /* 0x0000003602027981 */ /* 0x000ea4000c1e1900 */
[----:B--2---:R-:W-:Y:S01]  /*11a0*/  R2UR UR4, R2 ;  /* 0x00000000020472ca */ /* 0x004fe200000e0000 */
[----:B------:R-:W-:-:S14]  /*11b0*/  BRA `(.L_x_1227) ;  /* 0x0000000000347947 */ /* 0x000fdc0003800000 */
.L_x_1226:
[----:B------:R-:W-:Y:S02]  /*11c0*/  ULDC.64 UR8, c[0x0][0xa08] ;  /* 0x0002820000087ab9 */ /* 0x000fe40000000a00 */
        /* <DEDUP_REMOVED lines=12> */
.L_x_1227:
[----:B------:R-:W-:Y:S01]  /*1290*/  ULDC UR7, c[0x0][0x448] ;  /* 0x0001120000077ab9 */ /* 0x000fe20000000800 */
[----:B------:R-:W-:Y:S02]  /*12a0*/  UIMAD UR39, UR6, 0xc0, URZ ;  /* 0x000000c0062778a4 */ /* 0x000fe4000f8e023f */
[----:B------:R-:W-:Y:S02]  /*12b0*/  UISETP.NE.AND UP0, UPT, UR7, 0x1, UPT ;  /* 0x000000010700788c */ /* 0x000fe4000bf05270 */
[----:B------:R-:W-:Y:S01]  /*12c0*/  UIADD3 UR10, UR39, 0xbf, URZ ;  /* 0x000000bf270a7890 */ /* 0x000fe2000fffe03f */
[----:B------:R-:W-:Y:S01]  /*12d0*/  ULDC.64 UR6, c[0x0][0x9e0] ;  /* 0x0002780000067ab9 */ /* 0x000fe20000000a00 */
[----:B------:R-:W-:Y:S02]  /*12e0*/  UP2UR UR53, UPR, URZ, 0x1 ;  /* 0x000000013f357883 */ /* 0x000fe40008000000 */
[----:B------:R-:W-:-:S05]  /*12f0*/  UIADD3 UR40, -UR40, UR4, URZ ;  /* 0x0000000428287290 */ /* 0x000fca000fffe13f */
[----:B------:R-:W-:Y:S01]  /*1300*/  @UP0 ULDC UR8, c[0x0][0x44c] ;  /* 0x0001130000080ab9 */ /* 0x000fe20000000800 */
[----:B------:R-:W-:Y:S01]  /*1310*/  @UP0 ULDC UR11, c[0x0][0x450] ;  /* 0x00011400000b0ab9 */ /* 0x000fe20000000800 */
[----:B------:R-:W-:Y:S02]  /*1320*/  UIMAD.WIDE.U32 UR8, UR10, UR8, URZ ;  /* 0x000000080a0872a5 */ /* 0x000fe4000f8e003f */
[----:B------:R-:W-:Y:S02]  /*1330*/  UIADD3 UR4, UR40, 0x1, -UR47 ;  /* 0x0000000128047890 */ /* 0x000fe4000fffe82f */
[----:B------:R-:W-:Y:S02]  /*1340*/  @UP0 USHF.R.U32.HI UR10, URZ, UR11, UR9 ;  /* 0x0000000b3f0a0299 */ /* 0x000fe40008011609 */
[----:B------:R-:W-:Y:S02]  /*1350*/  UISETP.GE.AND UP0, UPT, UR7, 0x1, UPT ;  /* 0x000000010700788c */ /* 0x000fe4000bf06270 */
[----:B------:R-:W-:-:S02]  /*1360*/  UIADD3 UR10, UR4, UR10, URZ ;  /* 0x0000000a040a7290 */ /* 0x000fc4000fffe03f */
[----:B------:R-:W-:Y:S02]  /*1370*/  UP2UR UR52, UPR, URZ, 0x1 ;  /* 0x000000013f347883 */ /* 0x000fe40008000000 */
[----:B------:R-:W-:Y:S01]  /*1380*/  PLOP3.LUT P0, PT, PT, PT, UP0, 0x40, 0x0 ;  /* 0x000000000000781c */ /* 0x000fe20003f0e808 */
[----:B------:R-:W-:-:S12]  /*1390*/  UIADD3 UR6, UR10, UR6, URZ ;  /* 0x000000060a067290 */ /* 0x000fd8000fffe03f */
[----:B------:R-:W-:Y:S05]  /*13a0*/  @P0 BRA `(.L_x_1228) ;  /* 0x0000000000440947 */ /* 0x000fea0003800000 */
        /* <DEDUP_REMOVED lines=10> */
.L_x_1229:
[----:B------:R-:W-:-:S11]  /*1450*/  UISETP.NE.AND UP0, UPT, UR7, 0x1, UPT ;  /* 0x000000010700788c */ /* 0x000fd6000bf05270 */
[----:B------:R-:W-:Y:S02]  /*1460*/  @UP0 ULDC.64 UR10, c[0x0][0x9e8] ;  /* 0x00027a00000a0ab9 */ /* 0x000fe40000000a00 */
[----:B------:R-:W-:-:S04]  /*1470*/  UIMAD.WIDE.U32 UR8, UR4, UR10, URZ ;  /* 0x0000000a040872a5 */ /* 0x000fc8000f8e003f */
[----:B------:R-:W-:-:S12]  /*1480*/  @UP0 USHF.R.U32.HI UR4, URZ, UR11, UR9 ;  /* 0x0000000b3f040299 */ /* 0x000fd80008011609 */
.L_x_1230:
[----:B------:R-:W-:-:S04]  /*1490*/  UIMAD UR4, UR4, UR7, UR7 ;  /* 0x00000007040472a4 */ /* 0x000fc8000f8e0207 */
[----:B------:R-:W-:-:S04]  /*14a0*/  UISETP.LT.AND UP0, UPT, UR6, UR4, UPT ;  /* 0x000000040600728c */ /* 0x000fc8000bf01270 */
[----:B------:R-:W-:-:S12]  /*14b0*/  USEL UR6, UR6, UR4, UP0 ;  /* 0x0000000406067287 */ /* 0x000fd80008000000 */
.L_x_1228:
[----:B------:R-:W-:Y:S02]  /*14c0*/  UISETP.NE.AND UP0, UPT, UR53, URZ, UPT ;  /* 0x0000003f3500728c */ /* 0x000fe4000bf05270 */
[----:B------:R-:W-:Y:S02]  /*14d0*/  UIADD3 UR4, UR40, 0x7f, URZ ;  /* 0x0000007f28047890 */ /* 0x000fe4000fffe03f */
[----:B------:R-:W-:Y:S02]  /*14e0*/  UIADD3 UR10, UR6, 0x7f, URZ ;  /* 0x0000007f060a7890 */ /* 0x000fe4000fffe03f */
[----:B------:R-:W-:Y:S02]  /*14f0*/  UISETP.GE.AND UP1, UPT, UR7, 0x1, UPT ;  /* 0x000000010700788c */ /* 0x000fe4000bf26270 */
[----:B------:R-:W-:Y:S02]  /*1500*/  USHF.R.S32.HI UR6, URZ, 0x1f, UR4 ;  /* 0x0000001f3f067899 */ /* 0x000fe40008011404 */
[----:B------:R-:W-:Y:S01]  /*1510*/  USHF.R.S32.HI UR11, URZ, 0x1f, UR10 ;  /* 0x0000001f3f0b7899 */ /* 0x000fe2000801140a */
[----:B------:R-:W-:Y:S01]  /*1520*/  @UP0 ULDC UR8, c[0x0][0x44c] ;  /* 0x0001130000080ab9 */ /* 0x000fe20000000800 */
[----:B------:R-:W-:Y:S01]  /*1530*/  ULEA.HI UR6, UR6, UR4, URZ, 0x7 ;  /* 0x0000000406067291 */ /* 0x000fe2000f8f383f */
[----:B------:R-:W-:Y:S01]  /*1540*/  PLOP3.LUT P0, PT, PT, PT, UP1, 0x40, 0x0 ;  /* 0x000000000000781c */ /* 0x000fe20003f0e818 */
[----:B------:R-:W-:-:S02]  /*1550*/  UIMAD.WIDE.U32 UR8, UR39, UR8, URZ ;  /* 0x00000008270872a5 */ /* 0x000fc4000f8e003f */
[----:B------:R-:W-:Y:S01]  /*1560*/  ULEA.HI UR11, UR11, UR10, URZ, 0x7 ;  /* 0x0000000a0b0b7291 */ /* 0x000fe2000f8f383f */
[----:B------:R-:W-:Y:S01]  /*1570*/  @UP0 ULDC UR13, c[0x0][0x450] ;  /* 0x00011400000d0ab9 */ /* 0x000fe20000000800 */
[----:B------:R-:W-:Y:S01]  /*1580*/  UMOV UR12, UR39 ;  /* 0x00000027000c7c82 */ /* 0x000fe20008000000 */
[----:B------:R-:W-:Y:S02]  /*1590*/  UIADD3 UR56, UR40, -UR47, URZ ;  /* 0x8000002f28387290 */ /* 0x000fe4000fffe03f */
[----:B------:R-:W-:Y:S02]  /*15a0*/  USHF.R.S32.HI UR6, URZ, 0x7, UR6 ;  /* 0x000000073f067899 */ /* 0x000fe40008011406 */
[----:B------:R-:W-:Y:S02]  /*15b0*/  USHF.R.S32.HI UR11, URZ, 0x7, UR11 ;  /* 0x000000073f0b7899 */ /* 0x000fe4000801140b */
[----:B------:R-:W-:Y:S02]  /*15c0*/  @UP0 USHF.R.U32.HI UR12, URZ, UR13, UR9 ;  /* 0x0000000d3f0c0299 */ /* 0x000fe40008011609 */
[----:B------:R-:W-:-:S02]  /*15d0*/  UISETP.LT.AND UP0, UPT, UR6, UR11, UPT ;  /* 0x0000000b0600728c */ /* 0x000fc4000bf01270 */
[----:B------:R-:W-:Y:S01]  /*15e0*/  UIADD3 UR4, UR56, UR12, URZ ;  /* 0x0000000c38047290 */ /* 0x000fe2000fffe03f */
[----:B------:R-:W-:Y:S01]  /*15f0*/  ULDC UR10, c[0x0][0x9dc] ;  /* 0x00027700000a7ab9 */ /* 0x000fe20000000800 */
[----:B------:R-:W-:Y:S02]  /*1600*/  USEL UR6, UR6, UR11, UP0 ;  /* 0x0000000b06067287 */ /* 0x000fe40008000000 */
[----:B------:R-:W-:Y:S01]  /*1610*/  UIADD3 UR10, UR4, -UR10, URZ ;  /* 0x8000000a040a7290 */ /* 0x000fe2000fffe03f */
[----:B------:R-:W-:Y:S11]  /*1620*/  @P0 BRA `(.L_x_1231) ;  /* 0x0000000000440947 */ /* 0x000ff60003800000 */
        /* <DEDUP_REMOVED lines=10> */
.L_x_1232:
[----:B------:R-:W-:-:S11]  /*16d0*/  UISETP.NE.AND UP0, UPT, UR7, 0x1, UPT ;  /* 0x000000010700788c */ /* 0x000fd6000bf05270 */
[----:B------:R-:W-:Y:S02]  /*16e0*/  @UP0 ULDC.64 UR12, c[0x0][0x9e8] ;  /* 0x00027a00000c0ab9 */ /* 0x000fe40000000a00 */
[----:B------:R-:W-:-:S04]  /*16f0*/  UIMAD.WIDE.U32 UR8, UR4, UR12, URZ ;  /* 0x0000000c040872a5 */ /* 0x000fc8000f8e003f */
[----:B------:R-:W-:-:S12]  /*1700*/  @UP0 USHF.R.U32.HI UR4, URZ, UR13, UR9 ;  /* 0x0000000d3f040299 */ /* 0x000fd80008011609 */
.L_x_1233:
[----:B------:R-:W-:-:S04]  /*1710*/  UIMAD UR4, UR4, UR7, URZ ;  /* 0x00000007040472a4 */ /* 0x000fc8000f8e023f */
[----:B------:R-:W-:-:S04]  /*1720*/  UISETP.LT.AND UP0, UPT, UR10, UR4, UPT ;  /* 0x000000040a00728c */ /* 0x000fc8000bf01270 */
[----:B------:R-:W-:-:S12]  /*1730*/  USEL UR10, UR10, UR4, !UP0 ;  /* 0x000000040a0a7287 */ /* 0x000fd8000c000000 */
.L_x_1231:
[----:B------:R-:W-:-:S04]  /*1740*/  USHF.R.S32.HI UR4, URZ, 0x1f, UR10 ;  /* 0x0000001f3f047899 */ /* 0x000fc8000801140a */
[----:B------:R-:W-:-:S04]  /*1750*/  ULEA.HI UR4, UR4, UR10, URZ, 0x7 ;  /* 0x0000000a04047291 */ /* 0x000fc8000f8f383f */
[----:B------:R-:W-:Y:S02]  /*1760*/  USHF.R.S32.HI UR7, URZ, 0x7, UR4 ;  /* 0x000000073f077899 */ /* 0x000fe40008011404 */
[----:B------:R-:W-:Y:S02]  /*1770*/  ULOP3.LUT UR4, UR5, 0xff000000, URZ, 0xc0, !UPT ;  /* 0xff00000005047892 */ /* 0x000fe4000f8ec03f */
[----:B------:R-:W-:Y:S02]  /*1780*/  UISETP.LT.AND UP0, UPT, URZ, UR7, UPT ;  /* 0x000000073f00728c */ /* 0x000fe4000bf01270 */
[----:B------:R-:W-:Y:S02]  /*1790*/  ULOP3.LUT UR5, UR5, 0xff0000, URZ, 0xc0, !UPT ;  /* 0x00ff000005057892 */ /* 0x000fe4000f8ec03f */
[----:B------:R-:W-:Y:S02]  /*17a0*/  USEL UR42, URZ, UR7, !UP0 ;  /* 0x000000073f2a7287 */ /* 0x000fe4000c000000 */
[----:B------:R-:W-:-:S02]  /*17b0*/  USHF.R.U32.HI UR4, URZ, 0x8, UR4 ;  /* 0x000000083f047899 */ /* 0x000fc40008011604 */
[----:B------:R-:W-:Y:S02]  /*17c0*/  UISETP.GT.AND UP0, UPT, UR6, UR42, UPT ;  /* 0x0000002a0600728c */ /* 0x000fe4000bf04270 */
[----:B------:R-:W-:-:S03]  /*17d0*/  ULEA.HI UR5, UR5, UR4, URZ, 0x10 ;  /* 0x0000000405057291 */ /* 0x000fc6000f8f803f */
[----:B------:R-:W-:Y:S01]  /*17e0*/  UMOV UR4, URZ ;  /* 0x0000003f00047c82 */ /* 0x000fe20008000000 */
[----:B------:R-:W-:Y:S01]  /*17f0*/  PLOP3.LUT P0, PT, PT, PT, UP0, 0x80, 0x0 ;  /* 0x000000000000781c */ /* 0x000fe20003f0f008 */
[----:B------:R-:W-:Y:S02]  /*1800*/  ULOP3.LUT UR41, UR5, 0xff, URZ, 0xc0, !UPT ;  /* 0x000000ff05297892 */ /* 0x000fe4000f8ec03f */
[----:B------:R-:W-:-:S10]  /*1810*/  USHF.R.U32.HI UR46, URZ, 0x10, UR5 ;  /* 0x000000103f2e7899 */ /* 0x000fd40008011605 */
[----:B------:R-:W-:Y:S05]  /*1820*/  @!P0 BRA `(.L_x_1234) ;  /* 0x0000000000948947 */ /* 0x000fea0003800000 */
[----:B------:R-:W-:Y:S01]  /*1830*/  UISETP.NE.AND UP0, UPT, UR46, URZ, UPT ;  /* 0x0000003f2e00728c */ /* 0x000fe2000bf05270 */
[----:B------:R-:W-:-:S03]  /*1840*/  ULDC UR4, c[0x0][0x9f0] ;  /* 0x00027c0000047ab9 */ /* 0x000fc60000000800 */
[----:B------:R-:W-:-:S04]  /*1850*/  USEL UR10, UR46, UR4, UP0 ;  /* 0x000000042e0a7287 */ /* 0x000fc80008000000 */
[----:B------:R-:W-:Y:S02]  /*1860*/  UIADD3 UR4, UR10, -0x1, UR6 ;  /* 0xffffffff0a047890 */ /* 0x000fe4000fffe006 */
[----:B------:R-:W-:Y:S02]  /*1870*/  IMAD.U32 R3, RZ, RZ, UR10 ;  /* 0x0000000aff037e24 */ /* 0x000fe4000f8e00ff */
[----:B------:R-:W-:-:S03]  /*1880*/  UIADD3 UR7, -UR42, UR4, URZ ;  /* 0x000000042a077290 */ /* 0x000fc6000fffe13f */
[-C--:B------:R-:W-:Y:S01]  /*1890*/  IABS R0, R3.reuse ;  /* 0x0000000300007213 */ /* 0x080fe20000000000 */
[----:B------:R-:W-:Y:S01]  /*18a0*/  UMOV UR4, URZ ;  /* 0x0000003f00047c82 */ /* 0x000fe20008000000 */
[----:B------:R-:W-:Y:S01]  /*18b0*/  IABS R5, R3 ;  /* 0x0000000300057213 */ /* 0x000fe20000000000 */
[----:B------:R-:W-:Y:S01]  /*18c0*/  IMAD.U32 R4, RZ, RZ, UR7 ;  /* 0x00000007ff047e24 */ /* 0x000fe2000f8e00ff */
[----:B------:R-:W-:Y:S01]  /*18d0*/  R2UR UR11, R0 ;  /* 0x00000000000b72ca */ /* 0x000fe200000e0000 */
[----:B------:R-:W-:-:S03]  /*18e0*/  ULOP3.LUT UR7, UR7, UR10, URZ, 0x3c, !UPT ;  /* 0x0000000a07077292 */ /* 0x000fc6000f8e3c3f */
[----:B------:R-:W-:-:S05]  /*18f0*/  IABS R4, R4 ;  /* 0x0000000400047213 */ /* 0x000fca0000000000 */
[----:B------:R-:W-:-:S04]  /*1900*/  IMAD.MOV.U32 R3, RZ, RZ, R4 ;  /* 0x000000ffff037224 */ /* 0x000fc800078e0004 */
[----:B------:R-:W0:Y:S01]  /*1910*/  I2F.RP R0, UR11 ;  /* 0x0000000b00007d06 */ /* 0x000e220008209400 */
[----:B------:R-:W-:-:S07]  /*1920*/  R2UR UR9, R3 ;  /* 0x00000000030972ca */ /* 0x000fce00000e0000 */
[----:B0-----:R-:W0:Y:S02]  /*1930*/  MUFU.RCP R0, R0 ;  /* 0x0000000000007308 */ /* 0x001e240000001000 */
[----:B0-----:R-:W-:Y:S02]  /*1940*/  VIADD R2, R0, 0xffffffe ;  /* 0x0ffffffe00027836 */ /* 0x001fe40000000000 */
        /* <DEDUP_REMOVED lines=19> */
.L_x_1234:
[----:B------:R-:W-:Y:S01]  /*1a80*/  UIMAD UR42, UR41, UR4, UR42 ;  /* 0x00000004292a72a4 */ /* 0x000fe2000f8e022a */
[----:B------:R-:W-:Y:S01]  /*1a90*/  IMAD.U32 R88, RZ, RZ, UR6 ;  /* 0x00000006ff587e24 */ /* 0x000fe2000f8e00ff */
[----:B------:R-:W-:Y:S01]  /*1aa0*/  PLOP3.LUT P0, PT, PT, PT, PT, 0x80, 0x0 ;  /* 0x000000000000781c */ /* 0x000fe20003f0f070 */
[----:B------:R-:W-:Y:S01]  /*1ab0*/  IMAD.U32 R3, RZ, RZ, UR4 ;  /* 0x00000004ff037e24 */ /* 0x000fe2000f8e00ff */
[----:B------:R-:W-:Y:S02]  /*1ac0*/  CS2R R20, SRZ ;  /* 0x0000000000147805 */ /* 0x000fe4000001ff00 */
[----:B------:R-:W-:Y:S02]  /*1ad0*/  CS2R R118, SRZ ;  /* 0x0000000000767805 */ /* 0x000fe4000001ff00 */
[----:B------:R-:W-:Y:S02]  /*1ae0*/  CS2R R116, SRZ ;  /* 0x0000000000747805 */ /* 0x000fe4000001ff00 */
[----:B------:R-:W-:-:S02]  /*1af0*/  CS2R R114, SRZ ;  /* 0x0000000000727805 */ /* 0x000fc4000001ff00 */
[----:B------:R-:W-:Y:S02]  /*1b00*/  VIADDMNMX R88, R3, UR42, R88, PT ;  /* 0x0000002a03587c46 */ /* 0x000fe4000b800158 */
[----:B------:R-:W-:Y:S02]  /*1b10*/  CS2R R112, SRZ ;  /* 0x0000000000707805 */ /* 0x000fe4000001ff00 */
[----:B------:R-:W-:Y:S02]  /*1b20*/  CS2R R110, SRZ ;  /* 0x00000000006e7805 */ /* 0x000fe4000001ff00 */
[----:B------:R-:W-:Y:S02]  /*1b30*/  CS2R R108, SRZ ;  /* 0x00000000006c7805 */ /* 0x000fe4000001ff00 */
[----:B------:R-:W-:Y:S02]  /*1b40*/  ISETP.GT.AND P1, PT, R88, UR42, PT ;  /* 0x0000002a58007c0c */ /* 0x000fe4000bf24270 */
        /* <DEDUP_REMOVED lines=10> */
[----:B------:R-:W-:Y:S06]  /*1bf0*/  @!P1 BRA `(.L_x_1235) ;  /* 0x000000d800409947 */ /* 0x000fec0003800000 */
[----:B------:R-:W0:Y:S01]  /*1c00*/  S2R R0, SR_TID.X ;  /* 0x0000000000007919 */ /* 0x000e220000002100 */
[----:B------:R-:W1:Y:S01]  /*1c10*/  S2UR UR43, SR_CgaCtaId ;  /* 0x00000000002b79c3 */ /* 0x000e620000008800 */
[----:B------:R-:W-:Y:S02]  /*1c20*/  UMOV UR45, 0x400 ;  /* 0x00000400002d7882 */ /* 0x000fe40000000000 */
[----:B-1----:R-:W-:Y:S01]  /*1c30*/  ULEA UR45, UR43, UR45, 0x18 ;  /* 0x0000002d2b2d7291 */ /* 0x002fe2000f8ec03f */
[----:B0-----:R-:W-:-:S05]  /*1c40*/  VIADD R4, R0, 0xffffff80 ;  /* 0xffffff8000047836 */ /* 0x001fca0000000000 */
[----:B------:R-:W-:-:S04]  /*1c50*/  SHF.R.S32.HI R0, RZ, 0x1f, R4 ;  /* 0x0000001fff007819 */ /* 0x000fc80000011404 */
[----:B------:R-:W-:-:S04]  /*1c60*/  LEA.HI R0, R0, R4, RZ, 0x7 ;  /* 0x0000000400007211 */ /* 0x000fc800078f38ff */
[----:B------:R-:W-:-:S06]  /*1c70*/  SHF.R.S32.HI R0, RZ, 0x7, R0 ;  /* 0x00000007ff007819 */ /* 0x000fcc0000011400 */
[----:B------:R-:W0:Y:S02]  /*1c80*/  SHFL.IDX PT, R0, R0, RZ, 0x1f ;  /* 0x00001fff00007589 */ /* 0x000e2400000e0000 */
[----:B0-----:R-:W-:-:S13]  /*1c90*/  R2UR UR44, R0 ;  /* 0x00000000002c72ca */ /* 0x001fda00000e0000 */
        /* <DEDUP_REMOVED lines=26> */
.L_x_1236:
[----:B------:R-:W-:Y:S01]  /*1e40*/  ULEA.HI UR4, UR50, UR50, URZ, 0x1 ;  /* 0x0000003232047291 */ /* 0x000fe2000f8f083f */
[----:B------:R-:W-:-:S03]  /*1e50*/  IMAD.U32 R2, RZ, RZ, UR51 ;  /* 0x00000033ff027e24 */ /* 0x000fc6000f8e00ff */
[----:B------:R-:W-:Y:S02]  /*1e60*/  ULOP3.LUT UR4, UR4, 0xfffffffe, URZ, 0xc0, !UPT ;  /* 0xfffffffe04047892 */ /* 0x000fe4000f8ec03f */
[----:B------:R-:W-:Y:S02]  /*1e70*/  ISETP.NE.AND P0, PT, R2, 0x3, PT ;  /* 0x000000030200780c */ /* 0x000fe40003f05270 */
[----:B------:R-:W-:-:S06]  /*1e80*/  UIADD3 UR4, UR50, -UR4, URZ ;  /* 0x8000000432047290 */ /* 0x000fcc000fffe03f */
[----:B------:R-:W-:-:S05]  /*1e90*/  IMAD.U32 R0, RZ, RZ, UR4 ;  /* 0x00000004ff007e24 */ /* 0x000fca000f8e00ff */
[----:B------:R-:W-:-:S04]  /*1ea0*/  SHF.L.U32 R0, R0, 0x1f, RZ ;  /* 0x0000001f00007819 */ /* 0x000fc800000006ff */
[----:B------:R-:W0:Y:S02]  /*1eb0*/  SYNCS.PHASECHK.TRANS64.TRYWAIT P1, [UR45+0x16800], R0 ;  /* 0x01680000ff0075a7 */ /* 0x000e24000802016d */
[----:B0-----:R-:W-:Y:S05]  /*1ec0*/  @!P1 BRA `(.L_x_1237) ;  /* 0x0000016000d89947 */ /* 0x001fea0003800000 */
.L_x_1419:
[----:B------:R-:W-:Y:S05]  /*1ed0*/  @!P0 BRA `(.L_x_1238) ;  /* 0x0000000000048947 */ /* 0x000fea0003800000 */
[----:B------:R-:W-:Y:S01]  /*1ee0*/  BPT.TRAP 0x1 ;  /* 0x000000040000795c */ /* 0x000fe20000300000 */
.L_x_1238:
[----:B------:R-:W-:Y:S02]  /*1ef0*/  IMAD.U32 R91, RZ, RZ, UR48 ;  /* 0x00000030ff5b7e24 */ /* 0x000fe4000f8e00ff */
[----:B0-----:R-:W-:-:S03]  /*1f00*/  IMAD.U32 R0, RZ, RZ, UR49 ;  /* 0x00000031ff007e24 */ /* 0x001fc6000f8e00ff */
[----:B------:R-:W-:Y:S02]  /*1f10*/  LEA R91, R91, UR45, 0x3 ;  /* 0x0000002d5b5b7c11 */ /* 0x000fe4000f8e18ff */
[----:B------:R-:W-:-:S04]  /*1f20*/  SHF.L.U32 R0, R0, 0x1f, RZ ;  /* 0x0000001f00007819 */ /* 0x000fc800000006ff */
[----:B------:R0:W1:Y:S01]  /*1f30*/  SYNCS.PHASECHK.TRANS64.TRYWAIT P1, [R91+URZ+0x16830], R0 ;  /* 0x016830005b0075a7 */ /* 0x000062000802017f */
[----:B------:R-:W-:Y:S05]  /*1f40*/  @!P0 BRA `(.L_x_1239) ;  /* 0x0000000000048947 */ /* 0x000fea0003800000 */
[----:B------:R-:W-:Y:S01]  /*1f50*/  BPT.TRAP 0x1 ;  /* 0x000000040000795c */ /* 0x000fe20000300000 */
.L_x_1239:
[----:B-1----:R-:W-:Y:S05]  /*1f60*/  @P1 BRA `(.L_x_1240) ;  /* 0x0000000000081947 */ /* 0x002fea0003800000 */
[----:B------:R-:W1:Y:S02]  /*1f70*/  SYNCS.PHASECHK.TRANS64.TRYWAIT P1, [R91+URZ+0x16830], R0 ;  /* 0x016830005b0075a7 */ /* 0x000e64000802017f */
[----:B-1----:R-:W-:Y:S05]  /*1f80*/  @!P1 BRA `(.L_x_1241) ;  /* 0x0000016000c09947 */ /* 0x002fea0003800000 */
.L_x_1240:
[----:B------:R-:W-:Y:S05]  /*1f90*/  WARPSYNC.ALL ;  /* 0x0000000000007948 */ /* 0x000fea0003800000 */
[----:B------:R-:W-:Y:S01]  /*1fa0*/  UIADD3 UR4, UR45, 0xe400, URZ ;  /* 0x0000e4002d047890 */ /* 0x000fe2000fffe03f */
[----:B------:R-:W-:Y:S01]  /*1fb0*/  WARPGROUP.ARRIVE ;  /* 0x00000000000079c5 */ /* 0x000fe20000000000 */
[----:B------:R-:W-:Y:S02]  /*1fc0*/  ULOP3.LUT UR16, UR57, 0x10000, URZ, 0xfc, !UPT ;  /* 0x0001000039107892 */ /* 0x000fe4000f8efc3f */
[----:B------:R-:W-:Y:S01]  /*1fd0*/  USHF.R.U32.HI UR4, URZ, 0x4, UR4 ;  /* 0x000000043f047899 */ /* 0x000fe20008011604 */
[----:B------:R-:W-:Y:S01]  /*1fe0*/  UMOV UR17, 0x40000040 ;  /* 0x4000004000117882 */ /* 0x000fe20000000000 */
[----:B------:R-:W-:-:S02]  /*1ff0*/  UMOV UR19, 0x40000040 ;  /* 0x4000004000137882 */ /* 0x000fc40000000000 */
[----:B------:R-:W-:Y:S01]  /*2000*/  ULOP3.LUT UR4, UR4, 0x3fff, URZ, 0xc0, !UPT ;  /* 0x00003fff04047892 */ /* 0x000fe2000f8ec03f */
[----:B------:R-:W-:Y:S01]  /*2010*/  UMOV UR5, 0x40000040 ;  /* 0x4000004000057882 */ /* 0x000fe20000000000 */
[----:B------:R-:W-:Y:S02]  /*2020*/  UMOV UR7, 0x40000040 ;  /* 0x4000004000077882 */ /* 0x000fe40000000000 */
[----:B------:R-:W-:Y:S02]  /*2030*/  ULOP3.LUT UR20, UR4, 0x10000, URZ, 0xfc, !UPT ;  /* 0x0001000004147892 */ /* 0x000fe4000f8efc3f */
[----:B------:R-:W-:Y:S02]  /*2040*/  UIADD3 UR4, UR16, 0x2, URZ ;  /* 0x0000000210047890 */ /* 0x000fe4000fffe03f */
[----:B------:R-:W-:Y:S02]  /*2050*/  ULEA UR18, UR48, UR20, 0xa ;  /* 0x0000001430127291 */ /* 0x000fe4000f8e503f */
[----:B------:R-:W-:-:S02]  /*2060*/  UIADD3 UR8, UR16, 0x4, URZ ;  /* 0x0000000410087890 */ /* 0x000fc4000fffe03f */
[----:B------:R-:W-:Y:S02]  /*2070*/  UIADD3 UR6, UR18, 0x2, URZ ;  /* 0x0000000212067890 */ /* 0x000fe4000fffe03f */
[----:B------:R-:W-:Y:S01]  /*2080*/  UIADD3 UR10, UR18, 0x4, URZ ;  /* 0x00000004120a7890 */ /* 0x000fe2000fffe03f */
[----:B------:R-:W-:Y:S02]  /*2090*/  UMOV UR9, 0x40000040 ;  /* 0x4000004000097882 */ /* 0x000fe40000000000 */
[----:B------:R-:W-:Y:S01]  /*20a0*/  HGMMA.64x128x16.F32 R24, gdesc[UR16], RZ, !UPT, gsb0 ;  /* 0x01e00000101879f0 */ /* 0x000fe2000c0008ff */
[----:B------:R-:W-:Y:S01]  /*20b0*/  UMOV UR11, 0x40000040 ;  /* 0x40000040000b7882 */ /* 0x000fe20000000000 */
        /* <DEDUP_REMOVED lines=16> */
.L_x_1242:
[----:B------:R-:W-:Y:S01]  /*21c0*/  UISETP.NE.AND UP1, UPT, UR53, URZ, UPT ;  /* 0x0000003f3500728c */ /* 0x000fe2000bf25270 */
[----:B------:R-:W-:Y:S01]  /*21d0*/  R2UR UR6, R91 ;  /* 0x000000005b0672ca */ /* 0x000fe200000e0000 */
[----:B------:R-:W-:Y:S01]  /*21e0*/  ULDC UR7, c[0x0][0x9d8] ;  /* 0x0002760000077ab9 */ /* 0x000fe20000000800 */
[----:B------:R-:W-:Y:S01]  /*21f0*/  UISETP.NE.AND UP0, UPT, UR52, URZ, UPT ;  /* 0x0000003f3400728c */ /* 0x000fe2000bf05270 */
[----:B------:R-:W-:Y:S01]  /*2200*/  FMUL.FTZ R10, R39, UR7 ;  /* 0x00000007270a7c20 */ /* 0x000fe20008410000 */
[----:B------:R-:W-:Y:S01]  /*2210*/  FMUL.FTZ R39, R75, UR7 ;  /* 0x000000074b277c20 */ /* 0x000fe20008410000 */
[----:B------:R-:W-:Y:S01]  /*2220*/  PLOP3.LUT P1, PT, PT, PT, UP1, 0x80, 0x0 ;  /* 0x000000000000781c */ /* 0x000fe20003f2f018 */
[----:B------:R-:W-:Y:S01]  /*2230*/  FMUL.FTZ R75, R77, UR7 ;  /* 0x000000074d4b7c20 */ /* 0x000fe20008410000 */
[----:B------:R-:W-:Y:S01]  /*2240*/  PLOP3.LUT P2, PT, PT, PT, UP1, 0x80, 0x0 ;  /* 0x000000000000781c */ /* 0x000fe20003f4f018 */
[----:B------:R-:W-:Y:S02]  /*2250*/  VIADD R77, R17, UR39 ;  /* 0x00000027114d7c36 */ /* 0x000fe40008000000 */
[----:B------:R-:W-:Y:S01]  /*2260*/  FMUL.FTZ R8, R34, UR7 ;  /* 0x0000000722087c20 */ /* 0x000fe20008410000 */
[----:B------:R-:W-:Y:S01]  /*2270*/  @UP1 ULDC UR10, c[0x0][0x44c] ;  /* 0x00011300000a1ab9 */ /* 0x000fe20000000800 */
[----:B------:R-:W-:Y:S01]  /*2280*/  FMUL.FTZ R13, R46, UR7 ;  /* 0x000000072e0d7c20 */ /* 0x000fe20008410000 */
[----:B------:R-:W-:Y:S01]  /*2290*/  FMUL.FTZ R46, R49, UR7 ;  /* 0x00000007312e7c20 */ /* 0x000fe20008410000 */
[----:B------:R-:W-:Y:S01]  /*22a0*/  FMUL.FTZ R49, R57, UR7 ;  /* 0x0000000739317c20 */ /* 0x000fe20008410000 */
[----:B------:R-:W-:Y:S01]  /*22b0*/  FMUL.FTZ R7, R35, UR7 ;  /* 0x0000000723077c20 */ /* 0x000fe20008410000 */
[----:B------:R-:W-:Y:S01]  /*22c0*/  UIADD3 UR6, UR6, 0x16840, URZ ;  /* 0x0001684006067890 */ /* 0x000fe2000fffe03f */
[----:B------:R-:W-:Y:S01]  /*22d0*/  FMUL.FTZ R12, R43, UR7 ;  /* 0x000000072b0c7c20 */ /* 0x000fe20008410000 */
[----:B------:R-:W-:-:S02]  /*22e0*/  IMAD.MOV.U32 R35, RZ, RZ, -0x80 ;  /* 0xffffff80ff237424 */ /* 0x000fc400078e00ff */
[----:B------:R-:W-:Y:S01]  /*22f0*/  FMUL.FTZ R43, R44, UR7 ;  /* 0x000000072c2b7c20 */ /* 0x000fe20008410000 */
[----:B------:R-:W-:Y:S01]  /*2300*/  @P1 IMAD.HI.U32 R34, R77, UR10, RZ ;  /* 0x0000000a4d221c27 */ /* 0x000fe2000f8e00ff */
[----:B------:R-:W-:-:S03]  /*2310*/  @UP1 ULDC UR10, c[0x0][0x450] ;  /* 0x00011400000a1ab9 */ /* 0x000fc60000000800 */
[----:B------:R-:W-:Y:S01]  /*2320*/  FMUL.FTZ R9, R38, UR7 ;  /* 0x0000000726097c20 */ /* 0x000fe20008410000 */
[----:B------:R-:W-:Y:S01]  /*2330*/  FMUL.FTZ R96, R40, UR7 ;  /* 0x0000000728607c20 */ /* 0x000fe20008410000 */
[----:B------:R-:W-:Y:S01]  /*2340*/  FMUL.FTZ R44, R45, UR7 ;  /* 0x000000072d2c7c20 */ /* 0x000fe20008410000 */
[----:B------:R-:W-:Y:S01]  /*2350*/  @P2 SHF.R.U32.HI R77, RZ, UR10, R34 ;  /* 0x0000000aff4d2c19 */ /* 0x000fe20008011622 */
[----:B------:R-:W-:Y:S01]  /*2360*/  FMUL.FTZ R2, R24, UR7 ;  /* 0x0000000718027c20 */ /* 0x000fe20008410000 */
[----:B------:R-:W-:Y:S01]  /*2370*/  FMUL.FTZ R89, R29, UR7 ;  /* 0x000000071d597c20 */ /* 0x000fe20008410000 */
[----:B------:R-:W-:Y:S01]  /*2380*/  FMUL.FTZ R14, R47, UR7 ;  /* 0x000000072f0e7c20 */ /* 0x000fe20008410000 */
[----:B------:R-:W-:Y:S01]  /*2390*/  FMUL.FTZ R45, R48, UR7 ;  /* 0x00000007302d7c20 */ /* 0x000fe20008410000 */
[----:B------:R-:W2:Y:S01]  /*23a0*/  SHFL.IDX PT, R57, R77, RZ, 0x1c1f ;  /* 0x001c1fff4d397589 */ /* 0x000ea200000e0000 */
[----:B------:R-:W-:Y:S01]  /*23b0*/  FMUL.FTZ R38, R74, UR7 ;  /* 0x000000074a267c20 */ /* 0x000fe20008410000 */
[----:B------:R-:W-:Y:S01]  /*23c0*/  FMUL.FTZ R40, R83, UR7 ;  /* 0x0000000753287c20 */ /* 0x000fe20008410000 */
[----:B------:R-:W-:Y:S01]  /*23d0*/  UPRMT UR6, UR43, 0x654, UR6 ;  /* 0x000006542b067896 */ /* 0x000fe20008000006 */
[----:B------:R-:W-:Y:S01]  /*23e0*/  FMUL.FTZ R3, R25, UR7 ;  /* 0x0000000719037c20 */ /* 0x000fe20008410000 */
[----:B01----:R-:W-:Y:S01]  /*23f0*/  FMUL.FTZ R0, R26, UR7 ;  /* 0x000000071a007c20 */ /* 0x003fe20008410000 */
        /* <DEDUP_REMOVED lines=18> */
[----:B------:R-:W-:-:S02]  /*2520*/  IMAD R83, R88, R35, 0x80 ;  /* 0x0000008058537424 */ /* 0x000fc400078e0223 */
        /* <DEDUP_REMOVED lines=25> */
[----:B------:R-:W-:Y:S01]  /*26c0*/  IMAD.U32 R35, RZ, RZ, UR47 ;  /* 0x0000002fff237e24 */ /* 0x000fe2000f8e00ff */
[----:B------:R-:W-:Y:S01]  /*26d0*/  PLOP3.LUT P1, PT, PT, PT, UP0, 0x40, 0x0 ;  /* 0x000000000000781c */ /* 0x000fe20003f2e808 */
[----:B------:R-:W0:Y:S01]  /*26e0*/  MUFU.TANH R2, R2 ;  /* 0x0000000200027308 */ /* 0x000e220000002400 */
[C-C-:B------:R-:W-:Y:S01]  /*26f0*/  IADD3 R34, -R16.reuse, 0x1, R83.reuse ;  /* 0x0000000110227810 */ /* 0x140fe20007ffe153 */
[----:B------:R-:W-:Y:S01]  /*2700*/  ULDC UR23, c[0x0][0x9dc] ;  /* 0x0002770000177ab9 */ /* 0x000fe20000000800 */
[----:B------:R-:W-:Y:S01]  /*2710*/  SYNCS.ARRIVE.TRANS64.RED.A1T0 RZ, [UR6], RZ ;  /* 0x000000ffffff79a7 */ /* 0x000fe20008100406 */
[----:B------:R-:W-:Y:S01]  /*2720*/  ULOP3.LUT UR6, URZ, UR23, URZ, 0x33, !UPT ;  /* 0x000000173f067292 */ /* 0x000fe2000f8e333f */
[----:B------:R-:W-:Y:S01]  /*2730*/  IADD3 R34, -R35, UR40, R34 ;  /* 0x0000002823227c10 */ /* 0x000fe2000fffe122 */
[----:B------:R-:W-:Y:S01]  /*2740*/  ULDC UR14, c[0x0][0x9e0] ;  /* 0x00027800000e7ab9 */ /* 0x000fe20000000800 */
[----:B------:R-:W-:Y:S01]  /*2750*/  IADD3 R82, -R16, UR40, R83 ;  /* 0x0000002810527c10 */ /* 0x000fe2000fffe153 */
[----:B------:R-:W1:Y:S01]  /*2760*/  MUFU.TANH R3, R3 ;  /* 0x0000000300037308 */ /* 0x000e620000002400 */
[----:B------:R-:W-:Y:S01]  /*2770*/  LEA R79, R88, 0xffffff80, 0x7 ;  /* 0xffffff80584f7811 */ /* 0x000fe200078e38ff */
[----:B------:R-:W-:-:S02]  /*2780*/  VIADD R87, R34, UR14 ;  /* 0x0000000e22577c36 */ /* 0x000fc40008000000 */
[----:B------:R-:W-:-:S03]  /*2790*/  VIADD R86, R34, UR6 ;  /* 0x0000000622567c36 */ /* 0x000fc60008000000 */
[----:B--2---:R-:W-:Y:S01]  /*27a0*/  VIADDMNMX R80, R57, R87, R82, PT ;  /* 0x0000005739507246 */ /* 0x004fe20003800152 */
[----:B------:R-:W2:Y:S01]  /*27b0*/  MUFU.TANH R0, R0 ;  /* 0x0000000000007308 */ /* 0x000ea20000002400 */
[----:B------:R-:W-:-:S07]  /*27c0*/  IMAD.IADD R81, R86, 0x1, R57 ;  /* 0x0000000156517824 */ /* 0x000fce00078e0239 */
        /* <DEDUP_REMOVED lines=62> */
[----:B------:R-:W-:Y:S01]  /*2bb0*/  IMAD.U32 R34, RZ, RZ, UR47 ;  /* 0x0000002fff227e24 */ /* 0x000fe2000f8e00ff */
[----:B------:R-:W-:Y:S04]  /*2bc0*/  BSSY B0, `(.L_x_1244) ;  /* 0x0000013000007945 */ /* 0x000fe80003800000 */
[----:B------:R-:W-:-:S04]  /*2bd0*/  IADD3 R57, -R34, UR40, R57 ;  /* 0x0000002822397c10 */ /* 0x000fc8000fffe139 */
        /* <DEDUP_REMOVED lines=11> */
.L_x_1245:
[----:B------:R-:W-:Y:S02]  /*2c90*/  ULDC UR6, c[0x0][0x9e4] ;  /* 0x0002790000067ab9 */ /* 0x000fe40000000800 */
[----:B------:R-:W-:-:S05]  /*2ca0*/  IMAD.U32 R58, RZ, RZ, UR6 ;  /* 0x00000006ff3a7e24 */ /* 0x000fca000f8e00ff */
[----:B------:R-:W-:-:S13]  /*2cb0*/  ISETP.NE.AND P1, PT, R58, 0x1, PT ;  /* 0x000000013a00780c */ /* 0x000fda0003f25270 */
[----:B------:R-:W1:Y:S02]  /*2cc0*/  @P1 LDC.64 R34, c[0x0][0x9e8] ;  /* 0x00027a00ff221b82 */ /* 0x000e640000000a00 */
[----:B-1----:R-:W-:-:S05]  /*2cd0*/  @P1 IMAD.HI.U32 R34, R57, R34, RZ ;  /* 0x0000002239221227 */ /* 0x002fca00078e00ff */
[----:B------:R-:W-:-:S07]  /*2ce0*/  @P1 SHF.R.U32.HI R57, RZ, R35, R34 ;  /* 0x00000023ff391219 */ /* 0x000fce0000011622 */
.L_x_1246:
[----:B------:R-:W-:Y:S05]  /*2cf0*/  BSYNC B0 ;  /* 0x0000000000007941 */ /* 0x000fea0003800000 */
.L_x_1244:
[----:B------:R-:W-:-:S04]  /*2d00*/  IMAD R57, R57, R58, -R79 ;  /* 0x0000003a39397224 */ /* 0x000fc800078e0a4f */
[----:B------:R-:W-:-:S05]  /*2d10*/  IMAD.IADD R57, R57, 0x1, -R16 ;  /* 0x0000000139397824 */ /* 0x000fca00078e0a10 */
[----:B------:R-:W-:Y:S02]  /*2d20*/  VIADDMNMX R80, R57, R58, R80, PT ;  /* 0x0000003a39507246 */ /* 0x000fe40003800150 */
[----:B------:R-:W-:-:S07]  /*2d30*/  VIMNMX R81, R81, R57, !PT ;  /* 0x0000003951517248 */ /* 0x000fce0007fe0100 */
.L_x_1243:
        /* <DEDUP_REMOVED lines=158> */
[----:B------:R-:W-:Y:S01]  /*3720*/  ISETP.GE.AND P3, PT, R83, 0x71, PT ;  /* 0x000000715300780c */ /* 0x000fe20003f66270 */
[----:B------:R-:W0:Y:S01]  /*3730*/  SHFL.IDX PT, R75, R77, 0x1, 0x1c1f ;  /* 0x003c1f004d4b7f89 */ /* 0x000e2200000e0000 */
[----:B------:R-:W-:Y:S02]  /*3740*/  @P4 LOP3.LUT R23, R23, 0x20, RZ, 0xfc, !PT ;  /* 0x0000002017174812 */ /* 0x000fe400078efcff */
[----:B------:R-:W-:Y:S02]  /*3750*/  ISETP.GT.AND P4, PT, R81, 0x70, !P3 ;  /* 0x000000705100780c */ /* 0x000fe40005f84270 */
[----:B------:R-:W-:Y:S02]  /*3760*/  LOP3.LUT R23, R23, 0xfffffffd, RZ, 0xc0, !PT ;  /* 0xfffffffd17177812 */ /* 0x000fe400078ec0ff */
[----:B------:R-:W-:-:S04]  /*3770*/  ISETP.LT.OR P4, PT, R80, 0x71, P4 ;  /* 0x000000715000780c */ /* 0x000fc80002781670 */
[----:B------:R-:W-:Y:S02]  /*3780*/  FSEL R51, R76, -INF , !P4 ;  /* 0xff8000004c337808 */ /* 0x000fe40006000000 */
[----:B------:R-:W-:-:S04]  /*3790*/  ISETP.GE.AND P4, PT, R83, 0x72, PT ;  /* 0x000000725300780c */ /* 0x000fc80003f86270 */
[----:B------:R-:W-:-:S04]  /*37a0*/  ISETP.GT.AND P5, PT, R81, 0x71, !P4 ;  /* 0x000000715100780c */ /* 0x000fc800067a4270 */
[----:B------:R-:W-:Y:S02]  /*37b0*/  ISETP.LT.OR P5, PT, R80, 0x72, P5 ;  /* 0x000000725000780c */ /* 0x000fe40002fa1670 */
[----:B0-----:R-:W-:Y:S01]  /*37c0*/  VIADDMNMX R72, R75, R87, R82, PT ;  /* 0x000000574b487246 */ /* 0x001fe20003800152 */
[----:B------:R-:W-:Y:S01]  /*37d0*/  IMAD.IADD R73, R86, 0x1, R75 ;  /* 0x0000000156497824 */ /* 0x000fe200078e024b */
        /* <DEDUP_REMOVED lines=32> */
.L_x_1249:
[----:B------:R-:W-:Y:S02]  /*39e0*/  ULDC UR6, c[0x0][0x9e4] ;  /* 0x0002790000067ab9 */ /* 0x000fe40000000800 */
[----:B------:R-:W-:-:S05]  /*39f0*/  IMAD.U32 R76, RZ, RZ, UR6 ;  /* 0x00000006ff4c7e24 */ /* 0x000fca000f8e00ff */
[----:B------:R-:W-:-:S13]  /*3a00*/  ISETP.NE.AND P6, PT, R76, 0x1, PT ;  /* 0x000000014c00780c */ /* 0x000fda0003fc5270 */
[----:B------:R-:W0:Y:S02]  /*3a10*/  @P6 LDC.64 R2, c[0x0][0x9e8] ;  /* 0x00027a00ff026b82 */ /* 0x000e240000000a00 */
[----:B0-----:R-:W-:-:S05]  /*3a20*/  @P6 IMAD.HI.U32 R2, R75, R2, RZ ;  /* 0x000000024b026227 */ /* 0x001fca00078e00ff */
[----:B------:R-:W-:-:S07]  /*3a30*/  @P6 SHF.R.U32.HI R75, RZ, R3, R2 ;  /* 0x00000003ff4b6219 */ /* 0x000fce0000011602 */
.L_x_1250:
[----:B------:R-:W-:Y:S05]  /*3a40*/  BSYNC B0 ;  /* 0x0000000000007941 */ /* 0x000fea0003800000 */
.L_x_1248:
[----:B------:R-:W-:-:S04]  /*3a50*/  IMAD R75, R75, R76, -R79 ;  /* 0x0000004c4b4b7224 */ /* 0x000fc800078e0a4f */
[----:B------:R-:W-:-:S05]  /*3a60*/  IMAD.IADD R75, R75, 0x1, -R16 ;  /* 0x000000014b4b7824 */ /* 0x000fca00078e0a10 */
[----:B------:R-:W-:Y:S02]  /*3a70*/  VIADDMNMX R72, R75, R76, R72, PT ;  /* 0x0000004c4b487246 */ /* 0x000fe40003800148 */
[----:B------:R-:W-:-:S07]  /*3a80*/  VIMNMX R73, R73, R75, !PT ;  /* 0x0000004b49497248 */ /* 0x000fce0007fe0100 */
.L_x_1247:
[----:B------:R-:W-:Y:S01]  /*3a90*/  ISETP.GT.AND P1, PT, R73, 0x1, !P1 ;  /* 0x000000014900780c */ /* 0x000fe20004f24270 */
[----:B------:R-:W-:Y:S01]  /*3aa0*/  ULDC UR21, c[0x0][0x988] ;  /* 0x0002620000157ab9 */ /* 0x000fe20000000800 */
[----:B------:R-:W-:Y:S01]  /*3ab0*/  LOP3.LUT P6, RZ, R23, 0x4, RZ, 0xc0, !PT ;  /* 0x0000000417ff7812 */ /* 0x000fe200078cc0ff */
[----:B------:R-:W-:Y:S01]  /*3ac0*/  UISETP.NE.AND UP1, UPT, UR53, URZ, UPT ;  /* 0x0000003f3500728c */ /* 0x000fe2000bf25270 */
[----:B------:R-:W-:Y:S01]  /*3ad0*/  ISETP.LT.OR P1, PT, R72, 0x2, P1 ;  /* 0x000000024800780c */ /* 0x000fe20000f21670 */
[----:B------:R-:W-:Y:S01]  /*3ae0*/  UISETP.NE.AND UP0, UPT, UR52, URZ, UPT ;  /* 0x0000003f3400728c */ /* 0x000fe2000bf05270 */
[C---:B------:R-:W-:Y:S01]  /*3af0*/  ISETP.GT.AND P2, PT, R73.reuse, 0x8, !P2 ;  /* 0x000000084900780c */ /* 0x040fe20005744270 */
[----:B------:R-:W-:Y:S01]  /*3b00*/  UMOV UR10, UR39 ;  /* 0x00000027000a7c82 */ /* 0x000fe20008000000 */
        /* <DEDUP_REMOVED lines=9> */
[C---:B------:R-:W-:Y:S01]  /*3ba0*/  LOP3.LUT P1, RZ, R23.reuse, 0x8, RZ, 0xc0, !PT ;  /* 0x0000000817ff7812 */ /* 0x040fe2000782c0ff */
[----:B------:R-:W-:Y:S01]  /*3bb0*/  @UP1 USHF.R.U32.HI UR10, URZ, UR11, UR7 ;  /* 0x0000000b3f0a1299 */ /* 0x000fe20008011607 */
[----:B------:R-:W-:-:S02]  /*3bc0*/  LOP3.LUT P2, RZ, R23, 0x40000, RZ, 0xc0, !PT ;  /* 0x0004000017ff7812 */ /* 0x000fc4000784c0ff */
[----:B------:R-:W-:Y:S01]  /*3bd0*/  ISETP.GT.AND P1, PT, R73, 0x10, !P1 ;  /* 0x000000104900780c */ /* 0x000fe20004f24270 */
[----:B------:R-:W-:Y:S01]  /*3be0*/  UIADD3 UR56, UR56, UR10, URZ ;  /* 0x0000000a38387290 */ /* 0x000fe2000fffe03f */
[----:B------:R-:W-:Y:S02]  /*3bf0*/  LOP3.LUT P6, RZ, R23, 0x20000, RZ, 0xc0, !PT ;  /* 0x0002000017ff7812 */ /* 0x000fe400078cc0ff */
[----:B------:R-:W-:Y:S01]  /*3c00*/  ISETP.LT.OR P1, PT, R72, 0x11, P1 ;  /* 0x000000114800780c */ /* 0x000fe20000f21670 */
[----:B------:R-:W-:Y:S01]  /*3c10*/  UIADD3 UR14, UR56, UR14, URZ ;  /* 0x0000000e380e7290 */ /* 0x000fe2000fffe03f */
[----:B------:R-:W-:Y:S02]  /*3c20*/  ISETP.GT.AND P3, PT, R73, 0x70, !P3 ;  /* 0x000000704900780c */ /* 0x000fe40005f64270 */
[----:B------:R-:W-:Y:S02]  /*3c30*/  FSEL R8, R8, -INF , !P1 ;  /* 0xff80000008087808 */ /* 0x000fe40004800000 */
[----:B------:R-:W-:-:S02]  /*3c40*/  LOP3.LUT P1, RZ, R23, 0x10, RZ, 0xc0, !PT ;  /* 0x0000001017ff7812 */ /* 0x000fc4000782c0ff */
[C---:B------:R-:W-:Y:S02]  /*3c50*/  ISETP.GT.AND P4, PT, R73.reuse, 0x71, !P4 ;  /* 0x000000714900780c */ /* 0x040fe40006784270 */
[C---:B------:R-:W-:Y:S02]  /*3c60*/  ISETP.GT.AND P1, PT, R73.reuse, 0x11, !P1 ;  /* 0x000000114900780c */ /* 0x040fe40004f24270 */
[C---:B------:R-:W-:Y:S02]  /*3c70*/  ISETP.LT.OR P3, PT, R72.reuse, 0x71, P3 ;  /* 0x000000714800780c */ /* 0x040fe40001f61670 */
[----:B------:R-:W-:Y:S02]  /*3c80*/  ISETP.LT.OR P1, PT, R72, 0x12, P1 ;  /* 0x000000124800780c */ /* 0x000fe40000f21670 */
[----:B------:R-:W-:Y:S02]  /*3c90*/  ISETP.GT.AND P5, PT, R73, 0x78, !P5 ;  /* 0x000000784900780c */ /* 0x000fe40006fa4270 */
        /* <DEDUP_REMOVED lines=8> */
[----:B------:R-:W-:Y:S02]  /*3d20*/  LOP3.LUT P1, RZ, R23, 0x1000000, RZ, 0xc0, !PT ;  /* 0x0100000017ff7812 */ /* 0x000fe4000782c0ff */
[----:B------:R-:W-:Y:S02]  /*3d30*/  FMNMX.FTZ R6, R60, R7, !PT ;  /* 0x000000073c067209 */ /* 0x000fe40007810000 */
[----:B------:R-:W-:Y:S02]  /*3d40*/  ISETP.GT.AND P1, PT, R73, 0x19, !P1 ;  /* 0x000000194900780c */ /* 0x000fe40004f24270 */
[----:B------:R-:W-:Y:S02]  /*3d50*/  FMNMX.FTZ R7, R61, R6, !PT ;  /* 0x000000063d077209 */ /* 0x000fe40007810000 */
        /* <DEDUP_REMOVED lines=16> */
[----:B------:R-:W-:Y:S02]  /*3e60*/  FSEL R12, R12, -INF , !P1 ;  /* 0xff8000000c0c7808 */ /* 0x000fe40004800000 */
        /* <DEDUP_REMOVED lines=45> */
[C---:B------:R-:W-:Y:S01]  /*4140*/  LOP3.LUT P1, RZ, R23.reuse, 0x4000, RZ, 0xc0, !PT ;  /* 0x0000400017ff7812 */ /* 0x040fe2000782c0ff */
[----:B------:R-:W0:Y:S01]  /*4150*/  SHFL.BFLY PT, R6, R7, 0x2, 0x1f ;  /* 0x0c401f0007067f89 */ /* 0x000e2200000e0000 */
[----:B------:R-:W-:Y:S02]  /*4160*/  LOP3.LUT P2, RZ, R23, 0x80, RZ, 0xc0, !PT ;  /* 0x0000008017ff7812 */ /* 0x000fe4000784c0ff */
[----:B------:R-:W-:Y:S02]  /*4170*/  ISETP.GT.AND P1, PT, R73, 0x41, !P1 ;  /* 0x000000414900780c */ /* 0x000fe40004f24270 */
[----:B------:R-:W-:Y:S02]  /*4180*/  LOP3.LUT P6, RZ, R23, 0x40, RZ, 0xc0, !PT ;  /* 0x0000004017ff7812 */ /* 0x000fe400078cc0ff */
[----:B------:R-:W-:-:S02]  /*4190*/  ISETP.LT.OR P1, PT, R72, 0x42, P1 ;  /* 0x000000424800780c */ /* 0x000fc40000f21670 */
[----:B------:R-:W-:Y:S02]  /*41a0*/  ISETP.LT.OR P4, PT, R72, 0x72, P4 ;  /* 0x000000724800780c */ /* 0x000fe40002781670 */
[----:B------:R-:W-:Y:S02]  /*41b0*/  FSEL R26, R26, -INF , !P1 ;  /* 0xff8000001a1a7808 */ /* 0x000fe40004800000 */
[----:B------:R-:W-:Y:S02]  /*41c0*/  LOP3.LUT P1, RZ, R23, 0x2000, RZ, 0xc0, !PT ;  /* 0x0000200017ff7812 */ /* 0x000fe4000782c0ff */
[----:B------:R-:W-:Y:S02]  /*41d0*/  FSEL R37, R37, -INF , !P3 ;  /* 0xff80000025257808 */ /* 0x000fe40005800000 */
[----:B------:R-:W-:Y:S02]  /*41e0*/  ISETP.GT.AND P1, PT, R73, 0x48, !P1 ;  /* 0x000000484900780c */ /* 0x000fe40004f24270 */
[----:B------:R-:W-:-:S02]  /*41f0*/  ISETP.LT.OR P5, PT, R72, 0x79, P5 ;  /* 0x000000794800780c */ /* 0x000fc40002fa1670 */
[----:B------:R-:W-:Y:S02]  /*4200*/  ISETP.LT.OR P1, PT, R72, 0x49, P1 ;  /* 0x000000494800780c */ /* 0x000fe40000f21670 */
[----:B------:R-:W-:Y:S02]  /*4210*/  FSEL R40, R40, -INF , !P4 ;  /* 0xff80000028287808 */ /* 0x000fe40006000000 */
[----:B------:R-:W-:Y:S02]  /*4220*/  FSEL R27, R27, -INF , !P1 ;  /* 0xff8000001b1b7808 */ /* 0x000fe40004800000 */
[----:B------:R-:W-:Y:S02]  /*4230*/  LOP3.LUT P1, RZ, R23, 0x1000, RZ, 0xc0, !PT ;  /* 0x0000100017ff7812 */ /* 0x000fe4000782c0ff */
[----:B0-----:R-:W-:Y:S02]  /*4240*/  FMNMX.FTZ R77, R7, R6, !PT ;  /* 0x00000006074d7209 */ /* 0x001fe40007810000 */
[----:B------:R-:W-:-:S03]  /*4250*/  ISETP.GT.AND P1, PT, R73, 0x49, !P1 ;  /* 0x000000494900780c */ /* 0x000fc60004f24270 */
[----:B------:R-:W0:Y:S01]  /*4260*/  SHFL.BFLY PT, R6, R77, 0x1, 0x1f ;  /* 0x0c201f004d067f89 */ /* 0x000e2200000e0000 */
[----:B------:R-:W-:-:S04]  /*4270*/  ISETP.LT.OR P1, PT, R72, 0x4a, P1 ;  /* 0x0000004a4800780c */ /* 0x000fc80000f21670 */
[----:B------:R-:W-:Y:S02]  /*4280*/  FSEL R28, R28, -INF , !P1 ;  /* 0xff8000001c1c7808 */ /* 0x000fe40004800000 */
[----:B------:R-:W-:-:S04]  /*4290*/  LOP3.LUT P1, RZ, R23, 0x800, RZ, 0xc0, !PT ;  /* 0x0000080017ff7812 */ /* 0x000fc8000782c0ff */
[----:B------:R-:W-:-:S04]  /*42a0*/  ISETP.GT.AND P1, PT, R73, 0x50, !P1 ;  /* 0x000000504900780c */ /* 0x000fc80004f24270 */
[----:B------:R-:W-:-:S04]  /*42b0*/  ISETP.LT.OR P1, PT, R72, 0x51, P1 ;  /* 0x000000514800780c */ /* 0x000fc80000f21670 */
[----:B------:R-:W-:Y:S02]  /*42c0*/  FSEL R31, R31, -INF , !P1 ;  /* 0xff8000001f1f7808 */ /* 0x000fe40004800000 */
[----:B------:R-:W-:Y:S02]  /*42d0*/  LOP3.LUT P1, RZ, R23, 0x400, RZ, 0xc0, !PT ;  /* 0x0000040017ff7812 */ /* 0x000fe4000782c0ff */
[----:B0-----:R-:W-:Y:S02]  /*42e0*/  FMNMX.FTZ R6, R77, R6, !PT ;  /* 0x000000064d067209 */ /* 0x001fe40007810000 */
[----:B------:R-:W-:-:S03]  /*42f0*/  ISETP.GT.AND P1, PT, R73, 0x51, !P1 ;  /* 0x000000514900780c */ /* 0x000fc60004f24270 */
[----:B------:R-:W-:Y:S01]  /*4300*/  FMUL.FTZ R76, R6, UR21 ;  /* 0x00000015064c7c20 */ /* 0x000fe20008410000 */
        /* <DEDUP_REMOVED lines=20> */
[----:B------:R-:W-:-:S02]  /*4450*/  FSETP.NEU.FTZ.AND P1, PT, R6, -INF , PT ;  /* 0xff8000000600780b */ /* 0x000fc40003f3d000 */
[----:B------:R-:W-:Y:S02]  /*4460*/  FSEL R30, R30, -INF , !P2 ;  /* 0xff8000001e1e7808 */ /* 0x000fe40005000000 */
[----:B------:R-:W-:Y:S02]  /*4470*/  FSEL R76, R76, RZ, P1 ;  /* 0x000000ff4c4c7208 */ /* 0x000fe40000800000 */
[----:B------:R-:W-:Y:S02]  /*4480*/  ISETP.GT.AND P1, PT, R73, RZ, !P6 ;  /* 0x000000ff4900720c */ /* 0x000fe40007724270 */
[----:B------:R-:W-:Y:S01]  /*4490*/  LOP3.LUT P6, RZ, R23, 0x1, RZ, 0xc0, !PT ;  /* 0x0000000117ff7812 */ /* 0x000fe200078cc0ff */
[--C-:B------:R-:W-:Y:S01]  /*44a0*/  FFMA.FTZ R150, R58, UR21, -R76.reuse ;  /* 0x000000153a967c23 */ /* 0x100fe2000801084c */
[----:B------:R-:W-:Y:S01]  /*44b0*/  ISETP.LT.OR P1, PT, R72, 0x1, P1 ;  /* 0x000000014800780c */ /* 0x000fe20000f21670 */
[--C-:B------:R-:W-:Y:S01]  /*44c0*/  FFMA.FTZ R132, R56, UR21, -R76.reuse ;  /* 0x0000001538847c23 */ /* 0x100fe2000801084c */
[----:B------:R-:W-:Y:S01]  /*44d0*/  ISETP.GT.AND P6, PT, R73, 0x79, !P6 ;  /* 0x000000794900780c */ /* 0x000fe200077c4270 */
[--C-:B------:R-:W-:Y:S01]  /*44e0*/  FFMA.FTZ R134, R34, UR21, -R76.reuse ;  /* 0x0000001522867c23 */ /* 0x100fe2000801084c */
[----:B------:R-:W-:Y:S01]  /*44f0*/  FSEL R75, R0, -INF , !P1 ;  /* 0xff800000004b7808 */ /* 0x000fe20004800000 */
[--C-:B------:R-:W-:Y:S01]  /*4500*/  FFMA.FTZ R148, R74, UR21, -R76.reuse ;  /* 0x000000154a947c23 */ /* 0x100fe2000801084c */
[----:B------:R-:W-:Y:S01]  /*4510*/  LOP3.LUT P1, RZ, R23, 0x4000000, RZ, 0xc0, !PT ;  /* 0x0400000017ff7812 */ /* 0x000fe2000782c0ff */
[--C-:B------:R-:W-:Y:S01]  /*4520*/  FFMA.FTZ R57, R57, UR21, -R76.reuse ;  /* 0x0000001539397c23 */ /* 0x100fe2000801084c */
[----:B------:R-:W-:Y:S01]  /*4530*/  FMNMX.FTZ R7, R75, R4, !PT ;  /* 0x000000044b077209 */ /* 0x000fe20007810000 */
[--C-:B------:R-:W-:Y:S01]  /*4540*/  FFMA.FTZ R59, R59, UR21, -R76.reuse ;  /* 0x000000153b3b7c23 */ /* 0x100fe2000801084c */
[----:B------:R-:W-:Y:S01]  /*4550*/  ISETP.GT.AND P1, PT, R73, 0x68, !P1 ;  /* 0x000000684900780c */ /* 0x000fe20004f24270 */
[----:B------:R-:W-:Y:S01]  /*4560*/  MUFU.EX2 R148, R148 ;  /* 0x0000009400947308 */ /* 0x000fe20000000800 */
[----:B------:R-:W-:Y:S01]  /*4570*/  FMNMX.FTZ R0, R2, R7, !PT ;  /* 0x0000000702007209 */ /* 0x000fe20007810000 */
[--C-:B------:R-:W-:Y:S01]  /*4580*/  FFMA.FTZ R144, R60, UR21, -R76.reuse ;  /* 0x000000153c907c23 */ /* 0x100fe2000801084c */
[----:B------:R-:W-:Y:S01]  /*4590*/  ISETP.LT.OR P1, PT, R72, 0x69, P1 ;  /* 0x000000694800780c */ /* 0x000fe20000f21670 */
[--C-:B------:R-:W-:Y:S01]  /*45a0*/  FFMA.FTZ R61, R61, UR21, -R76.reuse ;  /* 0x000000153d3d7c23 */ /* 0x100fe2000801084c */
[----:B------:R-:W-:Y:S01]  /*45b0*/  FMNMX.FTZ R7, R5, R0, !PT ;  /* 0x0000000005077209 */ /* 0x000fe20007810000 */
[--C-:B------:R-:W-:Y:S01]  /*45c0*/  FFMA.FTZ R146, R62, UR21, -R76.reuse ;  /* 0x000000153e927c23 */ /* 0x100fe2000801084c */
[----:B------:R-:W-:Y:S01]  /*45d0*/  ISETP.LT.OR P6, PT, R72, 0x7a, P6 ;  /* 0x0000007a4800780c */ /* 0x000fe200037c1670 */
[----:B------:R-:W0:Y:S01]  /*45e0*/  MUFU.EX2 R57, R57 ;  /* 0x0000003900397308 */ /* 0x000e220000000800 */
[----:B------:R-:W-:Y:S01]  /*45f0*/  FMNMX.FTZ R0, R8, R7, !PT ;  /* 0x0000000708007209 */ /* 0x000fe20007810000 */
[--C-:B------:R-:W-:Y:S01]  /*4600*/  FFMA.FTZ R63, R63, UR21, -R76.reuse ;  /* 0x000000153f3f7c23 */ /* 0x100fe2000801084c */
[----:B------:R-:W-:Y:S01]  /*4610*/  FSEL R42, R42, -INF , !P6 ;  /* 0xff8000002a2a7808 */ /* 0x000fe20007000000 */
[--C-:B------:R-:W-:Y:S01]  /*4620*/  FFMA.FTZ R140, R64, UR21, -R76.reuse ;  /* 0x00000015408c7c23 */ /* 0x100fe2000801084c */
[----:B------:R-:W-:Y:S01]  /*4630*/  FMNMX.FTZ R0, R3, R0, !PT ;  /* 0x0000000003007209 */ /* 0x000fe20007810000 */
[--C-:B------:R-:W-:Y:S01]  /*4640*/  FFMA.FTZ R65, R65, UR21, -R76.reuse ;  /* 0x0000001541417c23 */ /* 0x100fe2000801084c */
[--C-:B------:R-:W-:Y:S01]  /*4650*/  FFMA.FTZ R142, R66, UR21, -R76.reuse ;  /* 0x00000015428e7c23 */ /* 0x100fe2000801084c */
[----:B------:R-:W1:Y:S01]  /*4660*/  MUFU.EX2 R150, R150 ;  /* 0x0000009600967308 */ /* 0x000e620000000800 */
[----:B------:R-:W-:Y:S01]  /*4670*/  FMNMX.FTZ R7, R9, R0, !PT ;  /* 0x0000000009077209 */ /* 0x000fe20007810000 */
[--C-:B------:R-:W-:Y:S01]  /*4680*/  FFMA.FTZ R67, R67, UR21, -R76.reuse ;  /* 0x0000001543437c23 */ /* 0x100fe2000801084c */
[--C-:B------:R-:W-:Y:S01]  /*4690*/  FFMA.FTZ R136, R68, UR21, -R76.reuse ;  /* 0x0000001544887c23 */ /* 0x100fe2000801084c */
[--C-:B------:R-:W-:Y:S01]  /*46a0*/  FFMA.FTZ R69, R69, UR21, -R76.reuse ;  /* 0x0000001545457c23 */ /* 0x100fe2000801084c */
[----:B------:R-:W-:Y:S01]  /*46b0*/  FMNMX.FTZ R0, R10, R7, !PT ;  /* 0x000000070a007209 */ /* 0x000fe20007810000 */
[--C-:B------:R-:W-:Y:S01]  /*46c0*/  FFMA.FTZ R138, R70, UR21, -R76.reuse ;  /* 0x00000015468a7c23 */ /* 0x100fe2000801084c */
[--C-:B------:R-:W-:Y:S01]  /*46d0*/  FFMA.FTZ R71, R71, UR21, -R76.reuse ;  /* 0x0000001547477c23 */ /* 0x100fe2000801084c */
[----:B------:R-:W2:Y:S01]  /*46e0*/  MUFU.EX2 R59, R59 ;  /* 0x0000003b003b7308 */ /* 0x000ea20000000800 */
[----:B------:R-:W-:Y:S01]  /*46f0*/  FMNMX.FTZ R7, R11, R0, !PT ;  /* 0x000000000b077209 */ /* 0x000fe20007810000 */
[--C-:B------:R-:W-:Y:S01]  /*4700*/  FFMA.FTZ R128, R44, UR21, -R76.reuse ;  /* 0x000000152c807c23 */ /* 0x100fe2000801084c */
[--C-:B------:R-:W-:Y:S01]  /*4710*/  FFMA.FTZ R35, R35, UR21, -R76.reuse ;  /* 0x0000001523237c23 */ /* 0x100fe2000801084c */
[--C-:B------:R-:W-:Y:S01]  /*4720*/  FFMA.FTZ R130, R46, UR21, -R76.reuse ;  /* 0x000000152e827c23 */ /* 0x100fe2000801084c */
[----:B------:R-:W-:Y:S01]  /*4730*/  FMNMX.FTZ R0, R12, R7, !PT ;  /* 0x000000070c007209 */ /* 0x000fe20007810000 */
[--C-:B------:R-:W-:Y:S01]  /*4740*/  FFMA.FTZ R124, R49, UR21, -R76.reuse ;  /* 0x00000015317c7c23 */ /* 0x100fe2000801084c */
[--C-:B------:R-:W-:Y:S01]  /*4750*/  FFMA.FTZ R126, R50, UR21, -R76.reuse ;  /* 0x00000015327e7c23 */ /* 0x100fe2000801084c */
[----:B------:R-:W3:Y:S01]  /*4760*/  MUFU.EX2 R144, R144 ;  /* 0x0000009000907308 */ /* 0x000ee20000000800 */
[----:B------:R-:W-:Y:S01]  /*4770*/  FMNMX.FTZ R7, R13, R0, !PT ;  /* 0x000000000d077209 */ /* 0x000fe20007810000 */
[--C-:B------:R-:W-:Y:S01]  /*4780*/  FFMA.FTZ R49, R54, UR21, -R76.reuse ;  /* 0x0000001536317c23 */ /* 0x100fe2000801084c */
[--C-:B------:R-:W-:Y:S01]  /*4790*/  FFMA.FTZ R120, R51, UR21, -R76.reuse ;  /* 0x0000001533787c23 */ /* 0x100fe2000801084c */
[--C-:B------:R-:W-:Y:S01]  /*47a0*/  FFMA.FTZ R51, R53, UR21, -R76.reuse ;  /* 0x0000001535337c23 */ /* 0x100fe2000801084c */
[----:B------:R-:W-:Y:S01]  /*47b0*/  FMNMX.FTZ R0, R14, R7, !PT ;  /* 0x000000070e007209 */ /* 0x000fe20007810000 */
[--C-:B------:R-:W-:Y:S01]  /*47c0*/  FFMA.FTZ R122, R48, UR21, -R76.reuse ;  /* 0x00000015307a7c23 */ /* 0x100fe2000801084c */
[----:B------:R-:W-:Y:S01]  /*47d0*/  FFMA.FTZ R53, R52, UR21, -R76 ;  /* 0x0000001534357c23 */ /* 0x000fe2000801084c */
[----:B------:R-:W4:Y:S01]  /*47e0*/  MUFU.EX2 R61, R61 ;  /* 0x0000003d003d7308 */ /* 0x000f220000000800 */
[----:B------:R-:W-:-:S04]  /*47f0*/  FMNMX.FTZ R7, R15, R0, !PT ;  /* 0x000000000f077209 */ /* 0x000fc80007810000 */
[----:B------:R-:W-:-:S03]  /*4800*/  FMNMX.FTZ R0, R20, R7, !PT ;  /* 0x0000000714007209 */ /* 0x000fc60007810000 */
[----:B------:R-:W5:Y:S01]  /*4810*/  MUFU.EX2 R146, R146 ;  /* 0x0000009200927308 */ /* 0x000f620000000800 */
        /* <DEDUP_REMOVED lines=12> */
[----:B------:R-:W-:Y:S02]  /*48e0*/  FMNMX.FTZ R7, R33, R0, !PT ;  /* 0x0000000021077209 */ /* 0x000fe40007810000 */
[----:B------:R-:W-:Y:S02]  /*48f0*/  FSEL R0, R29, -INF , !P1 ;  /* 0xff8000001d007808 */ /* 0x000fe40004800000 */
[----:B------:R-:W-:-:S03]  /*4900*/  FMNMX.FTZ R7, R36, R7, !PT ;  /* 0x0000000724077209 */ /* 0x000fc60007810000 */
[----:B------:R-:W-:Y:S01]  /*4910*/  MUFU.EX2 R67, R67 ;  /* 0x0000004300437308 */ /* 0x000fe20000000800 */
[----:B------:R-:W-:-:S04]  /*4920*/  FMNMX.FTZ R58, R38, R7, !PT ;  /* 0x00000007263a7209 */ /* 0x000fc80007810000 */
[----:B------:R-:W-:-:S03]  /*4930*/  FMNMX.FTZ R7, R39, R58, !PT ;  /* 0x0000003a27077209 */ /* 0x000fc60007810000 */
[----:B------:R-:W-:Y:S01]  /*4940*/  MUFU.EX2 R136, R136 ;  /* 0x0000008800887308 */ /* 0x000fe20000000800 */
[----:B------:R-:W-:-:S04]  /*4950*/  FMNMX.FTZ R7, R0, R7, !PT ;  /* 0x0000000700077209 */ /* 0x000fc80007810000 */
[----:B------:R-:W-:-:S03]  /*4960*/  FMNMX.FTZ R56, R30, R7, !PT ;  /* 0x000000071e387209 */ /* 0x000fc60007810000 */
[----:B------:R-:W-:Y:S01]  /*4970*/  MUFU.EX2 R69, R69 ;  /* 0x0000004500457308 */ /* 0x000fe20000000800 */
[----:B------:R-:W-:Y:S02]  /*4980*/  FMNMX.FTZ R7, R37, R56, !PT ;  /* 0x0000003825077209 */ /* 0x000fe40007810000 */
[----:B------:R-:W-:Y:S01]  /*4990*/  FSEL R56, R41, -INF , !P5 ;  /* 0xff80000029387808 */ /* 0x000fe20006800000 */
[--C-:B------:R-:W-:Y:S01]  /*49a0*/  FFMA.FTZ R41, R43, UR21, -R76.reuse ;  /* 0x000000152b297c23 */ /* 0x100fe2000801084c */
[----:B------:R-:W-:Y:S01]  /*49b0*/  FMNMX.FTZ R7, R40, R7, !PT ;  /* 0x0000000728077209 */ /* 0x000fe20007810000 */
[--C-:B------:R-:W-:Y:S01]  /*49c0*/  FFMA.FTZ R43, R45, UR21, -R76.reuse ;  /* 0x000000152d2b7c23 */ /* 0x100fe2000801084c */
[--C-:B------:R-:W-:Y:S01]  /*49d0*/  FFMA.FTZ R45, R47, UR21, -R76.reuse ;  /* 0x000000152f2d7c23 */ /* 0x100fe2000801084c */
[----:B------:R-:W-:Y:S01]  /*49e0*/  FFMA.FTZ R47, R55, UR21, -R76 ;  /* 0x00000015372f7c23 */ /* 0x000fe2000801084c */
        /* <DEDUP_REMOVED lines=15> */
[----:B------:R-:W-:Y:S02]  /*4ae0*/  FMUL.FTZ R55, R7, UR21 ;  /* 0x0000001507377c20 */ /* 0x000fe40008410000 */
[----:B------:R-:W-:Y:S03]  /*4af0*/  MUFU.EX2 R130, R130 ;  /* 0x0000008200827308 */ /* 0x000fe60000000800 */
[----:B------:R-:W-:Y:S02]  /*4b00*/  FSEL R55, R55, RZ, P1 ;  /* 0x000000ff37377208 */ /* 0x000fe40000800000 */
[----:B------:R-:W-:-:S03]  /*4b10*/  PLOP3.LUT P1, PT, PT, PT, UP0, 0x40, 0x0 ;  /* 0x000000000000781c */ /* 0x000fc60003f2e808 */
[----:B------:R-:W-:Y:S01]  /*4b20*/  MUFU.EX2 R45, R45 ;  /* 0x0000002d002d7308 */ /* 0x000fe20000000800 */
[--C-:B------:R-:W-:Y:S01]  /*4b30*/  FFMA.FTZ R145, R8, UR21, -R55.reuse ;  /* 0x0000001508917c23 */ /* 0x100fe20008010837 */
[----:B------:R-:W-:Y:S01]  /*4b40*/  FFMA.FTZ R8, R3, UR21, -R55 ;  /* 0x0000001503087c23 */ /* 0x000fe20008010837 */
[----:B------:R-:W-:Y:S01]  /*4b50*/  FADD.FTZ R3, R148, R57 ;  /* 0x0000003994037221 */ /* 0x000fe20000010000 */
[--C-:B------:R-:W-:Y:S01]  /*4b60*/  FFMA.FTZ R151, R2, UR21, -R55.reuse ;  /* 0x0000001502977c23 */ /* 0x100fe20008010837 */
[--C-:B------:R-:W-:Y:S01]  /*4b70*/  FFMA.FTZ R149, R75, UR21, -R55.reuse ;  /* 0x000000154b957c23 */ /* 0x100fe20008010837 */
[----:B------:R-:W-:Y:S01]  /*4b80*/  FFMA.FTZ R4, R4, UR21, -R55 ;  /* 0x0000001504047c23 */ /* 0x000fe20008010837 */
[----:B-1----:R-:W-:Y:S01]  /*4b90*/  FADD.FTZ R2, R150, R3 ;  /* 0x0000000396027221 */ /* 0x002fe20000010000 */
[--C-:B------:R-:W-:Y:S01]  /*4ba0*/  FFMA.FTZ R34, R5, UR21, -R55.reuse ;  /* 0x0000001505227c23 */ /* 0x100fe20008010837 */
[----:B------:R-:W-:Y:S01]  /*4bb0*/  MUFU.EX2 R145, R145 ;  /* 0x0000009100917308 */ /* 0x000fe20000000800 */
[--C-:B------:R-:W-:Y:S01]  /*4bc0*/  FFMA.FTZ R147, R9, UR21, -R55.reuse ;  /* 0x0000001509937c23 */ /* 0x100fe20008010837 */
[----:B--2---:R-:W-:Y:S01]  /*4bd0*/  FADD.FTZ R3, R59, R2 ;  /* 0x000000023b037221 */ /* 0x004fe20000010000 */
[--C-:B------:R-:W-:Y:S01]  /*4be0*/  FFMA.FTZ R10, R10, UR21, -R55.reuse ;  /* 0x000000150a0a7c23 */ /* 0x100fe20008010837 */
[--C-:B------:R-:W-:Y:S01]  /*4bf0*/  FFMA.FTZ R141, R11, UR21, -R55.reuse ;  /* 0x000000150b8d7c23 */ /* 0x100fe20008010837 */
[----:B------:R-:W-:Y:S01]  /*4c00*/  FFMA.FTZ R12, R12, UR21, -R55 ;  /* 0x000000150c0c7c23 */ /* 0x000fe20008010837 */
[----:B---3--:R-:W-:Y:S01]  /*4c10*/  FADD.FTZ R2, R144, R3 ;  /* 0x0000000390027221 */ /* 0x008fe20000010000 */
[--C-:B------:R-:W-:Y:S01]  /*4c20*/  FFMA.FTZ R143, R13, UR21, -R55.reuse ;  /* 0x000000150d8f7c23 */ /* 0x100fe20008010837 */
[----:B------:R-:W-:Y:S01]  /*4c30*/  MUFU.EX2 R149, R149 ;  /* 0x0000009500957308 */ /* 0x000fe20000000800 */
[--C-:B------:R-:W-:Y:S01]  /*4c40*/  FFMA.FTZ R14, R14, UR21, -R55.reuse ;  /* 0x000000150e0e7c23 */ /* 0x100fe20008010837 */
[----:B----4-:R-:W-:Y:S01]  /*4c50*/  FADD.FTZ R3, R61, R2 ;  /* 0x000000023d037221 */ /* 0x010fe20000010000 */
[--C-:B------:R-:W-:Y:S01]  /*4c60*/  FFMA.FTZ R137, R15, UR21, -R55.reuse ;  /* 0x000000150f897c23 */ /* 0x100fe20008010837 */
[--C-:B------:R-:W-:Y:S01]  /*4c70*/  FFMA.FTZ R20, R20, UR21, -R55.reuse ;  /* 0x0000001514147c23 */ /* 0x100fe20008010837 */
[----:B------:R-:W-:Y:S01]  /*4c80*/  FFMA.FTZ R139, R21, UR21, -R55 ;  /* 0x00000015158b7c23 */ /* 0x000fe20008010837 */
[----:B-----5:R-:W-:Y:S01]  /*4c90*/  FADD.FTZ R2, R146, R3 ;  /* 0x0000000392027221 */ /* 0x020fe20000010000 */
[--C-:B------:R-:W-:Y:S01]  /*4ca0*/  FFMA.FTZ R24, R24, UR21, -R55.reuse ;  /* 0x0000001518187c23 */ /* 0x100fe20008010837 */
[----:B------:R-:W0:Y:S01]  /*4cb0*/  MUFU.EX2 R4, R4 ;  /* 0x0000000400047308 */ /* 0x000e220000000800 */
[--C-:B------:R-:W-:Y:S01]  /*4cc0*/  FFMA.FTZ R133, R25, UR21, -R55.reuse ;  /* 0x0000001519857c23 */ /* 0x100fe20008010837 */
[----:B------:R-:W-:Y:S01]  /*4cd0*/  FADD.FTZ R3, R63, R2 ;  /* 0x000000023f037221 */ /* 0x000fe20000010000 */
[--C-:B------:R-:W-:Y:S01]  /*4ce0*/  FFMA.FTZ R26, R26, UR21, -R55.reuse ;  /* 0x000000151a1a7c23 */ /* 0x100fe20008010837 */
[--C-:B------:R-:W-:Y:S01]  /*4cf0*/  FFMA.FTZ R135, R27, UR21, -R55.reuse ;  /* 0x000000151b877c23 */ /* 0x100fe20008010837 */
[----:B------:R-:W-:Y:S01]  /*4d00*/  FFMA.FTZ R28, R28, UR21, -R55 ;  /* 0x000000151c1c7c23 */ /* 0x000fe20008010837 */
[----:B------:R-:W-:Y:S01]  /*4d10*/  FADD.FTZ R2, R140, R3 ;  /* 0x000000038c027221 */ /* 0x000fe20000010000 */
[--C-:B------:R-:W-:Y:S01]  /*4d20*/  FFMA.FTZ R36, R36, UR21, -R55.reuse ;  /* 0x0000001524247c23 */ /* 0x100fe20008010837 */
[----:B------:R-:W1:Y:S01]  /*4d30*/  MUFU.EX2 R151, R151 ;  /* 0x0000009700977308 */ /* 0x000e620000000800 */
[--C-:B------:R-:W-:Y:S01]  /*4d40*/  FFMA.FTZ R129, R31, UR21, -R55.reuse ;  /* 0x000000151f817c23 */ /* 0x100fe20008010837 */
[----:B------:R-:W-:Y:S01]  /*4d50*/  FADD.FTZ R3, R65, R2 ;  /* 0x0000000241037221 */ /* 0x000fe20000010000 */
[--C-:B------:R-:W-:Y:S01]  /*4d60*/  FFMA.FTZ R32, R32, UR21, -R55.reuse ;  /* 0x0000001520207c23 */ /* 0x100fe20008010837 */
[--C-:B------:R-:W-:Y:S01]  /*4d70*/  FFMA.FTZ R131, R33, UR21, -R55.reuse ;  /* 0x0000001521837c23 */ /* 0x100fe20008010837 */
[----:B------:R-:W-:Y:S01]  /*4d80*/  FFMA.FTZ R38, R38, UR21, -R55 ;  /* 0x0000001526267c23 */ /* 0x000fe20008010837 */
[----:B------:R-:W-:Y:S01]  /*4d90*/  FADD.FTZ R44, R142, R3 ;  /* 0x000000038e2c7221 */ /* 0x000fe20000010000 */
[--C-:B------:R-:W-:Y:S01]  /*4da0*/  FFMA.FTZ R39, R39, UR21, -R55.reuse ;  /* 0x0000001527277c23 */ /* 0x100fe20008010837 */
[----:B------:R-:W2:Y:S01]  /*4db0*/  MUFU.EX2 R34, R34 ;  /* 0x0000002200227308 */ /* 0x000ea20000000800 */
[----:B0-----:R-:W-:Y:S01]  /*4dc0*/  FADD.FTZ R2, R149, R4 ;  /* 0x0000000495027221 */ /* 0x001fe20000010000 */
[----:B------:R-:W-:Y:S01]  /*4dd0*/  FADD.FTZ R5, R67, R44 ;  /* 0x0000002c43057221 */ /* 0x000fe20000010000 */
[--C-:B------:R-:W-:Y:S01]  /*4de0*/  FFMA.FTZ R30, R30, UR21, -R55.reuse ;  /* 0x000000151e1e7c23 */ /* 0x100fe20008010837 */
[--C-:B------:R-:W-:Y:S01]  /*4df0*/  FFMA.FTZ R37, R37, UR21, -R55.reuse ;  /* 0x0000001525257c23 */ /* 0x100fe20008010837 */
[----:B------:R-:W-:Y:S01]  /*4e00*/  FFMA.FTZ R40, R40, UR21, -R55 ;  /* 0x0000001528287c23 */ /* 0x000fe20008010837 */
[----:B------:R-:W-:Y:S01]  /*4e10*/  FADD.FTZ R44, R136, R5 ;  /* 0x00000005882c7221 */ /* 0x000fe20000010000 */
[----:B------:R-:W-:Y:S01]  /*4e20*/  F2FP.F16.F32.PACK_AB R149, R4, R149 ;  /* 0x000000950495723e */ /* 0x000fe200000000ff */
[----:B------:R-:W0:Y:S01]  /*4e30*/  MUFU.EX2 R8, R8 ;  /* 0x0000000800087308 */ /* 0x000e220000000800 */
[----:B-1----:R-:W-:Y:S01]  /*4e40*/  FADD.FTZ R3, R151, R2 ;  /* 0x0000000297037221 */ /* 0x002fe20000010000 */
[----:B------:R-:W-:Y:S01]  /*4e50*/  FADD.FTZ R5, R69, R44 ;  /* 0x0000002c45057221 */ /* 0x000fe20000010000 */
[--C-:B------:R-:W-:Y:S01]  /*4e60*/  FFMA.FTZ R56, R56, UR21, -R55.reuse ;  /* 0x0000001538387c23 */ /* 0x100fe20008010837 */
[----:B------:R-:W-:Y:S01]  /*4e70*/  FFMA.FTZ R42, R42, UR21, -R55 ;  /* 0x000000152a2a7c23 */ /* 0x000fe20008010837 */
[----:B------:R-:W-:Y:S01]  /*4e80*/  F2FP.F16.F32.PACK_AB R148, R57, R148 ;  /* 0x000000943994723e */ /* 0x000fe200000000ff */
[----:B------:R-:W-:Y:S01]  /*4e90*/  FADD.FTZ R44, R138, R5 ;  /* 0x000000058a2c7221 */ /* 0x000fe20000010000 */
[----:B------:R-:W-:Y:S01]  /*4ea0*/  F2FP.F16.F32.PACK_AB R150, R59, R150 ;  /* 0x000000963b96723e */ /* 0x000fe200000000ff */
[----:B------:R-:W1:Y:S01]  /*4eb0*/  MUFU.EX2 R147, R147 ;  /* 0x0000009300937308 */ /* 0x000e620000000800 */
[----:B--2---:R-:W-:Y:S01]  /*4ec0*/  FADD.FTZ R2, R34, R3 ;  /* 0x0000000322027221 */ /* 0x004fe20000010000 */
[----:B------:R-:W-:Y:S01]  /*4ed0*/  FADD.FTZ R5, R29, R44 ;  /* 0x0000002c1d057221 */ /* 0x000fe20000010000 */
[----:B------:R-:W-:-:S02]  /*4ee0*/  F2FP.F16.F32.PACK_AB R144, R61, R144 ;  /* 0x000000903d90723e */ /* 0x000fc400000000ff */
[----:B------:R-:W-:Y:S01]  /*4ef0*/  FADD.FTZ R3, R145, R2 ;  /* 0x0000000291037221 */ /* 0x000fe20000010000 */
[----:B------:R-:W-:Y:S02]  /*4f00*/  F2FP.F16.F32.PACK_AB R146, R63, R146 ;  /* 0x000000923f92723e */ /* 0x000fe400000000ff */
[----:B------:R-:W2:Y:S01]  /*4f10*/  MUFU.EX2 R10, R10 ;  /* 0x0000000a000a7308 */ /* 0x000ea20000000800 */
[----:B0-----:R-:W-:Y:S01]  /*4f20*/  FADD.FTZ R2, R8, R3 ;  /* 0x0000000308027221 */ /* 0x001fe20000010000 */
[----:B------:R-:W-:Y:S02]  /*4f30*/  F2FP.F16.F32.PACK_AB R140, R65, R140 ;  /* 0x0000008c418c723e */ /* 0x000fe400000000ff */
[----:B------:R-:W-:Y:S02]  /*4f40*/  F2FP.F16.F32.PACK_AB R142, R67, R142 ;  /* 0x0000008e438e723e */ /* 0x000fe400000000ff */
[----:B------:R-:W-:Y:S02]  /*4f50*/  F2FP.F16.F32.PACK_AB R136, R69, R136 ;  /* 0x000000884588723e */ /* 0x000fe400000000ff */
[----:B------:R-:W0:Y:S01]  /*4f60*/  MUFU.EX2 R141, R141 ;  /* 0x0000008d008d7308 */ /* 0x000e220000000800 */
[----:B-1----:R-:W-:Y:S01]  /*4f70*/  FADD.FTZ R3, R147, R2 ;  /* 0x0000000293037221 */ /* 0x002fe20000010000 */
[----:B------:R-:W-:Y:S01]  /*4f80*/  FADD.FTZ R2, R132, R5 ;  /* 0x0000000584027221 */ /* 0x000fe20000010000 */
[----:B------:R-:W-:-:S02]  /*4f90*/  F2FP.F16.F32.PACK_AB R138, R29, R138 ;  /* 0x0000008a1d8a723e */ /* 0x000fc400000000ff */
[C---:B------:R-:W-:Y:S01]  /*4fa0*/  F2FP.F16.F32.PACK_AB R132, R35.reuse, R132 ;  /* 0x000000842384723e */ /* 0x040fe200000000ff */
[----:B------:R-:W-:Y:S01]  /*4fb0*/  FADD.FTZ R5, R35, R2 ;  /* 0x0000000223057221 */ /* 0x000fe20000010000 */
[----:B------:R-:W-:Y:S01]  /*4fc0*/  FFMA.FTZ R2, R0, UR21, -R55 ;  /* 0x0000001500027c23 */ /* 0x000fe20008010837 */
[----:B------:R-:W1:Y:S01]  /*4fd0*/  MUFU.EX2 R12, R12 ;  /* 0x0000000c000c7308 */ /* 0x000e620000000800 */
[----:B--2---:R-:W-:Y:S01]  /*4fe0*/  FADD.FTZ R44, R10, R3 ;  /* 0x000000030a2c7221 */ /* 0x004fe20000010000 */
[----:B------:R-:W-:Y:S02]  /*4ff0*/  F2FP.F16.F32.PACK_AB R151, R34, R151 ;  /* 0x000000972297723e */ /* 0x000fe400000000ff */
[----:B------:R-:W-:Y:S02]  /*5000*/  F2FP.F16.F32.PACK_AB R145, R8, R145 ;  /* 0x000000910891723e */ /* 0x000fe400000000ff */
[----:B------:R-:W-:Y:S02]  /*5010*/  F2FP.F16.F32.PACK_AB R147, R10, R147 ;  /* 0x000000930a93723e */ /* 0x000fe400000000ff */
[----:B------:R-:W2:Y:S01]  /*5020*/  MUFU.EX2 R143, R143 ;  /* 0x0000008f008f7308 */ /* 0x000ea20000000800 */
[----:B0-----:R-:W-:Y:S01]  /*5030*/  FADD.FTZ R3, R141, R44 ;  /* 0x0000002c8d037221 */ /* 0x001fe20000010000 */
[----:B------:R-:W-:Y:S01]  /*5040*/  FADD.FTZ R44, R134, R5 ;  /* 0x00000005862c7221 */ /* 0x000fe20000010000 */
[----:B------:R-:W-:-:S03]  /*5050*/  F2FP.F16.F32.PACK_AB R134, R41, R134 ;  /* 0x000000862986723e */ /* 0x000fc600000000ff */
[----:B------:R-:W-:Y:S02]  /*5060*/  FADD.FTZ R5, R41, R44 ;  /* 0x0000002c29057221 */ /* 0x000fe40000010000 */
[----:B------:R-:W0:Y:S01]  /*5070*/  MUFU.EX2 R14, R14 ;  /* 0x0000000e000e7308 */ /* 0x000e220000000800 */
[----:B-1----:R-:W-:Y:S01]  /*5080*/  FADD.FTZ R0, R12, R3 ;  /* 0x000000030c007221 */ /* 0x002fe20000010000 */
[----:B------:R-:W-:Y:S01]  /*5090*/  FADD.FTZ R46, R128, R5 ;  /* 0x00000005802e7221 */ /* 0x000fe20000010000 */
[C---:B------:R-:W-:Y:S02]  /*50a0*/  F2FP.F16.F32.PACK_AB R128, R43.reuse, R128 ;  /* 0x000000802b80723e */ /* 0x040fe400000000ff */
[----:B------:R-:W-:Y:S01]  /*50b0*/  F2FP.F16.F32.PACK_AB R141, R12, R141 ;  /* 0x0000008d0c8d723e */ /* 0x000fe200000000ff */
[----:B------:R-:W-:Y:S02]  /*50c0*/  FADD.FTZ R5, R43, R46 ;  /* 0x0000002e2b057221 */ /* 0x000fe40000010000 */
[----:B------:R-:W1:Y:S01]  /*50d0*/  MUFU.EX2 R137, R137 ;  /* 0x0000008900897308 */ /* 0x000e620000000800 */
[----:B--2---:R-:W-:Y:S01]  /*50e0*/  FADD.FTZ R3, R143, R0 ;  /* 0x000000008f037221 */ /* 0x004fe20000010000 */
[----:B------:R-:W-:Y:S01]  /*50f0*/  FADD.FTZ R46, R130, R5 ;  /* 0x00000005822e7221 */ /* 0x000fe20000010000 */
[----:B------:R-:W-:-:S03]  /*5100*/  F2FP.F16.F32.PACK_AB R130, R45, R130 ;  /* 0x000000822d82723e */ /* 0x000fc600000000ff */
[----:B------:R-:W-:Y:S02]  /*5110*/  FADD.FTZ R5, R45, R46 ;  /* 0x0000002e2d057221 */ /* 0x000fe40000010000 */
        /* <DEDUP_REMOVED lines=11> */
[----:B-1----:R-:W-:-:S07]  /*51d0*/  F2FP.F16.F32.PACK_AB R139, R24, R139 ;  /* 0x0000008b188b723e */ /* 0x002fce00000000ff */
[----:B------:R-:W1:Y:S08]  /*51e0*/  MUFU.EX2 R135, R135 ;  /* 0x0000008700877308 */ /* 0x000e700000000800 */
[----:B------:R-:W3:Y:S08]  /*51f0*/  MUFU.EX2 R28, R28 ;  /* 0x0000001c001c7308 */ /* 0x000ef00000000800 */
[----:B------:R4:W-:Y:S08]  /*5200*/  MUFU.EX2 R0, R36 ;  /* 0x0000002400007308 */ /* 0x0009f00000000800 */
[----:B------:R-:W5:Y:S01]  /*5210*/  MUFU.EX2 R129, R129 ;  /* 0x0000008100817308 */ /* 0x000f620000000800 */
[----:B----4-:R-:W-:-:S04]  /*5220*/  FADD.FTZ R36, R24, R3 ;  /* 0x0000000318247221 */ /* 0x010fc80000010000 */
[----:B--2---:R-:W-:Y:S01]  /*5230*/  FADD.FTZ R3, R133, R36 ;  /* 0x0000002485037221 */ /* 0x004fe20000010000 */
[C---:B0-----:R-:W-:Y:S02]  /*5240*/  F2FP.F16.F32.PACK_AB R133, R26.reuse, R133 ;  /* 0x000000851a85723e */ /* 0x041fe400000000ff */
[----:B------:R-:W0:Y:S01]  /*5250*/  MUFU.EX2 R32, R32 ;  /* 0x0000002000207308 */ /* 0x000e220000000800 */
[----:B------:R-:W-:-:S04]  /*5260*/  FADD.FTZ R36, R26, R3 ;  /* 0x000000031a247221 */ /* 0x000fc80000010000 */
[----:B-1----:R-:W-:Y:S01]  /*5270*/  FADD.FTZ R3, R135, R36 ;  /* 0x0000002487037221 */ /* 0x002fe20000010000 */
[C---:B---3--:R-:W-:Y:S02]  /*5280*/  F2FP.F16.F32.PACK_AB R135, R28.reuse, R135 ;  /* 0x000000871c87723e */ /* 0x048fe400000000ff */
[----:B------:R-:W1:Y:S01]  /*5290*/  MUFU.EX2 R131, R131 ;  /* 0x0000008300837308 */ /* 0x000e620000000800 */
[----:B------:R-:W-:-:S04]  /*52a0*/  FADD.FTZ R36, R28, R3 ;  /* 0x000000031c247221 */ /* 0x000fc80000010000 */
[----:B-----5:R-:W-:-:S03]  /*52b0*/  FADD.FTZ R3, R129, R36 ;  /* 0x0000002481037221 */ /* 0x020fc60000010000 */
[----:B------:R-:W2:Y:S01]  /*52c0*/  MUFU.EX2 R38, R38 ;  /* 0x0000002600267308 */ /* 0x000ea20000000800 */
[C---:B0-----:R-:W-:Y:S01]  /*52d0*/  FADD.FTZ R36, R32.reuse, R3 ;  /* 0x0000000320247221 */ /* 0x041fe20000010000 */
[----:B------:R-:W-:-:S06]  /*52e0*/  F2FP.F16.F32.PACK_AB R129, R32, R129 ;  /* 0x000000812081723e */ /* 0x000fcc00000000ff */
[----:B------:R-:W0:Y:S01]  /*52f0*/  MUFU.EX2 R124, R124 ;  /* 0x0000007c007c7308 */ /* 0x000e220000000800 */
[----:B-1----:R-:W-:Y:S01]  /*5300*/  FADD.FTZ R3, R131, R36 ;  /* 0x0000002483037221 */ /* 0x002fe20000010000 */
[----:B------:R-:W-:-:S03]  /*5310*/  F2FP.F16.F32.PACK_AB R131, R0, R131 ;  /* 0x000000830083723e */ /* 0x000fc600000000ff */
[----:B------:R-:W-:-:S03]  /*5320*/  FADD.FTZ R3, R0, R3 ;  /* 0x0000000300037221 */ /* 0x000fc60000010000 */
        /* <DEDUP_REMOVED lines=31> */
[----:B--2---:R-:W-:Y:S01]  /*5520*/  FADD.FTZ R0, R56, R3 ;  /* 0x0000000338007221 */ /* 0x004fe20000010000 */
[----:B------:R-:W-:-:S06]  /*5530*/  VIADD R3, R88, 0xfffffffe ;  /* 0xfffffffe58037836 */ /* 0x000fcc0000000000 */
[----:B------:R-:W2:Y:S01]  /*5540*/  MUFU.EX2 R53, R53 ;  /* 0x0000003500357308 */ /* 0x000ea20000000800 */
[----:B0-----:R-:W-:Y:S01]  /*5550*/  FADD.FTZ R2, R122, R5 ;  /* 0x000000057a027221 */ /* 0x001fe20000010000 */
[C---:B-1----:R-:W-:Y:S01]  /*5560*/  FADD.FTZ R0, R123.reuse, R0 ;  /* 0x000000007b007221 */ /* 0x042fe20000010000 */
[----:B------:R-:W-:Y:S02]  /*5570*/  F2FP.F16.F32.PACK_AB R123, R123, R56 ;  /* 0x000000387b7b723e */ /* 0x000fe400000000ff */
        /* <DEDUP_REMOVED lines=14> */
.L_x_1252:
[----:B------:R-:W-:Y:S02]  /*5660*/  ULDC UR18, c[0x0][0x9e4] ;  /* 0x0002790000127ab9 */ /* 0x000fe40000000800 */
[----:B------:R-:W-:-:S11]  /*5670*/  UISETP.NE.AND UP0, UPT, UR18, 0x1, UPT ;  /* 0x000000011200788c */ /* 0x000fd6000bf05270 */
[----:B------:R-:W-:Y:S02]  /*5680*/  @UP0 ULDC.64 UR6, c[0x0][0x9e8] ;  /* 0x00027a0000060ab9 */ /* 0x000fe40000000a00 */
[----:B------:R-:W-:-:S04]  /*5690*/  UIMAD.WIDE.U32 UR10, UR15, UR6, URZ ;  /* 0x000000060f0a72a5 */ /* 0x000fc8000f8e003f */
[----:B------:R-:W-:-:S12]  /*56a0*/  @UP0 USHF.R.U32.HI UR15, URZ, UR7, UR11 ;  /* 0x000000073f0f0299 */ /* 0x000fd8000801160b */
.L_x_1253:
[----:B------:R-:W-:-:S04]  /*56b0*/  UIMAD UR15, UR15, UR18, UR18 ;  /* 0x000000120f0f72a4 */ /* 0x000fc8000f8e0212 */
[----:B------:R-:W-:-:S04]  /*56c0*/  UISETP.LT.AND UP0, UPT, UR14, UR15, UPT ;  /* 0x0000000f0e00728c */ /* 0x000fc8000bf01270 */
[----:B------:R-:W-:-:S12]  /*56d0*/  USEL UR14, UR14, UR15, UP0 ;  /* 0x0000000f0e0e7287 */ /* 0x000fd80008000000 */
.L_x_1251:
[----:B------:R-:W-:Y:S01]  /*56e0*/  USHF.R.S32.HI UR6, URZ, 0x1f, UR14 ;  /* 0x0000001f3f067899 */ /* 0x000fe2000801140e */
[----:B------:R-:W-:Y:S02]  /*56f0*/  CS2R R118, SRZ ;  /* 0x0000000000767805 */ /* 0x000fe4000001ff00 */
[----:B------:R-:W-:Y:S02]  /*5700*/  CS2R R116, SRZ ;  /* 0x0000000000747805 */ /* 0x000fe4000001ff00 */
[----:B------:R-:W-:Y:S01]  /*5710*/  CS2R R114, SRZ ;  /* 0x0000000000727805 */ /* 0x000fe2000001ff00 */
[----:B------:R-:W-:Y:S01]  /*5720*/  ULEA.HI UR6, UR6, UR14, URZ, 0x7 ;  /* 0x0000000e06067291 */ /* 0x000fe2000f8f383f */
[----:B------:R-:W-:Y:S02]  /*5730*/  CS2R R112, SRZ ;  /* 0x0000000000707805 */ /* 0x000fe4000001ff00 */
[----:B------:R-:W-:Y:S02]  /*5740*/  CS2R R110, SRZ ;  /* 0x00000000006e7805 */ /* 0x000fe4000001ff00 */
[----:B------:R-:W-:Y:S01]  /*5750*/  CS2R R108, SRZ ;  /* 0x00000000006c7805 */ /* 0x000fe2000001ff00 */
        /* <DEDUP_REMOVED lines=10> */
[----:B------:R-:W-:Y:S02]  /*5800*/  CS2R R92, SRZ ;  /* 0x00000000005c7805 */ /* 0x000fe4000001ff00 */
[----:B------:R-:W-:Y:S02]  /*5810*/  CS2R R90, SRZ ;  /* 0x00000000005a7805 */ /* 0x000fe4000001ff00 */
[----:B------:R-:W-:Y:S02]  /*5820*/  CS2R R88, SRZ ;  /* 0x0000000000587805 */ /* 0x000fe4000001ff00 */
[----:B------:R-:W-:-:S13]  /*5830*/  ISETP.GE.AND P1, PT, R3, UR26, PT ;  /* 0x0000001a03007c0c */ /* 0x000fda000bf26270 */
[----:B------:R-:W-:Y:S05]  /*5840*/  @!P1 BRA `(.L_x_1254) ;  /* 0x0000003400a49947 */ /* 0x000fea0003800000 */
[----:B------:R-:W-:Y:S01]  /*5850*/  IMAD.MOV.U32 R5, RZ, RZ, R7 ;  /* 0x000000ffff057224 */ /* 0x000fe200078e0007 */
[----:B------:R-:W-:Y:S01]  /*5860*/  UMOV UR28, UR49 ;  /* 0x00000031001c7c82 */ /* 0x000fe20008000000 */
[----:B------:R-:W-:Y:S01]  /*5870*/  IMAD.MOV.U32 R4, RZ, RZ, R6 ;  /* 0x000000ffff047224 */ /* 0x000fe200078e0006 */
[----:B------:R-:W-:Y:S01]  /*5880*/  UMOV UR27, UR48 ;  /* 0x00000030001b7c82 */ /* 0x000fe20008000000 */
[----:B------:R-:W-:Y:S01]  /*5890*/  IMAD.MOV.U32 R119, RZ, RZ, RZ ;  /* 0x000000ffff777224 */ /* 0x000fe200078e00ff */
[----:B------:R-:W-:Y:S01]  /*58a0*/  ULDC UR22, c[0x0][0x9e4] ;  /* 0x0002790000167ab9 */ /* 0x000fe20000000800 */
[----:B------:R-:W-:Y:S01]  /*58b0*/  ULDC UR23, c[0x0][0x9dc] ;  /* 0x0002770000177ab9 */ /* 0x000fe20000000800 */
[----:B------:R-:W-:Y:S01]  /*58c0*/  ULDC UR25, c[0x0][0x9d8] ;  /* 0x0002760000197ab9 */ /* 0x000fe20000000800 */
[----:B------:R-:W-:Y:S01]  /*58d0*/  ULDC UR21, c[0x0][0x988] ;  /* 0x0002620000157ab9 */ /* 0x000fe20000000800 */
[----:B------:R-:W-:-:S05]  /*58e0*/  ULDC UR24, c[0x0][0x9e0] ;  /* 0x0002780000187ab9 */ /* 0x000fca0000000800 */
.L_x_1273:
[----:B------:R-:W-:Y:S01]  /*58f0*/  ISETP.NE.AND P2, PT, RZ, UR44, PT ;  /* 0x0000002cff007c0c */ /* 0x000fe2000bf45270 */
[----:B------:R-:W-:-:S04]  /*5900*/  UISETP.NE.AND UP0, UPT, UR27, 0x1, UPT ;  /* 0x000000011b00788c */ /* 0x000fc8000bf05270 */
[----:B------:R-:W-:-:S04]  /*5910*/  USEL UR49, URZ, 0x1, UP0 ;  /* 0x000000013f317887 */ /* 0x000fc80008000000 */
[----:B------:R-:W-:-:S04]  /*5920*/  ULOP3.LUT UR49, UR28, UR49, URZ, 0x3c, !UPT ;  /* 0x000000311c317292 */ /* 0x000fc8000f8e3c3f */
[----:B------:R-:W-:Y:S08]  /*5930*/  @P2 BRA `(.L_x_1255) ;  /* 0x0000000000382947 */ /* 0x000ff00003800000 */
[----:B------:R-:W-:Y:S05]  /*5940*/  @!P0 BRA `(.L_x_1256) ;  /* 0x0000000000048947 */ /* 0x000fea0003800000 */
[----:B------:R-:W-:Y:S01]  /*5950*/  BPT.TRAP 0x1 ;  /* 0x000000040000795c */ /* 0x000fe20000300000 */
.L_x_1256:
        /* <DEDUP_REMOVED lines=9> */
.L_x_1257:
[----:B-1----:R-:W-:Y:S05]  /*59f0*/  @P1 BRA `(.L_x_1255) ;  /* 0x0000000000081947 */ /* 0x002fea0003800000 */
[----:B------:R-:W1:Y:S02]  /*5a00*/  SYNCS.PHASECHK.TRANS64.TRYWAIT P1, [UR6+0x16830], R6 ;  /* 0x01683006ff0075a7 */ /* 0x000e640008020146 */
[----:B-1----:R-:W-:Y:S05]  /*5a10*/  @!P1 BRA `(.L_x_1258) ;  /* 0x0000012800309947 */ /* 0x002fea0003800000 */
.L_x_1255:
[----:B-1----:R-:W1:Y:S01]  /*5a20*/  S2R R7, SR_TID.X ;  /* 0x0000000000077919 */ /* 0x002e620000002100 */
[----:B------:R-:W-:Y:S01]  /*5a30*/  UIADD3 UR48, UR27, 0x1, URZ ;  /* 0x000000011b307890 */ /* 0x000fe2000fffe03f */
[----:B------:R-:W-:Y:S01]  /*5a40*/  UMOV UR19, 0x40000040 ;  /* 0x4000004000137882 */ /* 0x000fe20000000000 */
[----:B------:R-:W-:Y:S02]  /*5a50*/  UMOV UR7, 0x40000040 ;  /* 0x4000004000077882 */ /* 0x000fe40000000000 */
[----:B------:R-:W-:Y:S01]  /*5a60*/  UISETP.NE.AND UP0, UPT, UR48, 0x2, UPT ;  /* 0x000000023000788c */ /* 0x000fe2000bf05270 */
[----:B------:R-:W-:Y:S01]  /*5a70*/  UMOV UR11, 0x40000040 ;  /* 0x40000040000b7882 */ /* 0x000fe20000000000 */
[----:B------:R-:W-:Y:S02]  /*5a80*/  UMOV UR15, 0x40000040 ;  /* 0x40000040000f7882 */ /* 0x000fe40000000000 */
[----:B------:R-:W-:-:S04]  /*5a90*/  USEL UR48, UR48, URZ, UP0 ;  /* 0x0000003f30307287 */ /* 0x000fc80008000000 */
        /* <DEDUP_REMOVED lines=22> */
.L_x_1260:
[----:B------:R-:W-:Y:S01]  /*5c00*/  ULEA UR6, UR27, UR45, 0x3 ;  /* 0x0000002d1b067291 */ /* 0x000fe2000f8e183f */
[----:B------:R-:W-:-:S05]  /*5c10*/  IMAD.U32 R6, RZ, RZ, UR28 ;  /* 0x0000001cff067e24 */ /* 0x000fca000f8e00ff */
[----:B------:R-:W-:-:S04]  /*5c20*/  SHF.L.U32 R6, R6, 0x1f, RZ ;  /* 0x0000001f06067819 */ /* 0x000fc800000006ff */
[----:B------:R0:W1:Y:S01]  /*5c30*/  SYNCS.PHASECHK.TRANS64.TRYWAIT P1, [UR6+0x16850], R6 ;  /* 0x01685006ff0075a7 */ /* 0x0000620008020146 */
[----:B------:R-:W-:Y:S05]  /*5c40*/  @!P0 BRA `(.L_x_1261) ;  /* 0x0000000000048947 */ /* 0x000fea0003800000 */
[----:B------:R-:W-:Y:S01]  /*5c50*/  BPT.TRAP 0x1 ;  /* 0x000000040000795c */ /* 0x000fe20000300000 */
.L_x_1261:
[----:B-1----:R-:W-:Y:S05]  /*5c60*/  @P1 BRA `(.L_x_1259) ;  /* 0x0000000000081947 */ /* 0x002fea0003800000 */
[----:B------:R-:W1:Y:S02]  /*5c70*/  SYNCS.PHASECHK.TRANS64.TRYWAIT P1, [UR6+0x16850], R6 ;  /* 0x01685006ff0075a7 */ /* 0x000e640008020146 */
[----:B-1----:R-:W-:Y:S05]  /*5c80*/  @!P1 BRA `(.L_x_1262) ;  /* 0x0000012400ac9947 */ /* 0x002fea0003800000 */
.L_x_1259:
[----:B------:R-:W-:Y:S01]  /*5c90*/  UIADD3 UR6, UR45, 0x400, URZ ;  /* 0x000004002d067890 */ /* 0x000fe2000fffe03f */
[----:B------:R-:W-:Y:S01]  /*5ca0*/  WARPGROUP.ARRIVE ;  /* 0x00000000000079c5 */ /* 0x000fe20000000000 */
[----:B------:R-:W-:-:S05]  /*5cb0*/  UMOV UR7, 0x40000040 ;  /* 0x4000004000077882 */ /* 0x000fca0000000000 */
[----:B------:R-:W1:Y:S01]  /*5cc0*/  S2R R8, SR_TID.X ;  /* 0x0000000000087919 */ /* 0x000e620000002100 */
[----:B------:R-:W-:-:S04]  /*5cd0*/  USHF.R.U32.HI UR6, URZ, 0x4, UR6 ;  /* 0x000000043f067899 */ /* 0x000fc80008011606 */
[----:B------:R-:W-:-:S04]  /*5ce0*/  ULOP3.LUT UR6, UR6, 0x3fff, URZ, 0xc0, !UPT ;  /* 0x00003fff06067892 */ /* 0x000fc8000f8ec03f */
[----:B------:R-:W-:-:S07]  /*5cf0*/  ULEA UR10, UR27, UR6, 0xa ;  /* 0x000000061b0a7291 */ /* 0x000fce000f8e503f */
[----:B------:R-:W-:Y:S02]  /*5d00*/  UMOV UR6, UR10 ;  /* 0x0000000a00067c82 */ /* 0x000fe40008000000 */
[----:B------:R-:W-:Y:S01]  /*5d10*/  HGMMA.64x64x16.F32 R88, R148, gdesc[UR4].tnspB, R88, gsb0 ;  /* 0x40e0000494587df0 */ /* 0x000fe20008000858 */
[----:B------:R-:W-:Y:S01]  /*5d20*/  UIADD3 UR6, UR10, 0x80, URZ ;  /* 0x000000800a067890 */ /* 0x000fe2000fffe03f */
[----:B------:R-:W-:Y:S01]  /*5d30*/  UMOV UR7, 0x40000040 ;  /* 0x4000004000077882 */ /* 0x000fe20000000000 */
[----:B-1----:R-:W-:Y:S02]  /*5d40*/  SHF.R.U32.HI R7, RZ, 0x7, R8 ;  /* 0x00000007ff077819 */ /* 0x002fe40000011608 */
[----:B------:R-:W-:-:S03]  /*5d50*/  ISETP.GE.U32.AND P1, PT, R8, 0x180, PT ;  /* 0x000001800800780c */ /* 0x000fc60003f26070 */
[----:B0-----:R-:W-:-:S05]  /*5d60*/  VIADD R6, R7, 0x9 ;  /* 0x0000000907067836 */ /* 0x001fca0000000000 */
[----:B------:R-:W-:Y:S01]  /*5d70*/  SEL R6, R6, 0x9, !P1 ;  /* 0x0000000906067807 */ /* 0x000fe20004800000 */
        /* <DEDUP_REMOVED lines=37> */
.L_x_1263:
        /* <DEDUP_REMOVED lines=16> */
[----:B------:R-:W-:Y:S01]  /*60d0*/  ULEA UR6, UR48, UR45, 0x3 ;  /* 0x0000002d30067291 */ /* 0x000fe2000f8e183f */
[----:B------:R-:W-:Y:S01]  /*60e0*/  FMUL.FTZ R54, R64, UR25 ;  /* 0x0000001940367c20 */ /* 0x000fe20008410000 */
[----:B------:R-:W-:Y:S01]  /*60f0*/  FMUL.FTZ R64, R74, UR25 ;  /* 0x000000194a407c20 */ /* 0x000fe20008410000 */
[----:B------:R-:W-:Y:S01]  /*6100*/  @P1 IMAD.HI.U32 R46, R83, UR7, RZ ;  /* 0x00000007532e1c27 */ /* 0x000fe2000f8e00ff */
[----:B------:R-:W-:-:S03]  /*6110*/  @UP1 ULDC UR7, c[0x0][0x450] ;  /* 0x0001140000071ab9 */ /* 0x000fc60000000800 */
[----:B------:R-:W-:Y:S01]  /*6120*/  FMUL.FTZ R74, R84, UR25 ;  /* 0x00000019544a7c20 */ /* 0x000fe20008410000 */
[----:B0-----:R-:W-:Y:S01]  /*6130*/  FMUL.FTZ R6, R24, UR25 ;  /* 0x0000001918067c20 */ /* 0x001fe20008410000 */
[----:B------:R-:W-:Y:S01]  /*6140*/  UIADD3 UR6, UR6, 0x16840, URZ ;  /* 0x0001684006067890 */ /* 0x000fe2000fffe03f */
        /* <DEDUP_REMOVED lines=18> */
[----:B------:R-:W-:Y:S01]  /*6270*/  UISETP.NE.AND UP0, UPT, UR52, URZ, UPT ;  /* 0x0000003f3400728c */ /* 0x000fe2000bf05270 */
        /* <DEDUP_REMOVED lines=16> */
[----:B------:R-:W-:Y:S01]  /*6380*/  UPRMT UR6, UR43, 0x654, UR6 ;  /* 0x000006542b067896 */ /* 0x000fe20008000006 */
        /* <DEDUP_REMOVED lines=16> */
[----:B------:R-:W-:-:S02]  /*6490*/  IMAD.SHL.U32 R77, R3, 0x80, RZ ;  /* 0x00000080034d7824 */ /* 0x000fc400078e00ff */
[----:B------:R-:W-:Y:S01]  /*64a0*/  FMUL.FTZ R78, R87, UR25 ;  /* 0x00000019574e7c20 */ /* 0x000fe20008410000 */
[----:B------:R-:W-:Y:S01]  /*64b0*/  PLOP3.LUT P1, PT, PT, PT, UP0, 0x40, 0x0 ;  /* 0x000000000000781c */ /* 0x000fe20003f2e808 */
[----:B------:R-:W-:Y:S01]  /*64c0*/  IMAD.U32 R47, RZ, RZ, UR47 ;  /* 0x0000002fff2f7e24 */ /* 0x000fe2000f8e00ff */
[----:B------:R-:W1:Y:S01]  /*64d0*/  MUFU.TANH R6, R6 ;  /* 0x0000000600067308 */ /* 0x000e620000002400 */
[----:B------:R-:W-:Y:S01]  /*64e0*/  IADD3 R46, -R16, 0x1, -R77 ;  /* 0x00000001102e7810 */ /* 0x000fe20007ffe94d */
[----:B------:R-:W-:Y:S01]  /*64f0*/  SYNCS.ARRIVE.TRANS64.RED.A1T0 RZ, [UR6], RZ ;  /* 0x000000ffffff79a7 */ /* 0x000fe20008100406 */
[----:B------:R-:W-:Y:S02]  /*6500*/  ULOP3.LUT UR6, URZ, UR23, URZ, 0x33, !UPT ;  /* 0x000000173f067292 */ /* 0x000fe4000f8e333f */
[----:B------:R-:W-:-:S03]  /*6510*/  IADD3 R46, -R47, UR40, R46 ;  /* 0x000000282f2e7c10 */ /* 0x000fc6000fffe12e */
[----:B------:R-:W2:Y:S02]  /*6520*/  MUFU.TANH R7, R7 ;  /* 0x0000000700077308 */ /* 0x000ea40000002400 */
[C---:B------:R-:W-:Y:S02]  /*6530*/  VIADD R82, R46.reuse, UR24 ;  /* 0x000000182e527c36 */ /* 0x040fe40008000000 */
[----:B------:R-:W-:Y:S02]  /*6540*/  VIADD R81, R46, UR6 ;  /* 0x000000062e517c36 */ /* 0x000fe40008000000 */
[--C-:B0-----:R-:W-:Y:S02]  /*6550*/  IMAD.IADD R80, R82, 0x1, R84.reuse ;  /* 0x0000000152507824 */ /* 0x101fe400078e0254 */
[----:B------:R-:W0:Y:S01]  /*6560*/  MUFU.TANH R8, R8 ;  /* 0x0000000800087308 */ /* 0x000e220000002400 */
        /* <DEDUP_REMOVED lines=76> */
.L_x_1266:
[----:B------:R-:W-:-:S05]  /*6a30*/  IMAD.U32 R86, RZ, RZ, UR22 ;  /* 0x00000016ff567e24 */ /* 0x000fca000f8e00ff */
[----:B------:R-:W-:-:S13]  /*6a40*/  ISETP.NE.AND P1, PT, R86, 0x1, PT ;  /* 0x000000015600780c */ /* 0x000fda0003f25270 */
[----:B------:R-:W1:Y:S02]  /*6a50*/  @P1 LDC.64 R46, c[0x0][0x9e8] ;  /* 0x00027a00ff2e1b82 */ /* 0x000e640000000a00 */
[----:B-1----:R-:W-:-:S05]  /*6a60*/  @P1 IMAD.HI.U32 R46, R84, R46, RZ ;  /* 0x0000002e542e1227 */ /* 0x002fca00078e00ff */
[----:B------:R-:W-:-:S07]  /*6a70*/  @P1 SHF.R.U32.HI R84, RZ, R47, R46 ;  /* 0x0000002fff541219 */ /* 0x000fce000001162e */
.L_x_1267:
[----:B------:R-:W-:Y:S05]  /*6a80*/  BSYNC B0 ;  /* 0x0000000000007941 */ /* 0x000fea0003800000 */
.L_x_1265:
[----:B------:R-:W-:-:S04]  /*6a90*/  IMAD R47, R84, R86, -R77 ;  /* 0x00000056542f7224 */ /* 0x000fc800078e0a4d */
[----:B------:R-:W-:-:S05]  /*6aa0*/  IMAD.IADD R47, R47, 0x1, -R16 ;  /* 0x000000012f2f7824 */ /* 0x000fca00078e0a10 */
[----:B------:R-:W-:Y:S02]  /*6ab0*/  VIADDMNMX R80, R47, R86, R80, PT ;  /* 0x000000562f507246 */ /* 0x000fe40003800150 */
[----:B------:R-:W-:-:S07]  /*6ac0*/  VIMNMX R79, R79, R47, !PT ;  /* 0x0000002f4f4f7248 */ /* 0x000fce0007fe0100 */
.L_x_1264:
[----:B------:R-:W-:Y:S01]  /*6ad0*/  ISETP.GT.AND P1, PT, R3, -0x1, PT ;  /* 0xffffffff0300780c */ /* 0x000fe20003f24270 */
[----:B------:R-:W1:Y:S01]  /*6ae0*/  SHFL.IDX PT, R83, R83, 0x1, 0x1c1f ;  /* 0x003c1f0053537f89 */ /* 0x000e6200000e0000 */
[----:B------:R-:W-:Y:S02]  /*6af0*/  UISETP.NE.AND UP0, UPT, UR52, URZ, UPT ;  /* 0x0000003f3400728c */ /* 0x000fe4000bf05270 */
[C---:B------:R-:W-:Y:S02]  /*6b00*/  ISETP.GT.AND P3, PT, R79.reuse, 0x8, P1 ;  /* 0x000000084f00780c */ /* 0x040fe40000f64270 */
[C---:B------:R-:W-:Y:S02]  /*6b10*/  ISETP.GT.AND P6, PT, R79.reuse, RZ, P1 ;  /* 0x000000ff4f00720c */ /* 0x040fe40000fc4270 */
        /* <DEDUP_REMOVED lines=9> */
[--C-:B-1----:R-:W-:Y:S01]  /*6bb0*/  IMAD.IADD R82, R82, 0x1, R83.reuse ;  /* 0x0000000152527824 */ /* 0x102fe200078e0253 */
[----:B------:R-:W-:Y:S01]  /*6bc0*/  ISETP.GT.AND P5, PT, R79, 0x9, P1 ;  /* 0x000000094f00780c */ /* 0x000fe20000fa4270 */
[----:B------:R-:W-:Y:S01]  /*6bd0*/  IMAD.IADD R81, R81, 0x1, R83 ;  /* 0x0000000151517824 */ /* 0x000fe200078e0253 */
        /* <DEDUP_REMOVED lines=99> */
.L_x_1270:
[----:B------:R-:W-:-:S05]  /*7210*/  IMAD.U32 R80, RZ, RZ, UR22 ;  /* 0x00000016ff507e24 */ /* 0x000fca000f8e00ff */
[----:B------:R-:W-:-:S13]  /*7220*/  ISETP.NE.AND P2, PT, R80, 0x1, PT ;  /* 0x000000015000780c */ /* 0x000fda0003f45270 */
[----:B------:R-:W0:Y:S02]  /*7230*/  @P2 LDC.64 R6, c[0x0][0x9e8] ;  /* 0x00027a00ff062b82 */ /* 0x000e240000000a00 */
[----:B0-----:R-:W-:-:S05]  /*7240*/  @P2 IMAD.HI.U32 R6, R83, R6, RZ ;  /* 0x0000000653062227 */ /* 0x001fca00078e00ff */
[----:B------:R-:W-:-:S07]  /*7250*/  @P2 SHF.R.U32.HI R83, RZ, R7, R6 ;  /* 0x00000007ff532219 */ /* 0x000fce0000011606 */
.L_x_1271:
[----:B------:R-:W-:Y:S05]  /*7260*/  BSYNC B0 ;  /* 0x0000000000007941 */ /* 0x000fea0003800000 */
.L_x_1269:
[----:B------:R-:W-:-:S04]  /*7270*/  IMAD R77, R83, R80, -R77 ;  /* 0x00000050534d7224 */ /* 0x000fc800078e0a4d */
[----:B------:R-:W-:-:S05]  /*7280*/  IMAD.IADD R77, R77, 0x1, -R16 ;  /* 0x000000014d4d7824 */ /* 0x000fca00078e0a10 */
[----:B------:R-:W-:Y:S02]  /*7290*/  VIADDMNMX R82, R77, R80, R82, PT ;  /* 0x000000504d527246 */ /* 0x000fe40003800152 */
[----:B------:R-:W-:-:S07]  /*72a0*/  VIMNMX R81, R81, R77, !PT ;  /* 0x0000004d51517248 */ /* 0x000fce0007fe0100 */
.L_x_1268:
        /* <DEDUP_REMOVED lines=11> */
[----:B------:R-:W-:-:S02]  /*7360*/  ISETP.GT.AND P2, PT, R81, 0x1, P1 ;  /* 0x000000015100780c */ /* 0x000fc40000f44270 */
[----:B------:R-:W-:Y:S02]  /*7370*/  FMNMX.FTZ R6, R24, R7, !PT ;  /* 0x0000000718067209 */ /* 0x000fe40007810000 */
[----:B------:R-:W-:Y:S02]  /*7380*/  FSEL R30, R30, -INF , !P5 ;  /* 0xff8000001e1e7808 */ /* 0x000fe40006800000 */
[----:B------:R-:W-:Y:S02]  /*7390*/  FMNMX.FTZ R7, R25, R6, !PT ;  /* 0x0000000619077209 */ /* 0x000fe40007810000 */
[----:B------:R-:W-:Y:S02]  /*73a0*/  ISETP.LT.OR P2, PT, R82, 0x2, P2 ;  /* 0x000000025200780c */ /* 0x000fe40001741670 */
[----:B------:R-:W-:Y:S02]  /*73b0*/  FMNMX.FTZ R6, R28, R7, !PT ;  /* 0x000000071c067209 */ /* 0x000fe40007810000 */
[----:B------:R-:W-:-:S02]  /*73c0*/  ISETP.GT.AND P5, PT, R81, RZ, P1 ;  /* 0x000000ff5100720c */ /* 0x000fc40000fa4270 */
[----:B------:R-:W-:Y:S02]  /*73d0*/  FMNMX.FTZ R7, R29, R6, !PT ;  /* 0x000000061d077209 */ /* 0x000fe40007810000 */
[----:B------:R-:W-:Y:S02]  /*73e0*/  FSEL R9, R9, -INF , !P2 ;  /* 0xff80000009097808 */ /* 0x000fe40005000000 */
[----:B------:R-:W-:Y:S02]  /*73f0*/  FMNMX.FTZ R6, R32, R7, !PT ;  /* 0x0000000720067209 */ /* 0x000fe40007810000 */
[----:B------:R-:W-:Y:S02]  /*7400*/  ISETP.LT.OR P5, PT, R82, 0x1, P5 ;  /* 0x000000015200780c */ /* 0x000fe40002fa1670 */
[----:B------:R-:W-:Y:S02]  /*7410*/  FMNMX.FTZ R7, R33, R6, !PT ;  /* 0x0000000621077209 */ /* 0x000fe40007810000 */
[----:B------:R-:W-:-:S02]  /*7420*/  ISETP.GT.AND P2, PT, R81, 0x11, P1 ;  /* 0x000000115100780c */ /* 0x000fc40000f44270 */
[----:B------:R-:W-:Y:S02]  /*7430*/  FMNMX.FTZ R6, R36, R7, !PT ;  /* 0x0000000724067209 */ /* 0x000fe40007810000 */
[----:B------:R-:W-:Y:S02]  /*7440*/  ISETP.GT.AND P3, PT, R81, 0x8, P1 ;  /* 0x000000085100780c */ /* 0x000fe40000f64270 */
[----:B------:R-:W-:Y:S02]  /*7450*/  FMNMX.FTZ R7, R37, R6, !PT ;  /* 0x0000000625077209 */ /* 0x000fe40007810000 */
[----:B------:R-:W-:Y:S02]  /*7460*/  ISETP.LT.OR P2, PT, R82, 0x12, P2 ;  /* 0x000000125200780c */ /* 0x000fe40001741670 */
[----:B------:R-:W-:Y:S02]  /*7470*/  FMNMX.FTZ R6, R40, R7, !PT ;  /* 0x0000000728067209 */ /* 0x000fe40007810000 */
[----:B------:R-:W-:-:S02]  /*7480*/  ISETP.GT.AND P4, PT, R81, 0x9, P1 ;  /* 0x000000095100780c */ /* 0x000fc40000f84270 */
[----:B------:R-:W-:Y:S02]  /*7490*/  FMNMX.FTZ R7, R41, R6, !PT ;  /* 0x0000000629077209 */ /* 0x000fe40007810000 */
[----:B------:R-:W-:Y:S02]  /*74a0*/  ISETP.LT.OR P3, PT, R82, 0x9, P3 ;  /* 0x000000095200780c */ /* 0x000fe40001f61670 */
[----:B------:R-:W-:Y:S02]  /*74b0*/  FMNMX.FTZ R6, R44, R7, !PT ;  /* 0x000000072c067209 */ /* 0x000fe40007810000 */
[----:B------:R-:W-:Y:S02]  /*74c0*/  ISETP.LT.OR P4, PT, R82, 0xa, P4 ;  /* 0x0000000a5200780c */ /* 0x000fe40002781670 */
[----:B------:R-:W-:Y:S02]  /*74d0*/  FMNMX.FTZ R7, R45, R6, !PT ;  /* 0x000000062d077209 */ /* 0x000fe40007810000 */
[----:B------:R-:W-:-:S02]  /*74e0*/  FSEL R12, R12, -INF , !P3 ;  /* 0xff8000000c0c7808 */ /* 0x000fc40005800000 */
[----:B------:R-:W-:Y:S02]  /*74f0*/  FMNMX.FTZ R6, R50, R7, !PT ;  /* 0x0000000732067209 */ /* 0x000fe40007810000 */
[----:B------:R-:W-:Y:S02]  /*7500*/  FSEL R13, R13, -INF , !P4 ;  /* 0xff8000000d0d7808 */ /* 0x000fe40006000000 */
[----:B------:R-:W-:Y:S02]  /*7510*/  FMNMX.FTZ R7, R51, R6, !PT ;  /* 0x0000000633077209 */ /* 0x000fe40007810000 */
[C---:B------:R-:W-:Y:S02]  /*7520*/  ISETP.GT.AND P3, PT, R81.reuse, 0x18, P1 ;  /* 0x000000185100780c */ /* 0x040fe40000f64270 */
        /* <DEDUP_REMOVED lines=24> */
[----:B------:R-:W-:Y:S01]  /*76b0*/  ISETP.LT.OR P3, PT, R82, 0x32, P3 ;  /* 0x000000325200780c */ /* 0x000fe20001f61670 */
[----:B------:R-:W0:Y:S01]  /*76c0*/  SHFL.BFLY PT, R6, R7, 0x2, 0x1f ;  /* 0x0c401f0007067f89 */ /* 0x000e2200000e0000 */
[----:B------:R-:W-:-:S02]  /*76d0*/  ISETP.GT.AND P4, PT, R81, 0x39, P1 ;  /* 0x000000395100780c */ /* 0x000fc40000f84270 */
[----:B------:R-:W-:Y:S02]  /*76e0*/  FSEL R39, R39, -INF , !P3 ;  /* 0xff80000027277808 */ /* 0x000fe40005800000 */
[C---:B------:R-:W-:Y:S02]  /*76f0*/  ISETP.LT.OR P4, PT, R82.reuse, 0x3a, P4 ;  /* 0x0000003a5200780c */ /* 0x040fe40002781670 */
[----:B------:R-:W-:Y:S02]  /*7700*/  ISETP.GT.AND P3, PT, R81, 0x41, P1 ;  /* 0x000000415100780c */ /* 0x000fe40000f64270 */
[----:B------:R-:W-:Y:S02]  /*7710*/  FSEL R43, R43, -INF , !P4 ;  /* 0xff8000002b2b7808 */ /* 0x000fe40006000000 */
[----:B------:R-:W-:Y:S02]  /*7720*/  ISETP.LT.OR P3, PT, R82, 0x42, P3 ;  /* 0x000000425200780c */ /* 0x000fe40001f61670 */
[----:B------:R-:W-:-:S02]  /*7730*/  ISETP.GT.AND P4, PT, R81, 0x49, P1 ;  /* 0x000000495100780c */ /* 0x000fc40000f84270 */
[----:B------:R-:W-:Y:S02]  /*7740*/  FSEL R49, R49, -INF , !P3 ;  /* 0xff80000031317808 */ /* 0x000fe40005800000 */
[C---:B------:R-:W-:Y:S02]  /*7750*/  ISETP.LT.OR P4, PT, R82.reuse, 0x4a, P4 ;  /* 0x0000004a5200780c */ /* 0x040fe40002781670 */
[----:B------:R-:W-:Y:S02]  /*7760*/  ISETP.GT.AND P3, PT, R81, 0x51, P1 ;  /* 0x000000515100780c */ /* 0x000fe40000f64270 */
[----:B------:R-:W-:Y:S02]  /*7770*/  FSEL R53, R53, -INF , !P4 ;  /* 0xff80000035357808 */ /* 0x000fe40006000000 */
[----:B------:R-:W-:Y:S02]  /*7780*/  ISETP.LT.OR P3, PT, R82, 0x52, P3 ;  /* 0x000000525200780c */ /* 0x000fe40001f61670 */
[----:B0-----:R-:W-:-:S02]  /*7790*/  FMNMX.FTZ R77, R7, R6, !PT ;  /* 0x00000006074d7209 */ /* 0x001fc40007810000 */
[----:B------:R-:W-:Y:S02]  /*77a0*/  ISETP.GT.AND P4, PT, R81, 0x59, P1 ;  /* 0x000000595100780c */ /* 0x000fe40000f84270 */
[----:B------:R-:W-:Y:S01]  /*77b0*/  FSEL R57, R57, -INF , !P3 ;  /* 0xff80000039397808 */ /* 0x000fe20005800000 */
[----:B------:R-:W0:Y:S01]  /*77c0*/  SHFL.BFLY PT, R6, R77, 0x1, 0x1f ;  /* 0x0c201f004d067f89 */ /* 0x000e2200000e0000 */
[C---:B------:R-:W-:Y:S02]  /*77d0*/  ISETP.LT.OR P4, PT, R82.reuse, 0x5a, P4 ;  /* 0x0000005a5200780c */ /* 0x040fe40002781670 */
[----:B------:R-:W-:Y:S02]  /*77e0*/  ISETP.GT.AND P3, PT, R81, 0x61, P1 ;  /* 0x000000615100780c */ /* 0x000fe40000f64270 */
[----:B------:R-:W-:Y:S02]  /*77f0*/  FSEL R61, R61, -INF , !P4 ;  /* 0xff8000003d3d7808 */ /* 0x000fe40006000000 */
[----:B------:R-:W-:-:S02]  /*7800*/  ISETP.LT.OR P3, PT, R82, 0x62, P3 ;  /* 0x000000625200780c */ /* 0x000fc40001f61670 */
[----:B------:R-:W-:Y:S02]  /*7810*/  ISETP.GT.AND P4, PT, R81, 0x69, P1 ;  /* 0x000000695100780c */ /* 0x000fe40000f84270 */
[----:B------:R-:W-:Y:S02]  /*7820*/  FSEL R65, R65, -INF , !P3 ;  /* 0xff80000041417808 */ /* 0x000fe40005800000 */
[C---:B------:R-:W-:Y:S02]  /*7830*/  ISETP.LT.OR P4, PT, R82.reuse, 0x6a, P4 ;  /* 0x0000006a5200780c */ /* 0x040fe40002781670 */
[----:B------:R-:W-:Y:S02]  /*7840*/  ISETP.GT.AND P3, PT, R81, 0x71, P1 ;  /* 0x000000715100780c */ /* 0x000fe40000f64270 */
[----:B------:R-:W-:Y:S02]  /*7850*/  FSEL R69, R69, -INF , !P4 ;  /* 0xff80000045457808 */ /* 0x000fe40006000000 */
[----:B------:R-:W-:-:S04]  /*7860*/  ISETP.LT.OR P3, PT, R82, 0x72, P3 ;  /* 0x000000725200780c */ /* 0x000fc80001f61670 */
[----:B------:R-:W-:Y:S02]  /*7870*/  FSEL R73, R73, -INF , !P3 ;  /* 0xff80000049497808 */ /* 0x000fe40005800000 */
[----:B0-----:R-:W-:-:S04]  /*7880*/  FMNMX.FTZ R6, R77, R6, !PT ;  /* 0x000000064d067209 */ /* 0x001fc80007810000 */
[C---:B------:R-:W-:Y:S01]  /*7890*/  FSETP.NEU.FTZ.AND P6, PT, R6.reuse, -INF , PT ;  /* 0xff8000000600780b */ /* 0x040fe20003fdd000 */
[----:B------:R-:W-:-:S05]  /*78a0*/  FMUL.FTZ R79, R6, UR21 ;  /* 0x00000015064f7c20 */ /* 0x000fca0008410000 */
[----:B------:R-:W-:-:S05]  /*78b0*/  FSEL R7, R79, RZ, P6 ;  /* 0x000000ff4f077208 */ /* 0x000fca0003000000 */
[--C-:B------:R-:W-:Y:S01]  /*78c0*/  FFMA.FTZ R150, R10, UR21, -R7.reuse ;  /* 0x000000150a967c23 */ /* 0x100fe20008010807 */
[--C-:B------:R-:W-:Y:S01]  /*78d0*/  FFMA.FTZ R10, R11, UR21, -R7.reuse ;  /* 0x000000150b0a7c23 */ /* 0x100fe20008010807 */
[----:B------:R-:W-:Y:S01]  /*78e0*/  FSEL R11, R8, -INF , !P5 ;  /* 0xff800000080b7808 */ /* 0x000fe20006800000 */
[--C-:B------:R-:W-:Y:S01]  /*78f0*/  FFMA.FTZ R47, R47, UR21, -R7.reuse ;  /* 0x000000152f2f7c23 */ /* 0x100fe20008010807 */
[--C-:B------:R-:W-:Y:S01]  /*7900*/  FFMA.FTZ R148, R46, UR21, -R7.reuse ;  /* 0x000000152e947c23 */ /* 0x100fe20008010807 */
[----:B------:R-:W-:Y:S01]  /*7910*/  FSEL R46, R21, -INF , !P2 ;  /* 0xff800000152e7808 */ /* 0x000fe20005000000 */
[--C-:B------:R-:W-:Y:S01]  /*7920*/  FFMA.FTZ R144, R14, UR21, -R7.reuse ;  /* 0x000000150e907c23 */ /* 0x100fe20008010807 */
[----:B------:R-:W-:Y:S01]  /*7930*/  FMNMX.FTZ R8, R11, R5, !PT ;  /* 0x000000050b087209 */ /* 0x000fe20007810000 */
[----:B------:R0:W-:Y:S01]  /*7940*/  MUFU.EX2 R21, R47 ;  /* 0x0000002f00157308 */ /* 0x0001e20000000800 */
[--C-:B------:R-:W-:Y:S01]  /*7950*/  FFMA.FTZ R146, R24, UR21, -R7.reuse ;  /* 0x0000001518927c23 */ /* 0x100fe20008010807 */
[C---:B------:R-:W-:Y:S01]  /*7960*/  ISETP.GT.AND P2, PT, R81.reuse, 0x21, P1 ;  /* 0x000000215100780c */ /* 0x040fe20000f44270 */
[--C-:B------:R-:W-:Y:S01]  /*7970*/  FFMA.FTZ R140, R28, UR21, -R7.reuse ;  /* 0x000000151c8c7c23 */ /* 0x100fe20008010807 */
[----:B------:R-:W-:Y:S01]  /*7980*/  ISETP.GT.AND P5, PT, R81, 0x38, P1 ;  /* 0x000000385100780c */ /* 0x000fe20000fa4270 */
[--C-:B------:R-:W-:Y:S01]  /*7990*/  FFMA.FTZ R142, R32, UR21, -R7.reuse ;  /* 0x00000015208e7c23 */ /* 0x100fe20008010807 */
[C---:B------:R-:W-:Y:S01]  /*79a0*/  ISETP.LT.OR P2, PT, R82.reuse, 0x22, P2 ;  /* 0x000000225200780c */ /* 0x040fe20001741670 */
[--C-:B------:R-:W-:Y:S01]  /*79b0*/  FFMA.FTZ R33, R33, UR21, -R7.reuse ;  /* 0x0000001521217c23 */ /* 0x100fe20008010807 */
[----:B------:R-:W-:Y:S01]  /*79c0*/  ISETP.LT.OR P5, PT, R82, 0x39, P5 ;  /* 0x000000395200780c */ /* 0x000fe20002fa1670 */
[--C-:B0-----:R-:W-:Y:S01]  /*79d0*/  FFMA.FTZ R47, R15, UR21, -R7.reuse ;  /* 0x000000150f2f7c23 */ /* 0x101fe20008010807 */
[----:B------:R-:W-:Y:S01]  /*79e0*/  FMNMX.FTZ R15, R9, R8, !PT ;  /* 0x00000008090f7209 */ /* 0x000fe20007810000 */
[--C-:B------:R-:W-:Y:S01]  /*79f0*/  FFMA.FTZ R132, R44, UR21, -R7.reuse ;  /* 0x000000152c847c23 */ /* 0x100fe20008010807 */
[----:B------:R-:W-:Y:S01]  /*7a00*/  FSEL R31, R31, -INF , !P2 ;  /* 0xff8000001f1f7808 */ /* 0x000fe20005000000 */
[--C-:B------:R-:W-:Y:S01]  /*7a10*/  FFMA.FTZ R41, R41, UR21, -R7.reuse ;  /* 0x0000001529297c23 */ /* 0x100fe20008010807 */
[----:B------:R-:W-:Y:S01]  /*7a20*/  FMNMX.FTZ R14, R12, R15, !PT ;  /* 0x0000000f0c0e7209 */ /* 0x000fe20007810000 */
[--C-:B------:R-:W-:Y:S01]  /*7a30*/  FFMA.FTZ R136, R36, UR21, -R7.reuse ;  /* 0x0000001524887c23 */ /* 0x100fe20008010807 */
[----:B------:R-:W-:Y:S01]  /*7a40*/  ISETP.GT.AND P2, PT, R81, 0x30, P1 ;  /* 0x000000305100780c */ /* 0x000fe20000f44270 */
[--C-:B------:R-:W-:Y:S01]  /*7a50*/  FFMA.FTZ R138, R40, UR21, -R7.reuse ;  /* 0x00000015288a7c23 */ /* 0x100fe20008010807 */
[----:B------:R-:W-:Y:S01]  /*7a60*/  FMNMX.FTZ R15, R13, R14, !PT ;  /* 0x0000000e0d0f7209 */ /* 0x000fe20007810000 */
[--C-:B------:R-:W-:Y:S01]  /*7a70*/  FFMA.FTZ R14, R25, UR21, -R7.reuse ;  /* 0x00000015190e7c23 */ /* 0x100fe20008010807 */
[----:B------:R-:W-:Y:S01]  /*7a80*/  ISETP.LT.OR P2, PT, R82, 0x31, P2 ;  /* 0x000000315200780c */ /* 0x000fe20001741670 */
[--C-:B------:R-:W-:Y:S01]  /*7a90*/  FFMA.FTZ R134, R50, UR21, -R7.reuse ;  /* 0x0000001532867c23 */ /* 0x100fe20008010807 */
        /* <DEDUP_REMOVED lines=10> */
[----:B------:R-:W-:Y:S01]  /*7b40*/  FSEL R42, R42, -INF , !P5 ;  /* 0xff8000002a2a7808 */ /* 0x000fe20006800000 */
[--C-:B------:R-:W-:Y:S01]  /*7b50*/  FFMA.FTZ R126, R66, UR21, -R7.reuse ;  /* 0x00000015427e7c23 */ /* 0x100fe20008010807 */
[----:B------:R-:W-:Y:S01]  /*7b60*/  FMNMX.FTZ R15, R27, R24, !PT ;  /* 0x000000181b0f7209 */ /* 0x000fe20007810000 */
[--C-:B------:R-:W-:Y:S01]  /*7b70*/  FFMA.FTZ R120, R70, UR21, -R7.reuse ;  /* 0x0000001546787c23 */ /* 0x100fe20008010807 */
[----:B------:R-:W-:Y:S01]  /*7b80*/  ISETP.LT.OR P2, PT, R82, 0x41, P2 ;  /* 0x000000415200780c */ /* 0x000fe20001741670 */
[--C-:B------:R-:W-:Y:S01]  /*7b90*/  FFMA.FTZ R122, R74, UR21, -R7.reuse ;  /* 0x000000154a7a7c23 */ /* 0x100fe20008010807 */
[----:B------:R-:W-:Y:S01]  /*7ba0*/  FMNMX.FTZ R24, R30, R15, !PT ;  /* 0x0000000f1e187209 */ /* 0x000fe20007810000 */
[--C-:B------:R-:W-:Y:S01]  /*7bb0*/  FFMA.FTZ R15, R29, UR21, -R7.reuse ;  /* 0x000000151d0f7c23 */ /* 0x100fe20008010807 */
[----:B------:R-:W-:Y:S01]  /*7bc0*/  ISETP.GT.AND P5, PT, R81, 0x48, P1 ;  /* 0x000000485100780c */ /* 0x000fe20000fa4270 */
[----:B------:R-:W-:Y:S01]  /*7bd0*/  FFMA.FTZ R75, R75, UR21, -R7 ;  /* 0x000000154b4b7c23 */ /* 0x000fe20008010807 */
[----:B------:R-:W-:Y:S01]  /*7be0*/  FMNMX.FTZ R25, R31, R24, !PT ;  /* 0x000000181f197209 */ /* 0x000fe20007810000 */
[----:B------:R-:W-:Y:S01]  /*7bf0*/  MUFU.EX2 R8, R47 ;  /* 0x0000002f00087308 */ /* 0x000fe20000000800 */
[----:B------:R-:W-:-:S02]  /*7c00*/  FSEL R48, R48, -INF , !P2 ;  /* 0xff80000030307808 */ /* 0x000fc40005000000 */
[----:B------:R-:W-:Y:S02]  /*7c10*/  FMNMX.FTZ R24, R34, R25, !PT ;  /* 0x0000001922187209 */ /* 0x000fe40007810000 */
[----:B------:R-:W-:Y:S02]  /*7c20*/  ISETP.LT.OR P5, PT, R82, 0x49, P5 ;  /* 0x000000495200780c */ /* 0x000fe40002fa1670 */
[----:B------:R-:W-:Y:S01]  /*7c30*/  FMNMX.FTZ R25, R35, R24, !PT ;  /* 0x0000001823197209 */ /* 0x000fe20007810000 */
[----:B------:R-:W-:Y:S01]  /*7c40*/  MUFU.EX2 R148, R148 ;  /* 0x0000009400947308 */ /* 0x000fe20000000800 */
[----:B------:R-:W-:Y:S02]  /*7c50*/  ISETP.GT.AND P2, PT, R81, 0x50, P1 ;  /* 0x000000505100780c */ /* 0x000fe40000f44270 */
[----:B------:R-:W-:Y:S02]  /*7c60*/  FMNMX.FTZ R24, R38, R25, !PT ;  /* 0x0000001926187209 */ /* 0x000fe40007810000 */
[----:B------:R-:W-:-:S02]  /*7c70*/  FSEL R52, R52, -INF , !P5 ;  /* 0xff80000034347808 */ /* 0x000fc40006800000 */
[----:B------:R-:W-:Y:S01]  /*7c80*/  FMNMX.FTZ R25, R39, R24, !PT ;  /* 0x0000001827197209 */ /* 0x000fe20007810000 */
[----:B------:R-:W-:Y:S01]  /*7c90*/  MUFU.EX2 R150, R150 ;  /* 0x0000009600967308 */ /* 0x000fe20000000800 */
[----:B------:R-:W-:Y:S02]  /*7ca0*/  ISETP.LT.OR P2, PT, R82, 0x51, P2 ;  /* 0x000000515200780c */ /* 0x000fe40001741670 */
[----:B------:R-:W-:Y:S02]  /*7cb0*/  FMNMX.FTZ R28, R42, R25, !PT ;  /* 0x000000192a1c7209 */ /* 0x000fe40007810000 */
[----:B------:R-:W-:Y:S02]  /*7cc0*/  ISETP.GT.AND P5, PT, R81, 0x58, P1 ;  /* 0x000000585100780c */ /* 0x000fe40000fa4270 */
[----:B------:R-:W-:Y:S01]  /*7cd0*/  FMNMX.FTZ R25, R43, R28, !PT ;  /* 0x0000001c2b197209 */ /* 0x000fe20007810000 */
[----:B------:R0:W-:Y:S01]  /*7ce0*/  MUFU.EX2 R24, R33 ;  /* 0x0000002100187308 */ /* 0x0001e20000000800 */
[----:B------:R-:W-:-:S02]  /*7cf0*/  FSEL R56, R56, -INF , !P2 ;  /* 0xff80000038387808 */ /* 0x000fc40005000000 */
[----:B------:R-:W-:Y:S01]  /*7d00*/  FMNMX.FTZ R28, R48, R25, !PT ;  /* 0x00000019301c7209 */ /* 0x000fe20007810000 */
[--C-:B------:R-:W-:Y:S01]  /*7d10*/  FFMA.FTZ R25, R37, UR21, -R7.reuse ;  /* 0x0000001525197c23 */ /* 0x100fe20008010807 */
[----:B------:R-:W-:Y:S01]  /*7d20*/  ISETP.LT.OR P5, PT, R82, 0x59, P5 ;  /* 0x000000595200780c */ /* 0x000fe20002fa1670 */
[----:B------:R-:W-:Y:S01]  /*7d30*/  FFMA.FTZ R37, R59, UR21, -R7 ;  /* 0x000000153b257c23 */ /* 0x000fe20008010807 */
        /* <DEDUP_REMOVED lines=11> */
[----:B------:R-:W-:Y:S01]  /*7df0*/  MUFU.EX2 R146, R146 ;  /* 0x0000009200927308 */ /* 0x000fe20000000800 */
[----:B------:R-:W-:-:S02]  /*7e00*/  FSEL R64, R64, -INF , !P2 ;  /* 0xff80000040407808 */ /* 0x000fc40005000000 */
[----:B------:R-:W-:Y:S02]  /*7e10*/  FMNMX.FTZ R32, R60, R29, !PT ;  /* 0x0000001d3c207209 */ /* 0x000fe40007810000 */
[----:B------:R-:W-:Y:S02]  /*7e20*/  ISETP.LT.OR P5, PT, R82, 0x69, P5 ;  /* 0x000000695200780c */ /* 0x000fe40002fa1670 */
[----:B------:R-:W-:Y:S01]  /*7e30*/  FMNMX.FTZ R29, R61, R32, !PT ;  /* 0x000000203d1d7209 */ /* 0x000fe20007810000 */
[----:B------:R1:W-:Y:S01]  /*7e40*/  MUFU.EX2 R28, R41 ;  /* 0x00000029001c7308 */ /* 0x0003e20000000800 */
[----:B------:R-:W-:Y:S02]  /*7e50*/  ISETP.GT.AND P2, PT, R81, 0x70, P1 ;  /* 0x000000705100780c */ /* 0x000fe40000f44270 */
[----:B------:R-:W-:Y:S01]  /*7e60*/  FMNMX.FTZ R32, R64, R29, !PT ;  /* 0x0000001d40207209 */ /* 0x000fe20007810000 */
[----:B------:R-:W-:Y:S01]  /*7e70*/  FFMA.FTZ R29, R45, UR21, -R7 ;  /* 0x000000152d1d7c23 */ /* 0x000fe20008010807 */
[----:B------:R-:W-:-:S02]  /*7e80*/  FSEL R68, R68, -INF , !P5 ;  /* 0xff80000044447808 */ /* 0x000fc40006800000 */
[----:B0-----:R-:W-:Y:S01]  /*7e90*/  FMNMX.FTZ R33, R65, R32, !PT ;  /* 0x0000002041217209 */ /* 0x001fe20007810000 */
[----:B------:R-:W-:Y:S01]  /*7ea0*/  MUFU.EX2 R14, R14 ;  /* 0x0000000e000e7308 */ /* 0x000fe20000000800 */
[----:B------:R-:W-:Y:S01]  /*7eb0*/  ISETP.LT.OR P2, PT, R82, 0x71, P2 ;  /* 0x000000715200780c */ /* 0x000fe20001741670 */
[----:B-1----:R-:W-:Y:S01]  /*7ec0*/  FFMA.FTZ R41, R51, UR21, -R7 ;  /* 0x0000001533297c23 */ /* 0x002fe20008010807 */
[----:B------:R-:W-:Y:S02]  /*7ed0*/  FMNMX.FTZ R32, R68, R33, !PT ;  /* 0x0000002144207209 */ /* 0x000fe40007810000 */
[----:B------:R-:W-:Y:S02]  /*7ee0*/  ISETP.GT.AND P5, PT, R81, 0x78, P1 ;  /* 0x000000785100780c */ /* 0x000fe40000fa4270 */
[----:B------:R-:W-:Y:S01]  /*7ef0*/  FSEL R72, R72, -INF , !P2 ;  /* 0xff80000048487808 */ /* 0x000fe20005000000 */
[----:B------:R-:W-:Y:S01]  /*7f00*/  MUFU.EX2 R140, R140 ;  /* 0x0000008c008c7308 */ /* 0x000fe20000000800 */
[----:B------:R-:W-:-:S02]  /*7f10*/  FMNMX.FTZ R33, R69, R32, !PT ;  /* 0x0000002045217209 */ /* 0x000fc40007810000 */
[----:B------:R-:W-:Y:S02]  /*7f20*/  ISETP.GT.AND P1, PT, R81, 0x79, P1 ;  /* 0x000000795100780c */ /* 0x000fe40000f24270 */
[----:B------:R-:W-:Y:S02]  /*7f30*/  ISETP.LT.OR P5, PT, R82, 0x79, P5 ;  /* 0x000000795200780c */ /* 0x000fe40002fa1670 */
[----:B------:R-:W-:Y:S01]  /*7f40*/  FMNMX.FTZ R32, R72, R33, !PT ;  /* 0x0000002148207209 */ /* 0x000fe20007810000 */
[----:B------:R-:W-:Y:S01]  /*7f50*/  MUFU.EX2 R15, R15 ;  /* 0x0000000f000f7308 */ /* 0x000fe20000000800 */
[----:B------:R-:W-:Y:S02]  /*7f60*/  ISETP.LT.OR P1, PT, R82, 0x7a, P1 ;  /* 0x0000007a5200780c */ /* 0x000fe40000f21670 */
[----:B------:R-:W-:Y:S02]  /*7f70*/  FSEL R76, R76, -INF , !P5 ;  /* 0xff8000004c4c7808 */ /* 0x000fe40006800000 */
[----:B------:R-:W-:-:S02]  /*7f80*/  FMNMX.FTZ R33, R73, R32, !PT ;  /* 0x0000002049217209 */ /* 0x000fc40007810000 */
[----:B------:R-:W-:Y:S01]  /*7f90*/  FSEL R78, R78, -INF , !P1 ;  /* 0xff8000004e4e7808 */ /* 0x000fe20004800000 */
[----:B------:R-:W-:Y:S01]  /*7fa0*/  MUFU.EX2 R142, R142 ;  /* 0x0000008e008e7308 */ /* 0x000fe20000000800 */
[----:B------:R-:W-:Y:S02]  /*7fb0*/  FMNMX.FTZ R33, R76, R33, !PT ;  /* 0x000000214c217209 */ /* 0x000fe40007810000 */
[----:B------:R-:W-:Y:S02]  /*7fc0*/  FSEL R47, R6, RZ, P6 ;  /* 0x000000ff062f7208 */ /* 0x000fe40003000000 */
[----:B------:R-:W-:-:S03]  /*7fd0*/  FMNMX.FTZ R33, R78, R33, !PT ;  /* 0x000000214e217209 */ /* 0x000fc60007810000 */
[----:B------:R-:W-:Y:S01]  /*7fe0*/  FADD.FTZ R47, -R47, R4 ;  /* 0x000000042f2f7221 */ /* 0x000fe20000010100 */
[----:B------:R-:W-:Y:S01]  /*7ff0*/  MUFU.EX2 R136, R136 ;  /* 0x0000008800887308 */ /* 0x000fe20000000800 */
[----:B------:R-:W0:Y:S02]  /*8000*/  SHFL.BFLY PT, R32, R33, 0x2, 0x1f ;  /* 0x0c401f0021207f89 */ /* 0x000e2400000e0000 */
[----:B------:R-:W-:-:S05]  /*8010*/  FMUL.FTZ R4, R47, UR21 ;  /* 0x000000152f047c20 */ /* 0x000fca0008410000 */
[----:B------:R-:W-:Y:S08]  /*8020*/  MUFU.EX2 R25, R25 ;  /* 0x0000001900197308 */ /* 0x000ff00000000800 */
[----:B------:R-:W1:Y:S08]  /*8030*/  MUFU.EX2 R4, R4 ;  /* 0x0000000400047308 */ /* 0x000e700000000800 */
[----:B------:R-:W-:Y:S01]  /*8040*/  MUFU.EX2 R138, R138 ;  /* 0x0000008a008a7308 */ /* 0x000fe20000000800 */
[----:B0-----:R-:W-:Y:S01]  /*8050*/  FMNMX.FTZ R44, R33, R32, !PT ;  /* 0x00000020212c7209 */ /* 0x001fe20007810000 */
[--C-:B------:R-:W-:Y:S01]  /*8060*/  FFMA.FTZ R33, R67, UR21, -R7.reuse ;  /* 0x0000001543217c23 */ /* 0x100fe20008010807 */
[----:B------:R-:W-:-:S03]  /*8070*/  FFMA.FTZ R32, R71, UR21, -R7 ;  /* 0x0000001547207c23 */ /* 0x000fc60008010807 */
[----:B------:R-:W0:Y:S02]  /*8080*/  SHFL.BFLY PT, R45, R44, 0x1, 0x1f ;  /* 0x0c201f002c2d7f89 */ /* 0x000e2400000e0000 */
[----:B------:R-:W-:Y:S01]  /*8090*/  MUFU.EX2 R132, R132 ;  /* 0x0000008400847308 */ /* 0x000fe20000000800 */
[----:B-1----:R-:W-:-:S07]  /*80a0*/  FFMA.FTZ R2, R4, R2, R148 ;  /* 0x0000000204027223 */ /* 0x002fce0000010094 */
[----:B------:R-:W-:Y:S08]  /*80b0*/  MUFU.EX2 R29, R29 ;  /* 0x0000001d001d7308 */ /* 0x000ff00000000800 */
[----:B------:R-:W-:Y:S01]  /*80c0*/  MUFU.EX2 R134, R134 ;  /* 0x0000008600867308 */ /* 0x000fe20000000800 */
[----:B0-----:R-:W-:-:S07]  /*80d0*/  FMNMX.FTZ R7, R44, R45, !PT ;  /* 0x0000002d2c077209 */ /* 0x001fce0007810000 */
[----:B------:R-:W-:Y:S01]  /*80e0*/  MUFU.EX2 R41, R41 ;  /* 0x0000002900297308 */ /* 0x000fe20000000800 */
[C---:B------:R-:W-:Y:S01]  /*80f0*/  FSETP.NEU.FTZ.AND P1, PT, R7.reuse, -INF , PT ;  /* 0xff8000000700780b */ /* 0x040fe20003f3d000 */
[----:B------:R-:W-:-:S05]  /*8100*/  FMUL.FTZ R45, R7, UR21 ;  /* 0x00000015072d7c20 */ /* 0x000fca0008410000 */
[----:B------:R-:W-:Y:S01]  /*8110*/  FSEL R45, R45, RZ, P1 ;  /* 0x000000ff2d2d7208 */ /* 0x000fe20000800000 */
[----:B------:R-:W-:Y:S04]  /*8120*/  MUFU.EX2 R128, R128 ;  /* 0x0000008000807308 */ /* 0x000fe80000000800 */
[--C-:B------:R-:W-:Y:S01]  /*8130*/  FFMA.FTZ R147, R26, UR21, -R45.reuse ;  /* 0x000000151a937c23 */ /* 0x100fe2000801082d */
[----:B------:R-:W-:Y:S01]  /*8140*/  FSEL R26, R7, RZ, P1 ;  /* 0x000000ff071a7208 */ /* 0x000fe20000800000 */
[--C-:B------:R-:W-:Y:S01]  /*8150*/  FFMA.FTZ R149, R11, UR21, -R45.reuse ;  /* 0x000000150b957c23 */ /* 0x100fe2000801082d */
[--C-:B------:R-:W-:Y:S01]  /*8160*/  FFMA.FTZ R50, R9, UR21, -R45.reuse ;  /* 0x0000001509327c23 */ /* 0x100fe2000801082d */
[--C-:B------:R-:W-:Y:S01]  /*8170*/  FFMA.FTZ R151, R12, UR21, -R45.reuse ;  /* 0x000000150c977c23 */ /* 0x100fe2000801082d */
[----:B------:R-:W-:Y:S01]  /*8180*/  FFMA.FTZ R47, R13, UR21, -R45 ;  /* 0x000000150d2f7c23 */ /* 0x000fe2000801082d */
[----:B------:R-:W-:Y:S01]  /*8190*/  FADD.FTZ R26, -R26, R5 ;  /* 0x000000051a1a7221 */ /* 0x000fe20000010100 */
[--C-:B------:R-:W-:Y:S01]  /*81a0*/  FFMA.FTZ R145, R20, UR21, -R45.reuse ;  /* 0x0000001514917c23 */ /* 0x100fe2000801082d */
[----:B------:R-:W-:Y:S01]  /*81b0*/  MUFU.EX2 R149, R149 ;  /* 0x0000009500957308 */ /* 0x000fe20000000800 */
[--C-:B------:R-:W-:Y:S01]  /*81c0*/  FFMA.FTZ R20, R46, UR21, -R45.reuse ;  /* 0x000000152e147c23 */ /* 0x100fe2000801082d */
[----:B------:R-:W-:Y:S01]  /*81d0*/  FMUL.FTZ R5, R26, UR21 ;  /* 0x000000151a057c20 */ /* 0x000fe20008410000 */
[--C-:B------:R-:W-:Y:S01]  /*81e0*/  FFMA.FTZ R13, R27, UR21, -R45.reuse ;  /* 0x000000151b0d7c23 */ /* 0x100fe2000801082d */
[--C-:B------:R-:W-:Y:S01]  /*81f0*/  FFMA.FTZ R12, R31, UR21, -R45.reuse ;  /* 0x000000151f0c7c23 */ /* 0x100fe2000801082d */
[----:B------:R-:W-:Y:S01]  /*8200*/  FADD.FTZ R31, R21, R2 ;  /* 0x00000002151f7221 */ /* 0x000fe20000010000 */
[--C-:B------:R-:W-:Y:S01]  /*8210*/  FFMA.FTZ R141, R30, UR21, -R45.reuse ;  /* 0x000000151e8d7c23 */ /* 0x100fe2000801082d */
[----:B------:R-:W-:Y:S01]  /*8220*/  FFMA.FTZ R143, R34, UR21, -R45 ;  /* 0x00000015228f7c23 */ /* 0x000fe2000801082d */
[----:B------:R-:W0:Y:S01]  /*8230*/  MUFU.EX2 R5, R5 ;  /* 0x0000000500057308 */ /* 0x000e220000000800 */
[----:B------:R-:W-:Y:S01]  /*8240*/  FADD.FTZ R31, R150, R31 ;  /* 0x0000001f961f7221 */ /* 0x000fe20000010000 */
[--C-:B------:R-:W-:Y:S01]  /*8250*/  FFMA.FTZ R11, R35, UR21, -R45.reuse ;  /* 0x00000015230b7c23 */ /* 0x100fe2000801082d */
[--C-:B------:R-:W-:Y:S01]  /*8260*/  FFMA.FTZ R137, R38, UR21, -R45.reuse ;  /* 0x0000001526897c23 */ /* 0x100fe2000801082d */
[----:B------:R-:W-:Y:S01]  /*8270*/  FFMA.FTZ R9, R39, UR21, -R45 ;  /* 0x0000001527097c23 */ /* 0x000fe2000801082d */
[----:B------:R-:W-:Y:S01]  /*8280*/  FADD.FTZ R31, R10, R31 ;  /* 0x0000001f0a1f7221 */ /* 0x000fe20000010000 */
[--C-:B------:R-:W-:Y:S01]  /*8290*/  FFMA.FTZ R139, R42, UR21, -R45.reuse ;  /* 0x000000152a8b7c23 */ /* 0x100fe2000801082d */
[----:B------:R-:W-:Y:S01]  /*82a0*/  FFMA.FTZ R39, R43, UR21, -R45 ;  /* 0x000000152b277c23 */ /* 0x000fe2000801082d */
[----:B------:R-:W1:Y:S01]  /*82b0*/  MUFU.EX2 R50, R50 ;  /* 0x0000003200327308 */ /* 0x000e620000000800 */
[----:B------:R-:W-:Y:S01]  /*82c0*/  FADD.FTZ R31, R144, R31 ;  /* 0x0000001f901f7221 */ /* 0x000fe20000010000 */
[--C-:B------:R-:W-:Y:S01]  /*82d0*/  FFMA.FTZ R133, R48, UR21, -R45.reuse ;  /* 0x0000001530857c23 */ /* 0x100fe2000801082d */
[--C-:B------:R-:W-:Y:S01]  /*82e0*/  FFMA.FTZ R38, R49, UR21, -R45.reuse ;  /* 0x0000001531267c23 */ /* 0x100fe2000801082d */
[----:B------:R-:W-:Y:S01]  /*82f0*/  FFMA.FTZ R135, R52, UR21, -R45 ;  /* 0x0000001534877c23 */ /* 0x000fe2000801082d */
[----:B------:R-:W-:Y:S01]  /*8300*/  FADD.FTZ R31, R8, R31 ;  /* 0x0000001f081f7221 */ /* 0x000fe20000010000 */
[--C-:B------:R-:W-:Y:S01]  /*8310*/  FFMA.FTZ R35, R53, UR21, -R45.reuse ;  /* 0x0000001535237c23 */ /* 0x100fe2000801082d */
[----:B------:R-:W-:Y:S01]  /*8320*/  FFMA.FTZ R129, R56, UR21, -R45 ;  /* 0x0000001538817c23 */ /* 0x000fe2000801082d */
[----:B------:R-:W2:Y:S01]  /*8330*/  MUFU.EX2 R151, R151 ;  /* 0x0000009700977308 */ /* 0x000ea20000000800 */
[----:B0-----:R-:W-:Y:S01]  /*8340*/  FFMA.FTZ R27, R5, R0, R149 ;  /* 0x00000000051b7223 */ /* 0x001fe20000010095 */
[----:B------:R-:W-:Y:S01]  /*8350*/  FADD.FTZ R31, R146, R31 ;  /* 0x0000001f921f7221 */ /* 0x000fe20000010000 */
[--C-:B------:R-:W-:Y:S01]  /*8360*/  FFMA.FTZ R34, R57, UR21, -R45.reuse ;  /* 0x0000001539227c23 */ /* 0x100fe2000801082d */
[--C-:B------:R-:W-:Y:S01]  /*8370*/  FFMA.FTZ R131, R60, UR21, -R45.reuse ;  /* 0x000000153c837c23 */ /* 0x100fe2000801082d */
[----:B------:R-:W-:Y:S01]  /*8380*/  FFMA.FTZ R125, R64, UR21, -R45 ;  /* 0x00000015407d7c23 */ /* 0x000fe2000801082d */
[----:B------:R-:W-:Y:S01]  /*8390*/  FADD.FTZ R31, R14, R31 ;  /* 0x0000001f0e1f7221 */ /* 0x000fe20000010000 */
[----:B------:R-:W-:Y:S01]  /*83a0*/  FFMA.FTZ R30, R65, UR21, -R45 ;  /* 0x00000015411e7c23 */ /* 0x000fe2000801082d */
[----:B------:R-:W0:Y:S01]  /*83b0*/  MUFU.EX2 R47, R47 ;  /* 0x0000002f002f7308 */ /* 0x000e220000000800 */
[----:B-1----:R-:W-:Y:S01]  /*83c0*/  FADD.FTZ R0, R50, R27 ;  /* 0x0000001b32007221 */ /* 0x002fe20000010000 */
[----:B------:R-:W-:Y:S01]  /*83d0*/  FADD.FTZ R2, R140, R31 ;  /* 0x0000001f8c027221 */ /* 0x000fe20000010000 */
[--C-:B------:R-:W-:Y:S01]  /*83e0*/  FFMA.FTZ R31, R61, UR21, -R45.reuse ;  /* 0x000000153d1f7c23 */ /* 0x100fe2000801082d */
[--C-:B------:R-:W-:Y:S01]  /*83f0*/  FFMA.FTZ R127, R68, UR21, -R45.reuse ;  /* 0x00000015447f7c23 */ /* 0x100fe2000801082d */
[--C-:B------:R-:W-:Y:S01]  /*8400*/  FFMA.FTZ R121, R72, UR21, -R45.reuse ;  /* 0x0000001548797c23 */ /* 0x100fe2000801082d */
[----:B------:R-:W-:Y:S01]  /*8410*/  FADD.FTZ R43, R15, R2 ;  /* 0x000000020f2b7221 */ /* 0x000fe20000010000 */
[----:B------:R-:W-:Y:S01]  /*8420*/  FFMA.FTZ R26, R73, UR21, -R45 ;  /* 0x00000015491a7c23 */ /* 0x000fe2000801082d */
[----:B------:R-:W1:Y:S01]  /*8430*/  MUFU.EX2 R145, R145 ;  /* 0x0000009100917308 */ /* 0x000e620000000800 */
[----:B--2---:R-:W-:Y:S01]  /*8440*/  FADD.FTZ R0, R151, R0 ;  /* 0x0000000097007221 */ /* 0x004fe20000010000 */
[----:B------:R-:W-:Y:S01]  /*8450*/  FADD.FTZ R43, R142, R43 ;  /* 0x0000002b8e2b7221 */ /* 0x000fe20000010000 */
[--C-:B------:R-:W-:Y:S01]  /*8460*/  FFMA.FTZ R123, R76, UR21, -R45.reuse ;  /* 0x000000154c7b7c23 */ /* 0x100fe2000801082d */
[----:B------:R-:W-:-:S02]  /*8470*/  FFMA.FTZ R42, R78, UR21, -R45 ;  /* 0x000000154e2a7c23 */ /* 0x000fc4000801082d */
[----:B------:R-:W-:Y:S02]  /*8480*/  FADD.FTZ R43, R24, R43 ;  /* 0x0000002b182b7221 */ /* 0x000fe40000010000 */
[----:B------:R-:W2:Y:S01]  /*8490*/  MUFU.EX2 R20, R20 ;  /* 0x0000001400147308 */ /* 0x000ea20000000800 */
[----:B0-----:R-:W-:Y:S01]  /*84a0*/  FADD.FTZ R0, R47, R0 ;  /* 0x000000002f007221 */ /* 0x001fe20000010000 */
[----:B------:R-:W-:-:S06]  /*84b0*/  FADD.FTZ R2, R136, R43 ;  /* 0x0000002b88027221 */ /* 0x000fcc0000010000 */
        /* <DEDUP_REMOVED lines=36> */
[----:B------:R-:W-:-:S06]  /*8700*/  FFMA.FTZ R27, R69, UR21, -R45 ;  /* 0x00000015451b7c23 */ /* 0x000fcc000801082d */
        /* <DEDUP_REMOVED lines=50> */
.L_x_1272:
[----:B------:R-:W-:Y:S01]  /*8a30*/  ULEA UR6, UR27, UR45, 0x3 ;  /* 0x0000002d1b067291 */ /* 0x000fe2000f8e183f */
[----:B------:R-:W-:Y:S01]  /*8a40*/  ISETP.GT.AND P1, PT, R3, UR26, PT ;  /* 0x0000001a03007c0c */ /* 0x000fe2000bf24270 */
[----:B------:R-:W-:Y:S01]  /*8a50*/  UMOV UR28, UR49 ;  /* 0x00000031001c7c82 */ /* 0x000fe20008000000 */
[----:B------:R-:W-:Y:S01]  /*8a60*/  UMOV UR27, UR48 ;  /* 0x00000030001b7c82 */ /* 0x000fe20008000000 */
        /* <DEDUP_REMOVED lines=71> */
.L_x_1254:
[----:B------:R-:W-:Y:S02]  /*8ee0*/  UISETP.NE.AND UP1, UPT, UR53, URZ, UPT ;  /* 0x0000003f3500728c */ /* 0x000fe4000bf25270 */
[----:B------:R-:W-:Y:S02]  /*8ef0*/  UISETP.NE.AND UP0, UPT, UR52, URZ, UPT ;  /* 0x0000003f3400728c */ /* 0x000fe4000bf05270 */
[----:B------:R-:W-:Y:S02]  /*8f00*/  UIADD3 UR10, UR39, 0xbf, URZ ;  /* 0x000000bf270a7890 */ /* 0x000fe4000fffe03f */
[----:B------:R-:W-:Y:S02]  /*8f10*/  UIADD3 UR11, UR40, 0x1, -UR47 ;  /* 0x00000001280b7890 */ /* 0x000fe4000fffe82f */
[----:B------:R-:W-:-:S03]  /*8f20*/  PLOP3.LUT P1, PT, PT, PT, UP0, 0x40, 0x0 ;  /* 0x000000000000781c */ /* 0x000fc60003f2e808 */
[----:B------:R-:W-:Y:S01]  /*8f30*/  @UP1 ULDC UR6, c[0x0][0x44c] ;  /* 0x0001130000061ab9 */ /* 0x000fe20000000800 */
[----:B------:R-:W-:Y:S01]  /*8f40*/  @UP1 ULDC UR14, c[0x0][0x450] ;  /* 0x00011400000e1ab9 */ /* 0x000fe20000000800 */
[----:B------:R-:W-:-:S04]  /*8f50*/  UIMAD.WIDE.U32 UR6, UR10, UR6, URZ ;  /* 0x000000060a0672a5 */ /* 0x000fc8000f8e003f */
[----:B------:R-:W-:-:S04]  /*8f60*/  @UP1 USHF.R.U32.HI UR10, URZ, UR14, UR7 ;  /* 0x0000000e3f0a1299 */ /* 0x000fc80008011607 */
[----:B------:R-:W-:-:S04]  /*8f70*/  UIADD3 UR10, UR11, UR10, URZ ;  /* 0x0000000a0b0a7290 */ /* 0x000fc8000fffe03f */
[----:B------:R-:W-:Y:S01]  /*8f80*/  UIADD3 UR23, UR10, -UR23, URZ ;  /* 0x800000170a177290 */ /* 0x000fe2000fffe03f */
[----:B------:R-:W-:Y:S11]  /*8f90*/  @P1 BRA `(.L_x_1274) ;  /* 0x0000000000501947 */ /* 0x000ff60003800000 */
[----:B------:R-:W-:Y:S02]  /*8fa0*/  UMOV UR14, UR10 ;  /* 0x0000000a000e7c82 */ /* 0x000fe40008000000 */
        /* <DEDUP_REMOVED lines=11> */
.L_x_1275:
[----:B------:R-:W-:Y:S02]  /*9060*/  ULDC UR15, c[0x0][0x9e4] ;  /* 0x00027900000f7ab9 */ /* 0x000fe40000000800 */
[----:B------:R-:W-:-:S11]  /*9070*/  UISETP.NE.AND UP0, UPT, UR15, 0x1, UPT ;  /* 0x000000010f00788c */ /* 0x000fd6000bf05270 */
[----:B------:R-:W-:Y:S02]  /*9080*/  @UP0 ULDC.64 UR6, c[0x0][0x9e8] ;  /* 0x00027a0000060ab9 */ /* 0x000fe40000000a00 */
[----:B------:R-:W-:-:S04]  /*9090*/  UIMAD.WIDE.U32 UR10, UR14, UR6, URZ ;  /* 0x000000060e0a72a5 */ /* 0x000fc8000f8e003f */
[----:B------:R-:W-:-:S12]  /*90a0*/  @UP0 USHF.R.U32.HI UR14, URZ, UR7, UR11 ;  /* 0x000000073f0e0299 */ /* 0x000fd8000801160b */
.L_x_1276:
[----:B------:R-:W-:-:S04]  /*90b0*/  UIMAD UR14, UR14, UR15, URZ ;  /* 0x0000000f0e0e72a4 */ /* 0x000fc8000f8e023f */
[----:B------:R-:W-:-:S04]  /*90c0*/  UISETP.LT.AND UP0, UPT, UR23, UR14, UPT ;  /* 0x0000000e1700728c */ /* 0x000fc8000bf01270 */
[----:B------:R-:W-:-:S12]  /*90d0*/  USEL UR23, UR23, UR14, !UP0 ;  /* 0x0000000e17177287 */ /* 0x000fd8000c000000 */
.L_x_1274:
        /* <DEDUP_REMOVED lines=12> */
[----:B------:R-:W-:Y:S01]  /*91a0*/  ULDC UR22, c[0x0][0x9d8] ;  /* 0x0002760000167ab9 */ /* 0x000fe20000000800 */
[----:B------:R-:W-:-:S05]  /*91b0*/  ULDC UR21, c[0x0][0x988] ;  /* 0x0002620000157ab9 */ /* 0x000fca0000000800 */
.L_x_1288:
[----:B------:R-:W-:Y:S01]  /*91c0*/  ISETP.NE.AND P2, PT, RZ, UR44, PT ;  /* 0x0000002cff007c0c */ /* 0x000fe2000bf45270 */
[----:B------:R-:W-:-:S04]  /*91d0*/  UISETP.NE.AND UP0, UPT, UR24, 0x1, UPT ;  /* 0x000000011800788c */ /* 0x000fc8000bf05270 */
[----:B------:R-:W-:-:S04]  /*91e0*/  USEL UR49, URZ, 0x1, UP0 ;  /* 0x000000013f317887 */ /* 0x000fc80008000000 */
[----:B------:R-:W-:-:S04]  /*91f0*/  ULOP3.LUT UR49, UR25, UR49, URZ, 0x3c, !UPT ;  /* 0x0000003119317292 */ /* 0x000fc8000f8e3c3f */
[----:B------:R-:W-:Y:S08]  /*9200*/  @P2 BRA `(.L_x_1278) ;  /* 0x0000000000382947 */ /* 0x000ff00003800000 */
[----:B------:R-:W-:Y:S05]  /*9210*/  @!P0 BRA `(.L_x_1279) ;  /* 0x0000000000048947 */ /* 0x000fea0003800000 */
[----:B------:R-:W-:Y:S01]  /*9220*/  BPT.TRAP 0x1 ;  /* 0x000000040000795c */ /* 0x000fe20000300000 */
.L_x_1279:
        /* <DEDUP_REMOVED lines=9> */
.L_x_1280:
[----:B-1----:R-:W-:Y:S05]  /*92c0*/  @P1 BRA `(.L_x_1278) ;  /* 0x0000000000081947 */ /* 0x002fea0003800000 */
[----:B------:R-:W1:Y:S02]  /*92d0*/  SYNCS.PHASECHK.TRANS64.TRYWAIT P1, [UR6+0x16830], R6 ;  /* 0x01683006ff0075a7 */ /* 0x000e640008020146 */
[----:B-1----:R-:W-:Y:S05]  /*92e0*/  @!P1 BRA `(.L_x_1281) ;  /* 0x000000f0002c9947 */ /* 0x002fea0003800000 */
.L_x_1278:
        /* <DEDUP_REMOVED lines=30> */
.L_x_1283:
[----:B------:R-:W-:Y:S01]  /*94d0*/  ULEA UR6, UR24, UR45, 0x3 ;  /* 0x0000002d18067291 */ /* 0x000fe2000f8e183f */
[----:B------:R-:W-:-:S05]  /*94e0*/  IMAD.U32 R6, RZ, RZ, UR25 ;  /* 0x00000019ff067e24 */ /* 0x000fca000f8e00ff */
[----:B------:R-:W-:-:S04]  /*94f0*/  SHF.L.U32 R6, R6, 0x1f, RZ ;  /* 0x0000001f06067819 */ /* 0x000fc800000006ff */
[----:B------:R0:W1:Y:S01]  /*9500*/  SYNCS.PHASECHK.TRANS64.TRYWAIT P1, [UR6+0x16850], R6 ;  /* 0x01685006ff0075a7 */ /* 0x0000620008020146 */
[----:B------:R-:W-:Y:S05]  /*9510*/  @!P0 BRA `(.L_x_1284) ;  /* 0x0000000000048947 */ /* 0x000fea0003800000 */
[----:B------:R-:W-:Y:S01]  /*9520*/  BPT.TRAP 0x1 ;  /* 0x000000040000795c */ /* 0x000fe20000300000 */
.L_x_1284:
[----:B-1----:R-:W-:Y:S05]  /*9530*/  @P1 BRA `(.L_x_1282) ;  /* 0x0000000000081947 */ /* 0x002fea0003800000 */
[----:B------:R-:W1:Y:S02]  /*9540*/  SYNCS.PHASECHK.TRANS64.TRYWAIT P1, [UR6+0x16850], R6 ;  /* 0x01685006ff0075a7 */ /* 0x000e640008020146 */
[----:B-1----:R-:W-:Y:S05]  /*9550*/  @!P1 BRA `(.L_x_1285) ;  /* 0x000000ec00a89947 */ /* 0x002fea0003800000 */
.L_x_1282:
        /* <DEDUP_REMOVED lines=52> */
.L_x_1286:
        /* <DEDUP_REMOVED lines=66> */
[----:B------:R-:W-:-:S04]  /*9cc0*/  ULEA UR6, UR48, UR45, 0x3 ;  /* 0x0000002d30067291 */ /* 0x000fc8000f8e183f */
[----:B------:R-:W2:Y:S01]  /*9cd0*/  MUFU.TANH R20, R20 ;  /* 0x0000001400147308 */ /* 0x000ea20000002400 */
[----:B0-----:R-:W-:Y:S01]  /*9ce0*/  FMNMX.FTZ R7, R13, R6, !PT ;  /* 0x000000060d077209 */ /* 0x001fe20007810000 */
[----:B------:R-:W-:-:S04]  /*9cf0*/  UIADD3 UR6, UR6, 0x16840, URZ ;  /* 0x0001684006067890 */ /* 0x000fc8000fffe03f */
[----:B------:R-:W-:Y:S02]  /*9d00*/  UPRMT UR6, UR43, 0x654, UR6 ;  /* 0x000006542b067896 */ /* 0x000fe40008000006 */
[----:B------:R-:W0:Y:S01]  /*9d10*/  MUFU.TANH R24, R24 ;  /* 0x0000001800187308 */ /* 0x000e220000002400 */
[----:B-1----:R-:W-:Y:S01]  /*9d20*/  FMNMX.FTZ R67, R15, R66, !PT ;  /* 0x000000420f437209 */ /* 0x002fe20007810000 */
[----:B------:R-:W-:-:S05]  /*9d30*/  FMUL.FTZ R66, R76, UR22 ;  /* 0x000000164c427c20 */ /* 0x000fca0008410000 */
[----:B------:R-:W-:Y:S01]  /*9d40*/  SYNCS.ARRIVE.TRANS64.RED.A1T0 RZ, [UR6], RZ ;  /* 0x000000ffffff79a7 */ /* 0x000fe20008100406 */
        /* <DEDUP_REMOVED lines=119> */
[----:B--2---:R-:W-:-:S05]  /*a4c0*/  FMNMX.FTZ R79, R75, R6, !PT ;  /* 0x000000064b4f7209 */ /* 0x004fca0007810000 */
[----:B------:R-:W1:Y:S01]  /*a4d0*/  SHFL.BFLY PT, R6, R79, 0x2, 0x1f ;  /* 0x0c401f004f067f89 */ /* 0x000e6200000e0000 */
[----:B0-----:R-:W-:-:S05]  /*a4e0*/  FMNMX.FTZ R78, R77, R78, !PT ;  /* 0x0000004e4d4e7209 */ /* 0x001fca0007810000 */
[----:B------:R-:W0:Y:S01]  /*a4f0*/  SHFL.BFLY PT, R7, R78, 0x2, 0x1f ;  /* 0x0c401f004e077f89 */ /* 0x000e2200000e0000 */
[----:B-1----:R-:W-:Y:S02]  /*a500*/  FMNMX.FTZ R80, R79, R6, !PT ;  /* 0x000000064f507209 */ /* 0x002fe40007810000 */
[----:B0-----:R-:W-:-:S03]  /*a510*/  FMNMX.FTZ R81, R78, R7, !PT ;  /* 0x000000074e517209 */ /* 0x001fc60007810000 */
[----:B------:R-:W0:Y:S04]  /*a520*/  SHFL.BFLY PT, R7, R80, 0x1, 0x1f ;  /* 0x0c201f0050077f89 */ /* 0x000e2800000e0000 */
[----:B------:R-:W1:Y:S01]  /*a530*/  SHFL.BFLY PT, R82, R81, 0x1, 0x1f ;  /* 0x0c201f0051527f89 */ /* 0x000e6200000e0000 */
[----:B0-----:R-:W-:Y:S02]  /*a540*/  FMNMX.FTZ R6, R80, R7, !PT ;  /* 0x0000000750067209 */ /* 0x001fe40007810000 */
[----:B-1----:R-:W-:-:S03]  /*a550*/  FMNMX.FTZ R7, R81, R82, !PT ;  /* 0x0000005251077209 */ /* 0x002fc60007810000 */
[C---:B------:R-:W-:Y:S01]  /*a560*/  FMUL.FTZ R78, R6.reuse, UR21 ;  /* 0x00000015064e7c20 */ /* 0x040fe20008410000 */
[----:B------:R-:W-:-:S03]  /*a570*/  FADD.FTZ R5, -R6, R5 ;  /* 0x0000000506057221 */ /* 0x000fc60000010100 */
[--C-:B------:R-:W-:Y:S01]  /*a580*/  FFMA.FTZ R79, R31, UR21, -R78.reuse ;  /* 0x000000151f4f7c23 */ /* 0x100fe2000801084e */
[----:B------:R-:W-:Y:S01]  /*a590*/  FFMA.FTZ R31, R35, UR21, -R78 ;  /* 0x00000015231f7c23 */ /* 0x000fe2000801084e */
[C---:B------:R-:W-:Y:S01]  /*a5a0*/  FADD.FTZ R4, -R7.reuse, R4 ;  /* 0x0000000407047221 */ /* 0x040fe20000010100 */
[----:B------:R-:W-:Y:S01]  /*a5b0*/  FMUL.FTZ R35, R7, UR21 ;  /* 0x0000001507237c20 */ /* 0x000fe20008410000 */
[----:B------:R-:W-:Y:S01]  /*a5c0*/  FMUL.FTZ R5, R5, UR21 ;  /* 0x0000001505057c20 */ /* 0x000fe20008410000 */
[--C-:B------:R-:W-:Y:S01]  /*a5d0*/  FFMA.FTZ R148, R8, UR21, -R78.reuse ;  /* 0x0000001508947c23 */ /* 0x100fe2000801084e */
[----:B------:R-:W-:Y:S01]  /*a5e0*/  FMUL.FTZ R4, R4, UR21 ;  /* 0x0000001504047c20 */ /* 0x000fe20008410000 */
        /* <DEDUP_REMOVED lines=42> */
[----:B------:R-:W-:Y:S01]  /*a890*/  FFMA.FTZ R25, R53, UR21, -R35 ;  /* 0x0000001535197c23 */ /* 0x000fe20008010823 */
[--C-:B------:R-:W-:Y:S01]  /*a8a0*/  FFMA.FTZ R128, R54, UR21, -R78.reuse ;  /* 0x0000001536807c23 */ /* 0x100fe2000801084e */
[----:B------:R-:W0:Y:S01]  /*a8b0*/  MUFU.EX2 R46, R46 ;  /* 0x0000002e002e7308 */ /* 0x000e220000000800 */
[----:B-1----:R-:W-:Y:S01]  /*a8c0*/  FFMA.FTZ R11, R4, R0, R149 ;  /* 0x00000000040b7223 */ /* 0x002fe20000010095 */
[--C-:B------:R-:W-:Y:S01]  /*a8d0*/  FFMA.FTZ R129, R56, UR21, -R35.reuse ;  /* 0x0000001538817c23 */ /* 0x100fe20008010823 */
[--C-:B------:R-:W-:Y:S01]  /*a8e0*/  FFMA.FTZ R20, R55, UR21, -R78.reuse ;  /* 0x0000001537147c23 */ /* 0x100fe2000801084e */
[--C-:B------:R-:W-:Y:S01]  /*a8f0*/  FFMA.FTZ R24, R57, UR21, -R35.reuse ;  /* 0x0000001539187c23 */ /* 0x100fe20008010823 */
[--C-:B------:R-:W-:Y:S01]  /*a900*/  FFMA.FTZ R130, R58, UR21, -R78.reuse ;  /* 0x000000153a827c23 */ /* 0x100fe2000801084e */
[--C-:B------:R-:W-:Y:S01]  /*a910*/  FFMA.FTZ R131, R60, UR21, -R35.reuse ;  /* 0x000000153c837c23 */ /* 0x100fe20008010823 */
[----:B------:R-:W-:Y:S01]  /*a920*/  FFMA.FTZ R13, R59, UR21, -R78 ;  /* 0x000000153b0d7c23 */ /* 0x000fe2000801084e */
[----:B------:R-:W1:Y:S01]  /*a930*/  MUFU.EX2 R150, R150 ;  /* 0x0000009600967308 */ /* 0x000e620000000800 */
[----:B--2---:R-:W-:Y:S01]  /*a940*/  FADD.FTZ R15, R83, R2 ;  /* 0x00000002530f7221 */ /* 0x004fe20000010000 */
[--C-:B------:R-:W-:Y:S01]  /*a950*/  FFMA.FTZ R124, R62, UR21, -R78.reuse ;  /* 0x000000153e7c7c23 */ /* 0x100fe2000801084e */
[--C-:B------:R-:W-:Y:S01]  /*a960*/  FFMA.FTZ R125, R64, UR21, -R35.reuse ;  /* 0x00000015407d7c23 */ /* 0x100fe20008010823 */
[--C-:B------:R-:W-:Y:S01]  /*a970*/  FFMA.FTZ R12, R63, UR21, -R78.reuse ;  /* 0x000000153f0c7c23 */ /* 0x100fe2000801084e */
[--C-:B------:R-:W-:Y:S01]  /*a980*/  FFMA.FTZ R14, R65, UR21, -R35.reuse ;  /* 0x00000015410e7c23 */ /* 0x100fe20008010823 */
[--C-:B------:R-:W-:Y:S01]  /*a990*/  FFMA.FTZ R126, R66, UR21, -R78.reuse ;  /* 0x00000015427e7c23 */ /* 0x100fe2000801084e */
[----:B------:R-:W-:Y:S01]  /*a9a0*/  FFMA.FTZ R127, R68, UR21, -R35 ;  /* 0x00000015447f7c23 */ /* 0x000fe20008010823 */
[----:B------:R-:W2:Y:S01]  /*a9b0*/  MUFU.EX2 R151, R151 ;  /* 0x0000009700977308 */ /* 0x000ea20000000800 */
[----:B0-----:R-:W-:Y:S01]  /*a9c0*/  FADD.FTZ R0, R46, R11 ;  /* 0x0000000b2e007221 */ /* 0x001fe20000010000 */
[--C-:B------:R-:W-:Y:S01]  /*a9d0*/  FFMA.FTZ R9, R67, UR21, -R78.reuse ;  /* 0x0000001543097c23 */ /* 0x100fe2000801084e */
[--C-:B------:R-:W-:Y:S01]  /*a9e0*/  FFMA.FTZ R120, R70, UR21, -R78.reuse ;  /* 0x0000001546787c23 */ /* 0x100fe2000801084e */
[--C-:B------:R-:W-:Y:S01]  /*a9f0*/  FFMA.FTZ R121, R72, UR21, -R35.reuse ;  /* 0x0000001548797c23 */ /* 0x100fe20008010823 */
[--C-:B------:R-:W-:Y:S01]  /*aa00*/  FFMA.FTZ R8, R71, UR21, -R78.reuse ;  /* 0x0000001547087c23 */ /* 0x100fe2000801084e */
[----:B------:R-:W-:Y:S01]  /*aa10*/  FFMA.FTZ R10, R73, UR21, -R35 ;  /* 0x00000015490a7c23 */ /* 0x000fe20008010823 */
[--C-:B------:R-:W-:Y:S01]  /*aa20*/  FFMA.FTZ R122, R74, UR21, -R78.reuse ;  /* 0x000000154a7a7c23 */ /* 0x100fe2000801084e */
[----:B------:R-:W0:Y:S01]  /*aa30*/  MUFU.EX2 R82, R82 ;  /* 0x0000005200527308 */ /* 0x000e220000000800 */
[----:B-1----:R-:W-:Y:S01]  /*aa40*/  FADD.FTZ R15, R150, R15 ;  /* 0x0000000f960f7221 */ /* 0x002fe20000010000 */
[----:B------:R-:W-:Y:S01]  /*aa50*/  FFMA.FTZ R123, R76, UR21, -R35 ;  /* 0x000000154c7b7c23 */ /* 0x000fe20008010823 */
[----:B------:R-:W-:-:S05]  /*aa60*/  FFMA.FTZ R34, R75, UR21, -R78 ;  /* 0x000000154b227c23 */ /* 0x000fca000801084e */
        /* <DEDUP_REMOVED lines=24> */
[----:B------:R-:W-:-:S06]  /*abf0*/  FFMA.FTZ R15, R61, UR21, -R35 ;  /* 0x000000153d0f7c23 */ /* 0x000fcc0008010823 */
        /* <DEDUP_REMOVED lines=36> */
[--C-:B------:R-:W-:Y:S01]  /*ae40*/  FFMA.FTZ R11, R69, UR21, -R35.reuse ;  /* 0x00000015450b7c23 */ /* 0x100fe20008010823 */
        /* <DEDUP_REMOVED lines=59> */
.L_x_1287:
        /* <DEDUP_REMOVED lines=75> */
.L_x_1277:
[----:B------:R-:W-:-:S13]  /*b6b0*/  ISETP.GE.AND P1, PT, R3, UR42, PT ;  /* 0x0000002a03007c0c */ /* 0x000fda000bf26270 */
[----:B------:R-:W-:Y:S05]  /*b6c0*/  @!P1 BRA `(.L_x_1289) ;  /* 0x0000003400909947 */ /* 0x000fea0003800000 */
[----:B------:R-:W-:Y:S01]  /*b6d0*/  IMAD.MOV.U32 R4, RZ, RZ, R7 ;  /* 0x000000ffff047224 */ /* 0x000fe200078e0007 */
[----:B------:R-:W-:Y:S01]  /*b6e0*/  UMOV UR27, UR49 ;  /* 0x00000031001b7c82 */ /* 0x000fe20008000000 */
[----:B------:R-:W-:Y:S01]  /*b6f0*/  IMAD.MOV.U32 R5, RZ, RZ, R6 ;  /* 0x000000ffff057224 */ /* 0x000fe200078e0006 */
[----:B------:R-:W-:Y:S01]  /*b700*/  UMOV UR26, UR48 ;  /* 0x00000030001a7c82 */ /* 0x000fe20008000000 */
[----:B------:R-:W-:Y:S01]  /*b710*/  ULDC UR22, c[0x0][0x9e4] ;  /* 0x0002790000167ab9 */ /* 0x000fe20000000800 */
[----:B------:R-:W-:Y:S01]  /*b720*/  ULDC UR24, c[0x0][0x9dc] ;  /* 0x0002770000187ab9 */ /* 0x000fe20000000800 */
[----:B------:R-:W-:Y:S01]  /*b730*/  ULDC UR25, c[0x0][0x9d8] ;  /* 0x0002760000197ab9 */ /* 0x000fe20000000800 */
[----:B------:R-:W-:Y:S01]  /*b740*/  ULDC UR21, c[0x0][0x988] ;  /* 0x0002620000157ab9 */ /* 0x000fe20000000800 */
[----:B------:R-:W-:-:S05]  /*b750*/  ULDC UR23, c[0x0][0x9e0] ;  /* 0x0002780000177ab9 */ /* 0x000fca0000000800 */
.L_x_1308:
[----:B------:R-:W-:Y:S01]  /*b760*/  UIADD3 UR48, UR26, 0x1, URZ ;  /* 0x000000011a307890 */ /* 0x000fe2000fffe03f */
[----:B------:R-:W-:-:S03]  /*b770*/  ISETP.NE.AND P2, PT, RZ, UR44, PT ;  /* 0x0000002cff007c0c */ /* 0x000fc6000bf45270 */
[----:B------:R-:W-:-:S04]  /*b780*/  UISETP.NE.AND UP0, UPT, UR48, 0x2, UPT ;  /* 0x000000023000788c */ /* 0x000fc8000bf05270 */
[----:B------:R-:W-:Y:S02]  /*b790*/  USEL UR49, URZ, 0x1, UP0 ;  /* 0x000000013f317887 */ /* 0x000fe40008000000 */
[----:B------:R-:W-:Y:S02]  /*b7a0*/  USEL UR48, UR48, URZ, UP0 ;  /* 0x0000003f30307287 */ /* 0x000fe40008000000 */
[----:B------:R-:W-:Y:S02]  /*b7b0*/  ULOP3.LUT UR49, UR27, UR49, URZ, 0x3c, !UPT ;  /* 0x000000311b317292 */ /* 0x000fe4000f8e3c3f */
[----:B------:R-:W-:Y:S10]  /*b7c0*/  @P2 BRA `(.L_x_1290) ;  /* 0x00000000002c2947 */ /* 0x000ff40003800000 */
[----:B------:R-:W-:Y:S05]  /*b7d0*/  @!P0 BRA `(.L_x_1291) ;  /* 0x0000000000048947 */ /* 0x000fea0003800000 */
[----:B------:R-:W-:Y:S01]  /*b7e0*/  BPT.TRAP 0x1 ;  /* 0x000000040000795c */ /* 0x000fe20000300000 */
.L_x_1291:
[----:B------:R-:W-:Y:S01]  /*b7f0*/  ULEA UR6, UR48, UR45, 0x3 ;  /* 0x0000002d30067291 */ /* 0x000fe2000f8e183f */
[----:B------:R-:W-:-:S05]  /*b800*/  IMAD.U32 R6, RZ, RZ, UR49 ;  /* 0x00000031ff067e24 */ /* 0x000fca000f8e00ff */
[----:B------:R-:W-:-:S04]  /*b810*/  SHF.L.U32 R6, R6, 0x1f, RZ ;  /* 0x0000001f06067819 */ /* 0x000fc800000006ff */
[----:B------:R0:W1:Y:S01]  /*b820*/  SYNCS.PHASECHK.TRANS64.TRYWAIT P1, [UR6+0x16830], R6 ;  /* 0x01683006ff0075a7 */ /* 0x0000620008020146 */
[----:B------:R-:W-:Y:S05]  /*b830*/  @!P0 BRA `(.L_x_1292) ;  /* 0x0000000000048947 */ /* 0x000fea0003800000 */
[----:B------:R-:W-:Y:S01]  /*b840*/  BPT.TRAP 0x1 ;  /* 0x000000040000795c */ /* 0x000fe20000300000 */
.L_x_1292:
[----:B-1----:R-:W-:Y:S05]  /*b850*/  @P1 BRA `(.L_x_1290) ;  /* 0x0000000000081947 */ /* 0x002fea0003800000 */
[----:B------:R-:W1:Y:S02]  /*b860*/  SYNCS.PHASECHK.TRANS64.TRYWAIT P1, [UR6+0x16830], R6 ;  /* 0x01683006ff0075a7 */ /* 0x000e640008020146 */
[----:B-1----:R-:W-:Y:S05]  /*b870*/  @!P1 BRA `(.L_x_1293) ;  /* 0x000000c800f89947 */ /* 0x002fea0003800000 */
.L_x_1290:
[----:B-1----:R-:W1:Y:S01]  /*b880*/  S2R R7, SR_TID.X ;  /* 0x0000000000077919 */ /* 0x002e620000002100 */
[----:B------:R-:W-:Y:S01]  /*b890*/  ULEA UR18, UR48, UR20, 0xa ;  /* 0x0000001430127291 */ /* 0x000fe2000f8e503f */
[----:B------:R-:W-:Y:S01]  /*b8a0*/  UMOV UR19, 0x40000040 ;  /* 0x4000004000137882 */ /* 0x000fe20000000000 */
[----:B------:R-:W-:Y:S02]  /*b8b0*/  UMOV UR7, 0x40000040 ;  /* 0x4000004000077882 */ /* 0x000fe40000000000 */
[----:B------:R-:W-:Y:S02]  /*b8c0*/  UIADD3 UR6, UR18, 0x2, URZ ;  /* 0x0000000212067890 */ /* 0x000fe4000fffe03f */
[----:B------:R-:W-:Y:S01]  /*b8d0*/  UIADD3 UR10, UR18, 0x4, URZ ;  /* 0x00000004120a7890 */ /* 0x000fe2000fffe03f */
[----:B------:R-:W-:Y:S01]  /*b8e0*/  UMOV UR11, 0x40000040 ;  /* 0x40000040000b7882 */ /* 0x000fe20000000000 */
[----:B------:R-:W-:Y:S01]  /*b8f0*/  UIADD3 UR14, UR18, 0x6, URZ ;  /* 0x00000006120e7890 */ /* 0x000fe2000fffe03f */
[----:B------:R-:W-:Y:S01]  /*b900*/  UMOV UR15, 0x40000040 ;  /* 0x40000040000f7882 */ /* 0x000fe20000000000 */
        /* <DEDUP_REMOVED lines=18> */
.L_x_1295:
[----:B------:R-:W-:Y:S01]  /*ba30*/  ULEA UR6, UR26, UR45, 0x3 ;  /* 0x0000002d1a067291 */ /* 0x000fe2000f8e183f */
[----:B------:R-:W-:-:S05]  /*ba40*/  IMAD.U32 R6, RZ, RZ, UR27 ;  /* 0x0000001bff067e24 */ /* 0x000fca000f8e00ff */
[----:B------:R-:W-:-:S04]  /*ba50*/  SHF.L.U32 R6, R6, 0x1f, RZ ;  /* 0x0000001f06067819 */ /* 0x000fc800000006ff */
[----:B------:R0:W1:Y:S01]  /*ba60*/  SYNCS.PHASECHK.TRANS64.TRYWAIT P1, [UR6+0x16850], R6 ;  /* 0x01685006ff0075a7 */ /* 0x0000620008020146 */
[----:B------:R-:W-:Y:S05]  /*ba70*/  @!P0 BRA `(.L_x_1296) ;  /* 0x0000000000048947 */ /* 0x000fea0003800000 */
[----:B------:R-:W-:Y:S01]  /*ba80*/  BPT.TRAP 0x1 ;  /* 0x000000040000795c */ /* 0x000fe20000300000 */
.L_x_1296:
[----:B-1----:R-:W-:Y:S05]  /*ba90*/  @P1 BRA `(.L_x_1294) ;  /* 0x0000000000081947 */ /* 0x002fea0003800000 */
[----:B------:R-:W1:Y:S02]  /*baa0*/  SYNCS.PHASECHK.TRANS64.TRYWAIT P1, [UR6+0x16850], R6 ;  /* 0x01685006ff0075a7 */ /* 0x000e640008020146 */
[----:B-1----:R-:W-:Y:S05]  /*bab0*/  @!P1 BRA `(.L_x_1297) ;  /* 0x000000c800809947 */ /* 0x002fea0003800000 */
.L_x_1294:
        /* <DEDUP_REMOVED lines=52> */
.L_x_1298:
        /* <DEDUP_REMOVED lines=166> */
.L_x_1301:
[----:B------:R-:W-:-:S05]  /*c860*/  IMAD.U32 R84, RZ, RZ, UR22 ;  /* 0x00000016ff547e24 */ /* 0x000fca000f8e00ff */
[----:B------:R-:W-:-:S13]  /*c870*/  ISETP.NE.AND P1, PT, R84, 0x1, PT ;  /* 0x000000015400780c */ /* 0x000fda0003f25270 */
[----:B------:R-:W1:Y:S02]  /*c880*/  @P1 LDC.64 R46, c[0x0][0x9e8] ;  /* 0x00027a00ff2e1b82 */ /* 0x000e640000000a00 */
[----:B-1----:R-:W-:-:S05]  /*c890*/  @P1 IMAD.HI.U32 R46, R85, R46, RZ ;  /* 0x0000002e552e1227 */ /* 0x002fca00078e00ff */
[----:B------:R-:W-:-:S07]  /*c8a0*/  @P1 SHF.R.U32.HI R85, RZ, R47, R46 ;  /* 0x0000002fff551219 */ /* 0x000fce000001162e */
.L_x_1302:
[----:B------:R-:W-:Y:S05]  /*c8b0*/  BSYNC B0 ;  /* 0x0000000000007941 */ /* 0x000fea0003800000 */
.L_x_1300:
[----:B------:R-:W-:-:S04]  /*c8c0*/  IMAD R85, R85, R84, -R78 ;  /* 0x0000005455557224 */ /* 0x000fc800078e0a4e */
[----:B------:R-:W-:-:S05]  /*c8d0*/  IMAD.IADD R85, R85, 0x1, -R16 ;  /* 0x0000000155557824 */ /* 0x000fca00078e0a10 */
[----:B------:R-:W-:Y:S02]  /*c8e0*/  VIADDMNMX R80, R85, R84, R80, PT ;  /* 0x0000005455507246 */ /* 0x000fe40003800150 */
[----:B------:R-:W-:-:S07]  /*c8f0*/  VIMNMX R79, R79, R85, !PT ;  /* 0x000000554f4f7248 */ /* 0x000fce0007fe0100 */
.L_x_1299:
        /* <DEDUP_REMOVED lines=116> */
.L_x_1305:
[----:B------:R-:W-:-:S05]  /*d040*/  IMAD.U32 R79, RZ, RZ, UR22 ;  /* 0x00000016ff4f7e24 */ /* 0x000fca000f8e00ff */
[----:B------:R-:W-:-:S13]  /*d050*/  ISETP.NE.AND P2, PT, R79, 0x1, PT ;  /* 0x000000014f00780c */ /* 0x000fda0003f45270 */
[----:B------:R-:W0:Y:S02]  /*d060*/  @P2 LDC.64 R6, c[0x0][0x9e8] ;  /* 0x00027a00ff062b82 */ /* 0x000e240000000a00 */
[----:B0-----:R-:W-:-:S05]  /*d070*/  @P2 IMAD.HI.U32 R6, R83, R6, RZ ;  /* 0x0000000653062227 */ /* 0x001fca00078e00ff */
[----:B------:R-:W-:-:S07]  /*d080*/  @P2 SHF.R.U32.HI R83, RZ, R7, R6 ;  /* 0x00000007ff532219 */ /* 0x000fce0000011606 */
.L_x_1306:
[----:B------:R-:W-:Y:S05]  /*d090*/  BSYNC B0 ;  /* 0x0000000000007941 */ /* 0x000fea0003800000 */
.L_x_1304:
[----:B------:R-:W-:-:S04]  /*d0a0*/  IMAD R83, R83, R79, -R78 ;  /* 0x0000004f53537224 */ /* 0x000fc800078e0a4e */
[----:B------:R-:W-:-:S05]  /*d0b0*/  IMAD.IADD R83, R83, 0x1, -R16 ;  /* 0x0000000153537824 */ /* 0x000fca00078e0a10 */
[----:B------:R-:W-:Y:S02]  /*d0c0*/  VIADDMNMX R82, R83, R79, R82, PT ;  /* 0x0000004f53527246 */ /* 0x000fe40003800152 */
[----:B------:R-:W-:-:S07]  /*d0d0*/  VIMNMX R81, R81, R83, !PT ;  /* 0x0000005351517248 */ /* 0x000fce0007fe0100 */
.L_x_1303:
        /* <DEDUP_REMOVED lines=15> */
[----:B------:R-:W-:Y:S02]  /*d1d0*/  ISETP.GT.AND P2, PT, R81, 0x1, P1 ;  /* 0x000000015100780c */ /* 0x000fe40000f44270 */
[----:B------:R-:W-:Y:S02]  /*d1e0*/  FMNMX.FTZ R7, R28, R7, !PT ;  /* 0x000000071c077209 */ /* 0x000fe40007810000 */
[----:B------:R-:W-:-:S02]  /*d1f0*/  ISETP.LT.OR P5, PT, R82, 0x1, P5 ;  /* 0x000000015200780c */ /* 0x000fc40002fa1670 */
[----:B------:R-:W-:Y:S02]  /*d200*/  FMNMX.FTZ R7, R30, R7, !PT ;  /* 0x000000071e077209 */ /* 0x000fe40007810000 */
[C---:B------:R-:W-:Y:S02]  /*d210*/  ISETP.GT.AND P3, PT, R81.reuse, 0x8, P1 ;  /* 0x000000085100780c */ /* 0x040fe40000f64270 */
        /* <DEDUP_REMOVED lines=11> */
[----:B------:R-:W-:Y:S02]  /*d2d0*/  FSEL R11, R11, -INF , !P3 ;  /* 0xff8000000b0b7808 */ /* 0x000fe40005800000 */
[----:B------:R-:W-:Y:S02]  /*d2e0*/  FMNMX.FTZ R7, R44, R7, !PT ;  /* 0x000000072c077209 */ /* 0x000fe40007810000 */
[----:B------:R-:W-:Y:S02]  /*d2f0*/  ISETP.GT.AND P2, PT, R81, 0x11, P1 ;  /* 0x000000115100780c */ /* 0x000fe40000f44270 */
[----:B------:R-:W-:Y:S02]  /*d300*/  FMNMX.FTZ R7, R48, R7, !PT ;  /* 0x0000000730077209 */ /* 0x000fe40007810000 */
[----:B------:R-:W-:-:S02]  /*d310*/  FSEL R13, R13, -INF , !P4 ;  /* 0xff8000000d0d7808 */ /* 0x000fc40006000000 */
[----:B------:R-:W-:Y:S02]  /*d320*/  FMNMX.FTZ R7, R50, R7, !PT ;  /* 0x0000000732077209 */ /* 0x000fe40007810000 */
[----:B------:R-:W-:Y:S02]  /*d330*/  ISETP.LT.OR P2, PT, R82, 0x12, P2 ;  /* 0x000000125200780c */ /* 0x000fe40001741670 */
        /* <DEDUP_REMOVED lines=64> */
[--C-:B------:R-:W-:Y:S01]  /*d740*/  FFMA.FTZ R148, R46, UR21, -R7.reuse ;  /* 0x000000152e947c23 */ /* 0x100fe20008010807 */
[----:B------:R-:W-:Y:S01]  /*d750*/  FMNMX.FTZ R8, R12, R4, !PT ;  /* 0x000000040c087209 */ /* 0x000fe20007810000 */
[--C-:B------:R-:W-:Y:S01]  /*d760*/  FFMA.FTZ R20, R20, UR21, -R7.reuse ;  /* 0x0000001514147c23 */ /* 0x100fe20008010807 */
[----:B------:R-:W-:Y:S01]  /*d770*/  FSEL R46, R21, -INF , !P2 ;  /* 0xff800000152e7808 */ /* 0x000fe20005000000 */
[--C-:B------:R-:W-:Y:S01]  /*d780*/  FFMA.FTZ R146, R24, UR21, -R7.reuse ;  /* 0x0000001518927c23 */ /* 0x100fe20008010807 */
[----:B------:R-:W-:Y:S01]  /*d790*/  FMNMX.FTZ R14, R9, R8, !PT ;  /* 0x00000008090e7209 */ /* 0x000fe20007810000 */
[----:B------:R0:W-:Y:S01]  /*d7a0*/  MUFU.EX2 R21, R47 ;  /* 0x0000002f00157308 */ /* 0x0001e20000000800 */
[----:B------:R-:W-:Y:S01]  /*d7b0*/  ISETP.GT.AND P2, PT, R81, 0x21, P1 ;  /* 0x000000215100780c */ /* 0x000fe20000f44270 */
[--C-:B------:R-:W-:Y:S01]  /*d7c0*/  FFMA.FTZ R140, R28, UR21, -R7.reuse ;  /* 0x000000151c8c7c23 */ /* 0x100fe20008010807 */
[----:B------:R-:W-:Y:S01]  /*d7d0*/  FMNMX.FTZ R14, R11, R14, !PT ;  /* 0x0000000e0b0e7209 */ /* 0x000fe20007810000 */
[--C-:B------:R-:W-:Y:S01]  /*d7e0*/  FFMA.FTZ R30, R30, UR21, -R7.reuse ;  /* 0x000000151e1e7c23 */ /* 0x100fe20008010807 */
[----:B------:R-:W-:Y:S01]  /*d7f0*/  ISETP.LT.OR P2, PT, R82, 0x22, P2 ;  /* 0x000000225200780c */ /* 0x000fe20001741670 */
[--C-:B------:R-:W-:Y:S01]  /*d800*/  FFMA.FTZ R142, R32, UR21, -R7.reuse ;  /* 0x00000015208e7c23 */ /* 0x100fe20008010807 */
[----:B------:R-:W-:Y:S01]  /*d810*/  FMNMX.FTZ R14, R13, R14, !PT ;  /* 0x0000000e0d0e7209 */ /* 0x000fe20007810000 */
[----:B------:R1:W-:Y:S01]  /*d820*/  MUFU.EX2 R8, R20 ;  /* 0x0000001400087308 */ /* 0x0003e20000000800 */
[----:B------:R-:W-:Y:S01]  /*d830*/  FSEL R31, R31, -INF , !P2 ;  /* 0xff8000001f1f7808 */ /* 0x000fe20005000000 */
[--C-:B------:R-:W-:Y:S01]  /*d840*/  FFMA.FTZ R132, R44, UR21, -R7.reuse ;  /* 0x000000152c847c23 */ /* 0x100fe20008010807 */
[----:B0-----:R-:W-:Y:S01]  /*d850*/  FMNMX.FTZ R47, R15, R14, !PT ;  /* 0x0000000e0f2f7209 */ /* 0x001fe20007810000 */
[--C-:B------:R-:W-:Y:S01]  /*d860*/  FFMA.FTZ R14, R26, UR21, -R7.reuse ;  /* 0x000000151a0e7c23 */ /* 0x100fe20008010807 */
[C---:B------:R-:W-:Y:S01]  /*d870*/  ISETP.GT.AND P2, PT, R81.reuse, 0x30, P1 ;  /* 0x000000305100780c */ /* 0x040fe20000f44270 */
[--C-:B------:R-:W-:Y:S01]  /*d880*/  FFMA.FTZ R34, R34, UR21, -R7.reuse ;  /* 0x0000001522227c23 */ /* 0x100fe20008010807 */
[----:B------:R-:W-:Y:S01]  /*d890*/  ISETP.GT.AND P5, PT, R81, 0x38, P1 ;  /* 0x000000385100780c */ /* 0x000fe20000fa4270 */
[--C-:B------:R-:W-:Y:S01]  /*d8a0*/  FFMA.FTZ R38, R38, UR21, -R7.reuse ;  /* 0x0000001526267c23 */ /* 0x100fe20008010807 */
[----:B-1----:R-:W-:Y:S01]  /*d8b0*/  FMNMX.FTZ R20, R46, R47, !PT ;  /* 0x0000002f2e147209 */ /* 0x002fe20007810000 */
        /* <DEDUP_REMOVED lines=18> */
[----:B------:R-:W-:Y:S01]  /*d9e0*/  MUFU.EX2 R20, R30 ;  /* 0x0000001e00147308 */ /* 0x000fe20000000800 */
        /* <DEDUP_REMOVED lines=9> */
[----:B------:R-:W-:Y:S01]  /*da80*/  FFMA.FTZ R76, R76, UR21, -R7 ;  /* 0x000000154c4c7c23 */ /* 0x000fe20008010807 */
[----:B------:R-:W-:Y:S01]  /*da90*/  FSEL R45, R45, -INF , !P2 ;  /* 0xff8000002d2d7808 */ /* 0x000fe20005000000 */
[----:B------:R-:W-:Y:S01]  /*daa0*/  MUFU.EX2 R148, R148 ;  /* 0x0000009400947308 */ /* 0x000fe20000000800 */
[----:B------:R-:W-:-:S02]  /*dab0*/  FMNMX.FTZ R26, R39, R24, !PT ;  /* 0x00000018271a7209 */ /* 0x000fc40007810000 */
[----:B------:R-:W-:Y:S02]  /*dac0*/  ISETP.LT.OR P5, PT, R82, 0x49, P5 ;  /* 0x000000495200780c */ /* 0x000fe40002fa1670 */
[----:B------:R-:W-:Y:S02]  /*dad0*/  FMNMX.FTZ R26, R41, R26, !PT ;  /* 0x0000001a291a7209 */ /* 0x000fe40007810000 */
[----:B------:R-:W-:Y:S01]  /*dae0*/  ISETP.GT.AND P2, PT, R81, 0x50, P1 ;  /* 0x000000505100780c */ /* 0x000fe20000f44270 */
[----:B------:R0:W-:Y:S01]  /*daf0*/  MUFU.EX2 R24, R34 ;  /* 0x0000002200187308 */ /* 0x0001e20000000800 */
[----:B------:R-:W-:Y:S02]  /*db00*/  FMNMX.FTZ R26, R43, R26, !PT ;  /* 0x0000001a2b1a7209 */ /* 0x000fe40007810000 */
[----:B------:R-:W-:Y:S02]  /*db10*/  FSEL R51, R51, -INF , !P5 ;  /* 0xff80000033337808 */ /* 0x000fe40006800000 */
[----:B------:R-:W-:-:S02]  /*db20*/  FMNMX.FTZ R26, R45, R26, !PT ;  /* 0x0000001a2d1a7209 */ /* 0x000fc40007810000 */
[----:B------:R-:W-:Y:S01]  /*db30*/  ISETP.LT.OR P2, PT, R82, 0x51, P2 ;  /* 0x000000515200780c */ /* 0x000fe20001741670 */
[----:B------:R-:W-:Y:S01]  /*db40*/  MUFU.EX2 R150, R150 ;  /* 0x0000009600967308 */ /* 0x000fe20000000800 */
[----:B------:R-:W-:Y:S01]  /*db50*/  FMNMX.FTZ R28, R49, R26, !PT ;  /* 0x0000001a311c7209 */ /* 0x000fe20007810000 */
[----:B0-----:R-:W-:Y:S01]  /*db60*/  FFMA.FTZ R34, R68, UR21, -R7 ;  /* 0x0000001544227c23 */ /* 0x001fe20008010807 */
[----:B------:R-:W-:Y:S02]  /*db70*/  ISETP.GT.AND P5, PT, R81, 0x58, P1 ;  /* 0x000000585100780c */ /* 0x000fe40000fa4270 */
[----:B------:R-:W-:Y:S02]  /*db80*/  FMNMX.FTZ R28, R51, R28, !PT ;  /* 0x0000001c331c7209 */ /* 0x000fe40007810000 */
[----:B------:R-:W-:Y:S01]  /*db90*/  FSEL R55, R55, -INF , !P2 ;  /* 0xff80000037377808 */ /* 0x000fe20005000000 */
[----:B------:R0:W-:Y:S01]  /*dba0*/  MUFU.EX2 R26, R38 ;  /* 0x00000026001a7308 */ /* 0x0001e20000000800 */
[----:B------:R-:W-:-:S02]  /*dbb0*/  FMNMX.FTZ R28, R53, R28, !PT ;  /* 0x0000001c351c7209 */ /* 0x000fc40007810000 */
[----:B------:R-:W-:Y:S02]  /*dbc0*/  ISETP.LT.OR P5, PT, R82, 0x59, P5 ;  /* 0x000000595200780c */ /* 0x000fe40002fa1670 */
[----:B------:R-:W-:Y:S02]  /*dbd0*/  FMNMX.FTZ R28, R55, R28, !PT ;  /* 0x0000001c371c7209 */ /* 0x000fe40007810000 */
[----:B------:R-:W-:Y:S01]  /*dbe0*/  ISETP.GT.AND P2, PT, R81, 0x60, P1 ;  /* 0x000000605100780c */ /* 0x000fe20000f44270 */
[----:B------:R-:W-:Y:S01]  /*dbf0*/  MUFU.EX2 R10, R10 ;  /* 0x0000000a000a7308 */ /* 0x000fe20000000800 */
[----:B------:R-:W-:Y:S01]  /*dc00*/  FSEL R59, R59, -INF , !P5 ;  /* 0xff8000003b3b7808 */ /* 0x000fe20006800000 */
[----:B0-----:R-:W-:Y:S01]  /*dc10*/  FFMA.FTZ R38, R60, UR21, -R7 ;  /* 0x000000153c267c23 */ /* 0x001fe20008010807 */
[----:B------:R-:W-:Y:S02]  /*dc20*/  FMNMX.FTZ R30, R57, R28, !PT ;  /* 0x0000001c391e7209 */ /* 0x000fe40007810000 */
[----:B------:R-:W-:-:S02]  /*dc30*/  ISETP.LT.OR P2, PT, R82, 0x61, P2 ;  /* 0x000000615200780c */ /* 0x000fc40001741670 */
[----:B------:R-:W-:Y:S01]  /*dc40*/  FMNMX.FTZ R30, R59, R30, !PT ;  /* 0x0000001e3b1e7209 */ /* 0x000fe20007810000 */
[----:B------:R0:W-:Y:S01]  /*dc50*/  MUFU.EX2 R28, R42 ;  /* 0x0000002a001c7308 */ /* 0x0001e20000000800 */
[----:B------:R-:W-:Y:S02]  /*dc60*/  ISETP.GT.AND P5, PT, R81, 0x68, P1 ;  /* 0x000000685100780c */ /* 0x000fe40000fa4270 */
[----:B------:R-:W-:Y:S02]  /*dc70*/  FSEL R63, R63, -INF , !P2 ;  /* 0xff8000003f3f7808 */ /* 0x000fe40005000000 */
[----:B------:R-:W-:Y:S02]  /*dc80*/  FMNMX.FTZ R30, R61, R30, !PT ;  /* 0x0000001e3d1e7209 */ /* 0x000fe40007810000 */
[----:B------:R-:W-:Y:S01]  /*dc90*/  ISETP.LT.OR P5, PT, R82, 0x69, P5 ;  /* 0x000000695200780c */ /* 0x000fe20002fa1670 */
[----:B------:R-:W-:Y:S01]  /*dca0*/  MUFU.EX2 R144, R144 ;  /* 0x0000009000907308 */ /* 0x000fe20000000800 */
[----:B------:R-:W-:Y:S01]  /*dcb0*/  FMNMX.FTZ R30, R63, R30, !PT ;  /* 0x0000001e3f1e7209 */ /* 0x000fe20007810000 */
[----:B0-----:R-:W-:Y:S01]  /*dcc0*/  FFMA.FTZ R42, R52, UR21, -R7 ;  /* 0x00000015342a7c23 */ /* 0x001fe20008010807 */
[----:B------:R-:W-:-:S02]  /*dcd0*/  ISETP.GT.AND P2, PT, R81, 0x70, P1 ;  /* 0x000000705100780c */ /* 0x000fc40000f44270 */
[----:B------:R-:W-:Y:S02]  /*dce0*/  FSEL R67, R67, -INF , !P5 ;  /* 0xff80000043437808 */ /* 0x000fe40006800000 */
[----:B------:R-:W-:Y:S01]  /*dcf0*/  FMNMX.FTZ R32, R65, R30, !PT ;  /* 0x0000001e41207209 */ /* 0x000fe20007810000 */
[----:B------:R-:W-:Y:S01]  /*dd00*/  MUFU.EX2 R146, R146 ;  /* 0x0000009200927308 */ /* 0x000fe20000000800 */
[----:B------:R-:W-:Y:S02]  /*dd10*/  ISETP.LT.OR P2, PT, R82, 0x71, P2 ;  /* 0x000000715200780c */ /* 0x000fe40001741670 */
[----:B------:R-:W-:Y:S02]  /*dd20*/  FMNMX.FTZ R32, R67, R32, !PT ;  /* 0x0000002043207209 */ /* 0x000fe40007810000 */
[----:B------:R-:W-:Y:S02]  /*dd30*/  ISETP.GT.AND P5, PT, R81, 0x78, P1 ;  /* 0x000000785100780c */ /* 0x000fe40000fa4270 */
[----:B------:R-:W-:Y:S01]  /*dd40*/  FSEL R71, R71, -INF , !P2 ;  /* 0xff80000047477808 */ /* 0x000fe20005000000 */
[----:B------:R0:W-:Y:S01]  /*dd50*/  MUFU.EX2 R30, R48 ;  /* 0x00000030001e7308 */ /* 0x0001e20000000800 */
[----:B------:R-:W-:-:S02]  /*dd60*/  FMNMX.FTZ R32, R69, R32, !PT ;  /* 0x0000002045207209 */ /* 0x000fc40007810000 */
[----:B------:R-:W-:Y:S02]  /*dd70*/  ISETP.GT.AND P1, PT, R81, 0x79, P1 ;  /* 0x000000795100780c */ /* 0x000fe40000f24270 */
[C---:B------:R-:W-:Y:S02]  /*dd80*/  ISETP.LT.OR P5, PT, R82.reuse, 0x79, P5 ;  /* 0x000000795200780c */ /* 0x040fe40002fa1670 */
        /* <DEDUP_REMOVED lines=8> */
[----:B0-----:R-:W-:Y:S02]  /*de10*/  FSEL R48, R6, RZ, P6 ;  /* 0x000000ff06307208 */ /* 0x001fe40003000000 */
        /* <DEDUP_REMOVED lines=9> */
[----:B------:R-:W-:-:S04]  /*deb0*/  FFMA.FTZ R32, R72, UR21, -R7 ;  /* 0x0000001548207c23 */ /* 0x000fc80008010807 */
        /* <DEDUP_REMOVED lines=22> */
[----:B------:R-:W-:Y:S01]  /*e020*/  FFMA.FTZ R13, R27, UR21, -R48 ;  /* 0x000000151b0d7c23 */ /* 0x000fe20008010830 */
[----:B------:R-:W-:Y:S01]  /*e030*/  FADD.FTZ R27, R21, R2 ;  /* 0x00000002151b7221 */ /* 0x000fe20000010000 */
[--C-:B------:R-:W-:Y:S01]  /*e040*/  FFMA.FTZ R141, R29, UR21, -R48.reuse ;  /* 0x000000151d8d7c23 */ /* 0x100fe20008010830 */
[--C-:B------:R-:W-:Y:S01]  /*e050*/  FFMA.FTZ R12, R31, UR21, -R48.reuse ;  /* 0x000000151f0c7c23 */ /* 0x100fe20008010830 */
[--C-:B------:R-:W-:Y:S01]  /*e060*/  FFMA.FTZ R143, R33, UR21, -R48.reuse ;  /* 0x00000015218f7c23 */ /* 0x100fe20008010830 */
[----:B------:R-:W0:Y:S01]  /*e070*/  MUFU.EX2 R4, R4 ;  /* 0x0000000400047308 */ /* 0x000e220000000800 */
[----:B------:R-:W-:Y:S01]  /*e080*/  FADD.FTZ R27, R150, R27 ;  /* 0x0000001b961b7221 */ /* 0x000fe20000010000 */
[--C-:B------:R-:W-:Y:S01]  /*e090*/  FFMA.FTZ R11, R35, UR21, -R48.reuse ;  /* 0x00000015230b7c23 */ /* 0x100fe20008010830 */
[--C-:B------:R-:W-:Y:S01]  /*e0a0*/  FFMA.FTZ R137, R37, UR21, -R48.reuse ;  /* 0x0000001525897c23 */ /* 0x100fe20008010830 */
[--C-:B------:R-:W-:Y:S01]  /*e0b0*/  FFMA.FTZ R9, R39, UR21, -R48.reuse ;  /* 0x0000001527097c23 */ /* 0x100fe20008010830 */
[----:B------:R-:W-:Y:S01]  /*e0c0*/  FADD.FTZ R27, R10, R27 ;  /* 0x0000001b0a1b7221 */ /* 0x000fe20000010000 */
[--C-:B------:R-:W-:Y:S01]  /*e0d0*/  FFMA.FTZ R139, R41, UR21, -R48.reuse ;  /* 0x00000015298b7c23 */ /* 0x100fe20008010830 */
[--C-:B------:R-:W-:Y:S01]  /*e0e0*/  FFMA.FTZ R39, R43, UR21, -R48.reuse ;  /* 0x000000152b277c23 */ /* 0x100fe20008010830 */
[----:B------:R-:W1:Y:S01]  /*e0f0*/  MUFU.EX2 R50, R50 ;  /* 0x0000003200327308 */ /* 0x000e620000000800 */
[----:B------:R-:W-:Y:S01]  /*e100*/  FADD.FTZ R27, R144, R27 ;  /* 0x0000001b901b7221 */ /* 0x000fe20000010000 */
[--C-:B------:R-:W-:Y:S01]  /*e110*/  FFMA.FTZ R133, R45, UR21, -R48.reuse ;  /* 0x000000152d857c23 */ /* 0x100fe20008010830 */
[--C-:B------:R-:W-:Y:S01]  /*e120*/  FFMA.FTZ R37, R49, UR21, -R48.reuse ;  /* 0x0000001531257c23 */ /* 0x100fe20008010830 */
[--C-:B------:R-:W-:Y:S01]  /*e130*/  FFMA.FTZ R135, R51, UR21, -R48.reuse ;  /* 0x0000001533877c23 */ /* 0x100fe20008010830 */
[----:B------:R-:W-:Y:S01]  /*e140*/  FADD.FTZ R27, R8, R27 ;  /* 0x0000001b081b7221 */ /* 0x000fe20000010000 */
[--C-:B------:R-:W-:Y:S01]  /*e150*/  FFMA.FTZ R35, R53, UR21, -R48.reuse ;  /* 0x0000001535237c23 */ /* 0x100fe20008010830 */
[--C-:B------:R-:W-:Y:S01]  /*e160*/  FFMA.FTZ R129, R55, UR21, -R48.reuse ;  /* 0x0000001537817c23 */ /* 0x100fe20008010830 */
[----:B------:R-:W2:Y:S01]  /*e170*/  MUFU.EX2 R151, R151 ;  /* 0x0000009700977308 */ /* 0x000ea20000000800 */
[----:B0-----:R-:W-:Y:S01]  /*e180*/  FFMA.FTZ R25, R4, R0, R149 ;  /* 0x0000000004197223 */ /* 0x001fe20000010095 */
[----:B------:R-:W-:Y:S01]  /*e190*/  FADD.FTZ R27, R146, R27 ;  /* 0x0000001b921b7221 */ /* 0x000fe20000010000 */
[--C-:B------:R-:W-:Y:S01]  /*e1a0*/  FFMA.FTZ R33, R57, UR21, -R48.reuse ;  /* 0x0000001539217c23 */ /* 0x100fe20008010830 */
[--C-:B------:R-:W-:Y:S01]  /*e1b0*/  FFMA.FTZ R131, R59, UR21, -R48.reuse ;  /* 0x000000153b837c23 */ /* 0x100fe20008010830 */
[--C-:B------:R-:W-:Y:S01]  /*e1c0*/  FFMA.FTZ R31, R61, UR21, -R48.reuse ;  /* 0x000000153d1f7c23 */ /* 0x100fe20008010830 */
[----:B------:R-:W-:Y:S01]  /*e1d0*/  FADD.FTZ R27, R14, R27 ;  /* 0x0000001b0e1b7221 */ /* 0x000fe20000010000 */
[--C-:B------:R-:W-:Y:S01]  /*e1e0*/  FFMA.FTZ R125, R63, UR21, -R48.reuse ;  /* 0x000000153f7d7c23 */ /* 0x100fe20008010830 */
        /* <DEDUP_REMOVED lines=22> */
[----:B------:R-:W-:-:S06]  /*e350*/  FADD.FTZ R27, R132, R27 ;  /* 0x0000001b841b7221 */ /* 0x000fcc0000010000 */
        /* <DEDUP_REMOVED lines=8> */
[----:B------:R-:W-:Y:S01]  /*e3e0*/  FADD.FTZ R25, R30, R27 ;  /* 0x0000001b1e197221 */ /* 0x000fe20000010000 */
[----:B------:R-:W-:-:S03]  /*e3f0*/  FFMA.FTZ R27, R69, UR21, -R48 ;  /* 0x00000015451b7c23 */ /* 0x000fc60008010830 */
[----:B------:R-:W-:Y:S02]  /*e400*/  FADD.FTZ R25, R134, R25 ;  /* 0x0000001986197221 */ /* 0x000fe40000010000 */
[----:B------:R-:W0:Y:S01]  /*e410*/  MUFU.EX2 R137, R137 ;  /* 0x0000008900897308 */ /* 0x000e220000000800 */
[----:B-1----:R-:W-:Y:S01]  /*e420*/  FADD.FTZ R0, R143, R0 ;  /* 0x000000008f007221 */ /* 0x002fe20000010000 */
[----:B------:R-:W-:-:S04]  /*e430*/  FADD.FTZ R25, R42, R25 ;  /* 0x000000192a197221 */ /* 0x000fc80000010000 */
[----:B------:R-:W-:Y:S02]  /*e440*/  FADD.FTZ R25, R128, R25 ;  /* 0x0000001980197221 */ /* 0x000fe40000010000 */
[----:B------:R-:W1:Y:S01]  /*e450*/  MUFU.EX2 R9, R9 ;  /* 0x0000000900097308 */ /* 0x000e620000000800 */
[----:B--2---:R-:W-:Y:S01]  /*e460*/  FADD.FTZ R0, R11, R0 ;  /* 0x000000000b007221 */ /* 0x004fe20000010000 */
[----:B------:R-:W-:Y:S01]  /*e470*/  FADD.FTZ R41, R40, R25 ;  /* 0x0000001928297221 */ /* 0x000fe20000010000 */
[----:B------:R-:W-:-:S05]  /*e480*/  FFMA.FTZ R25, R73, UR21, -R48 ;  /* 0x0000001549197c23 */ /* 0x000fca0008010830 */
        /* <DEDUP_REMOVED lines=61> */
.L_x_1307:
        /* <DEDUP_REMOVED lines=75> */
.L_x_1289:
[----:B------:R-:W-:Y:S06]  /*ed10*/  BAR.ARV 0x8, 0x200 ;  /* 0x0208000000007b1d */ /* 0x000fec0000002000 */
[----:B------:R-:W-:Y:S05]  /*ed20*/  @!P0 BRA `(.L_x_1309) ;  /* 0x0000000000048947 */ /* 0x000fea0003800000 */
[----:B------:R-:W-:Y:S01]  /*ed30*/  BPT.TRAP 0x1 ;  /* 0x000000040000795c */ /* 0x000fe20000300000 */
.L_x_1309:
[----:B------:R-:W-:Y:S01]  /*ed40*/  ULEA UR5, UR48, UR45, 0x3 ;  /* 0x0000002d30057291 */ /* 0x000fe2000f8e183f */
[----:B------:R-:W-:-:S05]  /*ed50*/  IMAD.U32 R3, RZ, RZ, UR49 ;  /* 0x00000031ff037e24 */ /* 0x000fca000f8e00ff */
[----:B------:R-:W-:-:S04]  /*ed60*/  SHF.L.U32 R3, R3, 0x1f, RZ ;  /* 0x0000001f03037819 */ /* 0x000fc800000006ff */
[----:B------:R0:W1:Y:S01]  /*ed70*/  SYNCS.PHASECHK.TRANS64.TRYWAIT P1, [UR5+0x16850], R3 ;  /* 0x01685003ff0075a7 */ /* 0x0000620008020145 */
[----:B------:R-:W-:Y:S05]  /*ed80*/  @!P0 BRA `(.L_x_1310) ;  /* 0x0000000000048947 */ /* 0x000fea0003800000 */
[----:B------:R-:W-:Y:S01]  /*ed90*/  BPT.TRAP 0x1 ;  /* 0x000000040000795c */ /* 0x000fe20000300000 */
.L_x_1310:
[----:B-1----:R-:W-:Y:S05]  /*eda0*/  @P1 BRA `(.L_x_1311) ;  /* 0x0000000000081947 */ /* 0x002fea0003800000 */
[----:B------:R-:W1:Y:S02]  /*edb0*/  SYNCS.PHASECHK.TRANS64.TRYWAIT P1, [UR5+0x16850], R3 ;  /* 0x01685003ff0075a7 */ /* 0x000e640008020145 */
[----:B-1----:R-:W-:Y:S05]  /*edc0*/  @!P1 BRA `(.L_x_1312) ;  /* 0x0000009400d49947 */ /* 0x002fea0003800000 */
.L_x_1311:
[----:B------:R-:W-:Y:S01]  /*edd0*/  UIADD3 UR45, UR45, 0x400, URZ ;  /* 0x000004002d2d7890 */ /* 0x000fe2000fffe03f */
[----:B------:R-:W-:Y:S01]  /*ede0*/  WARPGROUP.ARRIVE ;  /* 0x00000000000079c5 */ /* 0x000fe20000000000 */
[----:B------:R-:W-:Y:S01]  /*edf0*/  UMOV UR7, 0x40000040 ;  /* 0x4000004000077882 */ /* 0x000fe20000000000 */
[----:B01----:R-:W0:Y:S01]  /*ee00*/  SHFL.BFLY PT, R3, R2, 0x2, 0x1f ;  /* 0x0c401f0002037f89 */ /* 0x003e2200000e0000 */
[----:B------:R-:W-:Y:S01]  /*ee10*/  USHF.R.U32.HI UR45, URZ, 0x4, UR45 ;  /* 0x000000043f2d7899 */ /* 0x000fe2000801162d */
[----:B------:R-:W-:Y:S02]  /*ee20*/  IMAD.MOV.U32 R21, RZ, RZ, -0x800000 ;  /* 0xff800000ff157424 */ /* 0x000fe400078e00ff */
[----:B------:R-:W1:Y:S01]  /*ee30*/  SHFL.BFLY PT, R5, R0, 0x2, 0x1f ;  /* 0x0c401f0000057f89 */ /* 0x000e6200000e0000 */
[----:B------:R-:W-:Y:S01]  /*ee40*/  ULOP3.LUT UR4, UR45, 0x3fff, URZ, 0xc0, !UPT ;  /* 0x00003fff2d047892 */ /* 0x000fe2000f8ec03f */
[----:B------:R-:W-:-:S03]  /*ee50*/  IMAD.MOV.U32 R20, RZ, RZ, -0x800000 ;  /* 0xff800000ff147424 */ /* 0x000fc600078e00ff */
[----:B------:R-:W-:-:S07]  /*ee60*/  ULEA UR4, UR48, UR4, 0xa ;  /* 0x0000000430047291 */ /* 0x000fce000f8e503f */
[----:B------:R-:W-:Y:S02]  /*ee70*/  UMOV UR6, UR4 ;  /* 0x0000000400067c82 */ /* 0x000fe40008000000 */
[----:B------:R-:W-:Y:S01]  /*ee80*/  HGMMA.64x64x16.F32 R88, R148, gdesc[UR4].tnspB, R88, gsb0 ;  /* 0x40e0000494587df0 */ /* 0x000fe20008000858 */
[----:B------:R-:W-:Y:S01]  /*ee90*/  UIADD3 UR6, UR4, 0x80, URZ ;  /* 0x0000008004067890 */ /* 0x000fe2000fffe03f */
[----:B------:R-:W-:Y:S01]  /*eea0*/  UMOV UR7, 0x40000040 ;  /* 0x4000004000077882 */ /* 0x000fe20000000000 */
[----:B0-----:R-:W-:Y:S01]  /*eeb0*/  FADD.FTZ R3, R3, R2 ;  /* 0x0000000203037221 */ /* 0x001fe20000010000 */
[----:B-1----:R-:W-:-:S04]  /*eec0*/  FADD.FTZ R5, R5, R0 ;  /* 0x0000000005057221 */ /* 0x002fc80000010000 */
[----:B------:R-:W0:Y:S01]  /*eed0*/  SHFL.BFLY PT, R4, R3, 0x1, 0x1f ;  /* 0x0c201f0003047f89 */ /* 0x000e2200000e0000 */
[----:B------:R-:W-:-:S03]  /*eee0*/  IMAD.MOV.U32 R0, RZ, RZ, RZ ;  /* 0x000000ffff007224 */ /* 0x000fc600078e00ff */
[----:B------:R-:W1:Y:S01]  /*eef0*/  SHFL.BFLY PT, R8, R5, 0x1, 0x1f ;  /* 0x0c201f0005087f89 */ /* 0x000e6200000e0000 */
[----:B0-----:R-:W-:Y:S01]  /*ef00*/  FADD.FTZ R9, R3, R4 ;  /* 0x0000000403097221 */ /* 0x001fe20000010000 */
[----:B------:R-:W-:Y:S02]  /*ef10*/  IMAD.MOV.U32 R4, RZ, RZ, RZ ;  /* 0x000000ffff047224 */ /* 0x000fe400078e00ff */
[----:B------:R-:W-:Y:S02]  /*ef20*/  IMAD.U32 R3, RZ, RZ, UR21 ;  /* 0x00000015ff037e24 */ /* 0x000fe4000f8e00ff */
[----:B-1----:R-:W-:Y:S01]  /*ef30*/  FADD.FTZ R10, R5, R8 ;  /* 0x00000008050a7221 */ /* 0x002fe20000010000 */
[----:B------:R-:W-:Y:S01]  /*ef40*/  FSETP.NE.FTZ.AND P1, PT, R9, RZ, PT ;  /* 0x000000ff0900720b */ /* 0x000fe20003f35000 */
[----:B------:R-:W-:-:S03]  /*ef50*/  IMAD.U32 R5, RZ, RZ, UR21 ;  /* 0x00000015ff057e24 */ /* 0x000fc6000f8e00ff */
[----:B------:R-:W-:-:S09]  /*ef60*/  FSETP.NE.FTZ.AND P2, PT, R10, RZ, PT ;  /* 0x000000ff0a00720b */ /* 0x000fd20003f55000 */
[----:B------:R-:W0:Y:S01]  /*ef70*/  @P1 MUFU.LG2 R2, R9 ;  /* 0x0000000900021308 */ /* 0x000e220000000c00 */
[----:B------:R-:W-:-:S03]  /*ef80*/  @P1 FMUL.FTZ R3, R3, 0.69314718246459960938 ;  /* 0x3f31721803031820 */ /* 0x000fc60000410000 */
[----:B------:R-:W-:-:S04]  /*ef90*/  @P2 FMUL.FTZ R5, R5, 0.69314718246459960938 ;  /* 0x3f31721805052820 */ /* 0x000fc80000410000 */
        /* <DEDUP_REMOVED lines=44> */
.L_x_1313:
        /* <DEDUP_REMOVED lines=14> */
[----:B------:R-:W-:Y:S01]  /*f340*/  USEL UR4, URZ, 0x1, UP0 ;  /* 0x000000013f047887 */ /* 0x000fe20008000000 */
[-C--:B------:R-:W-:Y:S01]  /*f350*/  FMUL.FTZ R105, R105, R0.reuse ;  /* 0x0000000069697220 */ /* 0x080fe20000410000 */
[-C--:B------:R-:W-:Y:S01]  /*f360*/  FMUL.FTZ R108, R108, R0.reuse ;  /* 0x000000006c6c7220 */ /* 0x080fe20000410000 */
        /* <DEDUP_REMOVED lines=22> */
[----:B------:R-:W-:-:S02]  /*f4d0*/  UIADD3 UR50, UR50, 0x1, URZ ;  /* 0x0000000132327890 */ /* 0x000fc4000fffe03f */
[----:B------:R-:W-:Y:S02]  /*f4e0*/  USEL UR48, UR48, URZ, UP0 ;  /* 0x0000003f30307287 */ /* 0x000fe40008000000 */
[----:B------:R-:W-:-:S12]  /*f4f0*/  ULOP3.LUT UR49, UR49, UR4, URZ, 0x3c, !UPT ;  /* 0x0000000431317292 */ /* 0x000fd8000f8e3c3f */
.L_x_1235:
[----:B------:R-:W0:Y:S01]  /*f500*/  S2R R5, SR_CgaCtaId ;  /* 0x0000000000057919 */ /* 0x000e220000008800 */
[----:B------:R-:W-:Y:S01]  /*f510*/  MOV R0, 0x400 ;  /* 0x0000040000007802 */ /* 0x000fe20000000f00 */
[----:B------:R-:W-:Y:S01]  /*f520*/  BSSY B0, `(.L_x_1314) ;  /* 0x000023f000007945 */ /* 0x000fe20003800000 */
[----:B------:R-:W-:Y:S02]  /*f530*/  BAR.SYNC.DEFER_BLOCKING 0x5, 0x200 ;  /* 0x0148000000007b1d */ /* 0x000fe40000010000 */
[----:B0-----:R-:W-:-:S05]  /*f540*/  LEA R0, R5, R0, 0x18 ;  /* 0x0000000005007211 */ /* 0x001fca00078ec0ff */
[----:B------:R-:W0:Y:S02]  /*f550*/  LDS.128 R4, [R0+0x168d0] ;  /* 0x0168d00000047984 */ /* 0x000e240000000c00 */
[----:B0-----:R-:W-:Y:S02]  /*f560*/  R2UR UR6, R5 ;  /* 0x00000000050672ca */ /* 0x001fe400000e0000 */
[----:B------:R-:W-:Y:S02]  /*f570*/  R2UR UR5, R6 ;  /* 0x00000000060572ca */ /* 0x000fe400000e0000 */
[----:B------:R-:W-:Y:S01]  /*f580*/  R2UR UR7, R7 ;  /* 0x00000000070772ca */ /* 0x000fe200000e0000 */
[----:B------:R-:W-:Y:S06]  /*f590*/  BAR.ARV 0x4, 0x200 ;  /* 0x0108000000007b1d */ /* 0x000fec0000002000 */
[----:B------:R-:W-:Y:S08]  /*f5a0*/  @P0 BRA `(.L_x_1315) ;  /* 0x00000018002c0947 */ /* 0x000ff00003800000 */
[----:B------:R-:W2:Y:S01]  /*f5b0*/  LDL R8, [R1+0x38] ;  /* 0x0000380001087983 */ /* 0x000ea20000100800 */
[----:B------:R-:W-:Y:S01]  /*f5c0*/  F2FP.F16.F32.PACK_AB R12, R105, R104 ;  /* 0x00000068690c723e */ /* 0x000fe200000000ff */
[----:B------:R-:W-:Y:S01]  /*f5d0*/  ULDC.64 UR10, c[0x0][0xc00] ;  /* 0x00030000000a7ab9 */ /* 0x000fe20000000a00 */
[----:B------:R-:W-:Y:S01]  /*f5e0*/  F2FP.F16.F32.PACK_AB R14, R109, R108 ;  /* 0x0000006c6d0e723e */ /* 0x000fe200000000ff */
[----:B------:R-:W0:Y:S01]  /*f5f0*/  S2R R5, SR_SWINHI ;  /* 0x0000000000057919 */ /* 0x000e220000002f00 */
[----:B------:R-:W-:Y:S01]  /*f600*/  F2FP.F16.F32.PACK_AB R15, R111, R110 ;  /* 0x0000006e6f0f723e */ /* 0x000fe200000000ff */
[----:B------:R-:W-:Y:S01]  /*f610*/  ULDC.64 UR8, c[0x0][0xc00] ;  /* 0x0003000000087ab9 */ /* 0x000fe20000000a00 */
[----:B------:R-:W-:Y:S01]  /*f620*/  F2FP.F16.F32.PACK_AB R24, R113, R112 ;  /* 0x000000707118723e */ /* 0x000fe200000000ff */
[----:B------:R-:W-:Y:S01]  /*f630*/  UIMAD.WIDE UR8, UR38, 0x4, UR8 ;  /* 0x00000004260878a5 */ /* 0x000fe2000f8e0208 */
[----:B------:R-:W-:Y:S02]  /*f640*/  F2FP.F16.F32.PACK_AB R25, R115, R114 ;  /* 0x000000727319723e */ /* 0x000fe400000000ff */
[----:B------:R-:W-:-:S02]  /*f650*/  F2FP.F16.F32.PACK_AB R26, R117, R116 ;  /* 0x00000074751a723e */ /* 0x000fc400000000ff */
[----:B------:R-:W-:Y:S01]  /*f660*/  F2FP.F16.F32.PACK_AB R27, R119, R118 ;  /* 0x00000076771b723e */ /* 0x000fe200000000ff */
[----:B------:R-:W-:Y:S02]  /*f670*/  IMAD.U32 R30, RZ, RZ, UR8 ;  /* 0x00000008ff1e7e24 */ /* 0x000fe4000f8e00ff */
[----:B------:R-:W-:Y:S01]  /*f680*/  IMAD.U32 R31, RZ, RZ, UR9 ;  /* 0x00000009ff1f7e24 */ /* 0x000fe2000f8e00ff */
[----:B------:R-:W-:Y:S01]  /*f690*/  ULDC.64 UR8, c[0x0][0xc08] ;  /* 0x0003020000087ab9 */ /* 0x000fe20000000a00 */
[----:B------:R-:W-:Y:S02]  /*f6a0*/  MOV R28, R0 ;  /* 0x00000000001c7202 */ /* 0x000fe40000000f00 */
[----:B0-----:R-:W-:Y:S01]  /*f6b0*/  MOV R29, R5 ;  /* 0x00000005001d7202 */ /* 0x001fe20000000f00 */
[----:B------:R-:W-:Y:S02]  /*f6c0*/  BAR.SYNC.DEFER_BLOCKING 0x1, 0x180 ;  /* 0x0046000000007b1d */ /* 0x000fe40000010000 */
[----:B--2---:R-:W-:-:S03]  /*f6d0*/  IMAD.WIDE R4, R8, 0x2, R28 ;  /* 0x0000000208047825 */ /* 0x004fc600078e021c */
[C---:B------:R-:W-:Y:S02]  /*f6e0*/  IADD3 R9, P1, R4.reuse, 0x40, RZ ;  /* 0x0000004004097810 */ /* 0x040fe40007f3e0ff */
[C---:B------:R-:W-:Y:S02]  /*f6f0*/  IADD3 R11, P2, R4.reuse, 0x20, RZ ;  /* 0x00000020040b7810 */ /* 0x040fe40007f5e0ff */
[C---:B------:R-:W-:Y:S02]  /*f700*/  IADD3 R13, P0, R4.reuse, 0x60, RZ ;  /* 0x00000060040d7810 */ /* 0x040fe40007f1e0ff */
[----:B------:R-:W-:Y:S02]  /*f710*/  LOP3.LUT R7, R4, 0x380, RZ, 0xc0, !PT ;  /* 0x0000038004077812 */ /* 0x000fe400078ec0ff */
[----:B------:R-:W-:Y:S02]  /*f720*/  LOP3.LUT R8, R9, 0x380, RZ, 0xc0, !PT ;  /* 0x0000038009087812 */ /* 0x000fe400078ec0ff */
[----:B------:R-:W-:-:S02]  /*f730*/  LOP3.LUT R10, R11, 0x380, RZ, 0xc0, !PT ;  /* 0x000003800b0a7812 */ /* 0x000fc400078ec0ff */
[----:B------:R-:W-:Y:S02]  /*f740*/  LOP3.LUT R6, R13, 0x380, RZ, 0xc0, !PT ;  /* 0x000003800d067812 */ /* 0x000fe400078ec0ff */
[----:B------:R-:W-:Y:S02]  /*f750*/  SHF.R.U64 R7, R7, 0x3, RZ ;  /* 0x0000000307077819 */ /* 0x000fe400000012ff */
[----:B------:R-:W-:Y:S02]  /*f760*/  SHF.R.U64 R8, R8, 0x3, RZ ;  /* 0x0000000308087819 */ /* 0x000fe400000012ff */
[----:B------:R-:W-:Y:S02]  /*f770*/  SHF.R.U64 R10, R10, 0x3, RZ ;  /* 0x000000030a0a7819 */ /* 0x000fe400000012ff */
[----:B------:R-:W-:Y:S02]  /*f780*/  SHF.R.U64 R6, R6, 0x3, RZ ;  /* 0x0000000306067819 */ /* 0x000fe400000012ff */
[----:B------:R-:W-:Y:S01]  /*f790*/  LOP3.LUT R4, R7, R4, RZ, 0x3c, !PT ;  /* 0x0000000407047212 */ /* 0x000fe200078e3cff */
[--C-:B------:R-:W-:Y:S01]  /*f7a0*/  IMAD.X R7, RZ, RZ, R5.reuse, P0 ;  /* 0x000000ffff077224 */ /* 0x100fe200000e0605 */
[----:B------:R-:W-:Y:S01]  /*f7b0*/  LOP3.LUT R8, R8, R9, RZ, 0x3c, !PT ;  /* 0x0000000908087212 */ /* 0x000fe200078e3cff */
[--C-:B------:R-:W-:Y:S01]  /*f7c0*/  IMAD.X R9, RZ, RZ, R5.reuse, P1 ;  /* 0x000000ffff097224 */ /* 0x100fe200008e0605 */
[----:B------:R-:W-:Y:S01]  /*f7d0*/  LOP3.LUT R10, R10, R11, RZ, 0x3c, !PT ;  /* 0x0000000b0a0a7212 */ /* 0x000fe200078e3cff */
[----:B------:R-:W-:Y:S01]  /*f7e0*/  IMAD.X R11, RZ, RZ, R5, P2 ;  /* 0x000000ffff0b7224 */ /* 0x000fe200010e0605 */
[----:B------:R-:W-:-:S02]  /*f7f0*/  LOP3.LUT R6, R6, R13, RZ, 0x3c, !PT ;  /* 0x0000000d06067212 */ /* 0x000fc400078e3cff */
[----:B------:R-:W-:Y:S02]  /*f800*/  MOV R36, R4 ;  /* 0x0000000400247202 */ /* 0x000fe40000000f00 */
[----:B------:R-:W-:Y:S02]  /*f810*/  MOV R32, R6 ;  /* 0x0000000600207202 */ /* 0x000fe40000000f00 */
[----:B------:R-:W-:Y:S02]  /*f820*/  MOV R34, R8 ;  /* 0x0000000800227202 */ /* 0x000fe40000000f00 */
[----:B------:R-:W-:Y:S02]  /*f830*/  MOV R35, R10 ;  /* 0x0000000a00237202 */ /* 0x000fe40000000f00 */
[----:B------:R-:W-:Y:S02]  /*f840*/  F2FP.F16.F32.PACK_AB R4, R3, R2 ;  /* 0x000000020304723e */ /* 0x000fe400000000ff */
[----:B------:R-:W-:-:S02]  /*f850*/  F2FP.F16.F32.PACK_AB R5, R91, R90 ;  /* 0x0000005a5b05723e */ /* 0x000fc400000000ff */
[----:B------:R-:W-:Y:S02]  /*f860*/  F2FP.F16.F32.PACK_AB R6, R93, R92 ;  /* 0x0000005c5d06723e */ /* 0x000fe400000000ff */
[----:B------:R-:W-:Y:S02]  /*f870*/  F2FP.F16.F32.PACK_AB R7, R95, R94 ;  /* 0x0000005e5f07723e */ /* 0x000fe400000000ff */
[----:B------:R-:W-:Y:S02]  /*f880*/  F2FP.F16.F32.PACK_AB R8, R97, R96 ;  /* 0x000000606108723e */ /* 0x000fe400000000ff */
[----:B------:R-:W-:Y:S01]  /*f890*/  F2FP.F16.F32.PACK_AB R9, R99, R98 ;  /* 0x000000626309723e */ /* 0x000fe200000000ff */
[----:B------:R-:W-:Y:S01]  /*f8a0*/  STSM.16.M88.4 [R36], R4 ;  /* 0x0000000424007844 */ /* 0x000fe20000000200 */
[----:B------:R-:W-:Y:S02]  /*f8b0*/  F2FP.F16.F32.PACK_AB R10, R101, R100 ;  /* 0x00000064650a723e */ /* 0x000fe400000000ff */
[----:B------:R-:W-:-:S02]  /*f8c0*/  F2FP.F16.F32.PACK_AB R11, R103, R102 ;  /* 0x00000066670b723e */ /* 0x000fc400000000ff */
[----:B------:R-:W-:Y:S02]  /*f8d0*/  F2FP.F16.F32.PACK_AB R13, R107, R106 ;  /* 0x0000006a6b0d723e */ /* 0x000fe400000000ff */
[----:B------:R-:W-:Y:S01]  /*f8e0*/  ISETP.NE.U32.AND P0, PT, RZ, UR10, PT ;  /* 0x0000000aff007c0c */ /* 0x000fe2000bf05070 */
[----:B------:R-:W-:Y:S03]  /*f8f0*/  STSM.16.M88.4 [R35], R8 ;  /* 0x0000000823007844 */ /* 0x000fe60000000200 */
[----:B------:R-:W-:Y:S01]  /*f900*/  ISETP.NE.AND.EX P0, PT, RZ, UR11, PT, P0 ;  /* 0x0000000bff007c0c */ /* 0x000fe2000bf05300 */
[----:B------:R-:W-:Y:S04]  /*f910*/  STSM.16.M88.4 [R34], R12 ;  /* 0x0000000c22007844 */ /* 0x000fe80000000200 */
[----:B------:R0:W-:Y:S01]  /*f920*/  STSM.16.M88.4 [R32], R24 ;  /* 0x0000001820007844 */ /* 0x0001e20000000200 */
[----:B------:R-:W-:Y:S08]  /*f930*/  BAR.SYNC.DEFER_BLOCKING 0x1, 0x180 ;  /* 0x0046000000007b1d */ /* 0x000ff00000010000 */
[----:B0-----:R-:W0:Y:S01]  /*f940*/  LDC R32, c[0x0][0xbe8] ;  /* 0x0002fa00ff207b82 */ /* 0x001e220000000800 */
[----:B------:R-:W2:Y:S01]  /*f950*/  @P0 LDG.E R33, desc[UR54][R30.64] ;  /* 0x000000361e210981 */ /* 0x000ea2000c1e1900 */
[----:B------:R-:W-:Y:S01]  /*f960*/  UISETP.NE.U32.AND UP0, UPT, UR8, URZ, UPT ;  /* 0x0000003f0800728c */ /* 0x000fe2000bf05070 */
[----:B------:R-:W-:-:S03]  /*f970*/  ULDC UR4, c[0x0][0xa88] ;  /* 0x0002a20000047ab9 */ /* 0x000fc60000000800 */
[----:B------:R-:W-:Y:S01]  /*f980*/  UISETP.NE.AND.EX UP0, UPT, UR9, URZ, UPT, UP0 ;  /* 0x0000003f0900728c */ /* 0x000fe2000bf05300 */
[----:B------:R-:W-:Y:S01]  /*f990*/  IMAD.U32 R9, RZ, RZ, UR4 ;  /* 0x00000004ff097e24 */ /* 0x000fe2000f8e00ff */
[----:B------:R-:W-:-:S04]  /*f9a0*/  ULDC UR4, c[0x0][0xad4] ;  /* 0x0002b50000047ab9 */ /* 0x000fc80000000800 */
[----:B------:R-:W-:Y:S02]  /*f9b0*/  PLOP3.LUT P4, PT, PT, PT, UP0, 0x80, 0x0 ;  /* 0x000000000000781c */ /* 0x000fe40003f8f008 */
[----:B0-----:R-:W-:-:S03]  /*f9c0*/  ISETP.NE.AND P1, PT, R32, 0x1, PT ;  /* 0x000000012000780c */ /* 0x001fc60003f25270 */
[----:B------:R-:W-:Y:S02]  /*f9d0*/  @UP0 ULDC.64 UR8, c[0x0][0xc08] ;  /* 0x0003020000080ab9 */ /* 0x000fe40000000a00 */
[----:B------:R-:W-:Y:S02]  /*f9e0*/  @UP0 UIMAD.WIDE UR8, UR38, 0x4, UR8 ;  /* 0x00000004260808a5 */ /* 0x000fe4000f8e0208 */
[----:B------:R-:W-:-:S06]  /*f9f0*/  UISETP.NE.AND UP0, UPT, UR46, URZ, UPT ;  /* 0x0000003f2e00728c */ /* 0x000fcc000bf05270 */
[----:B------:R-:W0:Y:S01]  /*fa00*/  @P1 LDC R6, c[0x0][0xbec] ;  /* 0x0002fb00ff061b82 */ /* 0x000e220000000800 */
[----:B------:R-:W-:Y:S01]  /*fa10*/  USEL UR4, UR46, UR4, UP0 ;  /* 0x000000042e047287 */ /* 0x000fe20008000000 */
[----:B------:R-:W-:Y:S01]  /*fa20*/  IMAD.U32 R4, RZ, RZ, UR8 ;  /* 0x00000008ff047e24 */ /* 0x000fe2000f8e00ff */
[----:B------:R-:W-:Y:S01]  /*fa30*/  UMOV UR19, 0x9b8 ;  /* 0x000009b800137882 */ /* 0x000fe20000000000 */
[----:B------:R-:W-:Y:S01]  /*fa40*/  IMAD.U32 R5, RZ, RZ, UR9 ;  /* 0x00000009ff057e24 */ /* 0x000fe2000f8e00ff */
[----:B------:R-:W-:-:S03]  /*fa50*/  UISETP.GT.AND UP1, UPT, UR4, 0x1, UPT ;  /* 0x000000010400788c */ /* 0x000fc6000bf24270 */
[----:B------:R-:W1:Y:S01]  /*fa60*/  @P1 LDC R11, c[0x0][0xbf0] ;  /* 0x0002fc00ff0b1b82 */ /* 0x000e620000000800 */
[----:B------:R-:W-:Y:S01]  /*fa70*/  USEL UR19, UR19, 0x978, UP1 ;  /* 0x0000097813137887 */ /* 0x000fe20008800000 */
[----:B------:R-:W-:Y:S01]  /*fa80*/  VIADD R13, R17, UR39 ;  /* 0x00000027110d7c36 */ /* 0x000fe20008000000 */
[----:B------:R-:W-:Y:S01]  /*fa90*/  UISETP.NE.U32.AND UP0, UPT, UR10, URZ, UPT ;  /* 0x0000003f0a00728c */ /* 0x000fe2000bf05070 */
[----:B------:R0:W5:Y:S01]  /*faa0*/  @P4 LDG.E R9, desc[UR54][R4.64] ;  /* 0x0000003604094981 */ /* 0x000162000c1e1900 */
[----:B------:R-:W-:Y:S01]  /*fab0*/  UMOV UR4, URZ ;  /* 0x0000003f00047c82 */ /* 0x000fe20008000000 */
[----:B------:R-:W-:Y:S01]  /*fac0*/  USHF.R.S32.HI UR10, URZ, 0x1f, UR38 ;  /* 0x0000001f3f0a7899 */ /* 0x000fe20008011426 */
[----:B------:R-:W-:Y:S01]  /*fad0*/  IMAD.MOV.U32 R7, RZ, RZ, R13 ;  /* 0x000000ffff077224 */ /* 0x000fe200078e000d */
[----:B------:R-:W-:Y:S02]  /*fae0*/  UISETP.NE.AND.EX UP0, UPT, UR11, URZ, UPT, UP0 ;  /* 0x0000003f0b00728c */ /* 0x000fe4000bf05300 */
[----:B------:R-:W-:-:S02]  /*faf0*/  USEL UR9, UR41, URZ, UP1 ;  /* 0x0000003f29097287 */ /* 0x000fc40008800000 */
[----:B------:R-:W-:Y:S02]  /*fb00*/  USEL UR8, UR38, URZ, !UP0 ;  /* 0x0000003f26087287 */ /* 0x000fe4000c000000 */
[----:B------:R-:W-:Y:S01]  /*fb10*/  USEL UR18, UR10, URZ, !UP0 ;  /* 0x0000003f0a127287 */ /* 0x000fe2000c000000 */
[----:B------:R-:W-:Y:S02]  /*fb20*/  ULDC.64 UR12, c[0x0][UR19+0x220] ;  /* 0x00008800130c7abb */ /* 0x000fe40008000a00 */
[----:B------:R-:W-:Y:S01]  /*fb30*/  ULDC.64 UR10, c[0x0][UR19+0x218] ;  /* 0x00008600130a7abb */ /* 0x000fe20008000a00 */
[----:B0-----:R-:W-:Y:S01]  /*fb40*/  @P1 IMAD.HI.U32 R4, R13, R6, RZ ;  /* 0x000000060d041227 */ /* 0x001fe200078e00ff */
[----:B------:R-:W-:Y:S01]  /*fb50*/  ULDC.64 UR14, c[0x0][UR19+0x228] ;  /* 0x00008a00130e7abb */ /* 0x000fe20008000a00 */
[----:B------:R-:W-:Y:S02]  /*fb60*/  UIMAD UR13, UR13, UR8, URZ ;  /* 0x000000080d0d72a4 */ /* 0x000fe4000f8e023f */
[----:B------:R-:W-:-:S02]  /*fb70*/  UIMAD.WIDE.U32 UR16, UR10, UR37, URZ ;  /* 0x000000250a1072a5 */ /* 0x000fc4000f8e003f */
[----:B------:R-:W-:Y:S01]  /*fb80*/  UIMAD UR20, UR11, UR37, URZ ;  /* 0x000000250b1472a4 */ /* 0x000fe2000f8e023f */
[----:B-1----:R-:W-:Y:S01]  /*fb90*/  @P1 SHF.R.U32.HI R7, RZ, R11, R4 ;  /* 0x0000000bff071219 */ /* 0x002fe20000011604 */
[----:B------:R-:W-:Y:S02]  /*fba0*/  UIMAD.WIDE.U32 UR10, UR12, UR8, URZ ;  /* 0x000000080c0a72a5 */ /* 0x000fe4000f8e003f */
[----:B------:R-:W-:Y:S02]  /*fbb0*/  UIMAD.WIDE.U32 UR22, UR14, UR9, URZ ;  /* 0x000000090e1672a5 */ /* 0x000fe4000f8e003f */
[----:B------:R-:W-:Y:S01]  /*fbc0*/  UIMAD UR9, UR15, UR9, URZ ;  /* 0x000000090f0972a4 */ /* 0x000fe2000f8e023f */
[----:B------:R-:W-:Y:S01]  /*fbd0*/  IMAD.MOV R11, RZ, RZ, -R7 ;  /* 0x000000ffff0b7224 */ /* 0x000fe200078e0a07 */
[----:B------:R-:W-:Y:S02]  /*fbe0*/  UIMAD UR13, UR12, UR18, UR13 ;  /* 0x000000120c0d72a4 */ /* 0x000fe4000f8e020d */
[----:B------:R-:W-:Y:S01]  /*fbf0*/  UIADD3 UR20, UR17, UR20, URZ ;  /* 0x0000001411147290 */ /* 0x000fe2000fffe03f */
[----:B------:R-:W-:-:S02]  /*fc00*/  IMAD.U32 R4, RZ, RZ, UR22 ;  /* 0x00000016ff047e24 */ /* 0x000fc4000f8e00ff */
[----:B------:R-:W-:Y:S01]  /*fc10*/  IMAD.U32 R5, RZ, RZ, UR23 ;  /* 0x00000017ff057e24 */ /* 0x000fe2000f8e00ff */
[----:B------:R-:W-:Y:S01]  /*fc20*/  SHF.R.S32.HI R5, RZ, 0x1f, R7 ;  /* 0x0000001fff057819 */ /* 0x000fe20000011407 */
[----:B------:R-:W-:-:S05]  /*fc30*/  IMAD R11, R32, R11, R13 ;  /* 0x0000000b200b7224 */ /* 0x000fca00078e020d */
[----:B------:R-:W-:Y:S02]  /*fc40*/  SHF.R.S32.HI R6, RZ, 0x1f, R11 ;  /* 0x0000001fff067819 */ /* 0x000fe4000001140b */
[----:B--2---:R-:W-:-:S13]  /*fc50*/  @P0 R2UR UR4, R33 ;  /* 0x00000000210402ca */ /* 0x004fda00000e0000 */
[----:B------:R-:W-:Y:S02]  /*fc60*/  UIADD3 UR16, UP0, UP2, UR10, UR16, UR4 ;  /* 0x000000100a107290 */ /* 0x000fe4000fa1e004 */
[----:B------:R-:W-:Y:S02]  /*fc70*/  UIADD3 UR10, UR23, UR9, URZ ;  /* 0x00000009170a7290 */ /* 0x000fe4000fffe03f */
[----:B------:R-:W-:Y:S02]  /*fc80*/  UIADD3 UR9, UR11, UR13, URZ ;  /* 0x0000000d0b097290 */ /* 0x000fe4000fffe03f */
[----:B------:R-:W-:Y:S01]  /*fc90*/  USHF.R.S32.HI UR14, URZ, 0x1f, UR4 ;  /* 0x0000001f3f0e7899 */ /* 0x000fe20008011404 */
[----:B------:R-:W-:Y:S01]  /*fca0*/  IADD3 R4, P2, P3, R7, UR16, R4 ;  /* 0x0000001007047c10 */ /* 0x000fe2000fb5e004 */
[----:B------:R-:W-:Y:S01]  /*fcb0*/  IMAD.U32 R8, RZ, RZ, UR10 ;  /* 0x0000000aff087e24 */ /* 0x000fe2000f8e00ff */
[----:B------:R-:W-:Y:S01]  /*fcc0*/  ULDC.64 UR10, c[0x0][UR19+0x210] ;  /* 0x00008400130a7abb */ /* 0x000fe20008000a00 */
[----:B------:R-:W-:Y:S01]  /*fcd0*/  UIADD3.X UR9, UR9, UR20, UR14, UP0, UP2 ;  /* 0x0000001409097290 */ /* 0x000fe200087e440e */
[----:B------:R-:W-:Y:S01]  /*fce0*/  IMAD R7, R11, UR11, RZ ;  /* 0x0000000b0b077c24 */ /* 0x000fe2000f8e02ff */
[----:B------:R-:W-:Y:S01]  /*fcf0*/  ULDC.64 UR12, c[0x0][0xba8] ;  /* 0x0002ea00000c7ab9 */ /* 0x000fe20000000a00 */
[----:B------:R-:W-:Y:S01]  /*fd00*/  @!UP1 ULDC UR12, c[0x0][0xb50] ;  /* 0x0002d400000c9ab9 */ /* 0x000fe20000000800 */
[----:B------:R-:W-:Y:S01]  /*fd10*/  @!UP1 ULDC UR13, c[0x0][0xb54] ;  /* 0x0002d500000d9ab9 */ /* 0x000fe20000000800 */
[----:B------:R-:W-:Y:S01]  /*fd20*/  IMAD R7, R6, UR10, R7 ;  /* 0x0000000a06077c24 */ /* 0x000fe2000f8e0207 */
[----:B------:R-:W-:-:S03]  /*fd30*/  IADD3.X R5, R5, UR9, R8, P2, P3 ;  /* 0x0000000905057c10 */ /* 0x000fc600097e6408 */
[----:B------:R-:W-:-:S04]  /*fd40*/  IMAD.WIDE.U32 R4, R11, UR10, R4 ;  /* 0x0000000a0b047c25 */ /* 0x000fc8000f8e0004 */
[----:B------:R-:W-:Y:S01]  /*fd50*/  IMAD.IADD R5, R5, 0x1, R7 ;  /* 0x0000000105057824 */ /* 0x000fe200078e0207 */
[----:B------:R-:W-:-:S04]  /*fd60*/  LEA R8, P2, R4, UR12, 0x2 ;  /* 0x0000000c04087c11 */ /* 0x000fc8000f8410ff */
[----:B------:R-:W-:Y:S01]  /*fd70*/  LEA.HI.X R10, R4, UR13, R5, 0x2, P2 ;  /* 0x0000000d040a7c11 */ /* 0x000fe200090f1405 */
[----:B------:R-:W-:Y:S08]  /*fd80*/  @P4 BRA `(.L_x_1316) ;  /* 0x0000000000104947 */ /* 0x000ff00003800000 */
[----:B------:R-:W-:Y:S05]  /*fd90*/  @!P0 BRA `(.L_x_1316) ;  /* 0x00000000000c8947 */ /* 0x000fea0003800000 */
[----:B------:R-:W2:Y:S04]  /*fda0*/  LDG.E R4, desc[UR54][R30.64] ;  /* 0x000000361e047981 */ /* 0x000ea8000c1e1900 */
[----:B-----5:R-:W2:Y:S02]  /*fdb0*/  LDG.E R9, desc[UR54][R30.64+0x4] ;  /* 0x000004361e097981 */ /* 0x020ea4000c1e1900 */
[----:B--2---:R-:W-:-:S07]  /*fdc0*/  IMAD.IADD R9, R9, 0x1, -R4 ;  /* 0x0000000109097824 */ /* 0x004fce00078e0a04 */
.L_x_1316:
        /* <DEDUP_REMOVED lines=9> */
[----:B------:R-:W-:Y:S01]  /*fe60*/  LOP3.LUT R12, R12, 0xffffff80, RZ, 0xc0, !PT ;  /* 0xffffff800c0c7812 */ /* 0x000fe200078ec0ff */
[----:B-----5:R-:W-:-:S04]  /*fe70*/  IMAD R30, R9, R32, RZ ;  /* 0x00000020091e7224 */ /* 0x020fc800078e02ff */
[----:B------:R-:W-:Y:S01]  /*fe80*/  IMAD.IADD R12, R14, 0x1, -R12 ;  /* 0x000000010e0c7824 */ /* 0x000fe200078e0a0c */
[----:B------:R-:W-:-:S04]  /*fe90*/  PLOP3.LUT P3, PT, PT, PT, UP1, 0x80, 0x0 ;  /* 0x000000000000781c */ /* 0x000fc80003f6f018 */
[----:B------:R-:W-:Y:S01]  /*fea0*/  LOP3.LUT P0, RZ, R12, 0x3, RZ, 0xc0, !PT ;  /* 0x000000030cff7812 */ /* 0x000fe2000780c0ff */
[----:B--2---:R-:W-:-:S04]  /*feb0*/  VIADD R11, R11, UR39 ;  /* 0x000000270b0b7c36 */ /* 0x004fc80008000000 */
[C---:B------:R-:W-:Y:S01]  /*fec0*/  VIADD R9, R11.reuse, 0x8 ;  /* 0x000000080b097836 */ /* 0x040fe20000000000 */
[----:B------:R-:W-:-:S04]  /*fed0*/  ISETP.GE.OR P2, PT, R11, R30, P0 ;  /* 0x0000001e0b00720c */ /* 0x000fc80000746670 */
[----:B------:R-:W-:-:S09]  /*fee0*/  ISETP.GE.OR P0, PT, R9, R30, P0 ;  /* 0x0000001e0900720c */ /* 0x000fd20000706670 */
[----:B0-----:R0:W-:Y:S01]  /*fef0*/  @!P2 ST.E desc[UR54][R4.64], R21 ;  /* 0x000000150400a985 */ /* 0x0011e2000c101936 */
[----:B------:R-:W-:-:S03]  /*ff00*/  ISETP.GE.AND P2, PT, R11, R30, PT ;  /* 0x0000001e0b00720c */ /* 0x000fc60003f46270 */
[----:B------:R0:W-:Y:S01]  /*ff10*/  @!P0 ST.E desc[UR54][R6.64], R20 ;  /* 0x0000001406008985 */ /* 0x0001e2000c101936 */
[----:B------:R-:W-:Y:S01]  /*ff20*/  ISETP.GE.AND P0, PT, R9, R30, PT ;  /* 0x0000001e0900720c */ /* 0x000fe20003f06270 */
[----:B------:R-:W-:-:S12]  /*ff30*/  @P3 BRA `(.L_x_1317) ;  /* 0x0000000400c43947 */ /* 0x000fd80003800000 */
[----:B------:R-:W1:Y:S01]  /*ff40*/  S2R R12, SR_TID.X ;  /* 0x00000000000c7919 */ /* 0x000e620000002100 */
[----:B------:R-:W-:Y:S01]  /*ff50*/  ULDC.64 UR12, c[0x0][0xaa0] ;  /* 0x0002a800000c7ab9 */ /* 0x000fe20000000a00 */
[----:B-1----:R-:W-:-:S05]  /*ff60*/  VIADD R12, R12, 0xffffff80 ;  /* 0xffffff800c0c7836 */ /* 0x002fca0000000000 */
[----:B------:R-:W-:-:S04]  /*ff70*/  SHF.R.S32.HI R35, RZ, 0x1f, R12 ;  /* 0x0000001fff237819 */ /* 0x000fc8000001140c */
[----:B------:R-:W-:-:S04]  /*ff80*/  LEA.HI R35, R35, R12, RZ, 0x3 ;  /* 0x0000000c23237211 */ /* 0x000fc800078f18ff */
[----:B------:R-:W-:-:S05]  /*ff90*/  SHF.R.S32.HI R35, RZ, 0x3, R35 ;  /* 0x00000003ff237819 */ /* 0x000fca0000011423 */
[----:B------:R-:W-:-:S04]  /*ffa0*/  IMAD R3, R35, 0x40, R19 ;  /* 0x0000004023037824 */ /* 0x000fc800078e0213 */
[----:B------:R-:W-:-:S03]  /*ffb0*/  IMAD.WIDE R28, R3, 0x2, R28 ;  /* 0x00000002031c7825 */ /* 0x000fc600078e021c */
[C---:B------:R-:W-:Y:S02]  /*ffc0*/  IADD3 R9, P0, R28.reuse, 0x1800, RZ ;  /* 0x000018001c097810 */ /* 0x040fe40007f1e0ff */
[C---:B------:R-:W-:Y:S02]  /*ffd0*/  IADD3 R13, P2, R28.reuse, 0x3000, RZ ;  /* 0x000030001c0d7810 */ /* 0x040fe40007f5e0ff */
[----:B0-----:R-:W-:Y:S02]  /*ffe0*/  LOP3.LUT R5, R28, 0x380, RZ, 0xc0, !PT ;  /* 0x000003801c057812 */ /* 0x001fe400078ec0ff */
        /* <DEDUP_REMOVED lines=11> */
[----:B------:R-:W2:Y:S04]  /*100a0*/  LD.E.128 R4, desc[UR54][R4.64] ;  /* 0x0000003604047980 */ /* 0x000ea8000c101d00 */
[----:B------:R-:W3:Y:S04]  /*100b0*/  LD.E.128 R8, desc[UR54][R8.64] ;  /* 0x0000003608087980 */ /* 0x000ee8000c101d00 */
[----:B------:R-:W4:Y:S01]  /*100c0*/  LD.E.128 R12, desc[UR54][R12.64] ;  /* 0x000000360c0c7980 */ /* 0x000f22000c101d00 */
[----:B------:R-:W-:-:S04]  /*100d0*/  IADD3 R3, P0, R28, 0x4800, RZ ;  /* 0x000048001c037810 */ /* 0x000fc80007f1e0ff */
[----:B------:R-:W-:Y:S01]  /*100e0*/  LOP3.LUT R2, R3, 0x380, RZ, 0xc0, !PT ;  /* 0x0000038003027812 */ /* 0x000fe200078ec0ff */
[----:B------:R-:W-:Y:S01]  /*100f0*/  IMAD.X R25, RZ, RZ, R29, P0 ;  /* 0x000000ffff197224 */ /* 0x000fe200000e061d */
[----:B------:R-:W-:Y:S01]  /*10100*/  UIMAD UR9, UR14, UR12, URZ ;  /* 0x0000000c0e0972a4 */ /* 0x000fe2000f8e023f */
[----:B------:R-:W0:Y:S01]  /*10110*/  @P1 LDC R29, c[0x0][0xbf0] ;  /* 0x0002fc00ff1d1b82 */ /* 0x000e220000000800 */
[----:B------:R-:W-:-:S04]  /*10120*/  SHF.R.U64 R2, R2, 0x3, RZ ;  /* 0x0000000302027819 */ /* 0x000fc800000012ff */
[----:B------:R-:W-:-:S03]  /*10130*/  LOP3.LUT R24, R2, R3, RZ, 0x3c, !PT ;  /* 0x0000000302187212 */ /* 0x000fc600078e3cff */
[----:B------:R-:W1:Y:S01]  /*10140*/  @P1 LDC R3, c[0x0][0xbec] ;  /* 0x0002fb00ff031b82 */ /* 0x000e620000000800 */
[----:B------:R-:W-:Y:S02]  /*10150*/  UIMAD.WIDE.U32 UR10, UR4, UR12, URZ ;  /* 0x0000000c040a72a5 */ /* 0x000fe4000f8e003f */
[----:B------:R-:W-:Y:S01]  /*10160*/  UIMAD UR9, UR4, UR13, UR9 ;  /* 0x0000000d040972a4 */ /* 0x000fe2000f8e0209 */
[----:B------:R-:W-:Y:S01]  /*10170*/  IMAD R2, R18, 0x30, R35 ;  /* 0x0000003012027824 */ /* 0x000fe200078e0223 */
[----:B------:R-:W5:Y:S01]  /*10180*/  LD.E.128 R24, desc[UR54][R24.64] ;  /* 0x0000003618187980 */ /* 0x000f62000c101d00 */
[----:B------:R-:W-:Y:S01]  /*10190*/  ULDC.64 UR12, c[0x0][0xae8] ;  /* 0x0002ba00000c7ab9 */ /* 0x000fe20000000a00 */
[----:B------:R-:W-:Y:S01]  /*101a0*/  UIADD3 UR11, UR11, UR9, URZ ;  /* 0x000000090b0b7290 */ /* 0x000fe2000fffe03f */
[----:B------:R-:W-:Y:S01]  /*101b0*/  VIADD R28, R2, UR39 ;  /* 0x00000027021c7c36 */ /* 0x000fe20008000000 */
[----:B------:R-:W-:Y:S01]  /*101c0*/  USHF.R.S32.HI UR4, URZ, 0x1f, UR8 ;  /* 0x0000001f3f047899 */ /* 0x000fe20008011408 */
[----:B------:R-:W-:Y:S01]  /*101d0*/  @!PT LDS RZ, [RZ] ;  /* 0x00000000fffff984 */ /* 0x000fe20000000800 */
[----:B------:R-:W-:Y:S01]  /*101e0*/  @!PT LDS RZ, [RZ] ;  /* 0x00000000fffff984 */ /* 0x000fe20000000800 */
[----:B------:R-:W-:Y:S01]  /*101f0*/  @!PT LDS RZ, [RZ] ;  /* 0x00000000fffff984 */ /* 0x000fe20000000800 */
[----:B------:R-:W-:Y:S01]  /*10200*/  @!PT LDS RZ, [RZ] ;  /* 0x00000000fffff984 */ /* 0x000fe20000000800 */
[----:B------:R0:W-:Y:S06]  /*10210*/  MEMBAR.ALL.CTA ;  /* 0x0000000000007992 */ /* 0x0001ec0000008000 */
[----:B0-----:R-:W0:Y:S01]  /*10220*/  FENCE.VIEW.ASYNC.S ;  /* 0x00000000000073c6 */ /* 0x001e220000000000 */
[----:B------:R-:W-:Y:S01]  /*10230*/  UIMAD.WIDE.U32 UR10, UR37, UR12, UR10 ;  /* 0x0000000c250a72a5 */ /* 0x000fe2000f8e000a */
[----:B------:R-:W-:-:S02]  /*10240*/  IMAD.MOV.U32 R21, RZ, RZ, R28 ;  /* 0x000000ffff157224 */ /* 0x000fc400078e001c */
[----:B------:R-:W-:Y:S01]  /*10250*/  VIADD R0, R0, 0x16820 ;  /* 0x0001682000007836 */ /* 0x000fe20000000000 */
[----:B------:R-:W-:-:S03]  /*10260*/  UIMAD UR11, UR37, UR13, UR11 ;  /* 0x0000000d250b72a4 */ /* 0x000fc6000f8e020b */
[----:B------:R-:W-:Y:S01]  /*10270*/  ULDC.64 UR12, c[0x0][0xaf0] ;  /* 0x0002bc00000c7ab9 */ /* 0x000fe20000000a00 */
[----:B------:R-:W-:Y:S01]  /*10280*/  PRMT R0, RZ, 0x654, R0 ;  /* 0x00000654ff007816 */ /* 0x000fe20000000000 */
[----:B------:R-:W-:Y:S01]  /*10290*/  UIMAD UR4, UR4, UR12, URZ ;  /* 0x0000000c040472a4 */ /* 0x000fe2000f8e023f */
[----:B-1----:R-:W-:-:S03]  /*102a0*/  @P1 IMAD.HI.U32 R2, R28, R3, RZ ;  /* 0x000000031c021227 */ /* 0x002fc600078e00ff */
[----:B------:R-:W-:Y:S02]  /*102b0*/  UIMAD UR4, UR8, UR13, UR4 ;  /* 0x0000000d080472a4 */ /* 0x000fe4000f8e0204 */
[----:B------:R-:W-:Y:S01]  /*102c0*/  UIMAD.WIDE.U32 UR8, UR8, UR12, UR10 ;  /* 0x0000000c080872a5 */ /* 0x000fe2000f8e000a */
[----:B------:R-:W-:Y:S02]  /*102d0*/  @P1 SHF.R.U32.HI R21, RZ, R29, R2 ;  /* 0x0000001dff151219 */ /* 0x000fe40000011602 */
[----:B------:R-:W-:Y:S01]  /*102e0*/  ULDC.64 UR10, c[0x0][0xae0] ;  /* 0x0002b800000a7ab9 */ /* 0x000fe20000000a00 */
[----:B------:R-:W-:Y:S01]  /*102f0*/  UIADD3 UR4, UR9, UR4, URZ ;  /* 0x0000000409047290 */ /* 0x000fe2000fffe03f */
[--C-:B------:R-:W-:Y:S01]  /*10300*/  SHF.R.S32.HI R20, RZ, 0x1f, R21.reuse ;  /* 0x0000001fff147819 */ /* 0x100fe20000011415 */
[----:B------:R-:W-:Y:S01]  /*10310*/  IMAD.MOV R29, RZ, RZ, -R21 ;  /* 0x000000ffff1d7224 */ /* 0x000fe200078e0a15 */
[----:B0-----:R0:W-:Y:S01]  /*10320*/  SYNCS.ARRIVE.TRANS64.RED.A1T0 RZ, [R0+URZ], RZ ;  /* 0x000000ff00ff79a7 */ /* 0x0011e2000810043f */
[----:B------:R-:W-:-:S02]  /*10330*/  IMAD.U32 R3, RZ, RZ, UR9 ;  /* 0x00000009ff037e24 */ /* 0x000fc4000f8e00ff */
[----:B------:R-:W-:Y:S02]  /*10340*/  IMAD R20, R20, UR10, RZ ;  /* 0x0000000a14147c24 */ /* 0x000fe4000f8e02ff */
[----:B------:R-:W-:Y:S02]  /*10350*/  IMAD R29, R32, R29, R28 ;  /* 0x0000001d201d7224 */ /* 0x000fe400078e021c */
[----:B------:R-:W-:Y:S01]  /*10360*/  IMAD.U32 R2, RZ, RZ, UR8 ;  /* 0x00000008ff027e24 */ /* 0x000fe2000f8e00ff */
[----:B------:R-:W-:Y:S01]  /*10370*/  ULDC.64 UR8, c[0x0][0xad8] ;  /* 0x0002b60000087ab9 */ /* 0x000fe20000000a00 */
[----:B------:R-:W-:Y:S01]  /*10380*/  IMAD.U32 R3, RZ, RZ, UR4 ;  /* 0x00000004ff037e24 */ /* 0x000fe2000f8e00ff */
[----:B------:R-:W-:Y:S01]  /*10390*/  ULDC UR4, c[0x0][0xac8] ;  /* 0x0002b20000047ab9 */ /* 0x000fe20000000800 */
[C---:B------:R-:W-:Y:S01]  /*103a0*/  IMAD R31, R21.reuse, UR11, R20 ;  /* 0x0000000b151f7c24 */ /* 0x040fe2000f8e0214 */
[----:B------:R-:W-:Y:S01]  /*103b0*/  SHF.R.S32.HI R20, RZ, 0x1f, R29 ;  /* 0x0000001fff147819 */ /* 0x000fe2000001141d */
[----:B------:R-:W-:-:S04]  /*103c0*/  IMAD.WIDE.U32 R2, R21, UR10, R2 ;  /* 0x0000000a15027c25 */ /* 0x000fc8000f8e0002 */
[----:B------:R-:W-:Y:S02]  /*103d0*/  IMAD.IADD R3, R3, 0x1, R31 ;  /* 0x0000000103037824 */ /* 0x000fe400078e021f */
[----:B------:R-:W-:Y:S02]  /*103e0*/  IMAD R20, R20, UR8, RZ ;  /* 0x0000000814147c24 */ /* 0x000fe4000f8e02ff */
[----:B------:R-:W-:-:S04]  /*103f0*/  IMAD.WIDE.U32 R2, R29, UR8, R2 ;  /* 0x000000081d027c25 */ /* 0x000fc8000f8e0002 */
[----:B------:R-:W-:Y:S01]  /*10400*/  IMAD R21, R29, UR9, R20 ;  /* 0x000000091d157c24 */ /* 0x000fe2000f8e0214 */
[----:B------:R-:W-:Y:S01]  /*10410*/  ULDC.64 UR8, c[0x0][0xa80] ;  /* 0x0002a00000087ab9 */ /* 0x000fe20000000a00 */
[----:B------:R-:W-:Y:S01]  /*10420*/  VIADD R31, R35, UR39 ;  /* 0x00000027231f7c36 */ /* 0x000fe20008000000 */
[C---:B------:R-:W-:Y:S01]  /*10430*/  LEA R32, P0, R2.reuse, UR8, 0x1 ;  /* 0x0000000802207c11 */ /* 0x040fe2000f8008ff */
[----:B------:R-:W-:Y:S01]  /*10440*/  IMAD.IADD R3, R3, 0x1, R21 ;  /* 0x0000000103037824 */ /* 0x000fe200078e0215 */
[----:B------:R-:W-:Y:S01]  /*10450*/  SHF.R.S32.HI R35, RZ, 0x1f, R19 ;  /* 0x0000001fff237819 */ /* 0x000fe20000011413 */
[C---:B------:R-:W-:Y:S02]  /*10460*/  VIADD R21, R31.reuse, 0x60 ;  /* 0x000000601f157836 */ /* 0x040fe40000000000 */
[----:B------:R-:W1:Y:S01]  /*10470*/  SHFL.IDX PT, R20, R32, 0x1, 0x181f ;  /* 0x00381f0020147f89 */ /* 0x000e6200000e0000 */
[----:B------:R-:W-:Y:S01]  /*10480*/  LEA.HI.X R33, R2, UR9, R3, 0x1, P0 ;  /* 0x0000000902217c11 */ /* 0x000fe200080f0c03 */
[----:B------:R-:W-:Y:S01]  /*10490*/  VIADD R3, R31, 0x30 ;  /* 0x000000301f037836 */ /* 0x000fe20000000000 */
[----:B------:R-:W-:Y:S01]  /*104a0*/  ISETP.GE.AND P0, PT, R19, UR4, PT ;  /* 0x0000000413007c0c */ /* 0x000fe2000bf06270 */
[----:B------:R-:W0:Y:S03]  /*104b0*/  SHFL.IDX PT, R2, R32, RZ, 0x181f ;  /* 0x00181fff20027589 */ /* 0x000e2600000e0000 */
[-C--:B------:R-:W-:Y:S01]  /*104c0*/  ISETP.GE.OR P1, PT, R31, R30.reuse, P0 ;  /* 0x0000001e1f00720c */ /* 0x080fe20000726670 */
[----:B------:R-:W0:Y:S01]  /*104d0*/  SHFL.IDX PT, R28, R32, 0x2, 0x181f ;  /* 0x00581f00201c7f89 */ /* 0x000e2200000e0000 */
[-C--:B------:R-:W-:Y:S01]  /*104e0*/  ISETP.GE.OR P2, PT, R3, R30.reuse, P0 ;  /* 0x0000001e0300720c */ /* 0x080fe20000746670 */
[----:B------:R-:W-:Y:S01]  /*104f0*/  VIADD R31, R31, 0x90 ;  /* 0x000000901f1f7836 */ /* 0x000fe20000000000 */
[-C--:B------:R-:W-:Y:S01]  /*10500*/  ISETP.GE.OR P3, PT, R21, R30.reuse, P0 ;  /* 0x0000001e1500720c */ /* 0x080fe20000766670 */
[----:B------:R-:W0:Y:S03]  /*10510*/  SHFL.IDX PT, R34, R33, RZ, 0x181f ;  /* 0x00181fff21227589 */ /* 0x000e2600000e0000 */
[----:B------:R-:W-:Y:S01]  /*10520*/  ISETP.GE.OR P0, PT, R31, R30, P0 ;  /* 0x0000001e1f00720c */ /* 0x000fe20000706670 */
[----:B------:R-:W0:Y:S04]  /*10530*/  SHFL.IDX PT, R36, R33, 0x1, 0x181f ;  /* 0x00381f0021247f89 */ /* 0x000e2800000e0000 */
[----:B------:R-:W0:Y:S02]  /*10540*/  SHFL.IDX PT, R38, R33, 0x2, 0x181f ;  /* 0x00581f0021267f89 */ /* 0x000e2400000e0000 */
[----:B-1----:R-:W-:-:S02]  /*10550*/  @!P2 LEA R20, P5, R19, R20, 0x1 ;  /* 0x000000141314a211 */ /* 0x002fc400078a08ff */
[----:B------:R-:W1:Y:S01]  /*10560*/  SHFL.IDX PT, R32, R32, 0x3, 0x181f ;  /* 0x00781f0020207f89 */ /* 0x000e6200000e0000 */
[----:B0-----:R-:W-:-:S03]  /*10570*/  @!P1 LEA R2, P4, R19, R2, 0x1 ;  /* 0x0000000213029211 */ /* 0x001fc600078808ff */
[----:B------:R0:W0:Y:S01]  /*10580*/  SHFL.IDX PT, R0, R33, 0x3, 0x181f ;  /* 0x00781f0021007f89 */ /* 0x00002200000e0000 */
[C---:B------:R-:W-:Y:S02]  /*10590*/  @!P3 LEA R28, P6, R19.reuse, R28, 0x1 ;  /* 0x0000001c131cb211 */ /* 0x040fe400078c08ff */
[C-C-:B------:R-:W-:Y:S02]  /*105a0*/  @!P1 LEA.HI.X R3, R19.reuse, R34, R35.reuse, 0x1, P4 ;  /* 0x0000002213039211 */ /* 0x140fe400020f0c23 */
[C-C-:B------:R-:W-:Y:S02]  /*105b0*/  @!P2 LEA.HI.X R21, R19.reuse, R36, R35.reuse, 0x1, P5 ;  /* 0x000000241315a211 */ /* 0x140fe400028f0c23 */
[----:B------:R-:W-:Y:S01]  /*105c0*/  @!P3 LEA.HI.X R29, R19, R38, R35, 0x1, P6 ;  /* 0x00000026131db211 */ /* 0x000fe200030f0c23 */
[----:B--2---:R2:W-:Y:S04]  /*105d0*/  @!P1 ST.E.128 desc[UR54][R2.64], R4 ;  /* 0x0000000402009985 */ /* 0x0045e8000c101d36 */
[----:B---3--:R2:W-:Y:S04]  /*105e0*/  @!P2 ST.E.128 desc[UR54][R20.64], R8 ;  /* 0x000000081400a985 */ /* 0x0085e8000c101d36 */
[----:B----4-:R2:W-:Y:S01]  /*105f0*/  @!P3 ST.E.128 desc[UR54][R28.64], R12 ;  /* 0x0000000c1c00b985 */ /* 0x0105e2000c101d36 */
[----:B01----:R-:W-:Y:S05]  /*10600*/  @P0 BRA `(.L_x_1318) ;  /* 0x0000001000c00947 */ /* 0x003fea0003800000 */
[----:B--2---:R-:W-:-:S04]  /*10610*/  LEA R2, P0, R19, R32, 0x1 ;  /* 0x0000002013027211 */ /* 0x004fc800078008ff */
[----:B------:R-:W-:-:S05]  /*10620*/  LEA.HI.X R3, R19, R0, R35, 0x1, P0 ;  /* 0x0000000013037211 */ /* 0x000fca00000f0c23 */
[----:B-----5:R3:W-:Y:S01]  /*10630*/  ST.E.128 desc[UR54][R2.64], R24 ;  /* 0x0000001802007985 */ /* 0x0207e2000c101d36 */
[----:B------:R-:W-:Y:S05]  /*10640*/  BRA `(.L_x_1318) ;  /* 0x0000001000b07947 */ /* 0x000fea0003800000 */
.L_x_1317:
[----:B------:R-:W-:Y:S01]  /*10650*/  ULDC.64 UR12, c[0x0][0xb08] ;  /* 0x0002c200000c7ab9 */ /* 0x000fe20000000a00 */
[----:B0-----:R-:W0:Y:S01]  /*10660*/  @P1 LDC R4, c[0x0][0xbec] ;  /* 0x0002fb00ff041b82 */ /* 0x001e220000000800 */
[----:B------:R-:W-:Y:S01]  /*10670*/  UIMAD UR9, UR14, UR12, URZ ;  /* 0x0000000c0e0972a4 */ /* 0x000fe2000f8e023f */
[----:B------:R-:W-:Y:S01]  /*10680*/  IMAD.MOV.U32 R7, RZ, RZ, R13 ;  /* 0x000000ffff077224 */ /* 0x000fe200078e000d */
[----:B------:R-:W-:Y:S01]  /*10690*/  UIMAD.WIDE.U32 UR10, UR4, UR12, URZ ;  /* 0x0000000c040a72a5 */ /* 0x000fe2000f8e003f */
[----:B------:R-:W-:Y:S01]  /*106a0*/  BSSY B1, `(.L_x_1319) ;  /* 0x0000055000017945 */ /* 0x000fe20003800000 */
[----:B------:R-:W-:Y:S01]  /*106b0*/  UIMAD UR9, UR4, UR13, UR9 ;  /* 0x0000000d040972a4 */ /* 0x000fe2000f8e0209 */
[----:B------:R-:W-:Y:S01]  /*106c0*/  SHF.R.S32.HI R20, RZ, 0x1f, R22 ;  /* 0x0000001fff147819 */ /* 0x000fe20000011416 */
[----:B------:R-:W-:Y:S01]  /*106d0*/  USHF.R.S32.HI UR4, URZ, 0x1f, UR8 ;  /* 0x0000001f3f047899 */ /* 0x000fe20008011408 */
[----:B------:R-:W1:Y:S01]  /*106e0*/  @P1 LDC R5, c[0x0][0xbf0] ;  /* 0x0002fc00ff051b82 */ /* 0x000e620000000800 */
[----:B------:R-:W-:Y:S01]  /*106f0*/  UIADD3 UR11, UR11, UR9, URZ ;  /* 0x000000090b0b7290 */ /* 0x000fe2000fffe03f */
[----:B------:R-:W-:Y:S01]  /*10700*/  SHF.R.S32.HI R24, RZ, 0x1f, R152 ;  /* 0x0000001fff187819 */ /* 0x000fe20000011498 */
[----:B------:R-:W-:Y:S01]  /*10710*/  ULDC.64 UR12, c[0x0][0xb38] ;  /* 0x0002ce00000c7ab9 */ /* 0x000fe20000000a00 */
[----:B------:R-:W-:Y:S01]  /*10720*/  SHF.R.S32.HI R25, RZ, 0x1f, R153 ;  /* 0x0000001fff197819 */ /* 0x000fe20000011499 */
[----:B------:R-:W-:Y:S01]  /*10730*/  UIMAD.WIDE.U32 UR10, UR37, UR12, UR10 ;  /* 0x0000000c250a72a5 */ /* 0x000fe2000f8e000a */
[----:B------:R-:W-:-:S02]  /*10740*/  SHF.R.S32.HI R26, RZ, 0x1f, R154 ;  /* 0x0000001fff1a7819 */ /* 0x000fc4000001149a */
[----:B------:R-:W-:Y:S01]  /*10750*/  SHF.R.S32.HI R27, RZ, 0x1f, R155 ;  /* 0x0000001fff1b7819 */ /* 0x000fe2000001149b */
[----:B------:R-:W-:Y:S01]  /*10760*/  UIMAD UR11, UR37, UR13, UR11 ;  /* 0x0000000d250b72a4 */ /* 0x000fe2000f8e020b */
[----:B------:R-:W-:Y:S02]  /*10770*/  SHF.R.S32.HI R28, RZ, 0x1f, R156 ;  /* 0x0000001fff1c7819 */ /* 0x000fe4000001149c */
[----:B------:R-:W-:Y:S01]  /*10780*/  ULDC.64 UR12, c[0x0][0xb40] ;  /* 0x0002d000000c7ab9 */ /* 0x000fe20000000a00 */
[----:B------:R-:W-:Y:S01]  /*10790*/  SHF.R.S32.HI R29, RZ, 0x1f, R157 ;  /* 0x0000001fff1d7819 */ /* 0x000fe2000001149d */
[----:B------:R-:W-:Y:S01]  /*107a0*/  UIMAD UR4, UR4, UR12, URZ ;  /* 0x0000000c040472a4 */ /* 0x000fe2000f8e023f */
[----:B------:R-:W-:Y:S01]  /*107b0*/  SHF.R.S32.HI R30, RZ, 0x1f, R16 ;  /* 0x0000001fff1e7819 */ /* 0x000fe20000011410 */
[----:B0-----:R-:W-:Y:S02]  /*107c0*/  @P1 IMAD.HI.U32 R4, R13, R4, RZ ;  /* 0x000000040d041227 */ /* 0x001fe400078e00ff */
[----:B------:R-:W-:-:S02]  /*107d0*/  UIMAD UR4, UR8, UR13, UR4 ;  /* 0x0000000d080472a4 */ /* 0x000fc4000f8e0204 */
[----:B------:R-:W-:-:S03]  /*107e0*/  UIMAD.WIDE.U32 UR8, UR8, UR12, UR10 ;  /* 0x0000000c080872a5 */ /* 0x000fc6000f8e000a */
[----:B------:R-:W-:Y:S01]  /*107f0*/  ULDC.64 UR10, c[0x0][0xb48] ;  /* 0x0002d200000a7ab9 */ /* 0x000fe20000000a00 */
[----:B------:R-:W-:Y:S01]  /*10800*/  UIADD3 UR9, UR9, UR4, URZ ;  /* 0x0000000409097290 */ /* 0x000fe2000fffe03f */
[----:B-1----:R-:W-:-:S03]  /*10810*/  @P1 SHF.R.U32.HI R7, RZ, R5, R4 ;  /* 0x00000005ff071219 */ /* 0x002fc60000011604 */
[----:B------:R-:W-:Y:S01]  /*10820*/  UIMAD.WIDE.U32 UR8, UR41, UR10, UR8 ;  /* 0x0000000a290872a5 */ /* 0x000fe2000f8e0008 */
[--C-:B------:R-:W-:Y:S01]  /*10830*/  SHF.R.S32.HI R4, RZ, 0x1f, R7.reuse ;  /* 0x0000001fff047819 */ /* 0x100fe20000011407 */
[----:B------:R-:W-:Y:S02]  /*10840*/  IMAD.MOV R9, RZ, RZ, -R7 ;  /* 0x000000ffff097224 */ /* 0x000fe400078e0a07 */
[----:B------:R-:W-:Y:S02]  /*10850*/  UIMAD UR41, UR41, UR11, UR9 ;  /* 0x0000000b292972a4 */ /* 0x000fe4000f8e0209 */
[----:B------:R-:W-:Y:S01]  /*10860*/  IMAD R9, R32, R9, R13 ;  /* 0x0000000920097224 */ /* 0x000fe200078e020d */
[----:B------:R-:W-:Y:S01]  /*10870*/  ULDC.64 UR10, c[0x0][0xb30] ;  /* 0x0002cc00000a7ab9 */ /* 0x000fe20000000a00 */
[----:B------:R-:W-:Y:S02]  /*10880*/  IMAD.U32 R5, RZ, RZ, UR9 ;  /* 0x00000009ff057e24 */ /* 0x000fe4000f8e00ff */
[----:B------:R-:W-:-:S02]  /*10890*/  IMAD R6, R4, UR10, RZ ;  /* 0x0000000a04067c24 */ /* 0x000fc4000f8e02ff */
[----:B------:R-:W-:Y:S01]  /*108a0*/  IMAD.U32 R4, RZ, RZ, UR8 ;  /* 0x00000008ff047e24 */ /* 0x000fe2000f8e00ff */
[----:B------:R-:W-:Y:S01]  /*108b0*/  ULDC.64 UR8, c[0x0][0xb28] ;  /* 0x0002ca0000087ab9 */ /* 0x000fe20000000a00 */
[----:B------:R-:W-:Y:S02]  /*108c0*/  IMAD.U32 R5, RZ, RZ, UR41 ;  /* 0x00000029ff057e24 */ /* 0x000fe4000f8e00ff */
        /* <DEDUP_REMOVED lines=8> */
[----:B------:R-:W-:Y:S01]  /*10950*/  VIADD R6, R0, 0x16820 ;  /* 0x0001682000067836 */ /* 0x000fe20000000000 */
[----:B------:R-:W-:Y:S01]  /*10960*/  LEA R0, P1, R4, UR8, 0x2 ;  /* 0x0000000804007c11 */ /* 0x000fe2000f8210ff */
[----:B------:R-:W-:-:S03]  /*10970*/  IMAD.IADD R5, R5, 0x1, R7 ;  /* 0x0000000105057824 */ /* 0x000fc600078e0207 */
[----:B------:R-:W-:Y:S01]  /*10980*/  PRMT R6, RZ, 0x654, R6 ;  /* 0x00000654ff067816 */ /* 0x000fe20000000006 */
[----:B------:R0:W1:Y:S01]  /*10990*/  SHFL.IDX PT, R21, R0, RZ, 0x1c1f ;  /* 0x001c1fff00157589 */ /* 0x00006200000e0000 */
[----:B------:R-:W-:Y:S02]  /*109a0*/  LEA.HI.X R14, R4, UR9, R5, 0x2, P1 ;  /* 0x00000009040e7c11 */ /* 0x000fe400088f1405 */
[----:B------:R0:W-:Y:S03]  /*109b0*/  SYNCS.ARRIVE.TRANS64.RED.A1T0 RZ, [R6+URZ], RZ ;  /* 0x000000ff06ff79a7 */ /* 0x0001e6000810043f */
[----:B------:R0:W2:Y:S01]  /*109c0*/  SHFL.IDX PT, R15, R14, RZ, 0x1c1f ;  /* 0x001c1fff0e0f7589 */ /* 0x0000a200000e0000 */
[----:B------:R-:W-:Y:S05]  /*109d0*/  @P2 BRA `(.L_x_1320) ;  /* 0x0000000000842947 */ /* 0x000fea0003800000 */
[----:B------:R-:W-:Y:S02]  /*109e0*/  ULDC UR4, c[0x0][0xac8] ;  /* 0x0002b20000047ab9 */ /* 0x000fe40000000800 */
[----:B------:R-:W-:Y:S02]  /*109f0*/  ISETP.GE.AND P2, PT, R16, UR4, PT ;  /* 0x0000000410007c0c */ /* 0x000fe4000bf46270 */
[----:B------:R-:W-:Y:S02]  /*10a00*/  ISETP.GE.AND P3, PT, R157, UR4, PT ;  /* 0x000000049d007c0c */ /* 0x000fe4000bf66270 */
[----:B------:R-:W-:Y:S02]  /*10a10*/  ISETP.GE.AND P6, PT, R156, UR4, PT ;  /* 0x000000049c007c0c */ /* 0x000fe4000bfc6270 */
[----:B------:R-:W-:-:S07]  /*10a20*/  ISETP.GE.AND P1, PT, R155, UR4, PT ;  /* 0x000000049b007c0c */ /* 0x000fce000bf26270 */
[CC--:B-1----:R-:W-:Y:S02]  /*10a30*/  @!P2 LEA R4, P4, R16.reuse, R21.reuse, 0x2 ;  /* 0x000000151004a211 */ /* 0x0c2fe400078810ff */
[C---:B0-----:R-:W-:Y:S02]  /*10a40*/  @!P3 LEA R6, P5, R157.reuse, R21, 0x2 ;  /* 0x000000159d06b211 */ /* 0x041fe400078a10ff */
[-C--:B--2---:R-:W-:Y:S02]  /*10a50*/  @!P2 LEA.HI.X R5, R16, R15.reuse, R30, 0x2, P4 ;  /* 0x0000000f1005a211 */ /* 0x084fe400020f141e */
[----:B------:R-:W-:Y:S02]  /*10a60*/  @!P3 LEA.HI.X R7, R157, R15, R29, 0x2, P5 ;  /* 0x0000000f9d07b211 */ /* 0x000fe400028f141d */
[----:B------:R-:W-:Y:S01]  /*10a70*/  @!P6 LEA R8, P4, R156, R21, 0x2 ;  /* 0x000000159c08e211 */ /* 0x000fe200078810ff */
[----:B------:R0:W-:Y:S01]  /*10a80*/  @!P2 ST.E.64 desc[UR54][R4.64], R2 ;  /* 0x000000020400a985 */ /* 0x0001e2000c101b36 */
[----:B------:R-:W-:-:S02]  /*10a90*/  ISETP.GE.AND P2, PT, R154, UR4, PT ;  /* 0x000000049a007c0c */ /* 0x000fc4000bf46270 */
[----:B------:R-:W-:Y:S01]  /*10aa0*/  @!P6 LEA.HI.X R9, R156, R15, R28, 0x2, P4 ;  /* 0x0000000f9c09e211 */ /* 0x000fe200020f141c */
[----:B------:R1:W-:Y:S01]  /*10ab0*/  @!P3 ST.E.64 desc[UR54][R6.64], R92 ;  /* 0x0000005c0600b985 */ /* 0x0003e2000c101b36 */
[----:B------:R-:W-:Y:S02]  /*10ac0*/  ISETP.GE.AND P3, PT, R153, UR4, PT ;  /* 0x0000000499007c0c */ /* 0x000fe4000bf66270 */
[C---:B------:R-:W-:Y:S01]  /*10ad0*/  @!P1 LEA R10, P5, R155.reuse, R21, 0x2 ;  /* 0x000000159b0a9211 */ /* 0x040fe200078a10ff */
[----:B------:R3:W-:Y:S01]  /*10ae0*/  @!P6 ST.E.64 desc[UR54][R8.64], R96 ;  /* 0x000000600800e985 */ /* 0x0007e2000c101b36 */
[----:B------:R-:W-:Y:S02]  /*10af0*/  ISETP.GE.AND P4, PT, R152, UR4, PT ;  /* 0x0000000498007c0c */ /* 0x000fe4000bf86270 */
[----:B------:R-:W-:Y:S02]  /*10b00*/  ISETP.GE.AND P6, PT, R22, UR4, PT ;  /* 0x0000000416007c0c */ /* 0x000fe4000bfc6270 */
[----:B------:R-:W-:-:S02]  /*10b10*/  @!P1 LEA.HI.X R11, R155, R15, R27, 0x2, P5 ;  /* 0x0000000f9b0b9211 */ /* 0x000fc400028f141b */
[----:B------:R-:W-:-:S03]  /*10b20*/  @!P2 LEA R12, P5, R154, R21, 0x2 ;  /* 0x000000159a0ca211 */ /* 0x000fc600078a10ff */
[----:B------:R3:W-:Y:S01]  /*10b30*/  @!P1 ST.E.64 desc[UR54][R10.64], R100 ;  /* 0x000000640a009985 */ /* 0x0007e2000c101b36 */
[C---:B0-----:R-:W-:Y:S02]  /*10b40*/  @!P3 LEA R2, P1, R153.reuse, R21, 0x2 ;  /* 0x000000159902b211 */ /* 0x041fe400078210ff */
[----:B------:R-:W-:Y:S02]  /*10b50*/  @!P2 LEA.HI.X R13, R154, R15, R26, 0x2, P5 ;  /* 0x0000000f9a0da211 */ /* 0x000fe400028f141a */
[----:B------:R-:W-:Y:S02]  /*10b60*/  @!P4 LEA R4, P5, R152, R21, 0x2 ;  /* 0x000000159804c211 */ /* 0x000fe400078a10ff */
[----:B------:R-:W-:Y:S01]  /*10b70*/  @!P3 LEA.HI.X R3, R153, R15, R25, 0x2, P1 ;  /* 0x0000000f9903b211 */ /* 0x000fe200008f1419 */
[----:B------:R3:W-:Y:S01]  /*10b80*/  @!P2 ST.E.64 desc[UR54][R12.64], R104 ;  /* 0x000000680c00a985 */ /* 0x0007e2000c101b36 */
[----:B-1----:R-:W-:Y:S02]  /*10b90*/  @!P6 LEA R6, P1, R22, R21, 0x2 ;  /* 0x000000151606e211 */ /* 0x002fe400078210ff */
[-C--:B------:R-:W-:Y:S01]  /*10ba0*/  @!P4 LEA.HI.X R5, R152, R15.reuse, R24, 0x2, P5 ;  /* 0x0000000f9805c211 */ /* 0x080fe200028f1418 */
[----:B------:R3:W-:Y:S01]  /*10bb0*/  @!P3 ST.E.64 desc[UR54][R2.64], R108 ;  /* 0x0000006c0200b985 */ /* 0x0007e2000c101b36 */
[----:B------:R-:W-:-:S03]  /*10bc0*/  @!P6 LEA.HI.X R7, R22, R15, R20, 0x2, P1 ;  /* 0x0000000f1607e211 */ /* 0x000fc600008f1414 */
[----:B------:R3:W-:Y:S04]  /*10bd0*/  @!P4 ST.E.64 desc[UR54][R4.64], R112 ;  /* 0x000000700400c985 */ /* 0x0007e8000c101b36 */
[----:B------:R3:W-:Y:S02]  /*10be0*/  @!P6 ST.E.64 desc[UR54][R6.64], R116 ;  /* 0x000000740600e985 */ /* 0x0007e4000c101b36 */
.L_x_1320:
[----:B------:R-:W-:Y:S05]  /*10bf0*/  BSYNC B1 ;  /* 0x0000000000017941 */ /* 0x000fea0003800000 */
.L_x_1319:
[----:B--2---:R4:W2:Y:S04]  /*10c00*/  SHFL.IDX PT, R15, R14, 0x1, 0x1c1f ;  /* 0x003c1f000e0f7f89 */ /* 0x0048a800000e0000 */
[----:B-1----:R4:W1:Y:S01]  /*10c10*/  SHFL.IDX PT, R21, R0, 0x1, 0x1c1f ;  /* 0x003c1f0000157f89 */ /* 0x00286200000e0000 */
[----:B------:R-:W-:Y:S05]  /*10c20*/  @P0 BRA `(.L_x_1318) ;  /* 0x0000000c00380947 */ /* 0x000fea0003800000 */
[----:B------:R-:W-:Y:S02]  /*10c30*/  ULDC UR4, c[0x0][0xac8] ;  /* 0x0002b20000047ab9 */ /* 0x000fe40000000800 */
[----:B------:R-:W-:Y:S02]  /*10c40*/  ISETP.GE.AND P1, PT, R16, UR4, PT ;  /* 0x0000000410007c0c */ /* 0x000fe4000bf26270 */
[----:B------:R-:W-:Y:S02]  /*10c50*/  ISETP.GE.AND P5, PT, R157, UR4, PT ;  /* 0x000000049d007c0c */ /* 0x000fe4000bfa6270 */
[----:B------:R-:W-:Y:S02]  /*10c60*/  ISETP.GE.AND P3, PT, R156, UR4, PT ;  /* 0x000000049c007c0c */ /* 0x000fe4000bf66270 */
[----:B------:R-:W-:-:S07]  /*10c70*/  ISETP.GE.AND P2, PT, R155, UR4, PT ;  /* 0x000000049b007c0c */ /* 0x000fce000bf46270 */
[CC--:B-1-3--:R-:W-:Y:S02]  /*10c80*/  @!P1 LEA R2, P0, R16.reuse, R21.reuse, 0x2 ;  /* 0x0000001510029211 */ /* 0x0cafe400078010ff */
[----:B------:R-:W-:Y:S02]  /*10c90*/  @!P5 LEA R4, P4, R157, R21, 0x2 ;  /* 0x000000159d04d211 */ /* 0x000fe400078810ff */
[-C--:B--2---:R-:W-:Y:S02]  /*10ca0*/  @!P1 LEA.HI.X R3, R16, R15.reuse, R30, 0x2, P0 ;  /* 0x0000000f10039211 */ /* 0x084fe400000f141e */
[----:B------:R-:W-:Y:S02]  /*10cb0*/  ISETP.GE.AND P0, PT, R153, UR4, PT ;  /* 0x0000000499007c0c */ /* 0x000fe4000bf06270 */
[----:B------:R-:W-:Y:S01]  /*10cc0*/  @!P5 LEA.HI.X R5, R157, R15, R29, 0x2, P4 ;  /* 0x0000000f9d05d211 */ /* 0x000fe200020f141d */
[----:B------:R1:W-:Y:S01]  /*10cd0*/  @!P1 ST.E.64 desc[UR54][R2.64], R90 ;  /* 0x0000005a02009985 */ /* 0x0003e2000c101b36 */
[----:B------:R-:W-:-:S02]  /*10ce0*/  ISETP.GE.AND P1, PT, R154, UR4, PT ;  /* 0x000000049a007c0c */ /* 0x000fc4000bf26270 */
[----:B------:R-:W-:Y:S01]  /*10cf0*/  ISETP.GE.AND P4, PT, R152, UR4, PT ;  /* 0x0000000498007c0c */ /* 0x000fe2000bf86270 */
[----:B------:R2:W-:Y:S01]  /*10d00*/  @!P5 ST.E.64 desc[UR54][R4.64], R94 ;  /* 0x0000005e0400d985 */ /* 0x0005e2000c101b36 */
[CC--:B0-----:R-:W-:Y:S02]  /*10d10*/  @!P3 LEA R6, P6, R156.reuse, R21.reuse, 0x2 ;  /* 0x000000159c06b211 */ /* 0x0c1fe400078c10ff */
[C---:B------:R-:W-:Y:S02]  /*10d20*/  @!P2 LEA R8, P5, R155.reuse, R21, 0x2 ;  /* 0x000000159b08a211 */ /* 0x040fe400078a10ff */
[-C--:B------:R-:W-:Y:S02]  /*10d30*/  @!P3 LEA.HI.X R7, R156, R15.reuse, R28, 0x2, P6 ;  /* 0x0000000f9c07b211 */ /* 0x080fe400030f141c */
[----:B------:R-:W-:-:S03]  /*10d40*/  @!P2 LEA.HI.X R9, R155, R15, R27, 0x2, P5 ;  /* 0x0000000f9b09a211 */ /* 0x000fc600028f141b */
[----:B------:R2:W-:Y:S01]  /*10d50*/  @!P3 ST.E.64 desc[UR54][R6.64], R98 ;  /* 0x000000620600b985 */ /* 0x0005e2000c101b36 */
[-C--:B-1----:R-:W-:Y:S02]  /*10d60*/  @!P1 LEA R2, P6, R154, R21.reuse, 0x2 ;  /* 0x000000159a029211 */ /* 0x082fe400078c10ff */
[CC--:B------:R-:W-:Y:S01]  /*10d70*/  @!P0 LEA R10, P3, R153.reuse, R21.reuse, 0x2 ;  /* 0x00000015990a8211 */ /* 0x0c0fe200078610ff */
[----:B------:R2:W-:Y:S01]  /*10d80*/  @!P2 ST.E.64 desc[UR54][R8.64], R102 ;  /* 0x000000660800a985 */ /* 0x0005e2000c101b36 */
[----:B------:R-:W-:Y:S02]  /*10d90*/  @!P4 LEA R12, P5, R152, R21, 0x2 ;  /* 0x00000015980cc211 */ /* 0x000fe400078a10ff */
[-C--:B------:R-:W-:Y:S02]  /*10da0*/  @!P1 LEA.HI.X R3, R154, R15.reuse, R26, 0x2, P6 ;  /* 0x0000000f9a039211 */ /* 0x080fe400030f141a */
[-C--:B------:R-:W-:Y:S02]  /*10db0*/  @!P0 LEA.HI.X R11, R153, R15.reuse, R25, 0x2, P3 ;  /* 0x0000000f990b8211 */ /* 0x080fe400018f1419 */
[----:B------:R-:W-:Y:S01]  /*10dc0*/  @!P4 LEA.HI.X R13, R152, R15, R24, 0x2, P5 ;  /* 0x0000000f980dc211 */ /* 0x000fe200028f1418 */
[----:B------:R2:W-:Y:S04]  /*10dd0*/  @!P1 ST.E.64 desc[UR54][R2.64], R106 ;  /* 0x0000006a02009985 */ /* 0x0005e8000c101b36 */
[----:B------:R2:W-:Y:S01]  /*10de0*/  @!P0 ST.E.64 desc[UR54][R10.64], R110 ;  /* 0x0000006e0a008985 */ /* 0x0005e2000c101b36 */
[----:B------:R-:W-:-:S03]  /*10df0*/  ISETP.GE.AND P0, PT, R22, UR4, PT ;  /* 0x0000000416007c0c */ /* 0x000fc6000bf06270 */
[----:B------:R2:W-:Y:S10]  /*10e00*/  @!P4 ST.E.64 desc[UR54][R12.64], R114 ;  /* 0x000000720c00c985 */ /* 0x0005f4000c101b36 */
[----:B------:R-:W-:Y:S05]  /*10e10*/  @P0 BRA `(.L_x_1318) ;  /* 0x0000000800bc0947 */ /* 0x000fea0003800000 */
[----:B--2---:R-:W-:-:S04]  /*10e20*/  LEA R2, P0, R22, R21, 0x2 ;  /* 0x0000001516027211 */ /* 0x004fc800078010ff */
[----:B------:R-:W-:-:S05]  /*10e30*/  LEA.HI.X R3, R22, R15, R20, 0x2, P0 ;  /* 0x0000000f16037211 */ /* 0x000fca00000f1414 */
[----:B------:R0:W-:Y:S01]  /*10e40*/  ST.E.64 desc[UR54][R2.64], R118 ;  /* 0x0000007602007985 */ /* 0x0001e2000c101b36 */
[----:B------:R-:W-:Y:S05]  /*10e50*/  BRA `(.L_x_1318) ;  /* 0x0000000800ac7947 */ /* 0x000fea0003800000 */
.L_x_1315:
[----:B------:R-:W-:Y:S02]  /*10e60*/  ULDC.64 UR8, c[0x0][0xc00] ;  /* 0x0003000000087ab9 */ /* 0x000fe40000000a00 */
[----:B------:R-:W-:-:S04]  /*10e70*/  UISETP.NE.U32.AND UP0, UPT, UR8, URZ, UPT ;  /* 0x0000003f0800728c */ /* 0x000fc8000bf05070 */
[----:B------:R-:W-:-:S03]  /*10e80*/  UISETP.NE.AND.EX UP0, UPT, UR9, URZ, UPT, UP0 ;  /* 0x0000003f0900728c */ /* 0x000fc6000bf05300 */
[----:B------:R-:W-:Y:S02]  /*10e90*/  ULDC.64 UR8, c[0x0][0xc00] ;  /* 0x0003000000087ab9 */ /* 0x000fe40000000a00 */
[----:B------:R-:W-:Y:S01]  /*10ea0*/  UIMAD.WIDE UR8, UR38, 0x4, UR8 ;  /* 0x00000004260878a5 */ /* 0x000fe2000f8e0208 */
[----:B------:R-:W-:-:S05]  /*10eb0*/  PLOP3.LUT P1, PT, PT, PT, UP0, 0x80, 0x0 ;  /* 0x000000000000781c */ /* 0x000fca0003f2f008 */
[----:B------:R-:W-:Y:S02]  /*10ec0*/  IMAD.U32 R2, RZ, RZ, UR8 ;  /* 0x00000008ff027e24 */ /* 0x000fe4000f8e00ff */
[----:B------:R-:W-:Y:S01]  /*10ed0*/  IMAD.U32 R3, RZ, RZ, UR9 ;  /* 0x00000009ff037e24 */ /* 0x000fe2000f8e00ff */
[----:B------:R-:W-:Y:S02]  /*10ee0*/  ULDC.64 UR8, c[0x0][0xc08] ;  /* 0x0003020000087ab9 */ /* 0x000fe40000000a00 */
[----:B------:R-:W-:Y:S01]  /*10ef0*/  UISETP.NE.U32.AND UP1, UPT, UR8, URZ, UPT ;  /* 0x0000003f0800728c */ /* 0x000fe2000bf25070 */
[----:B------:R-:W-:Y:S02]  /*10f00*/  ULDC UR4, c[0x0][0xa88] ;  /* 0x0002a20000047ab9 */ /* 0x000fe40000000800 */
[----:B------:R-:W2:Y:S01]  /*10f10*/  @P1 LDG.E R6, desc[UR54][R2.64] ;  /* 0x0000003602061981 */ /* 0x000ea2000c1e1900 */
[----:B------:R-:W-:Y:S01]  /*10f20*/  UISETP.NE.AND.EX UP1, UPT, UR9, URZ, UPT, UP1 ;  /* 0x0000003f0900728c */ /* 0x000fe2000bf25310 */
[----:B------:R-:W-:Y:S01]  /*10f30*/  IMAD.U32 R0, RZ, RZ, UR4 ;  /* 0x00000004ff007e24 */ /* 0x000fe2000f8e00ff */
[----:B------:R-:W0:Y:S04]  /*10f40*/  S2R R7, SR_TID.X ;  /* 0x0000000000077919 */ /* 0x000e280000002100 */
[----:B------:R-:W-:-:S05]  /*10f50*/  PLOP3.LUT P2, PT, PT, PT, UP1, 0x80, 0x0 ;  /* 0x000000000000781c */ /* 0x000fca0003f4f018 */
[----:B------:R-:W-:Y:S02]  /*10f60*/  @UP1 ULDC.64 UR8, c[0x0][0xc08] ;  /* 0x0003020000081ab9 */ /* 0x000fe40000000a00 */
[----:B------:R-:W-:-:S06]  /*10f70*/  @UP1 UIMAD.WIDE UR8, UR38, 0x4, UR8 ;  /* 0x00000004260818a5 */ /* 0x000fcc000f8e0208 */
[----:B------:R-:W-:Y:S02]  /*10f80*/  IMAD.U32 R4, RZ, RZ, UR8 ;  /* 0x00000008ff047e24 */ /* 0x000fe4000f8e00ff */
[----:B------:R-:W-:-:S05]  /*10f90*/  IMAD.U32 R5, RZ, RZ, UR9 ;  /* 0x00000009ff057e24 */ /* 0x000fca000f8e00ff */
[----:B------:R1:W5:Y:S01]  /*10fa0*/  @P2 LDG.E R0, desc[UR54][R4.64] ;  /* 0x0000003604002981 */ /* 0x000362000c1e1900 */
[----:B------:R-:W-:Y:S01]  /*10fb0*/  UISETP.NE.AND UP1, UPT, UR46, URZ, UPT ;  /* 0x0000003f2e00728c */ /* 0x000fe2000bf25270 */
[----:B------:R-:W-:Y:S01]  /*10fc0*/  UMOV UR4, URZ ;  /* 0x0000003f00047c82 */ /* 0x000fe20008000000 */
[----:B0-----:R-:W-:-:S09]  /*10fd0*/  VIADD R8, R7, 0xffffff80 ;  /* 0xffffff8007087836 */ /* 0x001fd20000000000 */
[----:B------:R-:W-:Y:S01]  /*10fe0*/  @!UP1 ULDC UR46, c[0x0][0xad4] ;  /* 0x0002b500002e9ab9 */ /* 0x000fe20000000800 */
[----:B------:R-:W-:Y:S02]  /*10ff0*/  ISETP.GT.AND P0, PT, R8, 0xbf, PT ;  /* 0x000000bf0800780c */ /* 0x000fe40003f04270 */
[----:B--2---:R-:W-:Y:S01]  /*11000*/  @P1 R2UR UR4, R6 ;  /* 0x00000000060412ca */ /* 0x004fe200000e0000 */
[----:B-1----:R-:W-:-:S14]  /*11010*/  @P2 BRA `(.L_x_1321) ;  /* 0x0000000000102947 */ /* 0x002fdc0003800000 */
[----:B------:R-:W-:Y:S05]  /*11020*/  @!P1 BRA `(.L_x_1321) ;  /* 0x00000000000c9947 */ /* 0x000fea0003800000 */
[----:B------:R-:W2:Y:S04]  /*11030*/  LDG.E R5, desc[UR54][R2.64] ;  /* 0x0000003602057981 */ /* 0x000ea8000c1e1900 */
[----:B-----5:R-:W2:Y:S02]  /*11040*/  LDG.E R0, desc[UR54][R2.64+0x4] ;  /* 0x0000043602007981 */ /* 0x020ea4000c1e1900 */
[----:B--2---:R-:W-:-:S07]  /*11050*/  IMAD.IADD R0, R0, 0x1, -R5 ;  /* 0x0000000100007824 */ /* 0x004fce00078e0a05 */
.L_x_1321:
[----:B------:R-:W-:Y:S01]  /*11060*/  USHF.R.S32.HI UR13, URZ, 0x1f, UR38 ;  /* 0x0000001f3f0d7899 */ /* 0x000fe20008011426 */
[----:B------:R-:W-:Y:S01]  /*11070*/  BSSY B1, `(.L_x_1322) ;  /* 0x0000039000017945 */ /* 0x000fe20003800000 */
[----:B------:R-:W-:Y:S02]  /*11080*/  USHF.R.S32.HI UR21, URZ, 0x1f, UR4 ;  /* 0x0000001f3f157899 */ /* 0x000fe40008011404 */
[----:B------:R-:W-:Y:S02]  /*11090*/  USEL UR12, UR38, URZ, !UP0 ;  /* 0x0000003f260c7287 */ /* 0x000fe4000c000000 */
[----:B------:R-:W-:Y:S01]  /*110a0*/  USEL UR13, UR13, URZ, !UP0 ;  /* 0x0000003f0d0d7287 */ /* 0x000fe2000c000000 */
[----:B------:R-:W-:Y:S11]  /*110b0*/  @P0 BRA `(.L_x_1323) ;  /* 0x0000000000d00947 */ /* 0x000ff60003800000 */
[----:B------:R-:W0:Y:S01]  /*110c0*/  LDC R9, c[0x0][0xbe8] ;  /* 0x0002fa00ff097b82 */ /* 0x000e220000000800 */
[----:B------:R-:W-:-:S05]  /*110d0*/  IMAD.U32 R4, RZ, RZ, UR39 ;  /* 0x00000027ff047e24 */ /* 0x000fca000f8e00ff */
[----:B------:R-:W-:Y:S01]  /*110e0*/  IADD3 R4, R4, -0x80, R7 ;  /* 0xffffff8004047810 */ /* 0x000fe20007ffe007 */
[----:B0----5:R-:W-:-:S05]  /*110f0*/  IMAD R2, R0, R9, RZ ;  /* 0x0000000900027224 */ /* 0x021fca00078e02ff */
[----:B------:R-:W-:-:S13]  /*11100*/  ISETP.GE.AND P0, PT, R4, R2, PT ;  /* 0x000000020400720c */ /* 0x000fda0003f06270 */
[----:B------:R-:W-:Y:S05]  /*11110*/  @P0 BRA `(.L_x_1323) ;  /* 0x0000000000b80947 */ /* 0x000fea0003800000 */
[----:B------:R-:W-:Y:S01]  /*11120*/  ISETP.NE.AND P0, PT, R9, 0x1, PT ;  /* 0x000000010900780c */ /* 0x000fe20003f05270 */
[----:B------:R-:W-:Y:S01]  /*11130*/  UISETP.GT.AND UP0, UPT, UR46, 0x1, UPT ;  /* 0x000000012e00788c */ /* 0x000fe2000bf04270 */
[----:B------:R-:W-:Y:S01]  /*11140*/  IMAD.MOV.U32 R5, RZ, RZ, R4 ;  /* 0x000000ffff057224 */ /* 0x000fe200078e0004 */
[----:B------:R-:W-:Y:S02]  /*11150*/  UMOV UR19, 0x9b8 ;  /* 0x000009b800137882 */ /* 0x000fe40000000000 */
[----:B------:R-:W-:Y:S02]  /*11160*/  USEL UR19, UR19, 0x978, UP0 ;  /* 0x0000097813137887 */ /* 0x000fe40008000000 */
[----:B------:R-:W-:-:S06]  /*11170*/  USEL UR18, UR41, URZ, UP0 ;  /* 0x0000003f29127287 */ /* 0x000fcc0008000000 */
[----:B------:R-:W0:Y:S04]  /*11180*/  @P0 LDC R3, c[0x0][0xbec] ;  /* 0x0002fb00ff030b82 */ /* 0x000e280000000800 */
[----:B------:R-:W-:Y:S01]  /*11190*/  ULDC.64 UR8, c[0x0][UR19+0x218] ;  /* 0x0000860013087abb */ /* 0x000fe20008000a00 */
[----:B------:R-:W-:Y:S01]  /*111a0*/  ULDC.64 UR14, c[0x0][UR19+0x220] ;  /* 0x00008800130e7abb */ /* 0x000fe20008000a00 */
[----:B------:R-:W-:Y:S01]  /*111b0*/  ULDC.64 UR16, c[0x0][UR19+0x228] ;  /* 0x00008a0013107abb */ /* 0x000fe20008000a00 */
[----:B------:R-:W-:Y:S01]  /*111c0*/  UIMAD.WIDE.U32 UR10, UR8, UR37, URZ ;  /* 0x00000025080a72a5 */ /* 0x000fe2000f8e003f */
[----:B------:R-:W1:Y:S01]  /*111d0*/  @P0 LDC R7, c[0x0][0xbf0] ;  /* 0x0002fc00ff070b82 */ /* 0x000e620000000800 */
[----:B------:R-:W-:Y:S02]  /*111e0*/  UIMAD UR20, UR9, UR37, URZ ;  /* 0x00000025091472a4 */ /* 0x000fe4000f8e023f */
[----:B------:R-:W-:-:S02]  /*111f0*/  UIMAD UR15, UR15, UR12, URZ ;  /* 0x0000000c0f0f72a4 */ /* 0x000fc4000f8e023f */
[----:B------:R-:W-:Y:S02]  /*11200*/  UIMAD.WIDE.U32 UR22, UR16, UR18, URZ ;  /* 0x00000012101672a5 */ /* 0x000fe4000f8e003f */
[----:B------:R-:W-:Y:S02]  /*11210*/  UIMAD.WIDE.U32 UR8, UR14, UR12, URZ ;  /* 0x0000000c0e0872a5 */ /* 0x000fe4000f8e003f */
[----:B------:R-:W-:Y:S02]  /*11220*/  UIMAD UR16, UR17, UR18, URZ ;  /* 0x00000012111072a4 */ /* 0x000fe4000f8e023f */
[----:B------:R-:W-:Y:S02]  /*11230*/  UIMAD UR15, UR14, UR13, UR15 ;  /* 0x0000000d0e0f72a4 */ /* 0x000fe4000f8e020f */
[----:B------:R-:W-:Y:S02]  /*11240*/  UIADD3 UR10, UP1, UP2, UR8, UR10, UR4 ;  /* 0x0000000a080a7290 */ /* 0x000fe4000fa3e004 */
[----:B------:R-:W-:Y:S01]  /*11250*/  UIADD3 UR16, UR23, UR16, URZ ;  /* 0x0000001017107290 */ /* 0x000fe2000fffe03f */
[----:B0-----:R-:W-:Y:S01]  /*11260*/  @P0 IMAD.HI.U32 R2, R4, R3, RZ ;  /* 0x0000000304020227 */ /* 0x001fe200078e00ff */
[----:B------:R-:W-:-:S02]  /*11270*/  UIADD3 UR20, UR11, UR20, URZ ;  /* 0x000000140b147290 */ /* 0x000fc4000fffe03f */
[----:B------:R-:W-:Y:S01]  /*11280*/  UIADD3 UR15, UR9, UR15, URZ ;  /* 0x0000000f090f7290 */ /* 0x000fe2000fffe03f */
[----:B------:R-:W-:Y:S02]  /*11290*/  IMAD.U32 R3, RZ, RZ, UR23 ;  /* 0x00000017ff037e24 */ /* 0x000fe4000f8e00ff */
[----:B------:R-:W-:Y:S01]  /*112a0*/  IMAD.U32 R6, RZ, RZ, UR16 ;  /* 0x00000010ff067e24 */ /* 0x000fe2000f8e00ff */
[----:B------:R-:W-:Y:S01]  /*112b0*/  ULDC.64 UR8, c[0x0][UR19+0x210] ;  /* 0x0000840013087abb */ /* 0x000fe20008000a00 */
[----:B-1----:R-:W-:Y:S01]  /*112c0*/  @P0 SHF.R.U32.HI R5, RZ, R7, R2 ;  /* 0x00000007ff050219 */ /* 0x002fe20000011602 */
[----:B------:R-:W-:-:S04]  /*112d0*/  IMAD.U32 R2, RZ, RZ, UR22 ;  /* 0x00000016ff027e24 */ /* 0x000fc8000f8e00ff */
[--C-:B------:R-:W-:Y:S01]  /*112e0*/  IMAD.MOV R7, RZ, RZ, -R5.reuse ;  /* 0x000000ffff077224 */ /* 0x100fe200078e0a05 */
[----:B------:R-:W-:Y:S01]  /*112f0*/  IADD3 R2, P0, P1, R5, UR10, R2 ;  /* 0x0000000a05027c10 */ /* 0x000fe2000f91e002 */
[----:B------:R-:W-:Y:S01]  /*11300*/  UIADD3.X UR10, UR15, UR20, UR21, UP1, UP2 ;  /* 0x000000140f0a7290 */ /* 0x000fe20008fe4415 */
[----:B------:R-:W-:Y:S01]  /*11310*/  SHF.R.S32.HI R5, RZ, 0x1f, R5 ;  /* 0x0000001fff057819 */ /* 0x000fe20000011405 */
[----:B------:R-:W-:-:S04]  /*11320*/  IMAD R7, R9, R7, R4 ;  /* 0x0000000709077224 */ /* 0x000fc800078e0204 */
[----:B------:R-:W-:Y:S01]  /*11330*/  IADD3.X R3, R5, UR10, R6, P0, P1 ;  /* 0x0000000a05037c10 */ /* 0x000fe200087e2406 */
[C---:B------:R-:W-:Y:S01]  /*11340*/  IMAD R9, R7.reuse, UR9, RZ ;  /* 0x0000000907097c24 */ /* 0x040fe2000f8e02ff */
[----:B------:R-:W-:Y:S01]  /*11350*/  SHF.R.S32.HI R4, RZ, 0x1f, R7 ;  /* 0x0000001fff047819 */ /* 0x000fe20000011407 */
[----:B------:R-:W-:Y:S01]  /*11360*/  ULDC.64 UR10, c[0x0][0xba8] ;  /* 0x0002ea00000a7ab9 */ /* 0x000fe20000000a00 */
[----:B------:R-:W-:Y:S01]  /*11370*/  @!UP0 ULDC UR10, c[0x0][0xb50] ;  /* 0x0002d400000a8ab9 */ /* 0x000fe20000000800 */
[----:B------:R-:W-:Y:S01]  /*11380*/  IMAD.WIDE.U32 R2, R7, UR8, R2 ;  /* 0x0000000807027c25 */ /* 0x000fe2000f8e0002 */
[----:B------:R-:W-:-:S03]  /*11390*/  @!UP0 ULDC UR11, c[0x0][0xb54] ;  /* 0x0002d500000b8ab9 */ /* 0x000fc60000000800 */
[----:B------:R-:W-:Y:S01]  /*113a0*/  IMAD R9, R4, UR8, R9 ;  /* 0x0000000804097c24 */ /* 0x000fe2000f8e0209 */
[----:B------:R-:W-:-:S03]  /*113b0*/  LEA R4, P0, R2, UR10, 0x2 ;  /* 0x0000000a02047c11 */ /* 0x000fc6000f8010ff */
[----:B------:R-:W-:-:S05]  /*113c0*/  IMAD.IADD R3, R3, 0x1, R9 ;  /* 0x0000000103037824 */ /* 0x000fca00078e0209 */
[----:B------:R-:W-:Y:S01]  /*113d0*/  LEA.HI.X R5, R2, UR11, R3, 0x2, P0 ;  /* 0x0000000b02057c11 */ /* 0x000fe200080f1403 */
[----:B------:R-:W-:-:S05]  /*113e0*/  IMAD.MOV.U32 R3, RZ, RZ, -0x800000 ;  /* 0xff800000ff037424 */ /* 0x000fca00078e00ff */
[----:B------:R0:W-:Y:S02]  /*113f0*/  STG.E desc[UR54][R4.64], R3 ;  /* 0x0000000304007986 */ /* 0x0001e4000c101936 */
.L_x_1323:
[----:B------:R-:W-:Y:S05]  /*11400*/  BSYNC B1 ;  /* 0x0000000000017941 */ /* 0x000fea0003800000 */
.L_x_1322:
[----:B------:R-:W-:-:S06]  /*11410*/  UISETP.GT.AND UP0, UPT, UR46, 0x1, UPT ;  /* 0x000000012e00788c */ /* 0x000fcc000bf04270 */
[----:B------:R-:W-:-:S13]  /*11420*/  PLOP3.LUT P0, PT, PT, PT, UP0, 0x80, 0x0 ;  /* 0x000000000000781c */ /* 0x000fda0003f0f008 */
[----:B------:R-:W-:Y:S05]  /*11430*/  @P0 BRA `(.L_x_1318) ;  /* 0x0000000400340947 */ /* 0x000fea0003800000 */
[----:B------:R-:W1:Y:S01]  /*11440*/  LDC R11, c[0x0][0xbe8] ;  /* 0x0002fa00ff0b7b82 */ /* 0x000e620000000800 */
[----:B------:R-:W-:Y:S01]  /*11450*/  SHF.R.S32.HI R6, RZ, 0x1f, R8 ;  /* 0x0000001fff067819 */ /* 0x000fe20000011408 */
[----:B------:R-:W-:Y:S01]  /*11460*/  ULDC.64 UR14, c[0x0][0xaa0] ;  /* 0x0002a800000e7ab9 */ /* 0x000fe20000000a00 */
[----:B------:R-:W-:Y:S01]  /*11470*/  SHF.R.S32.HI R13, RZ, 0x1f, R19 ;  /* 0x0000001fff0d7819 */ /* 0x000fe20000011413 */
[----:B------:R-:W-:Y:S01]  /*11480*/  UIMAD UR10, UR21, UR14, URZ ;  /* 0x0000000e150a72a4 */ /* 0x000fe2000f8e023f */
[----:B------:R-:W-:Y:S01]  /*11490*/  LEA.HI R6, R6, R8, RZ, 0x3 ;  /* 0x0000000806067211 */ /* 0x000fe200078f18ff */
[----:B------:R-:W-:Y:S02]  /*114a0*/  UIMAD.WIDE.U32 UR8, UR4, UR14, URZ ;  /* 0x0000000e040872a5 */ /* 0x000fe4000f8e003f */
[----:B------:R-:W-:Y:S01]  /*114b0*/  UIMAD UR10, UR4, UR15, UR10 ;  /* 0x0000000f040a72a4 */ /* 0x000fe2000f8e020a */
[----:B------:R-:W-:-:S03]  /*114c0*/  SHF.R.S32.HI R6, RZ, 0x3, R6 ;  /* 0x00000003ff067819 */ /* 0x000fc60000011406 */
[----:B------:R-:W-:Y:S02]  /*114d0*/  UIADD3 UR9, UR9, UR10, URZ ;  /* 0x0000000a09097290 */ /* 0x000fe4000fffe03f */
[----:B------:R-:W-:Y:S01]  /*114e0*/  IMAD R2, R18, 0x30, R6 ;  /* 0x0000003012027824 */ /* 0x000fe200078e0206 */
[----:B------:R-:W-:Y:S01]  /*114f0*/  ULDC.64 UR10, c[0x0][0xae8] ;  /* 0x0002ba00000a7ab9 */ /* 0x000fe20000000a00 */
[----:B------:R-:W-:Y:S01]  /*11500*/  VIADD R30, R6, UR39 ;  /* 0x00000027061e7c36 */ /* 0x000fe20008000000 */
[----:B------:R-:W-:Y:S01]  /*11510*/  UIMAD.WIDE.U32 UR8, UR37, UR10, UR8 ;  /* 0x0000000a250872a5 */ /* 0x000fe2000f8e0008 */
[----:B0-----:R-:W-:-:S03]  /*11520*/  VIADD R4, R2, UR39 ;  /* 0x0000002702047c36 */ /* 0x001fc60008000000 */
[----:B------:R-:W-:Y:S01]  /*11530*/  UIMAD UR9, UR37, UR11, UR9 ;  /* 0x0000000b250972a4 */ /* 0x000fe2000f8e0209 */
[----:B------:R-:W-:Y:S01]  /*11540*/  IMAD.MOV.U32 R5, RZ, RZ, R4 ;  /* 0x000000ffff057224 */ /* 0x000fe200078e0004 */
[----:B-1----:R-:W-:Y:S01]  /*11550*/  ISETP.NE.AND P0, PT, R11, 0x1, PT ;  /* 0x000000010b00780c */ /* 0x002fe20003f05270 */
[----:B------:R-:W-:Y:S02]  /*11560*/  ULDC.64 UR10, c[0x0][0xaf0] ;  /* 0x0002bc00000a7ab9 */ /* 0x000fe40000000a00 */
[----:B------:R-:W-:-:S04]  /*11570*/  UIMAD UR13, UR13, UR10, URZ ;  /* 0x0000000a0d0d72a4 */ /* 0x000fc8000f8e023f */
[----:B------:R-:W-:Y:S02]  /*11580*/  UIMAD UR4, UR12, UR11, UR13 ;  /* 0x0000000b0c0472a4 */ /* 0x000fe4000f8e020d */
[----:B------:R-:W-:-:S03]  /*11590*/  UIMAD.WIDE.U32 UR12, UR12, UR10, UR8 ;  /* 0x0000000a0c0c72a5 */ /* 0x000fc6000f8e0008 */
[----:B------:R-:W-:Y:S01]  /*115a0*/  ULDC.64 UR8, c[0x0][0xae0] ;  /* 0x0002b80000087ab9 */ /* 0x000fe20000000a00 */
[----:B------:R-:W0:Y:S01]  /*115b0*/  @P0 LDC R3, c[0x0][0xbec] ;  /* 0x0002fb00ff030b82 */ /* 0x000e220000000800 */
[----:B------:R-:W-:-:S07]  /*115c0*/  UIADD3 UR4, UR13, UR4, URZ ;  /* 0x000000040d047290 */ /* 0x000fce000fffe03f */
[----:B------:R-:W1:Y:S01]  /*115d0*/  @P0 LDC R7, c[0x0][0xbf0] ;  /* 0x0002fc00ff070b82 */ /* 0x000e620000000800 */
[----:B0-----:R-:W-:-:S04]  /*115e0*/  @P0 IMAD.HI.U32 R2, R4, R3, RZ ;  /* 0x0000000304020227 */ /* 0x001fc800078e00ff */
[----:B------:R-:W-:Y:S02]  /*115f0*/  IMAD.U32 R3, RZ, RZ, UR13 ;  /* 0x0000000dff037e24 */ /* 0x000fe4000f8e00ff */
[----:B------:R-:W-:Y:S01]  /*11600*/  IMAD.U32 R3, RZ, RZ, UR4 ;  /* 0x00000004ff037e24 */ /* 0x000fe2000f8e00ff */
[----:B------:R-:W-:Y:S01]  /*11610*/  ULDC UR4, c[0x0][0xac8] ;  /* 0x0002b20000047ab9 */ /* 0x000fe20000000800 */
[----:B-1----:R-:W-:-:S04]  /*11620*/  @P0 SHF.R.U32.HI R5, RZ, R7, R2 ;  /* 0x00000007ff050219 */ /* 0x002fc80000011602 */
[--C-:B------:R-:W-:Y:S01]  /*11630*/  SHF.R.S32.HI R2, RZ, 0x1f, R5.reuse ;  /* 0x0000001fff027819 */ /* 0x100fe20000011405 */
[----:B------:R-:W-:-:S04]  /*11640*/  IMAD.MOV R7, RZ, RZ, -R5 ;  /* 0x000000ffff077224 */ /* 0x000fc800078e0a05 */
[----:B------:R-:W-:Y:S02]  /*11650*/  IMAD R7, R11, R7, R4 ;  /* 0x000000070b077224 */ /* 0x000fe400078e0204 */
[----:B------:R-:W-:Y:S02]  /*11660*/  IMAD R4, R2, UR8, RZ ;  /* 0x0000000802047c24 */ /* 0x000fe4000f8e02ff */
[----:B------:R-:W-:Y:S02]  /*11670*/  IMAD.U32 R2, RZ, RZ, UR12 ;  /* 0x0000000cff027e24 */ /* 0x000fe4000f8e00ff */
[C---:B------:R-:W-:Y:S01]  /*11680*/  IMAD R9, R5.reuse, UR9, R4 ;  /* 0x0000000905097c24 */ /* 0x040fe2000f8e0204 */
[----:B------:R-:W-:Y:S01]  /*11690*/  SHF.R.S32.HI R4, RZ, 0x1f, R7 ;  /* 0x0000001fff047819 */ /* 0x000fe20000011407 */
[----:B------:R-:W-:Y:S01]  /*116a0*/  IMAD.WIDE.U32 R2, R5, UR8, R2 ;  /* 0x0000000805027c25 */ /* 0x000fe2000f8e0002 */
[----:B------:R-:W-:-:S03]  /*116b0*/  ULDC.64 UR8, c[0x0][0xad8] ;  /* 0x0002b60000087ab9 */ /* 0x000fc60000000a00 */
[----:B------:R-:W-:Y:S02]  /*116c0*/  IMAD R4, R4, UR8, RZ ;  /* 0x0000000804047c24 */ /* 0x000fe4000f8e02ff */
[----:B------:R-:W-:Y:S02]  /*116d0*/  IMAD.IADD R3, R3, 0x1, R9 ;  /* 0x0000000103037824 */ /* 0x000fe400078e0209 */
[C---:B------:R-:W-:Y:S02]  /*116e0*/  IMAD R5, R7.reuse, UR9, R4 ;  /* 0x0000000907057c24 */ /* 0x040fe4000f8e0204 */
[----:B------:R-:W-:Y:S01]  /*116f0*/  IMAD.WIDE.U32 R2, R7, UR8, R2 ;  /* 0x0000000807027c25 */ /* 0x000fe2000f8e0002 */
[----:B------:R-:W-:-:S03]  /*11700*/  ULDC.64 UR8, c[0x0][0xa80] ;  /* 0x0002a00000087ab9 */ /* 0x000fc60000000a00 */
[----:B------:R-:W-:Y:S01]  /*11710*/  IMAD.IADD R3, R3, 0x1, R5 ;  /* 0x0000000103037824 */ /* 0x000fe200078e0205 */
[----:B------:R-:W-:Y:S01]  /*11720*/  LEA R4, P0, R2, UR8, 0x1 ;  /* 0x0000000802047c11 */ /* 0x000fe2000f8008ff */
[----:B-----5:R-:W-:Y:S02]  /*11730*/  IMAD R11, R0, R11, RZ ;  /* 0x0000000b000b7224 */ /* 0x020fe400078e02ff */
[----:B------:R-:W-:Y:S01]  /*11740*/  VIADD R0, R30, 0x30 ;  /* 0x000000301e007836 */ /* 0x000fe20000000000 */
[----:B------:R-:W-:Y:S01]  /*11750*/  LEA.HI.X R8, R2, UR9, R3, 0x1, P0 ;  /* 0x0000000902087c11 */ /* 0x000fe200080f0c03 */
        /* <DEDUP_REMOVED lines=12> */
[----:B------:R-:W4:Y:S04]  /*11820*/  SHFL.IDX PT, R12, R8, 0x1, 0x181f ;  /* 0x00381f00080c7f89 */ /* 0x000f2800000e0000 */
[----:B------:R-:W4:Y:S01]  /*11830*/  SHFL.IDX PT, R20, R8, 0x2, 0x181f ;  /* 0x00581f0008147f89 */ /* 0x000f2200000e0000 */
[----:B0-----:R-:W-:-:S03]  /*11840*/  @!P3 LEA R2, P6, R19, R6, 0x1 ;  /* 0x000000061302b211 */ /* 0x001fc600078c08ff */
[----:B------:R4:W0:Y:S01]  /*11850*/  SHFL.IDX PT, R26, R8, 0x3, 0x181f ;  /* 0x00781f00081a7f89 */ /* 0x00082200000e0000 */
[C---:B-1----:R-:W-:Y:S02]  /*11860*/  @!P2 LEA R4, P5, R19.reuse, R14, 0x1 ;  /* 0x0000000e1304a211 */ /* 0x042fe400078a08ff */
[C---:B--2---:R-:W-:Y:S02]  /*11870*/  @!P1 LEA R6, P4, R19.reuse, R24, 0x1 ;  /* 0x0000001813069211 */ /* 0x044fe400078808ff */
[C---:B---3--:R-:W-:Y:S02]  /*11880*/  @!P3 LEA.HI.X R3, R19.reuse, R10, R13, 0x1, P6 ;  /* 0x0000000a1303b211 */ /* 0x048fe400030f0c0d */
[----:B----4-:R-:W-:-:S03]  /*11890*/  @!P0 LEA R8, P6, R19, R28, 0x1 ;  /* 0x0000001c13088211 */ /* 0x010fc600078c08ff */
[----:B------:R1:W-:Y:S01]  /*118a0*/  @!P3 ST.E.128 desc[UR54][R2.64], RZ ;  /* 0x000000ff0200b985 */ /* 0x0003e2000c101d36 */
[C-C-:B------:R-:W-:Y:S02]  /*118b0*/  @!P2 LEA.HI.X R5, R19.reuse, R12, R13.reuse, 0x1, P5 ;  /* 0x0000000c1305a211 */ /* 0x140fe400028f0c0d */
[----:B------:R-:W-:-:S03]  /*118c0*/  @!P1 LEA.HI.X R7, R19, R20, R13, 0x1, P4 ;  /* 0x0000001413079211 */ /* 0x000fc600020f0c0d */
[----:B------:R1:W-:Y:S01]  /*118d0*/  @!P2 ST.E.128 desc[UR54][R4.64], RZ ;  /* 0x000000ff0400a985 */ /* 0x0003e2000c101d36 */
[----:B0-----:R-:W-:-:S03]  /*118e0*/  @!P0 LEA.HI.X R9, R19, R26, R13, 0x1, P6 ;  /* 0x0000001a13098211 */ /* 0x001fc600030f0c0d */
[----:B------:R1:W-:Y:S04]  /*118f0*/  @!P1 ST.E.128 desc[UR54][R6.64], RZ ;  /* 0x000000ff06009985 */ /* 0x0003e8000c101d36 */
[----:B------:R1:W-:Y:S02]  /*11900*/  @!P0 ST.E.128 desc[UR54][R8.64], RZ ;  /* 0x000000ff08008985 */ /* 0x0003e4000c101d36 */
.L_x_1318:
[----:B------:R-:W-:Y:S05]  /*11910*/  BSYNC B0 ;  /* 0x0000000000007941 */ /* 0x000fea0003800000 */
.L_x_1314:
[----:B------:R-:W-:Y:S02]  /*11920*/  ULDC UR4, c[0x0][0xc3c] ;  /* 0x00030f0000047ab9 */ /* 0x000fe40000000800 */
[----:B------:R-:W-:-:S06]  /*11930*/  UISETP.GE.AND UP0, UPT, UR7, UR4, UPT ;  /* 0x000000040700728c */ /* 0x000fcc000bf06270 */
[----:B------:R-:W-:-:S13]  /*11940*/  PLOP3.LUT P0, PT, PT, PT, UP0, 0x80, 0x0 ;  /* 0x000000000000781c */ /* 0x000fda0003f0f008 */
[----:B------:R-:W-:Y:S05]  /*11950*/  @!P0 BRA `(.L_x_1324) ;  /* 0xfffffef400388947 */ /* 0x000fea000383ffff */
[----:B------:R-:W-:Y:S05]  /*11960*/  EXIT ;  /* 0x000000000000794d */ /* 0x000fea0003800000 */
.L_x_1223:
[----:B------:R-:W-:-:S08]  /*11970*/  NOP ;  /* 0x0000000000007918 */ /* 0x000fd00000000000 */
[----:B------:R-:W0:-:S00]  /*11980*/  USETMAXREG.DEALLOC.CTAPOOL 0x20 ;  /* 0x00000020000079c8 */ /* 0x000e0000080e0500 */
[----:B0-----:R-:W-:Y:S01]  /*11990*/  LOP3.LUT R0, R0, 0x3, RZ, 0xc0, !PT ;  /* 0x0000000300007812 */ /* 0x001fe200078ec0ff */
[----:B------:R-:W-:Y:S01]  /*119a0*/  IMAD.MOV.U32 R6, RZ, RZ, RZ ;  /* 0x000000ffff067224 */ /* 0x000fe200078e00ff */
[----:B------:R-:W-:-:S04]  /*119b0*/  LOP3.LUT R23, R23, 0xffffffdf, RZ, 0xc0, !PT ;  /* 0xffffffdf17177812 */ /* 0x000fc800078ec0ff */
[----:B------:R-:W0:Y:S02]  /*119c0*/  SHFL.IDX PT, R0, R0, RZ, 0x1f ;  /* 0x00001fff00007589 */ /* 0x000e2400000e0000 */
[----:B0-----:R-:W-:-:S13]  /*119d0*/  ISETP.NE.AND P0, PT, R0, RZ, PT ;  /* 0x000000ff0000720c */ /* 0x001fda0003f05270 */
[----:B------:R-:W-:Y:S01]  /*119e0*/  @P0 LOP3.LUT R23, R23, 0x20, RZ, 0xfc, !PT ;  /* 0x0000002017170812 */ /* 0x000fe200078efcff */
[----:B------:R-:W-:Y:S06]  /*119f0*/  @!P0 BRA `(.L_x_1325) ;  /* 0x00000000001c8947 */ /* 0x000fec0003800000 */
[----:B------:R-:W0:Y:S08]  /*11a00*/  S2UR UR5, SR_CgaCtaId ;  /* 0x00000000000579c3 */ /* 0x000e300000008800 */
[----:B------:R-:W-:Y:S06]  /*11a10*/  BAR.SYNC.DEFER_BLOCKING 0x5, 0x200 ;  /* 0x0148000000007b1d */ /* 0x000fec0000010000 */
[----:B------:R-:W-:-:S02]  /*11a20*/  UMOV UR4, 0x400 ;  /* 0x0000040000047882 */ /* 0x000fc40000000000 */
[----:B0-----:R-:W-:-:S09]  /*11a30*/  ULEA UR4, UR5, UR4, 0x18 ;  /* 0x0000000405047291 */ /* 0x001fd2000f8ec03f */
[----:B------:R-:W1:Y:S01]  /*11a40*/  LDS.128 R16, [UR4+0x168d0] ;  /* 0x0168d004ff107984 */ /* 0x000e620008000c00 */
[----:B------:R-:W-:Y:S06]  /*11a50*/  BAR.ARV 0x4, 0x200 ;  /* 0x0108000000007b1d */ /* 0x000fec0000002000 */
[----:B------:R-:W-:Y:S05]  /*11a60*/  BRA `(.L_x_1326) ;  /* 0x0000000c00907947 */ /* 0x000fea0003800000 */
.L_x_1325:
[----:B------:R-:W0:Y:S01]  /*11a70*/  S2R R0, SR_TID.X ;  /* 0x0000000000007919 */ /* 0x000e220000002100 */
        /* <DEDUP_REMOVED lines=43> */
.L_x_1329:
[----:B------:R-:W0:Y:S01]  /*11d30*/  LDC R2, c[0x0][0xc3c] ;  /* 0x00030f00ff027b82 */ /* 0x000e220000000800 */
[----:B------:R-:W-:-:S06]  /*11d40*/  UIADD3 UR4, UR4, 0x1f, URZ ;  /* 0x0000001f04047890 */ /* 0x000fcc000fffe03f */
[----:B0-----:R-:W-:-:S13]  /*11d50*/  ISETP.LE.AND P6, PT, R2, UR4, PT ;  /* 0x0000000402007c0c */ /* 0x001fda000bfc3270 */
[----:B------:R-:W-:Y:S05]  /*11d60*/  @P6 BRA `(.L_x_1328) ;  /* 0x0000000800a46947 */ /* 0x000fea0003800000 */
[----:B------:R-:W-:-:S05]  /*11d70*/  VIADD R7, R0, UR4 ;  /* 0x0000000400077c36 */ /* 0x000fca0008000000 */
[----:B------:R-:W-:-:S13]  /*11d80*/  ISETP.GE.OR P6, PT, R7, R2, !P0 ;  /* 0x000000020700720c */ /* 0x000fda00047c6670 */
[----:B------:R-:W0:Y:S08]  /*11d90*/  @!P6 LDC.64 R4, c[0x0][0xc80] ;  /* 0x00032000ff04eb82 */ /* 0x000e300000000a00 */
[----:B------:R-:W1:Y:S01]  /*11da0*/  @!P6 LDC.64 R2, c[0x0][0xc78] ;  /* 0x00031e00ff02eb82 */ /* 0x000e620000000a00 */
[----:B0-----:R-:W-:-:S04]  /*11db0*/  @!P6 IMAD.WIDE R4, R7, 0x4, R4 ;  /* 0x000000040704e825 */ /* 0x001fc800078e0204 */
[----:B-1----:R-:W-:Y:S01]  /*11dc0*/  @!P6 IMAD.WIDE R2, R7, 0x4, R2 ;  /* 0x000000040702e825 */ /* 0x002fe200078e0202 */
[----:B------:R-:W-:-:S06]  /*11dd0*/  CS2R R6, SRZ ;  /* 0x0000000000067805 */ /* 0x000fcc000001ff00 */
[----:B------:R-:W2:Y:S04]  /*11de0*/  @!P6 LDG.E R6, desc[UR54][R4.64] ;  /* 0x000000360406e981 */ /* 0x000ea8000c1e1900 */
        /* <DEDUP_REMOVED lines=22> */
.L_x_1327:
        /* <DEDUP_REMOVED lines=8> */
[----:B------:R1:W2:Y:S01]  /*11fd0*/  SHFL.IDX PT, R6, R6, R19, 0x1f ;  /* 0x00001f1306067589 */ /* 0x0002a200000e0000 */
[----:B0-----:R-:W-:-:S07]  /*11fe0*/  ISETP.NE.AND P1, PT, R7, 0x1, PT ;  /* 0x000000010700780c */ /* 0x001fce0003f25270 */
[----:B-1----:R-:W-:Y:S06]  /*11ff0*/  @!P0 BRA `(.L_x_1330) ;  /* 0x0000000000088947 */ /* 0x002fec0003800000 */
[----:B------:R-:W-:-:S06]  /*12000*/  VIADD R16, R19, 0xffffffff ;  /* 0xffffffff13107836 */ /* 0x000fcc0000000000 */
[----:B------:R0:W1:Y:S02]  /*12010*/  SHFL.IDX PT, R16, R5, R16, 0x1f ;  /* 0x00001f1005107589 */ /* 0x00006400000e0000 */
.L_x_1330:
[----:B-1----:R-:W-:Y:S02]  /*12020*/  IMAD R16, R16, UR5, R3 ;  /* 0x0000000510107c24 */ /* 0x002fe4000f8e0203 */
[----:B------:R-:W-:-:S03]  /*12030*/  VIADD R19, R19, UR4 ;  /* 0x0000000413137c36 */ /* 0x000fc60008000000 */
[----:B0-----:R-:W-:Y:S01]  /*12040*/  IADD3 R5, -R16, UR6, RZ ;  /* 0x0000000610057c10 */ /* 0x001fe2000fffe1ff */
[----:B------:R-:W-:Y:S06]  /*12050*/  @!P1 BRA `(.L_x_1331) ;  /* 0x0000000000e89947 */ /* 0x000fec0003800000 */
[-C--:B--2---:R-:W-:Y:S02]  /*12060*/  IABS R8, R6.reuse ;  /* 0x0000000600087213 */ /* 0x084fe40000000000 */
[----:B------:R-:W-:Y:S02]  /*12070*/  IABS R4, R7 ;  /* 0x0000000700047213 */ /* 0x000fe40000000000 */
[----:B------:R-:W0:Y:S01]  /*12080*/  I2F.RP R9, R8 ;  /* 0x0000000800097306 */ /* 0x000e220000209400 */
[----:B------:R-:W-:Y:S02]  /*12090*/  IABS R10, R5 ;  /* 0x00000005000a7213 */ /* 0x000fe40000000000 */
[----:B------:R-:W-:-:S05]  /*120a0*/  IABS R12, R6 ;  /* 0x00000006000c7213 */ /* 0x000fca0000000000 */
[----:B0-----:R-:W0:Y:S02]  /*120b0*/  MUFU.RCP R9, R9 ;  /* 0x0000000900097308 */ /* 0x001e240000001000 */
[----:B0-----:R-:W-:-:S06]  /*120c0*/  VIADD R2, R9, 0xffffffe ;  /* 0x0ffffffe09027836 */ /* 0x001fcc0000000000 */
[----:B------:R-:W0:Y:S08]  /*120d0*/  I2F.RP R9, R4 ;  /* 0x0000000400097306 */ /* 0x000e300000209400 */
[----:B------:R1:W2:Y:S08]  /*120e0*/  F2I.FTZ.U32.TRUNC.NTZ R3, R2 ;  /* 0x0000000200037305 */ /* 0x0002b0000021f000 */
[----:B0-----:R-:W0:Y:S01]  /*120f0*/  MUFU.RCP R9, R9 ;  /* 0x0000000900097308 */ /* 0x001e220000001000 */
[----:B-1----:R-:W-:-:S02]  /*12100*/  IMAD.MOV.U32 R2, RZ, RZ, RZ ;  /* 0x000000ffff027224 */ /* 0x002fc400078e00ff */
[----:B--2---:R-:W-:-:S04]  /*12110*/  IMAD.MOV R11, RZ, RZ, -R3 ;  /* 0x000000ffff0b7224 */ /* 0x004fc800078e0a03 */
[----:B------:R-:W-:-:S04]  /*12120*/  IMAD R11, R11, R8, RZ ;  /* 0x000000080b0b7224 */ /* 0x000fc800078e02ff */
[----:B------:R-:W-:-:S04]  /*12130*/  IMAD.HI.U32 R3, R3, R11, R2 ;  /* 0x0000000b03037227 */ /* 0x000fc800078e0002 */
[----:B------:R-:W-:Y:S02]  /*12140*/  IMAD.MOV R11, RZ, RZ, -R12 ;  /* 0x000000ffff0b7224 */ /* 0x000fe400078e0a0c */
[----:B------:R-:W-:-:S04]  /*12150*/  IMAD.HI.U32 R2, R3, R10, RZ ;  /* 0x0000000a03027227 */ /* 0x000fc800078e00ff */
[----:B------:R-:W-:Y:S02]  /*12160*/  IMAD R3, R2, R11, R10 ;  /* 0x0000000b02037224 */ /* 0x000fe400078e020a */
[----:B0-----:R-:W-:-:S03]  /*12170*/  VIADD R10, R9, 0xffffffe ;  /* 0x0ffffffe090a7836 */ /* 0x001fc60000000000 */
[----:B------:R-:W-:-:S13]  /*12180*/  ISETP.GT.U32.AND P1, PT, R8, R3, PT ;  /* 0x000000030800720c */ /* 0x000fda0003f24070 */
[----:B------:R-:W-:Y:S02]  /*12190*/  @!P1 IMAD.IADD R3, R3, 0x1, -R8 ;  /* 0x0000000103039824 */ /* 0x000fe400078e0a08 */
[----:B------:R-:W-:Y:S01]  /*121a0*/  @!P1 VIADD R2, R2, 0x1 ;  /* 0x0000000102029836 */ /* 0x000fe20000000000 */
[----:B------:R-:W-:Y:S02]  /*121b0*/  ISETP.NE.AND P1, PT, R6, RZ, PT ;  /* 0x000000ff0600720c */ /* 0x000fe40003f25270 */
[----:B------:R-:W-:Y:S02]  /*121c0*/  ISETP.GE.U32.AND P0, PT, R3, R8, PT ;  /* 0x000000080300720c */ /* 0x000fe40003f06070 */
[----:B------:R-:W-:Y:S01]  /*121d0*/  LOP3.LUT R8, R5, R6, RZ, 0x3c, !PT ;  /* 0x0000000605087212 */ /* 0x000fe200078e3cff */
[----:B------:R-:W0:Y:S03]  /*121e0*/  F2I.FTZ.U32.TRUNC.NTZ R3, R10 ;  /* 0x0000000a00037305 */ /* 0x000e26000021f000 */
[----:B------:R-:W-:-:S07]  /*121f0*/  ISETP.GE.AND P2, PT, R8, RZ, PT ;  /* 0x000000ff0800720c */ /* 0x000fce0003f46270 */
[----:B------:R-:W-:-:S04]  /*12200*/  @P0 VIADD R2, R2, 0x1 ;  /* 0x0000000102020836 */ /* 0x000fc80000000000 */
[----:B------:R-:W-:Y:S01]  /*12210*/  IMAD.MOV.U32 R12, RZ, RZ, R2 ;  /* 0x000000ffff0c7224 */ /* 0x000fe200078e0002 */
[----:B------:R-:W-:Y:S01]  /*12220*/  IABS R2, R7 ;  /* 0x0000000700027213 */ /* 0x000fe20000000000 */
[----:B0-----:R-:W-:Y:S02]  /*12230*/  IMAD.MOV R9, RZ, RZ, -R3 ;  /* 0x000000ffff097224 */ /* 0x001fe400078e0a03 */
[----:B------:R-:W-:Y:S01]  /*12240*/  @!P2 IMAD.MOV R12, RZ, RZ, -R12 ;  /* 0x000000ffff0ca224 */ /* 0x000fe200078e0a0c */
[----:B------:R-:W-:Y:S01]  /*12250*/  @!P1 LOP3.LUT R12, RZ, R6, RZ, 0x33, !PT ;  /* 0x00000006ff0c9212 */ /* 0x000fe200078e33ff */
[----:B------:R-:W-:Y:S02]  /*12260*/  IMAD.MOV R10, RZ, RZ, -R2 ;  /* 0x000000ffff0a7224 */ /* 0x000fe400078e0a02 */
[----:B------:R-:W-:Y:S01]  /*12270*/  IMAD R9, R9, R4, RZ ;  /* 0x0000000409097224 */ /* 0x000fe200078e02ff */
[----:B------:R-:W-:Y:S01]  /*12280*/  IABS R8, R12 ;  /* 0x0000000c00087213 */ /* 0x000fe20000000000 */
[----:B------:R-:W-:-:S04]  /*12290*/  IMAD.MOV.U32 R2, RZ, RZ, RZ ;  /* 0x000000ffff027224 */ /* 0x000fc800078e00ff */
[----:B------:R-:W-:-:S04]  /*122a0*/  IMAD.HI.U32 R2, R3, R9, R2 ;  /* 0x0000000903027227 */ /* 0x000fc800078e0002 */
[----:B------:R-:W-:Y:S02]  /*122b0*/  IMAD.MOV.U32 R3, RZ, RZ, R8 ;  /* 0x000000ffff037224 */ /* 0x000fe400078e0008 */
[----:B------:R-:W-:Y:S02]  /*122c0*/  IMAD.MOV.U32 R8, RZ, RZ, R10 ;  /* 0x000000ffff087224 */ /* 0x000fe400078e000a */
[----:B------:R-:W-:-:S04]  /*122d0*/  IMAD.HI.U32 R2, R2, R3, RZ ;  /* 0x0000000302027227 */ /* 0x000fc800078e00ff */
[----:B------:R-:W-:-:S05]  /*122e0*/  IMAD R3, R2, R8, R3 ;  /* 0x0000000802037224 */ /* 0x000fca00078e0203 */
[----:B------:R-:W-:-:S13]  /*122f0*/  ISETP.GT.U32.AND P1, PT, R4, R3, PT ;  /* 0x000000030400720c */ /* 0x000fda0003f24070 */
[----:B------:R-:W-:Y:S02]  /*12300*/  @!P1 IMAD.IADD R3, R3, 0x1, -R4 ;  /* 0x0000000103039824 */ /* 0x000fe400078e0a04 */
[----:B------:R-:W-:Y:S01]  /*12310*/  @!P1 VIADD R2, R2, 0x1 ;  /* 0x0000000102029836 */ /* 0x000fe20000000000 */
[----:B------:R-:W-:Y:S02]  /*12320*/  ISETP.NE.AND P1, PT, R7, RZ, PT ;  /* 0x000000ff0700720c */ /* 0x000fe40003f25270 */
[----:B------:R-:W-:Y:S02]  /*12330*/  ISETP.GE.U32.AND P0, PT, R3, R4, PT ;  /* 0x000000040300720c */ /* 0x000fe40003f06070 */
[----:B------:R-:W-:-:S04]  /*12340*/  LOP3.LUT R3, R12, R7, RZ, 0x3c, !PT ;  /* 0x000000070c037212 */ /* 0x000fc800078e3cff */
[----:B------:R-:W-:Y:S01]  /*12350*/  ISETP.GE.AND P2, PT, R3, RZ, PT ;  /* 0x000000ff0300720c */ /* 0x000fe20003f46270 */
[----:B------:R-:W-:-:S06]  /*12360*/  IMAD.MOV R3, RZ, RZ, -R12 ;  /* 0x000000ffff037224 */ /* 0x000fcc00078e0a0c */
[----:B------:R-:W-:-:S06]  /*12370*/  @P0 VIADD R2, R2, 0x1 ;  /* 0x0000000102020836 */ /* 0x000fcc0000000000 */
[----:B------:R-:W-:Y:S01]  /*12380*/  @!P2 IMAD.MOV R2, RZ, RZ, -R2 ;  /* 0x000000ffff02a224 */ /* 0x000fe200078e0a02 */
[----:B------:R-:W-:-:S05]  /*12390*/  @!P1 LOP3.LUT R2, RZ, R7, RZ, 0x33, !PT ;  /* 0x00000007ff029212 */ /* 0x000fca00078e33ff */
[----:B------:R-:W-:-:S04]  /*123a0*/  IMAD.MOV R18, RZ, RZ, -R2 ;  /* 0x000000ffff127224 */ /* 0x000fc800078e0a02 */
[C---:B------:R-:W-:Y:S02]  /*123b0*/  IMAD R18, R7.reuse, R18, R12 ;  /* 0x0000001207127224 */ /* 0x040fe400078e020c */
[----:B------:R-:W-:Y:S02]  /*123c0*/  IMAD R7, R7, 0x1000000, R2 ;  /* 0x0100000007077824 */ /* 0x000fe400078e0202 */
[----:B------:R-:W-:Y:S02]  /*123d0*/  IMAD R2, R6, R3, R5 ;  /* 0x0000000306027224 */ /* 0x000fe400078e0205 */
[----:B------:R-:W-:Y:S01]  /*123e0*/  IMAD R18, R18, 0x10000, R7 ;  /* 0x0001000012127824 */ /* 0x000fe200078e0207 */
[----:B------:R-:W-:Y:S06]  /*123f0*/  BRA `(.L_x_1332) ;  /* 0x0000000000f47947 */ /* 0x000fec0003800000 */
.L_x_1331:
[----:B------:R-:W0:Y:S02]  /*12400*/  LDC.64 R2, c[0x0][0xc90] ;  /* 0x00032400ff027b82 */ /* 0x000e240000000a00 */
[----:B0-----:R-:W-:-:S05]  /*12410*/  IMAD.WIDE R2, R19, 0x4, R2 ;  /* 0x0000000413027825 */ /* 0x001fca00078e0202 */
[----:B------:R0:W2:Y:S01]  /*12420*/  LDG.E R7, desc[UR54][R2.64] ;  /* 0x0000003602077981 */ /* 0x0000a2000c1e1900 */
[----:B------:R-:W-:Y:S01]  /*12430*/  IABS R13, R5 ;  /* 0x00000005000d7213 */ /* 0x000fe20000000000 */
[----:B0-----:R-:W-:Y:S02]  /*12440*/  IMAD.MOV.U32 R2, RZ, RZ, RZ ;  /* 0x000000ffff027224 */ /* 0x001fe400078e00ff */
[----:B--2---:R-:W-:-:S05]  /*12450*/  IMAD R4, R6, R7, RZ ;  /* 0x0000000706047224 */ /* 0x004fca00078e02ff */
[-C--:B------:R-:W-:Y:S02]  /*12460*/  IABS R10, R4.reuse ;  /* 0x00000004000a7213 */ /* 0x080fe40000000000 */
[----:B------:R-:W-:Y:S02]  /*12470*/  IABS R12, R4 ;  /* 0x00000004000c7213 */ /* 0x000fe40000000000 */
[----:B------:R-:W0:Y:S08]  /*12480*/  I2F.RP R8, R10 ;  /* 0x0000000a00087306 */ /* 0x000e300000209400 */
[----:B0-----:R-:W0:Y:S02]  /*12490*/  MUFU.RCP R8, R8 ;  /* 0x0000000800087308 */ /* 0x001e240000001000 */
[----:B0-----:R-:W-:-:S06]  /*124a0*/  VIADD R9, R8, 0xffffffe ;  /* 0x0ffffffe08097836 */ /* 0x001fcc0000000000 */
[----:B------:R-:W0:Y:S02]  /*124b0*/  F2I.FTZ.U32.TRUNC.NTZ R3, R9 ;  /* 0x0000000900037305 */ /* 0x000e24000021f000 */
[----:B0-----:R-:W-:-:S04]  /*124c0*/  IMAD.MOV R11, RZ, RZ, -R3 ;  /* 0x000000ffff0b7224 */ /* 0x001fc800078e0a03 */
[----:B------:R-:W-:-:S04]  /*124d0*/  IMAD R11, R11, R10, RZ ;  /* 0x0000000a0b0b7224 */ /* 0x000fc800078e02ff */
[----:B------:R-:W-:-:S04]  /*124e0*/  IMAD.HI.U32 R2, R3, R11, R2 ;  /* 0x0000000b03027227 */ /* 0x000fc800078e0002 */
[----:B------:R-:W-:Y:S02]  /*124f0*/  IMAD.MOV R3, RZ, RZ, -R12 ;  /* 0x000000ffff037224 */ /* 0x000fe400078e0a0c */
        /* <DEDUP_REMOVED lines=12> */
[----:B------:R-:W-:Y:S02]  /*125c0*/  IMAD R8, R7, R2, RZ ;  /* 0x0000000207087224 */ /* 0x000fe400078e02ff */
[----:B------:R-:W-:Y:S02]  /*125d0*/  IMAD.MOV R2, RZ, RZ, -R2 ;  /* 0x000000ffff027224 */ /* 0x000fe400078e0a02 */
[----:B------:R-:W-:Y:S02]  /*125e0*/  IMAD.MOV R10, RZ, RZ, -R8 ;  /* 0x000000ffff0a7224 */ /* 0x000fe400078e0a08 */
[----:B------:R-:W-:-:S03]  /*125f0*/  IMAD R12, R4, R2, R5 ;  /* 0x00000002040c7224 */ /* 0x000fc600078e0205 */
[----:B------:R-:W-:-:S04]  /*12600*/  VIADDMNMX R7, R10, UR5, R7, PT ;  /* 0x000000050a077c46 */ /* 0x000fc8000b800107 */
[-C--:B------:R-:W-:Y:S01]  /*12610*/  IABS R9, R7.reuse ;  /* 0x0000000700097213 */ /* 0x080fe20000000000 */
[----:B------:R-:W-:Y:S01]  /*12620*/  IMAD.MOV R18, RZ, RZ, -R7 ;  /* 0x000000ffff127224 */ /* 0x000fe200078e0a07 */
[----:B------:R-:W-:Y:S02]  /*12630*/  IABS R4, R7 ;  /* 0x0000000700047213 */ /* 0x000fe40000000000 */
[----:B------:R-:W0:Y:S03]  /*12640*/  I2F.RP R10, R9 ;  /* 0x00000009000a7306 */ /* 0x000e260000209400 */
[----:B------:R-:W-:-:S05]  /*12650*/  IMAD.MOV R4, RZ, RZ, -R4 ;  /* 0x000000ffff047224 */ /* 0x000fca00078e0a04 */
[----:B0-----:R-:W0:Y:S02]  /*12660*/  MUFU.RCP R10, R10 ;  /* 0x0000000a000a7308 */ /* 0x001e240000001000 */
[----:B0-----:R-:W-:-:S06]  /*12670*/  VIADD R3, R10, 0xffffffe ;  /* 0x0ffffffe0a037836 */ /* 0x001fcc0000000000 */
[----:B------:R-:W0:Y:S02]  /*12680*/  F2I.FTZ.U32.TRUNC.NTZ R3, R3 ;  /* 0x0000000300037305 */ /* 0x000e24000021f000 */
[----:B0-----:R-:W-:-:S04]  /*12690*/  IMAD.MOV R11, RZ, RZ, -R3 ;  /* 0x000000ffff0b7224 */ /* 0x001fc800078e0a03 */
[----:B------:R-:W-:Y:S01]  /*126a0*/  IMAD.MOV.U32 R2, RZ, RZ, R11 ;  /* 0x000000ffff027224 */ /* 0x000fe200078e000b */
[----:B------:R-:W-:-:S03]  /*126b0*/  IABS R11, R12 ;  /* 0x0000000c000b7213 */ /* 0x000fc60000000000 */
[----:B------:R-:W-:Y:S02]  /*126c0*/  IMAD R5, R2, R9, RZ ;  /* 0x0000000902057224 */ /* 0x000fe400078e02ff */
[----:B------:R-:W-:-:S04]  /*126d0*/  IMAD.MOV.U32 R2, RZ, RZ, RZ ;  /* 0x000000ffff027224 */ /* 0x000fc800078e00ff */
[----:B------:R-:W-:Y:S01]  /*126e0*/  IMAD.HI.U32 R2, R3, R5, R2 ;  /* 0x0000000503027227 */ /* 0x000fe200078e0002 */
[----:B------:R-:W-:-:S04]  /*126f0*/  LOP3.LUT R3, R12, R7, RZ, 0x3c, !PT ;  /* 0x000000070c037212 */ /* 0x000fc800078e3cff */
[----:B------:R-:W-:Y:S01]  /*12700*/  ISETP.GE.AND P2, PT, R3, RZ, PT ;  /* 0x000000ff0300720c */ /* 0x000fe20003f46270 */
[----:B------:R-:W-:Y:S01]  /*12710*/  IMAD.HI.U32 R2, R2, R11, RZ ;  /* 0x0000000b02027227 */ /* 0x000fe200078e00ff */
[----:B------:R-:W-:-:S03]  /*12720*/  IADD3 R3, R8, 0x1000000, R12 ;  /* 0x0100000008037810 */ /* 0x000fc60007ffe00c */
[----:B------:R-:W-:-:S05]  /*12730*/  IMAD R4, R2, R4, R11 ;  /* 0x0000000402047224 */ /* 0x000fca00078e020b */
[----:B------:R-:W-:-:S13]  /*12740*/  ISETP.GT.U32.AND P1, PT, R9, R4, PT ;  /* 0x000000040900720c */ /* 0x000fda0003f24070 */
[----:B------:R-:W-:Y:S02]  /*12750*/  @!P1 IMAD.IADD R4, R4, 0x1, -R9 ;  /* 0x0000000104049824 */ /* 0x000fe400078e0a09 */
[----:B------:R-:W-:Y:S01]  /*12760*/  @!P1 VIADD R2, R2, 0x1 ;  /* 0x0000000102029836 */ /* 0x000fe20000000000 */
[----:B------:R-:W-:Y:S02]  /*12770*/  ISETP.NE.AND P1, PT, R7, RZ, PT ;  /* 0x000000ff0700720c */ /* 0x000fe40003f25270 */
[----:B------:R-:W-:-:S13]  /*12780*/  ISETP.GE.U32.AND P0, PT, R4, R9, PT ;  /* 0x000000090400720c */ /* 0x000fda0003f06070 */
[----:B------:R-:W-:-:S04]  /*12790*/  @P0 VIADD R2, R2, 0x1 ;  /* 0x0000000102020836 */ /* 0x000fc80000000000 */
[----:B------:R-:W-:Y:S01]  /*127a0*/  @!P2 IMAD.MOV R2, RZ, RZ, -R2 ;  /* 0x000000ffff02a224 */ /* 0x000fe200078e0a02 */
[----:B------:R-:W-:-:S05]  /*127b0*/  @!P1 LOP3.LUT R2, RZ, R7, RZ, 0x33, !PT ;  /* 0x00000007ff029212 */ /* 0x000fca00078e33ff */
[----:B------:R-:W-:-:S07]  /*127c0*/  IMAD R18, R2, R18, R3 ;  /* 0x0000001202127224 */ /* 0x000fce00078e0203 */
.L_x_1332:
[----:B------:R-:W-:-:S05]  /*127d0*/  LOP3.LUT R17, RZ, R2, RZ, 0x33, !PT ;  /* 0x00000002ff117212 */ /* 0x000fca00078e33ff */
[----:B------:R-:W-:Y:S01]  /*127e0*/  IMAD.IADD R17, R6, 0x1, R17 ;  /* 0x0000000106117824 */ /* 0x000fe200078e0211 */
[----:B------:R-:W-:Y:S06]  /*127f0*/  BRA `(.L_x_1333) ;  /* 0x0000000000147947 */ /* 0x000fec0003800000 */
.L_x_1328:
[----:B------:R-:W-:Y:S01]  /*12800*/  ULDC UR4, c[0x0][0xc3c] ;  /* 0x00030f0000047ab9 */ /* 0x000fe20000000800 */
[----:B------:R-:W-:Y:S02]  /*12810*/  IMAD.MOV.U32 R17, RZ, RZ, RZ ;  /* 0x000000ffff117224 */ /* 0x000fe400078e00ff */
[----:B------:R-:W-:Y:S02]  /*12820*/  IMAD.U32 R16, RZ, RZ, UR6 ;  /* 0x00000006ff107e24 */ /* 0x000fe4000f8e00ff */
[----:B------:R-:W-:Y:S02]  /*12830*/  IMAD.MOV.U32 R18, RZ, RZ, RZ ;  /* 0x000000ffff127224 */ /* 0x000fe400078e00ff */
[----:B------:R-:W-:-:S07]  /*12840*/  IMAD.U32 R19, RZ, RZ, UR4 ;  /* 0x00000004ff137e24 */ /* 0x000fce000f8e00ff */
.L_x_1333:
[----:B------:R-:W-:-:S13]  /*12850*/  ISETP.NE.AND P0, PT, R0, RZ, PT ;  /* 0x000000ff0000720c */ /* 0x000fda0003f05270 */
[----:B------:R-:W0:Y:S01]  /*12860*/  @!P0 S2R R3, SR_CgaCtaId ;  /* 0x0000000000038919 */ /* 0x000e220000008800 */
[----:B------:R-:W-:-:S04]  /*12870*/  @!P0 MOV R0, 0x400 ;  /* 0x0000040000008802 */ /* 0x000fc80000000f00 */
[----:B0-----:R-:W-:-:S05]  /*12880*/  @!P0 LEA R0, R3, R0, 0x18 ;  /* 0x0000000003008211 */ /* 0x001fca00078ec0ff */
[----:B------:R0:W-:Y:S01]  /*12890*/  @!P0 STS.128 [R0+0x168d0], R16 ;  /* 0x0168d01000008388 */ /* 0x0001e20000000c00 */
[----:B------:R-:W-:Y:S06]  /*128a0*/  BAR.ARV 0x5, 0x200 ;  /* 0x0148000000007b1d */ /* 0x000fec0000002000 */
.L_x_1326:
[----:B------:R2:W-:Y:S01]  /*128b0*/  STL [R1+0x30], RZ ;  /* 0x000030ff01007387 */ /* 0x0005e20000100800 */
[----:B------:R-:W-:Y:S01]  /*128c0*/  ULDC UR4, c[0x0][0xc3c] ;  /* 0x00030f0000047ab9 */ /* 0x000fe20000000800 */
[----:B------:R-:W-:Y:S01]  /*128d0*/  IMAD.MOV.U32 R28, RZ, RZ, 0x1 ;  /* 0x00000001ff1c7424 */ /* 0x000fe200078e00ff */
[----:B-1----:R-:W-:Y:S01]  /*128e0*/  ISETP.GE.AND P0, PT, R19, UR4, PT ;  /* 0x0000000413007c0c */ /* 0x002fe2000bf06270 */
[----:B------:R-:W-:-:S12]  /*128f0*/  IMAD.MOV.U32 R25, RZ, RZ, RZ ;  /* 0x000000ffff197224 */ /* 0x000fd800078e00ff */
[----:B--2---:R-:W-:Y:S05]  /*12900*/  @P0 BRA `(.L_x_1334) ;  /* 0x0000005400600947 */ /* 0x004fea0003800000 */
[----:B------:R-:W1:Y:S01]  /*12910*/  S2R R4, SR_TID.X ;  /* 0x0000000000047919 */ /* 0x000e620000002100 */
[----:B------:R-:W2:Y:S01]  /*12920*/  S2UR UR5, SR_CgaCtaId ;  /* 0x00000000000579c3 */ /* 0x000ea20000008800 */
[----:B------:R-:W-:Y:S01]  /*12930*/  UMOV UR4, 0x400 ;  /* 0x0000040000047882 */ /* 0x000fe20000000000 */
[----:B------:R-:W-:Y:S01]  /*12940*/  BSSY B8, `(.L_x_1334) ;  /* 0x0000554000087945 */ /* 0x000fe20003800000 */
[----:B------:R3:W-:Y:S01]  /*12950*/  STL [R1+0x30], RZ ;  /* 0x000030ff01007387 */ /* 0x0007e20000100800 */
[----:B------:R-:W-:Y:S01]  /*12960*/  IMAD.MOV.U32 R28, RZ, RZ, 0x1 ;  /* 0x00000001ff1c7424 */ /* 0x000fe200078e00ff */
[----:B------:R-:W-:Y:S01]  /*12970*/  ULOP3.LUT UR37, UR36, 0x2, URZ, 0xfc, !UPT ;  /* 0x0000000224257892 */ /* 0x000fe2000f8efc3f */
[----:B------:R-:W-:Y:S01]  /*12980*/  IMAD.MOV.U32 R25, RZ, RZ, RZ ;  /* 0x000000ffff197224 */ /* 0x000fe200078e00ff */
[----:B------:R-:W-:Y:S01]  /*12990*/  ULDC UR38, c[0x0][0xc] ;  /* 0x0000030000267ab9 */ /* 0x000fe20000000800 */
[----:B--2---:R-:W-:-:S06]  /*129a0*/  ULEA UR4, UR5, UR4, 0x18 ;  /* 0x0000000405047291 */ /* 0x004fcc000f8ec03f */
[----:B------:R-:W-:Y:S01]  /*129b0*/  IMAD.U32 R22, RZ, RZ, UR4 ;  /* 0x00000004ff167e24 */ /* 0x000fe2000f8e00ff */
[C---:B-1----:R-:W-:Y:S01]  /*129c0*/  LOP3.LUT R3, R4.reuse, 0x7f, RZ, 0xc0, !PT ;  /* 0x0000007f04037812 */ /* 0x042fe200078ec0ff */
[C---:B------:R-:W-:Y:S02]  /*129d0*/  IMAD.SHL.U32 R29, R4.reuse, 0x8, RZ ;  /* 0x00000008041d7824 */ /* 0x040fe400078e00ff */
[----:B------:R-:W-:Y:S01]  /*129e0*/  IMAD.SHL.U32 R2, R4, 0x10, RZ ;  /* 0x0000001004027824 */ /* 0x000fe200078e00ff */
[----:B------:R-:W-:Y:S02]  /*129f0*/  SHF.R.U32.HI R3, RZ, 0x3, R3 ;  /* 0x00000003ff037819 */ /* 0x000fe40000011603 */
[----:B0-----:R-:W-:Y:S02]  /*12a00*/  LOP3.LUT R0, R29, 0x1f8, RZ, 0xc0, !PT ;  /* 0x000001f81d007812 */ /* 0x001fe400078ec0ff */
[----:B------:R-:W-:Y:S02]  /*12a10*/  LOP3.LUT R2, R2, 0x70, RZ, 0xc0, !PT ;  /* 0x0000007002027812 */ /* 0x000fe400078ec0ff */
[----:B------:R-:W-:-:S02]  /*12a20*/  LOP3.LUT R0, R0, 0x38, R4, 0x78, !PT ;  /* 0x0000003800007812 */ /* 0x000fc400078e7804 */
[----:B------:R-:W-:Y:S02]  /*12a30*/  LOP3.LUT R2, R3, R2, RZ, 0xfc, !PT ;  /* 0x0000000203027212 */ /* 0x000fe400078efcff */
[----:B------:R-:W-:Y:S02]  /*12a40*/  LOP3.LUT R0, R0, 0x200, R29, 0xf8, !PT ;  /* 0x0000020000007812 */ /* 0x000fe400078ef81d */
[----:B------:R-:W-:-:S03]  /*12a50*/  LOP3.LUT R29, R29, 0x38, RZ, 0xc0, !PT ;  /* 0x000000381d1d7812 */ /* 0x000fc600078ec0ff */
[----:B------:R-:W-:-:S05]  /*12a60*/  IMAD R0, R0, 0x2, R22 ;  /* 0x0000000200007824 */ /* 0x000fca00078e0216 */
[----:B------:R3:W-:Y:S02]  /*12a70*/  STL [R1+0x1c], R0 ;  /* 0x00001c0001007387 */ /* 0x0007e40000100800 */
.L_x_1405:
[----:B------:R-:W-:Y:S05]  /*12a80*/  YIELD ;  /* 0x0000000000007946 */ /* 0x000fea0003800000 */
[----:B------:R-:W-:Y:S01]  /*12a90*/  ULDC.64 UR4, c[0x0][0xa28] ;  /* 0x00028a0000047ab9 */ /* 0x000fe20000000a00 */
[----:B------:R-:W-:Y:S01]  /*12aa0*/  IMAD.MOV.U32 R24, RZ, RZ, RZ ;  /* 0x000000ffff187224 */ /* 0x000fe200078e00ff */
[----:B------:R-:W-:-:S04]  /*12ab0*/  ISETP.NE.U32.AND P0, PT, RZ, UR4, PT ;  /* 0x00000004ff007c0c */ /* 0x000fc8000bf05070 */
[----:B------:R-:W-:Y:S01]  /*12ac0*/  ISETP.NE.AND.EX P0, PT, RZ, UR5, PT, P0 ;  /* 0x00000005ff007c0c */ /* 0x000fe2000bf05300 */
[----:B------:R-:W-:-:S12]  /*12ad0*/  ULDC.64 UR4, c[0x0][0xa18] ;  /* 0x0002860000047ab9 */ /* 0x000fd80000000a00 */
[----:B0-----:R-:W0:Y:S02]  /*12ae0*/  @P0 LDC.64 R2, c[0x0][0xa28] ;  /* 0x00028a00ff020b82 */ /* 0x001e240000000a00 */
[----:B0-----:R-:W-:-:S05]  /*12af0*/  @P0 IMAD.WIDE R2, R19, 0x4, R2 ;  /* 0x0000000413020825 */ /* 0x001fca00078e0202 */
[----:B------:R0:W2:Y:S01]  /*12b00*/  @P0 LDG.E R24, desc[UR54][R2.64] ;  /* 0x0000003602180981 */ /* 0x0000a2000c1e1900 */
[----:B------:R-:W-:Y:S01]  /*12b10*/  ISETP.NE.U32.AND P0, PT, RZ, UR4, PT ;  /* 0x00000004ff007c0c */ /* 0x000fe2000bf05070 */
[----:B---3--:R-:W-:Y:S01]  /*12b20*/  IMAD.MOV.U32 R0, RZ, RZ, RZ ;  /* 0x000000ffff007224 */ /* 0x008fe200078e00ff */
[----:B------:R-:W-:Y:S02]  /*12b30*/  LOP3.LUT R23, R23, 0xffffffef, RZ, 0xc0, !PT ;  /* 0xffffffef17177812 */ /* 0x000fe400078ec0ff */
[----:B------:R-:W-:Y:S01]  /*12b40*/  ISETP.NE.AND.EX P1, PT, RZ, UR5, PT, P0 ;  /* 0x00000005ff007c0c */ /* 0x000fe2000bf25300 */
[----:B------:R-:W-:Y:S02]  /*12b50*/  ULDC.64 UR4, c[0x0][0xa00] ;  /* 0x0002800000047ab9 */ /* 0x000fe40000000a00 */
[----:B------:R-:W-:Y:S01]  /*12b60*/  ISETP.NE.U32.AND P0, PT, RZ, UR4, PT ;  /* 0x00000004ff007c0c */ /* 0x000fe2000bf05070 */
[----:B0-----:R-:W0:Y:S03]  /*12b70*/  LDC.64 R2, c[0x0][0xa00] ;  /* 0x00028000ff027b82 */ /* 0x001e260000000a00 */
[----:B------:R-:W-:Y:S01]  /*12b80*/  ISETP.NE.AND.EX P2, PT, RZ, UR5, PT, P0 ;  /* 0x00000005ff007c0c */ /* 0x000fe2000bf45300 */
[----:B------:R-:W-:-:S05]  /*12b90*/  ULDC.64 UR4, c[0x0][0x418] ;  /* 0x0001060000047ab9 */ /* 0x000fca0000000a00 */
[----:B-1----:R-:W1:Y:S07]  /*12ba0*/  @P1 LDC.64 R4, c[0x0][0xa18] ;  /* 0x00028600ff041b82 */ /* 0x002e6e0000000a00 */
[----:B------:R-:W-:Y:S01]  /*12bb0*/  @P2 LOP3.LUT R23, R23, 0x10, RZ, 0xfc, !PT ;  /* 0x0000001017172812 */ /* 0x000fe200078efcff */
[----:B0-----:R-:W-:-:S05]  /*12bc0*/  IMAD.WIDE R2, R19, 0x4, R2 ;  /* 0x0000000413027825 */ /* 0x001fca00078e0202 */
[----:B------:R-:W3:Y:S01]  /*12bd0*/  @P2 LDG.E R0, desc[UR54][R2.64] ;  /* 0x0000003602002981 */ /* 0x000ee2000c1e1900 */
[----:B-1----:R-:W-:-:S06]  /*12be0*/  @P1 IMAD.WIDE R4, R19, 0x4, R4 ;  /* 0x0000000413041825 */ /* 0x002fcc00078e0204 */
[----:B------:R-:W4:Y:S01]  /*12bf0*/  @P1 LDG.E R4, desc[UR54][R4.64] ;  /* 0x0000003604041981 */ /* 0x000f22000c1e1900 */
[----:B------:R-:W-:-:S03]  /*12c00*/  UISETP.NE.U32.AND UP0, UPT, UR4, URZ, UPT ;  /* 0x0000003f0400728c */ /* 0x000fc6000bf05070 */
[----:B------:R-:W-:Y:S01]  /*12c10*/  ULDC UR4, c[0x0][0x424] ;  /* 0x0001090000047ab9 */ /* 0x000fe20000000800 */
[----:B------:R-:W-:-:S03]  /*12c20*/  UISETP.NE.AND.EX UP0, UPT, UR5, URZ, UPT, UP0 ;  /* 0x0000003f0500728c */ /* 0x000fc6000bf05300 */
[----:B------:R-:W-:Y:S01]  /*12c30*/  ULDC UR5, c[0x0][0x2f0] ;  /* 0x0000bc0000057ab9 */ /* 0x000fe20000000800 */
[----:B------:R-:W-:-:S04]  /*12c40*/  USEL UR4, UR4, 0x1, UP0 ;  /* 0x0000000104047887 */ /* 0x000fc80008000000 */
[----:B------:R-:W-:Y:S01]  /*12c50*/  UIMAD UR4, UR4, UR5, URZ ;  /* 0x00000005040472a4 */ /* 0x000fe2000f8e023f */
[----:B---3--:R0:W-:Y:S04]  /*12c60*/  STL [R1+0x20], R0 ;  /* 0x0000200001007387 */ /* 0x0081e80000100800 */
[----:B--2---:R1:W-:Y:S04]  /*12c70*/  STL [R1+0x14], R24 ;  /* 0x0000141801007387 */ /* 0x0043e80000100800 */
[----:B----4-:R1:W-:Y:S01]  /*12c80*/  @P1 STL [R1], R4 ;  /* 0x0000000401001387 */ /* 0x0103e20000100800 */
[----:B0-----:R-:W-:Y:S01]  /*12c90*/  IMAD.U32 R0, RZ, RZ, UR4 ;  /* 0x00000004ff007e24 */ /* 0x001fe2000f8e00ff */
[----:B------:R-:W-:Y:S06]  /*12ca0*/  @P1 BRA `(.L_x_1335) ;  /* 0x0000000000201947 */ /* 0x000fec0003800000 */
[----:B------:R-:W-:Y:S02]  /*12cb0*/  ULDC UR4, c[0x0][0x288] ;  /* 0x0000a20000047ab9 */ /* 0x000fe40000000800 */
[----:B-1----:R-:W-:-:S05]  /*12cc0*/  IMAD.U32 R4, RZ, RZ, UR4 ;  /* 0x00000004ff047e24 */ /* 0x002fca000f8e00ff */
[----:B------:R0:W-:Y:S01]  /*12cd0*/  STL [R1], R4 ;  /* 0x0000000401007387 */ /* 0x0001e20000100800 */
[----:B------:R-:W-:Y:S05]  /*12ce0*/  @!P2 BRA `(.L_x_1335) ;  /* 0x000000000010a947 */ /* 0x000fea0003800000 */
[----:B------:R-:W2:Y:S04]  /*12cf0*/  LDG.E R5, desc[UR54][R2.64] ;  /* 0x0000003602057981 */ /* 0x000ea8000c1e1900 */
[----:B0-----:R-:W2:Y:S02]  /*12d00*/  LDG.E R4, desc[UR54][R2.64+0x4] ;  /* 0x0000043602047981 */ /* 0x001ea4000c1e1900 */
[----:B--2---:R-:W-:-:S05]  /*12d10*/  IMAD.IADD R2, R4, 0x1, -R5 ;  /* 0x0000000104027824 */ /* 0x004fca00078e0a05 */
[----:B------:R2:W-:Y:S02]  /*12d20*/  STL [R1], R2 ;  /* 0x0000000201007387 */ /* 0x0005e40000100800 */
.L_x_1335:
[----:B------:R-:W-:Y:S02]  /*12d30*/  ULDC.64 UR4, c[0x0][0xa20] ;  /* 0x0002880000047ab9 */ /* 0x000fe40000000a00 */
[----:B------:R-:W-:-:S04]  /*12d40*/  ISETP.NE.U32.AND P0, PT, RZ, UR4, PT ;  /* 0x00000004ff007c0c */ /* 0x000fc8000bf05070 */
[----:B------:R-:W-:-:S13]  /*12d50*/  ISETP.NE.AND.EX P0, PT, RZ, UR5, PT, P0 ;  /* 0x00000005ff007c0c */ /* 0x000fda000bf05300 */
[----:B------:R-:W-:Y:S05]  /*12d60*/  @!P0 BRA `(.L_x_1336) ;  /* 0x0000000000108947 */ /* 0x000fea0003800000 */
[----:B--2---:R-:W2:Y:S02]  /*12d70*/  LDC.64 R2, c[0x0][0xa20] ;  /* 0x00028800ff027b82 */ /* 0x004ea40000000a00 */
[----:B--2---:R-:W-:-:S05]  /*12d80*/  IMAD.WIDE R2, R19, 0x4, R2 ;  /* 0x0000000413027825 */ /* 0x004fca00078e0202 */
[----:B------:R2:W5:Y:S01]  /*12d90*/  LDG.E R0, desc[UR54][R2.64] ;  /* 0x0000003602007981 */ /* 0x000562000c1e1900 */
[----:B------:R-:W-:Y:S05]  /*12da0*/  BRA `(.L_x_1337) ;  /* 0x0000000000247947 */ /* 0x000fea0003800000 */
.L_x_1336:
[----:B------:R-:W-:Y:S02]  /*12db0*/  ULDC.64 UR4, c[0x0][0xa08] ;  /* 0x0002820000047ab9 */ /* 0x000fe40000000a00 */
[----:B------:R-:W-:-:S04]  /*12dc0*/  ISETP.NE.U32.AND P0, PT, RZ, UR4, PT ;  /* 0x00000004ff007c0c */ /* 0x000fc8000bf05070 */
[----:B------:R-:W-:-:S13]  /*12dd0*/  ISETP.NE.AND.EX P0, PT, RZ, UR5, PT, P0 ;  /* 0x00000005ff007c0c */ /* 0x000fda000bf05300 */
[----:B------:R-:W-:Y:S05]  /*12de0*/  @!P0 BRA `(.L_x_1337) ;  /* 0x0000000000148947 */ /* 0x000fea0003800000 */
[----:B--2---:R-:W2:Y:S02]  /*12df0*/  LDC.64 R2, c[0x0][0xa08] ;  /* 0x00028200ff027b82 */ /* 0x004ea40000000a00 */
[----:B--2---:R-:W-:-:S05]  /*12e00*/  IMAD.WIDE R2, R19, 0x4, R2 ;  /* 0x0000000413027825 */ /* 0x004fca00078e0202 */
[----:B------:R-:W2:Y:S04]  /*12e10*/  LDG.E R0, desc[UR54][R2.64] ;  /* 0x0000003602007981 */ /* 0x000ea8000c1e1900 */
[----:B------:R-:W2:Y:S02]  /*12e20*/  LDG.E R5, desc[UR54][R2.64+0x4] ;  /* 0x0000043602057981 */ /* 0x000ea4000c1e1900 */
[----:B--2---:R-:W-:-:S07]  /*12e30*/  IMAD.IADD R0, R5, 0x1, -R0 ;  /* 0x0000000105007824 */ /* 0x004fce00078e0a00 */
.L_x_1337:
[----:B------:R-:W3:Y:S01]  /*12e40*/  LDL R9, [R1] ;  /* 0x0000000001097983 */ /* 0x000ee20000100800 */
[----:B--2---:R-:W2:Y:S01]  /*12e50*/  LDC R2, c[0x0][0x448] ;  /* 0x00011200ff027b82 */ /* 0x004ea20000000800 */
[----:B-----5:R-:W-:Y:S01]  /*12e60*/  IMAD.IADD R8, R0, 0x1, -R24 ;  /* 0x0000000100087824 */ /* 0x020fe200078e0a18 */
[----:B------:R-:W-:Y:S01]  /*12e70*/  LOP3.LUT R23, R23, 0xfffffff7, RZ, 0xc0, !PT ;  /* 0xfffffff717177812 */ /* 0x000fe200078ec0ff */
[----:B------:R-:W-:-:S03]  /*12e80*/  IMAD R27, R17, 0xc0, RZ ;  /* 0x000000c0111b7824 */ /* 0x000fc600078e02ff */
[----:B------:R4:W-:Y:S01]  /*12e90*/  STL [R1+0xc], R8 ;  /* 0x00000c0801007387 */ /* 0x0009e20000100800 */
[----:B------:R-:W-:Y:S01]  /*12ea0*/  VIADD R7, R27, 0xbf ;  /* 0x000000bf1b077836 */ /* 0x000fe20000000000 */
[----:B--2---:R-:W-:Y:S02]  /*12eb0*/  ISETP.NE.AND P2, PT, R2, 0x1, PT ;  /* 0x000000010200780c */ /* 0x004fe40003f45270 */
[----:B------:R-:W2:Y:S11]  /*12ec0*/  LDC.64 R2, c[0x0][0x9e0] ;  /* 0x00027800ff027b82 */ /* 0x000eb60000000a00 */
[----:B------:R-:W4:Y:S01]  /*12ed0*/  @P2 LDC R6, c[0x0][0x44c] ;  /* 0x00011300ff062b82 */ /* 0x000f220000000800 */
[----:B------:R-:W-:-:S07]  /*12ee0*/  @P2 LOP3.LUT R23, R23, 0x8, RZ, 0xfc, !PT ;  /* 0x0000000817172812 */ /* 0x000fce00078efcff */
[----:B01----:R-:W0:Y:S01]  /*12ef0*/  @P2 LDC R4, c[0x0][0x450] ;  /* 0x00011400ff042b82 */ /* 0x003e220000000800 */
[----:B--2---:R-:W-:Y:S01]  /*12f00*/  ISETP.GE.AND P1, PT, R3, 0x1, PT ;  /* 0x000000010300780c */ /* 0x004fe20003f26270 */
[----:B----4-:R-:W-:-:S05]  /*12f10*/  @P2 IMAD.HI.U32 R5, R7, R6, RZ ;  /* 0x0000000607052227 */ /* 0x010fca00078e00ff */
[----:B0-----:R-:W-:Y:S02]  /*12f20*/  @P2 SHF.R.U32.HI R7, RZ, R4, R5 ;  /* 0x00000004ff072219 */ /* 0x001fe40000011605 */
[----:B---3--:R-:W-:-:S05]  /*12f30*/  IADD3 R0, R8, 0x1, -R9 ;  /* 0x0000000108007810 */ /* 0x008fca0007ffe809 */
[----:B------:R-:W-:-:S04]  /*12f40*/  IMAD.IADD R7, R0, 0x1, R7 ;  /* 0x0000000100077824 */ /* 0x000fc800078e0207 */
[----:B------:R-:W-:Y:S01]  /*12f50*/  IMAD.IADD R2, R7, 0x1, R2 ;  /* 0x0000000107027824 */ /* 0x000fe200078e0202 */
[----:B------:R-:W-:Y:S06]  /*12f60*/  @!P1 BRA `(.L_x_1338) ;  /* 0x0000000000489947 */ /* 0x000fec0003800000 */
[C---:B------:R-:W-:Y:S01]  /*12f70*/  ISETP.GT.AND P0, PT, R7.reuse, RZ, PT ;  /* 0x000000ff0700720c */ /* 0x040fe20003f04270 */
[----:B------:R-:W-:Y:S01]  /*12f80*/  BSSY B0, `(.L_x_1339) ;  /* 0x000000e000007945 */ /* 0x000fe20003800000 */
[----:B------:R-:W-:-:S11]  /*12f90*/  VIADD R0, R7, 0xffffffff ;  /* 0xffffffff07007836 */ /* 0x000fd60000000000 */
[----:B------:R-:W-:Y:S05]  /*12fa0*/  @P0 BRA `(.L_x_1340) ;  /* 0x00000000001c0947 */ /* 0x000fea0003800000 */
[----:B------:R-:W-:Y:S01]  /*12fb0*/  ISETP.NE.AND P0, PT, R3, 0x1, PT ;  /* 0x000000010300780c */ /* 0x000fe20003f05270 */
[----:B------:R-:W-:-:S12]  /*12fc0*/  IMAD.MOV R7, RZ, RZ, -R7 ;  /* 0x000000ffff077224 */ /* 0x000fd800078e0a07 */
[----:B------:R-:W0:Y:S02]  /*12fd0*/  @P0 LDC.64 R4, c[0x0][0x9e8] ;  /* 0x00027a00ff040b82 */ /* 0x000e240000000a00 */
[----:B0-----:R-:W-:-:S05]  /*12fe0*/  @P0 IMAD.HI.U32 R4, R7, R4, RZ ;  /* 0x0000000407040227 */ /* 0x001fca00078e00ff */
[----:B------:R-:W-:-:S04]  /*12ff0*/  @P0 SHF.R.U32.HI R7, RZ, R5, R4 ;  /* 0x00000005ff070219 */ /* 0x000fc80000011604 */
[----:B------:R-:W-:Y:S01]  /*13000*/  LOP3.LUT R0, RZ, R7, RZ, 0x33, !PT ;  /* 0x00000007ff007212 */ /* 0x000fe200078e33ff */
[----:B------:R-:W-:Y:S06]  /*13010*/  BRA `(.L_x_1341) ;  /* 0x0000000000107947 */ /* 0x000fec0003800000 */
.L_x_1340:
[----:B------:R-:W-:-:S13]  /*13020*/  ISETP.NE.AND P0, PT, R3, 0x1, PT ;  /* 0x000000010300780c */ /* 0x000fda0003f05270 */
[----:B------:R-:W0:Y:S02]  /*13030*/  @P0 LDC.64 R4, c[0x0][0x9e8] ;  /* 0x00027a00ff040b82 */ /* 0x000e240000000a00 */
[----:B0-----:R-:W-:-:S05]  /*13040*/  @P0 IMAD.HI.U32 R4, R0, R4, RZ ;  /* 0x0000000400040227 */ /* 0x001fca00078e00ff */
[----:B------:R-:W-:-:S07]  /*13050*/  @P0 SHF.R.U32.HI R0, RZ, R5, R4 ;  /* 0x00000005ff000219 */ /* 0x000fce0000011604 */
.L_x_1341:
[----:B------:R-:W-:Y:S05]  /*13060*/  BSYNC B0 ;  /* 0x0000000000007941 */ /* 0x000fea0003800000 */
.L_x_1339:
[----:B------:R-:W-:-:S05]  /*13070*/  IMAD R5, R0, R3, R3 ;  /* 0x0000000300057224 */ /* 0x000fca00078e0203 */
[----:B------:R-:W-:-:S07]  /*13080*/  VIMNMX R2, R2, R5, PT ;  /* 0x0000000502027248 */ /* 0x000fce0003fe0100 */
.L_x_1338:
[----:B------:R-:W0:Y:S01]  /*13090*/  @P2 LDC R0, c[0x0][0x44c] ;  /* 0x00011300ff002b82 */ /* 0x000e220000000800 */
[----:B------:R-:W-:Y:S01]  /*130a0*/  VIADD R2, R2, 0x7f ;  /* 0x0000007f02027836 */ /* 0x000fe20000000000 */
[----:B------:R-:W-:Y:S01]  /*130b0*/  ULDC UR4, c[0x0][0x9dc] ;  /* 0x0002770000047ab9 */ /* 0x000fe20000000800 */
[----:B------:R-:W-:-:S05]  /*130c0*/  IMAD.MOV.U32 R4, RZ, RZ, R27 ;  /* 0x000000ffff047224 */ /* 0x000fca00078e001b */
[----:B------:R-:W1:Y:S01]  /*130d0*/  @P2 LDC R5, c[0x0][0x450] ;  /* 0x00011400ff052b82 */ /* 0x000e620000000800 */
[----:B0-----:R-:W-:-:S05]  /*130e0*/  @P2 IMAD.HI.U32 R0, R27, R0, RZ ;  /* 0x000000001b002227 */ /* 0x001fca00078e00ff */
[----:B-1----:R-:W-:Y:S01]  /*130f0*/  @P2 SHF.R.U32.HI R4, RZ, R5, R0 ;  /* 0x00000005ff042219 */ /* 0x002fe20000011600 */
[----:B------:R-:W-:Y:S01]  /*13100*/  VIADD R0, R8, 0x7f ;  /* 0x0000007f08007836 */ /* 0x000fe20000000000 */
[----:B------:R-:W-:Y:S02]  /*13110*/  SHF.R.S32.HI R5, RZ, 0x1f, R2 ;  /* 0x0000001fff057819 */ /* 0x000fe40000011402 */
[----:B------:R-:W-:Y:S02]  /*13120*/  IADD3 R6, R4, R8, -R9 ;  /* 0x0000000804067210 */ /* 0x000fe40007ffe809 */
[----:B------:R-:W-:Y:S02]  /*13130*/  LEA.HI R2, R5, R2, RZ, 0x7 ;  /* 0x0000000205027211 */ /* 0x000fe400078f38ff */
[----:B------:R-:W-:Y:S02]  /*13140*/  SHF.R.S32.HI R5, RZ, 0x1f, R0 ;  /* 0x0000001fff057819 */ /* 0x000fe40000011400 */
[----:B------:R-:W-:Y:S01]  /*13150*/  SHF.R.S32.HI R7, RZ, 0x7, R2 ;  /* 0x00000007ff077819 */ /* 0x000fe20000011402 */
[----:B------:R-:W-:Y:S01]  /*13160*/  VIADD R2, R6, -UR4 ;  /* 0x8000000406027c36 */ /* 0x000fe20008000000 */
[----:B------:R-:W-:-:S04]  /*13170*/  LEA.HI R5, R5, R0, RZ, 0x7 ;  /* 0x0000000005057211 */ /* 0x000fc800078f38ff */
[----:B------:R-:W-:-:S04]  /*13180*/  SHF.R.S32.HI R0, RZ, 0x7, R5 ;  /* 0x00000007ff007819 */ /* 0x000fc80000011405 */
[----:B------:R-:W-:Y:S01]  /*13190*/  VIMNMX R0, R0, R7, PT ;  /* 0x0000000700007248 */ /* 0x000fe20003fe0100 */
[----:B------:R-:W-:Y:S06]  /*131a0*/  @!P1 BRA `(.L_x_1342) ;  /* 0x0000000000449947 */ /* 0x000fec0003800000 */
[----:B------:R-:W-:Y:S01]  /*131b0*/  ISETP.GT.AND P0, PT, R6, -0x1, PT ;  /* 0xffffffff0600780c */ /* 0x000fe20003f04270 */
[----:B------:R-:W-:-:S12]  /*131c0*/  BSSY B0, `(.L_x_1343) ;  /* 0x000000d000007945 */ /* 0x000fd80003800000 */
[----:B------:R-:W-:Y:S05]  /*131d0*/  @P0 BRA `(.L_x_1344) ;  /* 0x00000000001c0947 */ /* 0x000fea0003800000 */
[----:B------:R-:W-:Y:S02]  /*131e0*/  ISETP.NE.AND P0, PT, R3, 0x1, PT ;  /* 0x000000010300780c */ /* 0x000fe40003f05270 */
[----:B------:R-:W-:-:S11]  /*131f0*/  LOP3.LUT R7, RZ, R6, RZ, 0x33, !PT ;  /* 0x00000006ff077212 */ /* 0x000fd600078e33ff */
[----:B------:R-:W0:Y:S02]  /*13200*/  @P0 LDC.64 R4, c[0x0][0x9e8] ;  /* 0x00027a00ff040b82 */ /* 0x000e240000000a00 */
[----:B0-----:R-:W-:-:S05]  /*13210*/  @P0 IMAD.HI.U32 R4, R7, R4, RZ ;  /* 0x0000000407040227 */ /* 0x001fca00078e00ff */
[----:B------:R-:W-:-:S04]  /*13220*/  @P0 SHF.R.U32.HI R7, RZ, R5, R4 ;  /* 0x00000005ff070219 */ /* 0x000fc80000011604 */
[----:B------:R-:W-:Y:S01]  /*13230*/  LOP3.LUT R6, RZ, R7, RZ, 0x33, !PT ;  /* 0x00000007ff067212 */ /* 0x000fe200078e33ff */
[----:B------:R-:W-:Y:S06]  /*13240*/  BRA `(.L_x_1345) ;  /* 0x0000000000107947 */ /* 0x000fec0003800000 */
.L_x_1344:
[----:B------:R-:W-:-:S13]  /*13250*/  ISETP.NE.AND P0, PT, R3, 0x1, PT ;  /* 0x000000010300780c */ /* 0x000fda0003f05270 */
[----:B------:R-:W0:Y:S02]  /*13260*/  @P0 LDC.64 R4, c[0x0][0x9e8] ;  /* 0x00027a00ff040b82 */ /* 0x000e240000000a00 */
[----:B0-----:R-:W-:-:S05]  /*13270*/  @P0 IMAD.HI.U32 R4, R6, R4, RZ ;  /* 0x0000000406040227 */ /* 0x001fca00078e00ff */
[----:B------:R-:W-:-:S07]  /*13280*/  @P0 SHF.R.U32.HI R6, RZ, R5, R4 ;  /* 0x00000005ff060219 */ /* 0x000fce0000011604 */
.L_x_1345:
[----:B------:R-:W-:Y:S05]  /*13290*/  BSYNC B0 ;  /* 0x0000000000007941 */ /* 0x000fea0003800000 */
.L_x_1343:
[----:B------:R-:W-:-:S05]  /*132a0*/  IMAD R3, R6, R3, RZ ;  /* 0x0000000306037224 */ /* 0x000fca00078e02ff */
[----:B------:R-:W-:-:S07]  /*132b0*/  VIMNMX R2, R2, R3, !PT ;  /* 0x0000000302027248 */ /* 0x000fce0007fe0100 */
.L_x_1342:
[----:B------:R-:W-:Y:S01]  /*132c0*/  SHF.R.S32.HI R3, RZ, 0x1f, R2 ;  /* 0x0000001fff037819 */ /* 0x000fe20000011402 */
[----:B------:R-:W-:Y:S03]  /*132d0*/  BSSY B0, `(.L_x_1346) ;  /* 0x000002a000007945 */ /* 0x000fe60003800000 */
[----:B------:R-:W-:Y:S02]  /*132e0*/  LEA.HI R3, R3, R2, RZ, 0x7 ;  /* 0x0000000203037211 */ /* 0x000fe400078f38ff */
[----:B------:R-:W-:Y:S02]  /*132f0*/  LOP3.LUT R2, R18, 0xff000000, RZ, 0xc0, !PT ;  /* 0xff00000012027812 */ /* 0x000fe400078ec0ff */
[----:B------:R-:W-:-:S04]  /*13300*/  SHF.R.S32.HI R3, RZ, 0x7, R3 ;  /* 0x00000007ff037819 */ /* 0x000fc80000011403 */
[----:B------:R-:W-:Y:S02]  /*13310*/  VIMNMX R4, RZ, R3, !PT ;  /* 0x00000003ff047248 */ /* 0x000fe40007fe0100 */
[----:B------:R-:W-:Y:S02]  /*13320*/  SHF.R.U32.HI R3, RZ, 0x8, R2 ;  /* 0x00000008ff037819 */ /* 0x000fe40000011602 */
[----:B------:R-:W-:Y:S02]  /*13330*/  ISETP.GT.AND P0, PT, R0, R4, PT ;  /* 0x000000040000720c */ /* 0x000fe40003f04270 */
[----:B------:R-:W-:-:S04]  /*13340*/  LOP3.LUT R2, R18, 0xff0000, RZ, 0xc0, !PT ;  /* 0x00ff000012027812 */ /* 0x000fc800078ec0ff */
[----:B------:R-:W-:Y:S01]  /*13350*/  LEA.HI R2, R2, R3, RZ, 0x10 ;  /* 0x0000000302027211 */ /* 0x000fe200078f80ff */
[----:B------:R-:W-:-:S03]  /*13360*/  IMAD.MOV.U32 R3, RZ, RZ, RZ ;  /* 0x000000ffff037224 */ /* 0x000fc600078e00ff */
[----:B------:R-:W-:-:S03]  /*13370*/  LOP3.LUT R5, R2, 0xff, RZ, 0xc0, !PT ;  /* 0x000000ff02057812 */ /* 0x000fc600078ec0ff */
[----:B------:R-:W-:Y:S05]  /*13380*/  @!P0 BRA `(.L_x_1347) ;  /* 0x0000000000788947 */ /* 0x000fea0003800000 */
[----:B------:R-:W-:-:S04]  /*13390*/  SHF.R.U32.HI R6, RZ, 0x10, R2 ;  /* 0x00000010ff067819 */ /* 0x000fc80000011602 */
[----:B------:R-:W-:-:S13]  /*133a0*/  ISETP.NE.AND P0, PT, R6, RZ, PT ;  /* 0x000000ff0600720c */ /* 0x000fda0003f05270 */
[----:B------:R-:W0:Y:S02]  /*133b0*/  @!P0 LDC R6, c[0x0][0x9f0] ;  /* 0x00027c00ff068b82 */ /* 0x000e240000000800 */
[----:B0-----:R-:W-:Y:S02]  /*133c0*/  IABS R8, R6 ;  /* 0x0000000600087213 */ /* 0x001fe40000000000 */
[----:B------:R-:W-:Y:S02]  /*133d0*/  IADD3 R7, R6, -0x1, R0 ;  /* 0xffffffff06077810 */ /* 0x000fe40007ffe000 */
[----:B------:R-:W0:Y:S03]  /*133e0*/  I2F.RP R10, R8 ;  /* 0x00000008000a7306 */ /* 0x000e260000209400 */
[----:B------:R-:W-:-:S05]  /*133f0*/  IMAD.IADD R7, R7, 0x1, -R4 ;  /* 0x0000000107077824 */ /* 0x000fca00078e0a04 */
[----:B------:R-:W-:-:S04]  /*13400*/  LOP3.LUT R2, R7, R6, RZ, 0x3c, !PT ;  /* 0x0000000607027212 */ /* 0x000fc800078e3cff */
[----:B------:R-:W-:Y:S01]  /*13410*/  ISETP.GE.AND P2, PT, R2, RZ, PT ;  /* 0x000000ff0200720c */ /* 0x000fe20003f46270 */
[----:B0-----:R-:W0:Y:S02]  /*13420*/  MUFU.RCP R10, R10 ;  /* 0x0000000a000a7308 */ /* 0x001e240000001000 */
[----:B0-----:R-:W-:-:S06]  /*13430*/  VIADD R3, R10, 0xffffffe ;  /* 0x0ffffffe0a037836 */ /* 0x001fcc0000000000 */
[----:B------:R-:W0:Y:S02]  /*13440*/  F2I.FTZ.U32.TRUNC.NTZ R3, R3 ;  /* 0x0000000300037305 */ /* 0x000e24000021f000 */
[----:B0-----:R-:W-:-:S04]  /*13450*/  IMAD.MOV R2, RZ, RZ, -R3 ;  /* 0x000000ffff027224 */ /* 0x001fc800078e0a03 */
        /* <DEDUP_REMOVED lines=9> */
[----:B------:R-:W-:Y:S02]  /*134f0*/  @!P1 IMAD.IADD R2, R2, 0x1, -R8 ;  /* 0x0000000102029824 */ /* 0x000fe400078e0a08 */
[----:B------:R-:W-:Y:S01]  /*13500*/  @!P1 VIADD R9, R9, 0x1 ;  /* 0x0000000109099836 */ /* 0x000fe20000000000 */
[----:B------:R-:W-:Y:S02]  /*13510*/  ISETP.NE.AND P1, PT, R6, RZ, PT ;  /* 0x000000ff0600720c */ /* 0x000fe40003f25270 */
[----:B------:R-:W-:-:S13]  /*13520*/  ISETP.GE.U32.AND P0, PT, R2, R8, PT ;  /* 0x000000080200720c */ /* 0x000fda0003f06070 */
[----:B------:R-:W-:-:S04]  /*13530*/  @P0 VIADD R9, R9, 0x1 ;  /* 0x0000000109090836 */ /* 0x000fc80000000000 */
[----:B------:R-:W-:-:S04]  /*13540*/  IMAD.MOV.U32 R3, RZ, RZ, R9 ;  /* 0x000000ffff037224 */ /* 0x000fc800078e0009 */
[----:B------:R-:W-:Y:S01]  /*13550*/  @!P2 IMAD.MOV R3, RZ, RZ, -R3 ;  /* 0x000000ffff03a224 */ /* 0x000fe200078e0a03 */
[----:B------:R-:W-:-:S07]  /*13560*/  @!P1 LOP3.LUT R3, RZ, R6, RZ, 0x33, !PT ;  /* 0x00000006ff039212 */ /* 0x000fce00078e33ff */
.L_x_1347:
[----:B------:R-:W-:Y:S05]  /*13570*/  BSYNC B0 ;  /* 0x0000000000007941 */ /* 0x000fea0003800000 */
.L_x_1346:
[-C--:B------:R-:W-:Y:S01]  /*13580*/  IMAD R2, R5, R3.reuse, R4 ;  /* 0x0000000305027224 */ /* 0x080fe200078e0204 */
[----:B------:R-:W-:Y:S04]  /*13590*/  BSSY B7, `(.L_x_1348) ;  /* 0x000038b000077945 */ /* 0x000fe80003800000 */
        /* <DEDUP_REMOVED lines=22> */
.L_x_1349:
        /* <DEDUP_REMOVED lines=20> */
.L_x_1352:
[----:B------:R-:W-:Y:S05]  /*13840*/  BSYNC B6 ;  /* 0x0000000000067941 */ /* 0x000fea0003800000 */
.L_x_1351:
        /* <DEDUP_REMOVED lines=9> */
[----:B------:R-:W-:Y:S02]  /*138e0*/  IMAD.U32 R4, RZ, RZ, UR6 ;  /* 0x00000006ff047e24 */ /* 0x000fe4000f8e00ff */
[----:B------:R-:W-:Y:S02]  /*138f0*/  IMAD.U32 R5, RZ, RZ, UR7 ;  /* 0x00000007ff057e24 */ /* 0x000fe4000f8e00ff */
[----:B------:R-:W-:Y:S02]  /*13900*/  IMAD.U32 R6, RZ, RZ, UR8 ;  /* 0x00000008ff067e24 */ /* 0x000fe4000f8e00ff */
[----:B------:R-:W-:-:S02]  /*13910*/  IMAD.U32 R7, RZ, RZ, UR9 ;  /* 0x00000009ff077e24 */ /* 0x000fc4000f8e00ff */
[----:B------:R-:W-:Y:S02]  /*13920*/  IMAD.U32 R10, RZ, RZ, UR4 ;  /* 0x00000004ff0a7e24 */ /* 0x000fe4000f8e00ff */
[----:B------:R-:W-:Y:S02]  /*13930*/  IMAD.U32 R11, RZ, RZ, UR5 ;  /* 0x00000005ff0b7e24 */ /* 0x000fe4000f8e00ff */
[----:B------:R-:W-:Y:S02]  /*13940*/  IMAD.MOV.U32 R8, RZ, RZ, 0x70 ;  /* 0x00000070ff087424 */ /* 0x000fe400078e00ff */
[----:B------:R-:W-:Y:S02]  /*13950*/  IMAD.MOV.U32 R12, RZ, RZ, 0x1 ;  /* 0x00000001ff0c7424 */ /* 0x000fe400078e00ff */
[----:B0-----:R-:W-:-:S07]  /*13960*/  IMAD.MOV.U32 R13, RZ, RZ, RZ ;  /* 0x000000ffff0d7224 */ /* 0x001fce00078e00ff */
[----:B------:R-:W-:-:S07]  /*13970*/  LEPC R20, `(.L_x_1355) ;  /* 0x000000001014794e */ /* 0x000fce0000000000 */
[----:B-1----:R-:W-:Y:S05]  /*13980*/  CALL.ABS.NOINC R2 ;  /* 0x0000000002007343 */ /* 0x002fea0003c00000 */
.L_x_1355:
[----:B------:R0:W1:Y:S01]  /*13990*/  LDC.64 R2, c[0x4][R17] ;  /* 0x0100000011027b82 */ /* 0x0000620000000a00 */
[----:B------:R-:W-:Y:S01]  /*139a0*/  ULDC.64 UR6, c[0x4][0x88] ;  /* 0x0100220000067ab9 */ /* 0x000fe20000000a00 */
[----:B------:R-:W-:Y:S01]  /*139b0*/  ULDC.64 UR8, c[0x4][0x90] ;  /* 0x0100240000087ab9 */ /* 0x000fe20000000a00 */
[----:B------:R-:W-:Y:S01]  /*139c0*/  ULDC.64 UR4, c[0x4][0x18] ;  /* 0x0100060000047ab9 */ /* 0x000fe20000000a00 */
        /* <DEDUP_REMOVED lines=11> */
.L_x_1354:
[----:B------:R-:W-:Y:S05]  /*13a80*/  BSYNC B6 ;  /* 0x0000000000067941 */ /* 0x000fea0003800000 */
.L_x_1353:
[----:B------:R-:W-:Y:S01]  /*13a90*/  ULDC.64 UR4, c[0x0][0x9f8] ;  /* 0x00027e0000047ab9 */ /* 0x000fe20000000a00 */
[----:B------:R-:W2:Y:S01]  /*13aa0*/  LDL R17, [R1+0xc] ;  /* 0x00000c0001117983 */ /* 0x000ea20000100800 */
[----:B------:R-:W-:Y:S01]  /*13ab0*/  ISETP.NE.U32.AND P0, PT, RZ, UR4, PT ;  /* 0x00000004ff007c0c */ /* 0x000fe2000bf05070 */
[----:B------:R-:W-:Y:S01]  /*13ac0*/  IMAD.MOV.U32 R7, RZ, RZ, R19 ;  /* 0x000000ffff077224 */ /* 0x000fe200078e0013 */
[----:B------:R-:W0:Y:S02]  /*13ad0*/  LDC R6, c[0x0][0x430] ;  /* 0x00010c00ff067b82 */ /* 0x000e240000000800 */
[----:B------:R-:W-:-:S13]  /*13ae0*/  ISETP.NE.AND.EX P0, PT, RZ, UR5, PT, P0 ;  /* 0x00000005ff007c0c */ /* 0x000fda000bf05300 */
[----:B------:R-:W1:Y:S02]  /*13af0*/  @P0 LDC.64 R2, c[0x0][0x9f8] ;  /* 0x00027e00ff020b82 */ /* 0x000e640000000a00 */
[----:B-1----:R-:W-:-:S05]  /*13b00*/  @P0 IMAD.WIDE R2, R19, 0x4, R2 ;  /* 0x0000000413020825 */ /* 0x002fca00078e0202 */
[----:B------:R1:W3:Y:S01]  /*13b10*/  @P0 LDG.E R7, desc[UR54][R2.64] ;  /* 0x0000003602070981 */ /* 0x0002e2000c1e1900 */
[----:B0-----:R-:W-:Y:S01]  /*13b20*/  ISETP.NE.AND P1, PT, R6, 0x1, PT ;  /* 0x000000010600780c */ /* 0x001fe20003f25270 */
[----:B------:R-:W-:Y:S01]  /*13b30*/  VIADD R26, R26, 0xffffffff ;  /* 0xffffffff1a1a7836 */ /* 0x000fe20000000000 */
[----:B------:R-:W-:Y:S01]  /*13b40*/  LOP3.LUT R23, R23, 0xfffffffb, RZ, 0xc0, !PT ;  /* 0xfffffffb17177812 */ /* 0x000fe200078ec0ff */
[----:B------:R-:W0:Y:S02]  /*13b50*/  S2R R21, SR_TID.X ;  /* 0x0000000000157919 */ /* 0x000e240000002100 */
[----:B------:R-:W-:Y:S01]  /*13b60*/  IMAD.SHL.U32 R8, R26, 0x80, RZ ;  /* 0x000000801a087824 */ /* 0x000fe200078e00ff */
[----:B------:R-:W4:Y:S07]  /*13b70*/  S2R R20, SR_TID.X ;  /* 0x0000000000147919 */ /* 0x000f2e0000002100 */
[----:B-1----:R-:W1:Y:S01]  /*13b80*/  @P1 LDC R3, c[0x0][0x434] ;  /* 0x00010d00ff031b82 */ /* 0x002e620000000800 */
[----:B------:R-:W-:-:S07]  /*13b90*/  @P1 LOP3.LUT R23, R23, 0x4, RZ, 0xfc, !PT ;  /* 0x0000000417171812 */ /* 0x000fce00078efcff */
[----:B------:R-:W1:Y:S01]  /*13ba0*/  @P1 LDC R2, c[0x0][0x438] ;  /* 0x00010e00ff021b82 */ /* 0x000e620000000800 */
[----:B0-----:R-:W-:Y:S01]  /*13bb0*/  IMAD.SHL.U32 R21, R21, 0x10, RZ ;  /* 0x0000001015157824 */ /* 0x001fe200078e00ff */
[----:B----4-:R-:W-:-:S04]  /*13bc0*/  LOP3.LUT R20, R20, 0x7f, RZ, 0xc0, !PT ;  /* 0x0000007f14147812 */ /* 0x010fc800078ec0ff */
[----:B------:R-:W-:Y:S02]  /*13bd0*/  LOP3.LUT R21, R21, 0x70, RZ, 0xc0, !PT ;  /* 0x0000007015157812 */ /* 0x000fe400078ec0ff */
[----:B------:R-:W-:-:S04]  /*13be0*/  SHF.R.U32.HI R20, RZ, 0x3, R20 ;  /* 0x00000003ff147819 */ /* 0x000fc80000011614 */
[----:B------:R-:W-:-:S04]  /*13bf0*/  LOP3.LUT R0, R8, R20, R21, 0xfe, !PT ;  /* 0x0000001408007212 */ /* 0x000fc800078efe15 */
[C---:B--2---:R-:W-:Y:S01]  /*13c00*/  ISETP.GE.AND P0, PT, R0.reuse, R17, PT ;  /* 0x000000110000720c */ /* 0x044fe20003f06270 */
[----:B------:R-:W-:-:S04]  /*13c10*/  IMAD.IADD R0, R0, 0x1, R24 ;  /* 0x0000000100007824 */ /* 0x000fc800078e0218 */
[----:B-1----:R-:W-:-:S04]  /*13c20*/  @P1 IMAD.HI.U32 R3, R0, R3, RZ ;  /* 0x0000000300031227 */ /* 0x002fc800078e00ff */
[----:B------:R-:W-:Y:S01]  /*13c30*/  IMAD.MOV.U32 R4, RZ, RZ, R0 ;  /* 0x000000ffff047224 */ /* 0x000fe200078e0000 */
[----:B------:R-:W-:-:S03]  /*13c40*/  @P1 SHF.R.U32.HI R4, RZ, R2, R3 ;  /* 0x00000002ff041219 */ /* 0x000fc60000011603 */
[----:B------:R-:W0:Y:S02]  /*13c50*/  @!P0 LDC.64 R2, c[0x0][0x428] ;  /* 0x00010a00ff028b82 */ /* 0x000e240000000a00 */
[----:B------:R-:W-:-:S04]  /*13c60*/  IMAD.MOV R5, RZ, RZ, -R4 ;  /* 0x000000ffff057224 */ /* 0x000fc800078e0a04 */
[----:B------:R-:W-:Y:S01]  /*13c70*/  IMAD R0, R6, R5, R0 ;  /* 0x0000000506007224 */ /* 0x000fe200078e0200 */
[--C-:B------:R-:W-:Y:S02]  /*13c80*/  @!P0 SHF.R.S32.HI R5, RZ, 0x1f, R4.reuse ;  /* 0x0000001fff058819 */ /* 0x100fe40000011404 */
[----:B---3--:R-:W-:Y:S01]  /*13c90*/  SHF.R.S32.HI R6, RZ, 0x1f, R7 ;  /* 0x0000001fff067819 */ /* 0x008fe20000011407 */
[----:B------:R-:W-:Y:S01]  /*13ca0*/  STL [R1+0x4], R7 ;  /* 0x0000040701007387 */ /* 0x000fe20000100800 */
[----:B0-----:R-:W-:-:S03]  /*13cb0*/  @!P0 IMAD.WIDE.U32 R4, R7, R2, R4 ;  /* 0x0000000207048225 */ /* 0x001fc600078e0004 */
[----:B------:R0:W-:Y:S02]  /*13cc0*/  STL [R1+0x18], R6 ;  /* 0x0000180601007387 */ /* 0x0001e40000100800 */
[----:B0-----:R-:W-:-:S04]  /*13cd0*/  @!P0 IMAD R6, R6, R2, RZ ;  /* 0x0000000206068224 */ /* 0x001fc800078e02ff */
[----:B------:R-:W-:Y:S02]  /*13ce0*/  @!P0 IMAD R6, R7, R3, R6 ;  /* 0x0000000307068224 */ /* 0x000fe400078e0206 */
[----:B------:R-:W0:Y:S02]  /*13cf0*/  @!P0 LDC.64 R2, c[0x0][0x418] ;  /* 0x00010600ff028b82 */ /* 0x000e240000000a00 */
[----:B------:R-:W-:Y:S01]  /*13d00*/  @!P0 IMAD.IADD R5, R5, 0x1, R6 ;  /* 0x0000000105058824 */ /* 0x000fe200078e0206 */
[----:B0-----:R-:W-:-:S04]  /*13d10*/  @!P0 LEA R2, P1, R4, R2, 0x2 ;  /* 0x0000000204028211 */ /* 0x001fc800078210ff */
[----:B------:R-:W-:Y:S01]  /*13d20*/  @!P0 LEA.HI.X R3, R4, R3, R5, 0x2, P1 ;  /* 0x0000000304038211 */ /* 0x000fe200008f1405 */
[----:B------:R-:W-:-:S06]  /*13d30*/  IMAD.MOV.U32 R4, RZ, RZ, RZ ;  /* 0x000000ffff047224 */ /* 0x000fcc00078e00ff */
[----:B------:R0:W5:Y:S01]  /*13d40*/  @!P0 LDG.E R4, desc[UR54][R2.64] ;  /* 0x0000003602048981 */ /* 0x000162000c1e1900 */
[----:B------:R-:W-:Y:S01]  /*13d50*/  IMAD.U32 R7, RZ, RZ, UR37 ;  /* 0x00000025ff077e24 */ /* 0x000fe2000f8e00ff */
[----:B------:R-:W-:Y:S01]  /*13d60*/  UMOV UR4, 0xffffffff ;  /* 0xffffffff00047882 */ /* 0x000fe20000000000 */
[----:B------:R-:W-:-:S03]  /*13d70*/  LOP3.LUT R23, R23, 0xfffffffd, RZ, 0xc0, !PT ;  /* 0xfffffffd17177812 */ /* 0x000fc600078ec0ff */
[----:B------:R-:W-:-:S13]  /*13d80*/  ISETP.NE.AND P2, PT, R7, 0x3, PT ;  /* 0x000000030700780c */ /* 0x000fda0003f45270 */
[----:B------:R-:W-:Y:S01]  /*13d90*/  @P2 LOP3.LUT R23, R23, 0x2, RZ, 0xfc, !PT ;  /* 0x0000000217172812 */ /* 0x000fe200078efcff */
[----:B0-----:R-:W-:Y:S06]  /*13da0*/  BRA.DIV UR4, `(.L_x_1356) ;  /* 0x0000004604f47947 */ /* 0x001fec000b800000 */
.L_x_1422:
[----:B------:R-:W-:Y:S01]  /*13db0*/  LOP3.LUT R24, R18, 0xffff, RZ, 0xc0, !PT ;  /* 0x0000ffff12187812 */ /* 0x000fe200078ec0ff */
[----:B------:R-:W-:Y:S06]  /*13dc0*/  @!P2 BRA `(.L_x_1357) ;  /* 0x000000000004a947 */ /* 0x000fec0003800000 */
[----:B------:R-:W-:Y:S01]  /*13dd0*/  BPT.TRAP 0x1 ;  /* 0x000000040000795c */ /* 0x000fe20000300000 */
.L_x_1357:
[----:B------:R-:W-:Y:S01]  /*13de0*/  SHF.R.S32.HI R6, RZ, 0x1f, R0 ;  /* 0x0000001fff067819 */ /* 0x000fe20000011400 */
        /* <DEDUP_REMOVED lines=13> */
[----:B------:R-:W-:Y:S02]  /*13ec0*/  IMAD.IADD R3, R3, 0x1, R5 ;  /* 0x0000000103037824 */ /* 0x000fe400078e0205 */
        /* <DEDUP_REMOVED lines=8> */
.L_x_1423:
[----:B------:R-:W-:Y:S05]  /*13f50*/  BSYNC B0 ;  /* 0x0000000000007941 */ /* 0x000fea0003800000 */
.L_x_1358:
[----:B------:R-:W2:Y:S01]  /*13f60*/  LDL R10, [R1+0xc] ;  /* 0x00000c00010a7983 */ /* 0x000ea20000100800 */
[----:B------:R-:W-:Y:S01]  /*13f70*/  ULDC.64 UR4, c[0x0][0x300] ;  /* 0x0000c00000047ab9 */ /* 0x000fe20000000a00 */
[----:B------:R-:W-:Y:S01]  /*13f80*/  ULDC.64 UR6, c[0x0][0x2e8] ;  /* 0x0000ba0000067ab9 */ /* 0x000fe20000000a00 */
[----:B------:R-:W-:Y:S01]  /*13f90*/  IMAD R6, R6, UR4, RZ ;  /* 0x0000000406067c24 */ /* 0x000fe2000f8e02ff */
[----:B------:R-:W1:Y:S01]  /*13fa0*/  S2R R9, SR_TID.X ;  /* 0x0000000000097919 */ /* 0x000e620000002100 */
[C---:B0-----:R-:W-:Y:S01]  /*13fb0*/  IMAD.WIDE.U32 R2, R0.reuse, UR4, RZ ;  /* 0x0000000400027c25 */ /* 0x041fe2000f8e00ff */
[----:B------:R-:W-:Y:S01]  /*13fc0*/  LOP3.LUT R23, R23, 0xfffffffe, RZ, 0xc0, !PT ;  /* 0xfffffffe17177812 */ /* 0x000fe200078ec0ff */
[----:B------:R-:W0:Y:S02]  /*13fd0*/  S2R R11, SR_TID.X ;  /* 0x00000000000b7919 */ /* 0x000e240000002100 */
[----:B------:R-:W-:Y:S01]  /*13fe0*/  IMAD R6, R0, UR5, R6 ;  /* 0x0000000500067c24 */ /* 0x000fe2000f8e0206 */
[----:B------:R-:W-:-:S02]  /*13ff0*/  ULDC.64 UR4, c[0x0][0x310] ;  /* 0x0000c40000047ab9 */ /* 0x000fc40000000a00 */
[----:B------:R-:W-:Y:S02]  /*14000*/  IMAD R7, R7, UR4, RZ ;  /* 0x0000000407077c24 */ /* 0x000fe4000f8e02ff */
[----:B------:R-:W-:Y:S02]  /*14010*/  IMAD.IADD R3, R3, 0x1, R6 ;  /* 0x0000000103037824 */ /* 0x000fe400078e0206 */
[C---:B------:R-:W-:Y:S02]  /*14020*/  IMAD R7, R4.reuse, UR5, R7 ;  /* 0x0000000504077c24 */ /* 0x040fe4000f8e0207 */
[----:B------:R-:W-:Y:S01]  /*14030*/  IMAD.WIDE.U32 R2, R4, UR4, R2 ;  /* 0x0000000404027c25 */ /* 0x000fe2000f8e0002 */
[----:B------:R-:W-:-:S03]  /*14040*/  ULDC.64 UR4, c[0x0][0x308] ;  /* 0x0000c20000047ab9 */ /* 0x000fc60000000a00 */
[----:B------:R-:W-:Y:S02]  /*14050*/  IMAD.IADD R3, R3, 0x1, R7 ;  /* 0x0000000103037824 */ /* 0x000fe400078e0207 */
[C---:B------:R-:W-:Y:S01]  /*14060*/  IMAD.WIDE.U32 R2, R24.reuse, UR4, R2 ;  /* 0x0000000418027c25 */ /* 0x040fe2000f8e0002 */
[----:B------:R-:W-:Y:S02]  /*14070*/  ULDC UR4, c[0x0][0x2f4] ;  /* 0x0000bd0000047ab9 */ /* 0x000fe40000000800 */
[----:B------:R-:W-:Y:S01]  /*14080*/  ISETP.GE.AND P2, PT, R29, UR4, PT ;  /* 0x000000041d007c0c */ /* 0x000fe2000bf46270 */
[----:B------:R-:W-:Y:S01]  /*14090*/  IMAD R3, R24, UR5, R3 ;  /* 0x0000000518037c24 */ /* 0x000fe2000f8e0203 */
[----:B------:R-:W-:Y:S01]  /*140a0*/  LEA R0, P0, R2, UR6, 0x1 ;  /* 0x0000000602007c11 */ /* 0x000fe2000f8008ff */
[----:B------:R-:W-:-:S03]  /*140b0*/  UMOV UR4, 0xffffffff ;  /* 0xffffffff00047882 */ /* 0x000fc60000000000 */
[----:B------:R-:W-:Y:S02]  /*140c0*/  LEA.HI.X R2, R2, UR7, R3, 0x1, P0 ;  /* 0x0000000702027c11 */ /* 0x000fe400080f0c03 */
[----:B-1----:R-:W-:-:S04]  /*140d0*/  LOP3.LUT R9, R9, 0x7f, RZ, 0xc0, !PT ;  /* 0x0000007f09097812 */ /* 0x002fc800078ec0ff */
[----:B------:R-:W-:Y:S02]  /*140e0*/  SHF.R.U32.HI R9, RZ, 0x3, R9 ;  /* 0x00000003ff097819 */ /* 0x000fe40000011609 */
[----:B------:R-:W-:Y:S02]  /*140f0*/  @P2 LOP3.LUT R23, R23, 0x1, RZ, 0xfc, !PT ;  /* 0x0000000117172812 */ /* 0x000fe400078efcff */
[----:B--2---:R-:W-:Y:S01]  /*14100*/  IADD3 R4, -R9, R10, -R8 ;  /* 0x0000000a09047210 */ /* 0x004fe20007ffe908 */
[C---:B0-----:R-:W-:Y:S02]  /*14110*/  IMAD.SHL.U32 R9, R11.reuse, 0x8, RZ ;  /* 0x000000080b097824 */ /* 0x041fe400078e00ff */
[----:B------:R-:W-:Y:S01]  /*14120*/  IMAD.SHL.U32 R10, R11, 0x8, RZ ;  /* 0x000000080b0a7824 */ /* 0x000fe200078e00ff */
[----:B------:R-:W-:Y:S02]  /*14130*/  ISETP.GE.AND P0, PT, R4, 0x1, PT ;  /* 0x000000010400780c */ /* 0x000fe40003f06270 */
[----:B------:R-:W-:-:S04]  /*14140*/  LOP3.LUT R9, R9, 0x1f8, RZ, 0xc0, !PT ;  /* 0x000001f809097812 */ /* 0x000fc800078ec0ff */
[----:B------:R-:W-:-:S04]  /*14150*/  LOP3.LUT R9, R9, 0x38, R11, 0x78, !PT ;  /* 0x0000003809097812 */ /* 0x000fc800078e780b */
[----:B------:R-:W-:-:S05]  /*14160*/  LOP3.LUT R9, R9, 0x200, R10, 0xf8, !PT ;  /* 0x0000020009097812 */ /* 0x000fca00078ef80a */
[----:B------:R-:W-:Y:S01]  /*14170*/  IMAD R3, R25, 0x2000, R9 ;  /* 0x0000200019037824 */ /* 0x000fe200078e0209 */
[----:B------:R-:W-:Y:S06]  /*14180*/  BRA.DIV UR4, `(.L_x_1360) ;  /* 0x0000004604447947 */ /* 0x000fec000b800000 */
[----:B------:R-:W0:Y:S01]  /*14190*/  SHFL.IDX PT, R7, R0, RZ, 0x181f ;  /* 0x00181fff00077589 */ /* 0x000e2200000e0000 */
[----:B------:R-:W-:-:S03]  /*141a0*/  @P0 IMAD R8, R3, 0x2, R22 ;  /* 0x0000000203080824 */ /* 0x000fc600078e0216 */
[----:B------:R-:W1:Y:S01]  /*141b0*/  SHFL.IDX PT, R6, R2, RZ, 0x181f ;  /* 0x00181fff02067589 */ /* 0x000e6200000e0000 */
[----:B0-----:R-:W-:-:S05]  /*141c0*/  @P0 LEA R7, P1, R29, R7, 0x1 ;  /* 0x000000071d070211 */ /* 0x001fca00078208ff */
[----:B-1----:R-:W-:Y:S01]  /*141d0*/  @P0 IMAD.X R6, RZ, RZ, R6, P1 ;  /* 0x000000ffff060224 */ /* 0x002fe200008e0606 */
[----:B------:R-:W-:-:S04]  /*141e0*/  ISETP.GE.AND P1, PT, R4, 0x11, PT ;  /* 0x000000110400780c */ /* 0x000fc80003f26270 */
[----:B------:R-:W-:-:S04]  /*141f0*/  @P0 LOP3.LUT R7, R7, R6, RZ, 0x3c, !PT ;  /* 0x0000000607070212 */ /* 0x000fc800078e3cff */
[----:B------:R-:W-:-:S04]  /*14200*/  @P0 LOP3.LUT R6, R7, R6, RZ, 0x3c, !PT ;  /* 0x0000000607060212 */ /* 0x000fc800078e3cff */
[----:B------:R-:W-:-:S05]  /*14210*/  @P0 LOP3.LUT R7, R7, R6, RZ, 0x3c, !PT ;  /* 0x0000000607070212 */ /* 0x000fca00078e3cff */
[----:B------:R-:W-:Y:S01]  /*14220*/  @!PT LDS RZ, [RZ] ;  /* 0x00000000fffff984 */ /* 0x000fe20000000800 */
[----:B------:R0:W-:Y:S04]  /*14230*/  @P0 LDGSTS.E.BYPASS.LTC128B.128 [R8+0xe400], desc[UR54][R6.64], !P2 ;  /* 0x0e40000006080fae */ /* 0x0001e8000d101d76 */
[----:B0-----:R-:W0:Y:S01]  /*14240*/  SHFL.IDX PT, R7, R0, 0x1, 0x181f ;  /* 0x00381f0000077f89 */ /* 0x001e2200000e0000 */
[----:B------:R-:W-:-:S03]  /*14250*/  @P1 IMAD R8, R3, 0x2, R22 ;  /* 0x0000000203081824 */ /* 0x000fc600078e0216 */
        /* <DEDUP_REMOVED lines=59> */
.L_x_1441:
        /* <DEDUP_REMOVED lines=10> */
.L_x_1361:
        /* <DEDUP_REMOVED lines=11> */
.L_x_1362:
[----:B0-----:R0:W5:Y:S01]  /*14760*/  LDL.LU R3, [R1+0x20] ;  /* 0x0000200001037983 */ /* 0x0011620000300800 */
[----:B------:R0:W-:Y:S02]  /*14770*/  SYNCS.ARRIVE.TRANS64.A1T0 RZ, [R5+URZ+0x16830], RZ ;  /* 0x016830ff05ff79a7 */ /* 0x0001e4000810003f */
[----:B------:R-:W-:Y:S05]  /*14780*/  WARPSYNC.ALL ;  /* 0x0000000000007948 */ /* 0x000fea0003800000 */
[----:B------:R-:W-:Y:S01]  /*14790*/  ULDC.64 UR4, c[0x0][0x298] ;  /* 0x0000a60000047ab9 */ /* 0x000fe20000000a00 */
[----:B------:R-:W-:Y:S01]  /*147a0*/  VIADD R2, R22, 0x8400 ;  /* 0x0000840016027836 */ /* 0x000fe20000000000 */
[----:B------:R-:W-:Y:S01]  /*147b0*/  BSSY B6, `(.L_x_1363) ;  /* 0x000001b000067945 */ /* 0x000fe20003800000 */
[----:B------:R-:W-:Y:S03]  /*147c0*/  BAR.SYNC.DEFER_BLOCKING 0x8, 0x200 ;  /* 0x0208000000007b1d */ /* 0x000fe60000010000 */
[----:B------:R-:W-:-:S02]  /*147d0*/  LOP3.LUT P0, RZ, R2, 0x3ff, RZ, 0xc0, !PT ;  /* 0x000003ff02ff7812 */ /* 0x000fc4000780c0ff */
[----:B-----5:R-:W-:-:S05]  /*147e0*/  SHF.R.S32.HI R0, RZ, 0x1f, R3 ;  /* 0x0000001fff007819 */ /* 0x020fca0000011403 */
[----:B------:R-:W-:-:S04]  /*147f0*/  IMAD R0, R0, UR4, RZ ;  /* 0x0000000400007c24 */ /* 0x000fc8000f8e02ff */
[C---:B------:R-:W-:Y:S02]  /*14800*/  IMAD R0, R3.reuse, UR5, R0 ;  /* 0x0000000503007c24 */ /* 0x040fe4000f8e0200 */
[----:B------:R-:W-:-:S04]  /*14810*/  IMAD.WIDE.U32 R2, R3, UR4, RZ ;  /* 0x0000000403027c25 */ /* 0x000fc8000f8e00ff */
[----:B------:R-:W-:Y:S01]  /*14820*/  IMAD.IADD R0, R3, 0x1, R0 ;  /* 0x0000000103007824 */ /* 0x000fe200078e0200 */
[----:B------:R1:W-:Y:S04]  /*14830*/  STL.64 [R1+0x20], R2 ;  /* 0x0000200201007387 */ /* 0x0003e80000100a00 */
[----:B------:R1:W-:Y:S01]  /*14840*/  STL [R1+0x2c], R0 ;  /* 0x00002c0001007387 */ /* 0x0003e20000100800 */
[----:B------:R-:W-:Y:S05]  /*14850*/  @!P0 BRA `(.L_x_1364) ;  /* 0x0000000000408947 */ /* 0x000fea0003800000 */
[----:B-1----:R-:W-:Y:S01]  /*14860*/  MOV R2, 0x0 ;  /* 0x0000000000027802 */ /* 0x002fe20000000f00 */
[----:B------:R-:W-:Y:S01]  /*14870*/  ULDC.64 UR6, c[0x4][0x88] ;  /* 0x0100220000067ab9 */ /* 0x000fe20000000a00 */
[----:B------:R-:W-:Y:S01]  /*14880*/  ULDC.64 UR8, c[0x4][0x90] ;  /* 0x0100240000087ab9 */ /* 0x000fe20000000a00 */
[----:B------:R-:W-:Y:S01]  /*14890*/  ULDC.64 UR4, c[0x4][0x20] ;  /* 0x0100080000047ab9 */ /* 0x000fe20000000a00 */
[----:B------:R-:W-:Y:S02]  /*148a0*/  IMAD.U32 R4, RZ, RZ, UR6 ;  /* 0x00000006ff047e24 */ /* 0x000fe4000f8e00ff */
[----:B------:R-:W1:Y:S01]  /*148b0*/  LDC.64 R2, c[0x4][R2] ;  /* 0x0100000002027b82 */ /* 0x000e620000000a00 */
[----:B0-----:R-:W-:Y:S02]  /*148c0*/  IMAD.U32 R5, RZ, RZ, UR7 ;  /* 0x00000007ff057e24 */ /* 0x001fe4000f8e00ff */
        /* <DEDUP_REMOVED lines=8> */
[----:B-1----:R-:W-:Y:S05]  /*14950*/  CALL.ABS.NOINC R2 ;  /* 0x0000000002007343 */ /* 0x002fea0003c00000 */
.L_x_1364:
[----:B------:R-:W-:Y:S05]  /*14960*/  BSYNC B6 ;  /* 0x0000000000067941 */ /* 0x000fea0003800000 */
.L_x_1363:
[----:B-1----:R-:W2:Y:S01]  /*14970*/  LDL.LU R2, [R1+0x2c] ;  /* 0x00002c0001027983 */ /* 0x002ea20000300800 */
[----:B------:R-:W1:Y:S01]  /*14980*/  LDC R4, c[0x0][0x448] ;  /* 0x00011200ff047b82 */ /* 0x000e620000000800 */
[----:B------:R-:W-:Y:S01]  /*14990*/  LOP3.LUT P6, RZ, R23, 0x10, RZ, 0xc0, !PT ;  /* 0x0000001017ff7812 */ /* 0x000fe200078cc0ff */
[----:B------:R-:W-:Y:S01]  /*149a0*/  ULDC.64 UR4, c[0x0][0x2d8] ;  /* 0x0000b60000047ab9 */ /* 0x000fe20000000a00 */
[----:B------:R-:W3:Y:S01]  /*149b0*/  LDL.LU.64 R20, [R1+0x20] ;  /* 0x0000200001147983 */ /* 0x000ee20000300a00 */
[----:B0-----:R-:W-:Y:S01]  /*149c0*/  SHF.R.S32.HI R5, RZ, 0x1f, R19 ;  /* 0x0000001fff057819 */ /* 0x001fe20000011413 */
[----:B------:R-:W-:Y:S01]  /*149d0*/  ULDC.64 UR6, c[0x0][0x2e0] ;  /* 0x0000b80000067ab9 */ /* 0x000fe20000000a00 */
[----:B------:R-:W-:Y:S01]  /*149e0*/  SEL R0, R19, RZ, !P6 ;  /* 0x000000ff13007207 */ /* 0x000fe20007000000 */
[----:B------:R0:W5:Y:S01]  /*149f0*/  LDL R10, [R1+0x1c] ;  /* 0x00001c00010a7983 */ /* 0x0001620000100800 */
[----:B------:R-:W-:Y:S01]  /*14a00*/  SEL R5, R5, RZ, !P6 ;  /* 0x000000ff05057207 */ /* 0x000fe20007000000 */
[----:B------:R-:W4:Y:S01]  /*14a10*/  LDC R9, c[0x0][0x448] ;  /* 0x00011200ff097b82 */ /* 0x000f220000000800 */
[----:B------:R-:W-:-:S03]  /*14a20*/  ULDC.64 UR8, c[0x0][0x280] ;  /* 0x0000a00000087ab9 */ /* 0x000fc60000000a00 */
[----:B------:R-:W-:-:S04]  /*14a30*/  IMAD R5, R5, UR6, RZ ;  /* 0x0000000605057c24 */ /* 0x000fc8000f8e02ff */
[----:B------:R-:W-:Y:S01]  /*14a40*/  IMAD R5, R0, UR7, R5 ;  /* 0x0000000700057c24 */ /* 0x000fe2000f8e0205 */
[----:B-1----:R-:W-:-:S13]  /*14a50*/  ISETP.NE.AND P6, PT, R4, 0x1, PT ;  /* 0x000000010400780c */ /* 0x002fda0003fc5270 */
[----:B------:R-:W1:Y:S08]  /*14a60*/  @P6 LDC R4, c[0x0][0x450] ;  /* 0x00011400ff046b82 */ /* 0x000e700000000800 */
[----:B------:R-:W0:Y:S01]  /*14a70*/  @P6 LDC R8, c[0x0][0x44c] ;  /* 0x00011300ff086b82 */ /* 0x000e220000000800 */
[----:B--2---:R-:W-:Y:S01]  /*14a80*/  IMAD.MOV.U32 R3, RZ, RZ, R2 ;  /* 0x000000ffff037224 */ /* 0x004fe200078e0002 */
[----:B---3--:R-:W2:Y:S01]  /*14a90*/  S2R R21, SR_TID.X ;  /* 0x0000000000157919 */ /* 0x008ea20000002100 */
[----:B------:R-:W-:-:S02]  /*14aa0*/  IMAD.MOV.U32 R2, RZ, RZ, R20 ;  /* 0x000000ffff027224 */ /* 0x000fc400078e0014 */
[----:B------:R-:W3:Y:S02]  /*14ab0*/  S2R R20, SR_TID.X ;  /* 0x0000000000147919 */ /* 0x000ee40000002100 */
[----:B------:R-:W-:-:S04]  /*14ac0*/  IMAD.WIDE.U32 R2, R24, UR4, R2 ;  /* 0x0000000418027c25 */ /* 0x000fc8000f8e0002 */
[----:B------:R-:W-:Y:S01]  /*14ad0*/  IMAD R3, R24, UR5, R3 ;  /* 0x0000000518037c24 */ /* 0x000fe2000f8e0203 */
[----:B------:R-:W-:Y:S01]  /*14ae0*/  ULDC.64 UR4, c[0x0][0x2d0] ;  /* 0x0000b40000047ab9 */ /* 0x000fe20000000a00 */
[----:B------:R-:W-:Y:S01]  /*14af0*/  IMAD.WIDE.U32 R2, R0, UR6, R2 ;  /* 0x0000000600027c25 */ /* 0x000fe2000f8e0002 */
[----:B------:R-:W-:Y:S01]  /*14b00*/  ULDC.64 UR6, c[0x0][0x2c8] ;  /* 0x0000b20000067ab9 */ /* 0x000fe20000000a00 */
[----:B------:R-:W4:Y:S02]  /*14b10*/  @P6 LDC R0, c[0x0][0x44c] ;  /* 0x00011300ff006b82 */ /* 0x000f240000000800 */
[----:B------:R-:W-:Y:S02]  /*14b20*/  IMAD.IADD R3, R3, 0x1, R5 ;  /* 0x0000000103037824 */ /* 0x000fe400078e0205 */
[----:B--2---:R-:W-:Y:S01]  /*14b30*/  IMAD.SHL.U32 R21, R21, 0x10, RZ ;  /* 0x0000001015157824 */ /* 0x004fe200078e00ff */
[----:B---3--:R-:W-:-:S04]  /*14b40*/  LOP3.LUT R20, R20, 0x7f, RZ, 0xc0, !PT ;  /* 0x0000007f14147812 */ /* 0x008fc800078ec0ff */
[----:B------:R-:W-:Y:S02]  /*14b50*/  LOP3.LUT R21, R21, 0x70, RZ, 0xc0, !PT ;  /* 0x0000007015157812 */ /* 0x000fe400078ec0ff */
[----:B------:R-:W-:-:S04]  /*14b60*/  SHF.R.U32.HI R20, RZ, 0x3, R20 ;  /* 0x00000003ff147819 */ /* 0x000fc80000011614 */
[----:B------:R-:W-:Y:S02]  /*14b70*/  LOP3.LUT R20, R20, R21, RZ, 0xfc, !PT ;  /* 0x0000001514147212 */ /* 0x000fe400078efcff */
[----:B------:R2:W5:Y:S03]  /*14b80*/  LDL R21, [R1] ;  /* 0x0000000001157983 */ /* 0x0005660000100800 */
[----:B------:R-:W-:-:S04]  /*14b90*/  IMAD.IADD R6, R20, 0x1, R27 ;  /* 0x0000000114067824 */ /* 0x000fc800078e021b */
[----:B----4-:R-:W-:-:S04]  /*14ba0*/  @P6 IMAD.HI.U32 R0, R6, R0, RZ ;  /* 0x0000000006006227 */ /* 0x010fc800078e00ff */
        /* <DEDUP_REMOVED lines=13> */
[----:B------:R-:W-:-:S03]  /*14c80*/  LEA R0, P0, R4, UR8, 0x1 ;  /* 0x0000000804007c11 */ /* 0x000fc6000f8008ff */
[----:B------:R-:W-:-:S05]  /*14c90*/  IMAD.IADD R5, R5, 0x1, R7 ;  /* 0x0000000105057824 */ /* 0x000fca00078e0207 */
[----:B------:R-:W-:Y:S02]  /*14ca0*/  LEA.HI.X R4, R4, UR9, R5, 0x1, P0 ;  /* 0x0000000904047c11 */ /* 0x000fe400080f0c05 */
[----:B------:R-:W1:Y:S01]  /*14cb0*/  @P6 LDC R5, c[0x0][0x450] ;  /* 0x00011400ff056b82 */ /* 0x000e620000000800 */
[----:B------:R-:W-:-:S04]  /*14cc0*/  VIADD R7, R6, 0x80 ;  /* 0x0000008006077836 */ /* 0x000fc80000000000 */
[----:B0-----:R-:W-:-:S04]  /*14cd0*/  @P6 IMAD.HI.U32 R8, R7, R8, RZ ;  /* 0x0000000807086227 */ /* 0x001fc800078e00ff */
[----:B------:R-:W-:Y:S01]  /*14ce0*/  IMAD.MOV.U32 R6, RZ, RZ, R7 ;  /* 0x000000ffff067224 */ /* 0x000fe200078e0007 */
[----:B------:R-:W0:Y:S01]  /*14cf0*/  S2R R20, SR_TID.X ;  /* 0x0000000000147919 */ /* 0x000e220000002100 */
[----:B-1----:R-:W-:-:S05]  /*14d00*/  @P6 SHF.R.U32.HI R6, RZ, R5, R8 ;  /* 0x00000005ff066219 */ /* 0x002fca0000011608 */
        /* <DEDUP_REMOVED lines=16> */
[----:B0-----:R-:W-:Y:S02]  /*14e10*/  LOP3.LUT R20, R20, 0x7f, RZ, 0xc0, !PT ;  /* 0x0000007f14147812 */ /* 0x001fe400078ec0ff */
[----:B------:R-:W-:Y:S02]  /*14e20*/  LEA.HI.X R2, R2, UR9, R6, 0x1, P1 ;  /* 0x0000000902027c11 */ /* 0x000fe400088f0c06 */
[----:B------:R-:W-:Y:S01]  /*14e30*/  SHF.R.U32.HI R20, RZ, 0x3, R20 ;  /* 0x00000003ff147819 */ /* 0x000fe20000011614 */
[----:B--2---:R-:W-:Y:S06]  /*14e40*/  BRA.DIV UR4, `(.L_x_1365) ;  /* 0x0000004204c47947 */ /* 0x004fec000b800000 */
[----:B------:R-:W0:Y:S01]  /*14e50*/  SHFL.IDX PT, R7, R0, RZ, 0x181f ;  /* 0x00181fff00077589 */ /* 0x000e2200000e0000 */
[----:B-----5:R-:W-:Y:S02]  /*14e60*/  IMAD R3, R21, R9, RZ ;  /* 0x0000000915037224 */ /* 0x020fe400078e02ff */
[----:B------:R-:W-:Y:S01]  /*14e70*/  IMAD.IADD R27, R20, 0x1, R27 ;  /* 0x00000001141b7824 */ /* 0x000fe200078e021b */
        /* <DEDUP_REMOVED lines=103> */
.L_x_1466:
[----:B------:R-:W-:-:S05]  /*154f0*/  VIADD R27, R27, 0xb0 ;  /* 0x000000b01b1b7836 */ /* 0x000fca0000000000 */
        /* <DEDUP_REMOVED lines=9> */
.L_x_1366:
        /* <DEDUP_REMOVED lines=14> */
[----:B------:R-:W2:Y:S01]  /*15670*/  LDL.LU R4, [R1+0x28] ;  /* 0x0000280001047983 */ /* 0x000ea20000300800 */
[----:B------:R1:W-:Y:S03]  /*15680*/  SYNCS.ARRIVE.TRANS64.A1T0 RZ, [R22+URZ+0x16800], RZ ;  /* 0x016800ff16ff79a7 */ /* 0x0003e6000810003f */
[----:B0-----:R-:W3:Y:S01]  /*15690*/  LDL R2, [R1+0x10] ;  /* 0x0000100001027983 */ /* 0x001ee20000100800 */
[----:B------:R-:W-:Y:S01]  /*156a0*/  BSSY B0, `(.L_x_1367) ;  /* 0x0000005000007945 */ /* 0x000fe20003800000 */
[----:B------:R-:W0:Y:S01]  /*156b0*/  SYNCS.PHASECHK.TRANS64.TRYWAIT P0, [R22+URZ+0x16820], R3 ;  /* 0x01682003160075a7 */ /* 0x000e22000800017f */
[----:B--2---:R-:W-:-:S05]  /*156c0*/  VIADD R7, R4, 0xfffffffe ;  /* 0xfffffffe04077836 */ /* 0x004fca0000000000 */
[----:B---3--:R-:W-:Y:S01]  /*156d0*/  ISETP.GE.AND P1, PT, R7, R2, PT ;  /* 0x000000020700720c */ /* 0x008fe20003f26270 */
[----:B01----:R-:W-:-:S12]  /*156e0*/  @!P0 BRA `(.L_x_1368) ;  /* 0x0000004800808947 */ /* 0x003fd80003800000 */
.L_x_1467:
[----:B------:R-:W-:Y:S05]  /*156f0*/  BSYNC B0 ;  /* 0x0000000000007941 */ /* 0x000fea0003800000 */
.L_x_1367:
[----:B------:R-:W-:Y:S04]  /*15700*/  BSSY B0, `(.L_x_1369) ;  /* 0x00000ff000007945 */ /* 0x000fe80003800000 */
[----:B------:R-:W-:Y:S05]  /*15710*/  @!P1 BRA `(.L_x_1370) ;  /* 0x0000000c00f49947 */ /* 0x000fea0003800000 */
[----:B------:R1:W-:Y:S01]  /*15720*/  STL [R1], R26 ;  /* 0x0000001a01007387 */ /* 0x0003e20000100800 */
[----:B------:R-:W-:Y:S01]  /*15730*/  ULDC UR4, c[0x0][0x2f4] ;  /* 0x0000bd0000047ab9 */ /* 0x000fe20000000800 */
[----:B------:R-:W-:Y:S01]  /*15740*/  IMAD.MOV.U32 R6, RZ, RZ, R25 ;  /* 0x000000ffff067224 */ /* 0x000fe200078e0019 */
[----:B------:R-:W-:Y:S01]  /*15750*/  ISETP.GE.AND P1, PT, R29, UR4, PT ;  /* 0x000000041d007c0c */ /* 0x000fe2000bf26270 */
[----:B------:R-:W-:-:S12]  /*15760*/  IMAD.MOV.U32 R20, RZ, RZ, R28 ;  /* 0x000000ffff147224 */ /* 0x000fd800078e001c */
.L_x_1383:
[----:B------:R-:W2:Y:S01]  /*15770*/  LDL R9, [R1+0x14] ;  /* 0x0000140001097983 */ /* 0x000ea20000100800 */
[----:B0-----:R-:W0:Y:S03]  /*15780*/  LDC R3, c[0x0][0x430] ;  /* 0x00010c00ff037b82 */ /* 0x001e260000000800 */
[----:B------:R-:W3:Y:S04]  /*15790*/  LDL R8, [R1+0x18] ;  /* 0x0000180001087983 */ /* 0x000ee80000100800 */
[----:B------:R-:W4:Y:S01]  /*157a0*/  LDL R5, [R1+0x4] ;  /* 0x0000040001057983 */ /* 0x000f220000100800 */
[----:B------:R-:W5:Y:S01]  /*157b0*/  S2R R2, SR_TID.X ;  /* 0x0000000000027919 */ /* 0x000f620000002100 */
[----:B0-----:R-:W-:-:S13]  /*157c0*/  ISETP.NE.AND P0, PT, R3, 0x1, PT ;  /* 0x000000010300780c */ /* 0x001fda0003f05270 */
[----:B------:R-:W0:Y:S01]  /*157d0*/  @P0 LDC R4, c[0x0][0x434] ;  /* 0x00010d00ff040b82 */ /* 0x000e220000000800 */
[----:B-----5:R-:W-:-:S04]  /*157e0*/  LOP3.LUT R0, R2, 0x7f, RZ, 0xc0, !PT ;  /* 0x0000007f02007812 */ /* 0x020fc800078ec0ff */
[----:B------:R-:W-:-:S03]  /*157f0*/  SHF.R.U32.HI R3, RZ, 0x3, R0 ;  /* 0x00000003ff037819 */ /* 0x000fc60000011600 */
[----:B------:R-:W5:Y:S01]  /*15800*/  @P0 LDC R0, c[0x0][0x438] ;  /* 0x00010e00ff000b82 */ /* 0x000f620000000800 */
[----:B------:R-:W-:Y:S02]  /*15810*/  IMAD.SHL.U32 R2, R2, 0x10, RZ ;  /* 0x0000001002027824 */ /* 0x000fe400078e00ff */
[----:B------:R-:W-:-:S03]  /*15820*/  IMAD R3, R7, 0x80, R3 ;  /* 0x0000008007037824 */ /* 0x000fc600078e0203 */
[----:B------:R-:W-:Y:S01]  /*15830*/  LOP3.LUT R2, R2, 0x70, RZ, 0xc0, !PT ;  /* 0x0000007002027812 */ /* 0x000fe200078ec0ff */
[----:B------:R-:W-:Y:S05]  /*15840*/  YIELD ;  /* 0x0000000000007946 */ /* 0x000fea0003800000 */
[----:B------:R-:W-:Y:S01]  /*15850*/  ULDC UR4, c[0x0][0x430] ;  /* 0x00010c0000047ab9 */ /* 0x000fe20000000800 */
[----:B--2---:R-:W-:-:S05]  /*15860*/  IADD3 R3, R2, R3, R9 ;  /* 0x0000000302037210 */ /* 0x004fca0007ffe009 */
[----:B0-----:R-:W-:-:S04]  /*15870*/  @P0 IMAD.HI.U32 R4, R3, R4, RZ ;  /* 0x0000000403040227 */ /* 0x001fc800078e00ff */
[----:B------:R-:W-:Y:S01]  /*15880*/  IMAD.MOV.U32 R2, RZ, RZ, R3 ;  /* 0x000000ffff027224 */ /* 0x000fe200078e0003 */
[----:B-----5:R-:W-:-:S05]  /*15890*/  @P0 SHF.R.U32.HI R2, RZ, R0, R4 ;  /* 0x00000000ff020219 */ /* 0x020fca0000011604 */
[----:B------:R-:W-:-:S04]  /*158a0*/  IMAD.MOV R0, RZ, RZ, -R2 ;  /* 0x000000ffff007224 */ /* 0x000fc800078e0a02 */
[----:B------:R-:W-:Y:S01]  /*158b0*/  IMAD R0, R0, UR4, R3 ;  /* 0x0000000400007c24 */ /* 0x000fe2000f8e0203 */
[----:B------:R-:W-:Y:S01]  /*158c0*/  ULDC.64 UR4, c[0x0][0x428] ;  /* 0x00010a0000047ab9 */ /* 0x000fe20000000a00 */
[----:B------:R-:W-:Y:S01]  /*158d0*/  SHF.R.S32.HI R3, RZ, 0x1f, R2 ;  /* 0x0000001fff037819 */ /* 0x000fe20000011402 */
[----:B---3--:R-:W-:-:S04]  /*158e0*/  IMAD R4, R8, UR4, RZ ;  /* 0x0000000408047c24 */ /* 0x008fc8000f8e02ff */
[C---:B----4-:R-:W-:Y:S02]  /*158f0*/  IMAD R4, R5.reuse, UR5, R4 ;  /* 0x0000000505047c24 */ /* 0x050fe4000f8e0204 */
[----:B------:R-:W-:Y:S01]  /*15900*/  IMAD.WIDE.U32 R2, R5, UR4, R2 ;  /* 0x0000000405027c25 */ /* 0x000fe2000f8e0002 */
[----:B------:R-:W-:-:S03]  /*15910*/  ULDC.64 UR4, c[0x0][0x418] ;  /* 0x0001060000047ab9 */ /* 0x000fc60000000a00 */
[----:B------:R-:W-:Y:S01]  /*15920*/  IMAD.IADD R3, R4, 0x1, R3 ;  /* 0x0000000104037824 */ /* 0x000fe200078e0203 */
        /* <DEDUP_REMOVED lines=8> */
[----:B-1----:R-:W-:Y:S01]  /*159b0*/  IMAD.MOV.U32 R26, RZ, RZ, R7 ;  /* 0x000000ffff1a7224 */ /* 0x002fe200078e0007 */
[----:B------:R-:W-:Y:S02]  /*159c0*/  SEL R25, R25, RZ, P0 ;  /* 0x000000ff19197207 */ /* 0x000fe40000000000 */
[----:B------:R-:W-:Y:S02]  /*159d0*/  LOP3.LUT R28, R20, R28, RZ, 0x3c, !PT ;  /* 0x0000001c141c7212 */ /* 0x000fe400078e3cff */
[----:B--2---:R-:W-:Y:S01]  /*159e0*/  SHF.R.S32.HI R27, RZ, 0x1f, R4 ;  /* 0x0000001fff1b7819 */ /* 0x004fe20000011404 */
[----:B------:R-:W-:Y:S06]  /*159f0*/  @!P2 BRA `(.L_x_1371) ;  /* 0x000000000004a947 */ /* 0x000fec0003800000 */
[----:B------:R-:W-:Y:S01]  /*15a00*/  BPT.TRAP 0x1 ;  /* 0x000000040000795c */ /* 0x000fe20000300000 */
.L_x_1371:
[----:B------:R-:W-:Y:S01]  /*15a10*/  IMAD R5, R25, 0x8, R22 ;  /* 0x0000000819057824 */ /* 0x000fe200078e0216 */
[----:B------:R-:W-:Y:S01]  /*15a20*/  SHF.L.U32 R2, R28, 0x1f, RZ ;  /* 0x0000001f1c027819 */ /* 0x000fe200000006ff */
[----:B------:R-:W-:Y:S03]  /*15a30*/  BSSY B1, `(.L_x_1372) ;  /* 0x0000003000017945 */ /* 0x000fe60003800000 */
[----:B------:R-:W0:Y:S02]  /*15a40*/  SYNCS.PHASECHK.TRANS64.TRYWAIT P0, [R5+URZ+0x16840], R2 ;  /* 0x01684002050075a7 */ /* 0x000e24000800017f */
[----:B0-----:R-:W-:Y:S05]  /*15a50*/  @!P0 BRA `(.L_x_1373) ;  /* 0x0000004400b88947 */ /* 0x001fea0003800000 */
.L_x_1468:
[----:B------:R-:W-:Y:S05]  /*15a60*/  BSYNC B1 ;  /* 0x0000000000017941 */ /* 0x000fea0003800000 */
.L_x_1372:
[----:B------:R-:W1:Y:S01]  /*15a70*/  S2R R8, SR_TID.X ;  /* 0x0000000000087919 */ /* 0x000e620000002100 */
[----:B------:R-:W-:Y:S01]  /*15a80*/  SHF.R.S32.HI R21, RZ, 0x1f, R0 ;  /* 0x0000001fff157819 */ /* 0x000fe20000011400 */
[----:B------:R-:W-:Y:S01]  /*15a90*/  ULDC.64 UR4, c[0x0][0x300] ;  /* 0x0000c00000047ab9 */ /* 0x000fe20000000a00 */
[----:B------:R-:W-:Y:S01]  /*15aa0*/  ULDC.64 UR6, c[0x0][0x2e8] ;  /* 0x0000ba0000067ab9 */ /* 0x000fe20000000a00 */
[----:B0-----:R-:W-:Y:S01]  /*15ab0*/  IMAD.WIDE.U32 R2, R0, UR4, RZ ;  /* 0x0000000400027c25 */ /* 0x001fe2000f8e00ff */
[----:B------:R-:W-:-:S03]  /*15ac0*/  LOP3.LUT P2, RZ, R23, 0x1, RZ, 0xc0, !PT ;  /* 0x0000000117ff7812 */ /* 0x000fc6000784c0ff */
        /* <DEDUP_REMOVED lines=9> */
[----:B-1----:R-:W-:Y:S02]  /*15b60*/  IMAD.SHL.U32 R9, R8, 0x8, RZ ;  /* 0x0000000808097824 */ /* 0x002fe400078e00ff */
[----:B------:R-:W-:Y:S01]  /*15b70*/  IMAD.WIDE.U32 R2, R24, UR4, R2 ;  /* 0x0000000418027c25 */ /* 0x000fe2000f8e0002 */
[----:B------:R-:W-:Y:S02]  /*15b80*/  UMOV UR4, 0xffffffff ;  /* 0xffffffff00047882 */ /* 0x000fe40000000000 */
[----:B------:R-:W-:Y:S01]  /*15b90*/  LOP3.LUT R9, R9, 0x1f8, RZ, 0xc0, !PT ;  /* 0x000001f809097812 */ /* 0x000fe200078ec0ff */
[----:B------:R-:W-:Y:S02]  /*15ba0*/  IMAD.SHL.U32 R11, R8, 0x8, RZ ;  /* 0x00000008080b7824 */ /* 0x000fe400078e00ff */
[----:B------:R-:W-:Y:S01]  /*15bb0*/  IMAD R10, R24, UR5, R3 ;  /* 0x00000005180a7c24 */ /* 0x000fe2000f8e0203 */
[----:B------:R-:W-:-:S02]  /*15bc0*/  LOP3.LUT R9, R9, 0x38, R8, 0x78, !PT ;  /* 0x0000003809097812 */ /* 0x000fc400078e7808 */
[C---:B------:R-:W-:Y:S02]  /*15bd0*/  LEA R8, P0, R2.reuse, UR6, 0x1 ;  /* 0x0000000602087c11 */ /* 0x040fe4000f8008ff */
[----:B------:R-:W-:Y:S02]  /*15be0*/  LOP3.LUT R9, R9, 0x200, R11, 0xf8, !PT ;  /* 0x0000020009097812 */ /* 0x000fe400078ef80b */
[----:B------:R-:W-:-:S03]  /*15bf0*/  LEA.HI.X R10, R2, UR7, R10, 0x1, P0 ;  /* 0x00000007020a7c11 */ /* 0x000fc600080f0c0a */
[----:B------:R-:W-:Y:S01]  /*15c00*/  IMAD R9, R25, 0x2000, R9 ;  /* 0x0000200019097824 */ /* 0x000fe200078e0209 */
[----:B------:R-:W-:Y:S06]  /*15c10*/  BRA.DIV UR4, `(.L_x_1374) ;  /* 0x00000046045c7947 */ /* 0x000fec000b800000 */
        /* <DEDUP_REMOVED lines=40> */
.L_x_1486:
[----:B-1----:R-:W-:-:S05]  /*15ea0*/  IADD3 R2, P0, R2, R7, RZ ;  /* 0x0000000702027210 */ /* 0x002fca0007f1e0ff */
[----:B------:R-:W-:Y:S01]  /*15eb0*/  IMAD.X R3, RZ, RZ, R10, P0 ;  /* 0x000000ffff037224 */ /* 0x000fe200000e060a */
[----:B------:R-:W-:-:S04]  /*15ec0*/  PLOP3.LUT P0, PT, PT, PT, PT, 0x80, 0x0 ;  /* 0x000000000000781c */ /* 0x000fc80003f0f070 */
[----:B------:R-:W-:Y:S01]  /*15ed0*/  @!PT LDS RZ, [RZ] ;  /* 0x00000000fffff984 */ /* 0x000fe20000000800 */
[----:B------:R-:W-:Y:S01]  /*15ee0*/  @!PT LDS RZ, [RZ] ;  /* 0x00000000fffff984 */ /* 0x000fe20000000800 */
[----:B------:R-:W-:Y:S01]  /*15ef0*/  @!PT LDS RZ, [RZ] ;  /* 0x00000000fffff984 */ /* 0x000fe20000000800 */
[----:B------:R1:W-:Y:S01]  /*15f00*/  LDGSTS.E.BYPASS.LTC128B.128 [R9+0x11c00], desc[UR54][R2.64], !P2 ;  /* 0x11c0000002097fae */ /* 0x0003e2000d101d76 */
[----:B------:R-:W-:-:S08]  /*15f10*/  NOP ;  /* 0x0000000000007918 */ /* 0x000fd00000000000 */
.L_x_1375:
        /* <DEDUP_REMOVED lines=11> */
.L_x_1376:
[----:B------:R1:W-:Y:S01]  /*15fd0*/  SYNCS.ARRIVE.TRANS64.A1T0 RZ, [R5+URZ+0x16830], RZ ;  /* 0x016830ff05ff79a7 */ /* 0x0003e2000810003f */
[----:B------:R-:W-:Y:S05]  /*15fe0*/  @!P3 BRA `(.L_x_1377) ;  /* 0x000000000004b947 */ /* 0x000fea0003800000 */
[----:B------:R-:W-:Y:S01]  /*15ff0*/  BPT.TRAP 0x1 ;  /* 0x000000040000795c */ /* 0x000fe20000300000 */
.L_x_1377:
[----:B------:R-:W-:Y:S01]  /*16000*/  SHF.L.U32 R2, R20, 0x1f, RZ ;  /* 0x0000001f14027819 */ /* 0x000fe200000006ff */
[----:B-1----:R-:W-:Y:S01]  /*16010*/  IMAD R5, R6, 0x8, R22 ;  /* 0x0000000806057824 */ /* 0x002fe200078e0216 */
[----:B------:R-:W-:Y:S03]  /*16020*/  BSSY B1, `(.L_x_1378) ;  /* 0x0000003000017945 */ /* 0x000fe60003800000 */
[----:B------:R-:W1:Y:S02]  /*16030*/  SYNCS.PHASECHK.TRANS64.TRYWAIT P0, [R5+URZ+0x16860], R2 ;  /* 0x01686002050075a7 */ /* 0x000e64000800017f */
[----:B-1----:R-:W-:Y:S05]  /*16040*/  @!P0 BRA `(.L_x_1379) ;  /* 0x0000004800808947 */ /* 0x002fea0003800000 */
.L_x_1487:
[----:B------:R-:W-:Y:S05]  /*16050*/  BSYNC B1 ;  /* 0x0000000000017941 */ /* 0x000fea0003800000 */
.L_x_1378:
[----:B------:R-:W2:Y:S04]  /*16060*/  LDL R11, [R1+0xc] ;  /* 0x00000c00010b7983 */ /* 0x000ea80000100800 */
[----:B0-----:R-:W2:Y:S01]  /*16070*/  LDL.LU R8, [R1] ;  /* 0x0000000001087983 */ /* 0x001ea20000300800 */
        /* <DEDUP_REMOVED lines=59> */
.L_x_1505:
        /* <DEDUP_REMOVED lines=25> */
.L_x_1381:
        /* <DEDUP_REMOVED lines=11> */
.L_x_1382:
[----:B------:R-:W2:Y:S01]  /*16670*/  LDL R0, [R1+0x10] ;  /* 0x0000100001007983 */ /* 0x000ea20000100800 */
[----:B------:R3:W-:Y:S01]  /*16680*/  SYNCS.ARRIVE.TRANS64.A1T0 RZ, [R5+URZ+0x16850], RZ ;  /* 0x016850ff05ff79a7 */ /* 0x0007e2000810003f */
[C---:B------:R-:W-:Y:S02]  /*16690*/  VIADD R7, R26.reuse, 0xffffffff ;  /* 0xffffffff1a077836 */ /* 0x040fe40000000000 */
[----:B------:R3:W-:Y:S01]  /*166a0*/  STL [R1], R26 ;  /* 0x0000001a01007387 */ /* 0x0007e20000100800 */
[----:B------:R-:W-:Y:S02]  /*166b0*/  IMAD.MOV.U32 R6, RZ, RZ, R25 ;  /* 0x000000ffff067224 */ /* 0x000fe400078e0019 */
[----:B------:R-:W-:Y:S01]  /*166c0*/  IMAD.MOV.U32 R20, RZ, RZ, R28 ;  /* 0x000000ffff147224 */ /* 0x000fe200078e001c */
[----:B--2---:R-:W-:-:S13]  /*166d0*/  ISETP.GT.AND P0, PT, R26, R0, PT ;  /* 0x000000001a00720c */ /* 0x004fda0003f04270 */
[----:B---3--:R-:W-:Y:S05]  /*166e0*/  @P0 BRA `(.L_x_1383) ;  /* 0xfffffff000200947 */ /* 0x008fea000383ffff */
.L_x_1370:
[----:B------:R-:W-:Y:S05]  /*166f0*/  BSYNC B0 ;  /* 0x0000000000007941 */ /* 0x000fea0003800000 */
.L_x_1369:
[----:B------:R-:W1:Y:S01]  /*16700*/  S2R R0, SR_TID.X ;  /* 0x0000000000007919 */ /* 0x000e620000002100 */
[----:B------:R-:W-:Y:S01]  /*16710*/  BSSY B0, `(.L_x_1384) ;  /* 0x0000010000007945 */ /* 0x000fe20003800000 */
[----:B-1----:R-:W-:-:S04]  /*16720*/  LOP3.LUT R0, R0, 0x7f, RZ, 0xc0, !PT ;  /* 0x0000007f00007812 */ /* 0x002fc800078ec0ff */
[----:B------:R-:W-:-:S13]  /*16730*/  ISETP.NE.AND P0, PT, R0, RZ, PT ;  /* 0x000000ff0000720c */ /* 0x000fda0003f05270 */
[----:B------:R-:W-:Y:S05]  /*16740*/  @P0 BRA `(.L_x_1385) ;  /* 0x0000000000300947 */ /* 0x000fea0003800000 */
[----:B------:R-:W1:Y:S01]  /*16750*/  S2R R5, SR_LANEID ;  /* 0x0000000000057919 */ /* 0x000e620000000000 */
[----:B------:R-:W-:Y:S01]  /*16760*/  VOTEU.ANY UR4, UPT, PT ;  /* 0x0000000000047886 */ /* 0x000fe200038e0100 */
[----:B0-----:R-:W0:Y:S01]  /*16770*/  LDC.64 R2, c[0x0][0xc60] ;  /* 0x00031800ff027b82 */ /* 0x001e220000000a00 */
[----:B------:R-:W1:Y:S02]  /*16780*/  FLO.U32 R0, UR4 ;  /* 0x0000000400007d00 */ /* 0x000e6400080e0000 */
[----:B-1----:R-:W-:-:S06]  /*16790*/  ISETP.EQ.U32.AND P0, PT, R0, R5, PT ;  /* 0x000000050000720c */ /* 0x002fcc0003f02070 */
[----:B------:R-:W0:Y:S07]  /*167a0*/  POPC R5, UR4 ;  /* 0x0000000400057d09 */ /* 0x000e2e0008000000 */
[----:B0-----:R-:W2:Y:S01]  /*167b0*/  @P0 ATOMG.E.ADD.STRONG.GPU PT, R3, desc[UR54][R2.64], R5 ;  /* 0x00000005020309a8 */ /* 0x001ea200081ee1f6 */
[----:B------:R-:W0:Y:S02]  /*167c0*/  S2R R4, SR_LTMASK ;  /* 0x0000000000047919 */ /* 0x000e240000003900 */
[----:B0-----:R-:W-:-:S04]  /*167d0*/  LOP3.LUT R4, R4, UR4, RZ, 0xc0, !PT ;  /* 0x0000000404047c12 */ /* 0x001fc8000f8ec0ff */
[----:B------:R-:W0:Y:S01]  /*167e0*/  POPC R7, R4 ;  /* 0x0000000400077309 */ /* 0x000e220000000000 */
[----:B--2---:R-:W0:Y:S02]  /*167f0*/  SHFL.IDX PT, R0, R3, R0, 0x1f ;  /* 0x00001f0003007589 */ /* 0x004e2400000e0000 */
[----:B0-----:R-:W-:-:S07]  /*16800*/  IADD3 R16, R0, UR38, R7 ;  /* 0x0000002600107c10 */ /* 0x001fce000fffe007 */
.L_x_1385:
[----:B------:R-:W-:Y:S05]  /*16810*/  BSYNC B0 ;  /* 0x0000000000007941 */ /* 0x000fea0003800000 */
.L_x_1384:
[----:B------:R-:W-:-:S05]  /*16820*/  IMAD.U32 R0, RZ, RZ, UR37 ;  /* 0x00000025ff007e24 */ /* 0x000fca000f8e00ff */
[----:B------:R-:W-:-:S13]  /*16830*/  ISETP.NE.AND P0, PT, R0, 0x3, PT ;  /* 0x000000030000780c */ /* 0x000fda0003f05270 */
[----:B------:R-:W-:Y:S05]  /*16840*/  @!P0 BRA `(.L_x_1386) ;  /* 0x0000000000048947 */ /* 0x000fea0003800000 */
[----:B------:R-:W-:Y:S01]  /*16850*/  BPT.TRAP 0x1 ;  /* 0x000000040000795c */ /* 0x000fe20000300000 */
.L_x_1386:
[----:B------:R-:W2:Y:S01]  /*16860*/  LDL.LU R2, [R1+0xc] ;  /* 0x00000c0001027983 */ /* 0x000ea20000300800 */
[----:B------:R-:W-:Y:S01]  /*16870*/  IMAD R0, R25, 0x8, R22 ;  /* 0x0000000819007824 */ /* 0x000fe200078e0216 */
[----:B0-----:R-:W-:Y:S01]  /*16880*/  SHF.L.U32 R3, R28, 0x1f, RZ ;  /* 0x0000001f1c037819 */ /* 0x001fe200000006ff */
[----:B------:R-:W-:Y:S03]  /*16890*/  BSSY B0, `(.L_x_1387) ;  /* 0x0000004000007945 */ /* 0x000fe60003800000 */
[----:B------:R-:W0:Y:S01]  /*168a0*/  SYNCS.PHASECHK.TRANS64.TRYWAIT P0, [R0+URZ+0x16860], R3 ;  /* 0x01686003000075a7 */ /* 0x000e22000800017f */
[----:B--2---:R-:W-:Y:S01]  /*168b0*/  IMAD R6, R26, -0x80, R2 ;  /* 0xffffff801a067824 */ /* 0x004fe200078e0202 */
[----:B0-----:R-:W-:Y:S06]  /*168c0*/  @!P0 BRA `(.L_x_1388) ;  /* 0x0000004800bc8947 */ /* 0x001fec0003800000 */
.L_x_1506:
[----:B------:R-:W-:Y:S05]  /*168d0*/  BSYNC B0 ;  /* 0x0000000000007941 */ /* 0x000fea0003800000 */
.L_x_1387:
[----:B------:R-:W1:Y:S01]  /*168e0*/  S2R R7, SR_TID.X ;  /* 0x0000000000077919 */ /* 0x000e620000002100 */
[----:B------:R-:W-:Y:S02]  /*168f0*/  ULDC UR4, c[0x0][0x2f4] ;  /* 0x0000bd0000047ab9 */ /* 0x000fe40000000800 */
[----:B------:R-:W-:Y:S01]  /*16900*/  ISETP.GE.AND P0, PT, R29, UR4, PT ;  /* 0x000000041d007c0c */ /* 0x000fe2000bf06270 */
[----:B------:R-:W-:Y:S01]  /*16910*/  UMOV UR4, 0xffffffff ;  /* 0xffffffff00047882 */ /* 0x000fe20000000000 */
[C---:B-1----:R-:W-:Y:S01]  /*16920*/  IMAD.SHL.U32 R2, R7.reuse, 0x8, RZ ;  /* 0x0000000807027824 */ /* 0x042fe200078e00ff */
[C---:B------:R-:W-:Y:S01]  /*16930*/  LOP3.LUT R5, R7.reuse, 0x7f, RZ, 0xc0, !PT ;  /* 0x0000007f07057812 */ /* 0x040fe200078ec0ff */
[----:B------:R-:W-:-:S03]  /*16940*/  IMAD.SHL.U32 R4, R7, 0x8, RZ ;  /* 0x0000000807047824 */ /* 0x000fc600078e00ff */
[----:B------:R-:W-:Y:S02]  /*16950*/  LOP3.LUT R2, R2, 0x1f8, RZ, 0xc0, !PT ;  /* 0x000001f802027812 */ /* 0x000fe400078ec0ff */
[----:B------:R-:W-:Y:S02]  /*16960*/  SHF.R.U32.HI R5, RZ, 0x3, R5 ;  /* 0x00000003ff057819 */ /* 0x000fe40000011605 */
        /* <DEDUP_REMOVED lines=9> */
[----:B0-----:R-:W0:Y:S04]  /*16a00*/  SHFL.IDX PT, R3, R18, RZ, 0x181f ;  /* 0x00181fff12037589 */ /* 0x001e2800000e0000 */
[----:B------:R-:W2:Y:S04]  /*16a10*/  SHFL.IDX PT, R9, R17, 0x1, 0x181f ;  /* 0x00381f0011097f89 */ /* 0x000ea800000e0000 */
[----:B------:R-:W3:Y:S04]  /*16a20*/  SHFL.IDX PT, R7, R18, 0x1, 0x181f ;  /* 0x00381f0012077f89 */ /* 0x000ee800000e0000 */
[----:B------:R-:W4:Y:S04]  /*16a30*/  SHFL.IDX PT, R10, R17, 0x2, 0x181f ;  /* 0x00581f00110a7f89 */ /* 0x000f2800000e0000 */
[----:B------:R-:W5:Y:S01]  /*16a40*/  SHFL.IDX PT, R8, R18, 0x2, 0x181f ;  /* 0x00581f0012087f89 */ /* 0x000f6200000e0000 */
[----:B-1----:R-:W-:-:S03]  /*16a50*/  IADD3 R2, P2, R14, R5, RZ ;  /* 0x000000050e027210 */ /* 0x002fc60007f5e0ff */
[----:B------:R-:W-:Y:S02]  /*16a60*/  SHFL.IDX PT, R14, R17, 0x6, 0x181f ;  /* 0x00d81f00110e7f89 */ /* 0x000fe400000e0000 */
[----:B0-----:R-:W-:-:S05]  /*16a70*/  IMAD.X R3, RZ, RZ, R3, P2 ;  /* 0x000000ffff037224 */ /* 0x001fca00010e0603 */
        /* <DEDUP_REMOVED lines=20> */
[----:B--2---:R-:W-:-:S05]  /*16bc0*/  IADD3 R2, P2, R10, R5, RZ ;  /* 0x000000050a027210 */ /* 0x004fca0007f5e0ff */
[----:B---3--:R-:W-:Y:S02]  /*16bd0*/  IMAD.X R3, RZ, RZ, R8, P2 ;  /* 0x000000ffff037224 */ /* 0x008fe400010e0608 */
[----:B------:R-:W2:Y:S04]  /*16be0*/  SHFL.IDX PT, R8, R18, 0x6, 0x181f ;  /* 0x00d81f0012087f89 */ /* 0x000ea800000e0000 */
[----:B------:R0:W-:Y:S01]  /*16bf0*/  LDGSTS.E.BYPASS.LTC128B.128 [R4+0x2400], desc[UR54][R2.64], !P1 ;  /* 0x0240000002047fae */ /* 0x0001e2000c901d76 */
[----:B------:R-:W-:-:S03]  /*16c00*/  ISETP.LT.OR P1, PT, R6, 0x51, P0 ;  /* 0x000000510600780c */ /* 0x000fc60000721670 */
[----:B------:R-:W3:Y:S01]  /*16c10*/  SHFL.IDX PT, R18, R18, 0x7, 0x181f ;  /* 0x00f81f0012127f89 */ /* 0x000ee200000e0000 */
[----:B0-----:R-:W-:-:S05]  /*16c20*/  IADD3 R2, P2, R9, R5, RZ ;  /* 0x0000000509027210 */ /* 0x001fca0007f5e0ff */
[----:B-1----:R-:W-:-:S05]  /*16c30*/  IMAD.X R3, RZ, RZ, R7, P2 ;  /* 0x000000ffff037224 */ /* 0x002fca00010e0607 */
[----:B------:R0:W-:Y:S01]  /*16c40*/  LDGSTS.E.BYPASS.LTC128B.128 [R4+0x2c00], desc[UR54][R2.64], !P1 ;  /* 0x02c0000002047fae */ /* 0x0001e2000c901d76 */
[----:B------:R-:W-:Y:S02]  /*16c50*/  ISETP.LT.OR P1, PT, R6, 0x61, P0 ;  /* 0x000000610600780c */ /* 0x000fe40000721670 */
[----:B0-----:R-:W-:Y:S02]  /*16c60*/  IADD3 R2, P2, R14, R5, RZ ;  /* 0x000000050e027210 */ /* 0x001fe40007f5e0ff */
[----:B------:R0:W1:Y:S03]  /*16c70*/  SHFL.IDX PT, R14, R17, 0x7, 0x181f ;  /* 0x00f81f00110e7f89 */ /* 0x00006600000e0000 */
[----:B--2---:R-:W-:-:S06]  /*16c80*/  IMAD.X R3, RZ, RZ, R8, P2 ;  /* 0x000000ffff037224 */ /* 0x004fcc00010e0608 */
[----:B---3--:R0:W-:Y:S02]  /*16c90*/  LDGSTS.E.BYPASS.LTC128B.128 [R4+0x3400], desc[UR54][R2.64], !P1 ;  /* 0x0340000002047fae */ /* 0x0081e4000c901d76 */
.L_x_1524:
[----:B------:R-:W-:Y:S02]  /*16ca0*/  ISETP.LT.OR P0, PT, R6, 0x71, P0 ;  /* 0x000000710600780c */ /* 0x000fe40000701670 */
[----:B01----:R-:W-:-:S05]  /*16cb0*/  IADD3 R2, P1, R14, R5, RZ ;  /* 0x000000050e027210 */ /* 0x003fca0007f3e0ff */
[----:B------:R-:W-:-:S06]  /*16cc0*/  IMAD.X R3, RZ, RZ, R18, P1 ;  /* 0x000000ffff037224 */ /* 0x000fcc00008e0612 */
[----:B------:R-:W-:Y:S01]  /*16cd0*/  @!PT LDS RZ, [RZ] ;  /* 0x00000000fffff984 */ /* 0x000fe20000000800 */
[----:B------:R-:W-:Y:S01]  /*16ce0*/  @!PT LDS RZ, [RZ] ;  /* 0x00000000fffff984 */ /* 0x000fe20000000800 */
[----:B------:R-:W-:Y:S01]  /*16cf0*/  @!PT LDS RZ, [RZ] ;  /* 0x00000000fffff984 */ /* 0x000fe20000000800 */
[----:B------:R0:W-:Y:S01]  /*16d00*/  LDGSTS.E.BYPASS.LTC128B.128 [R4+0x3c00], desc[UR54][R2.64], !P0 ;  /* 0x03c0000002047fae */ /* 0x0001e2000c101d76 */
[----:B------:R-:W-:Y:S01]  /*16d10*/  PLOP3.LUT P0, PT, PT, PT, PT, 0x80, 0x0 ;  /* 0x000000000000781c */ /* 0x000fe20003f0f070 */
[----:B------:R-:W-:-:S12]  /*16d20*/  NOP ;  /* 0x0000000000007918 */ /* 0x000fd80000000000 */
.L_x_1390:
        /* <DEDUP_REMOVED lines=11> */
.L_x_1391:
[----:B------:R0:W-:Y:S01]  /*16de0*/  SYNCS.ARRIVE.TRANS64.A1T0 RZ, [R0+URZ+0x16850], RZ ;  /* 0x016850ff00ff79a7 */ /* 0x0001e2000810003f */
[----:B------:R-:W-:-:S05]  /*16df0*/  VIADD R25, R25, 0x1 ;  /* 0x0000000119197836 */ /* 0x000fca0000000000 */
[----:B------:R-:W-:-:S04]  /*16e00*/  ISETP.NE.AND P0, PT, R25, 0x2, PT ;  /* 0x000000021900780c */ /* 0x000fc80003f05270 */
[----:B------:R-:W-:Y:S02]  /*16e10*/  SEL R3, RZ, 0x1, P0 ;  /* 0x00000001ff037807 */ /* 0x000fe40000000000 */
[----:B------:R-:W-:Y:S02]  /*16e20*/  SEL R25, R25, RZ, P0 ;  /* 0x000000ff19197207 */ /* 0x000fe40000000000 */
[----:B0-----:R-:W-:-:S07]  /*16e30*/  LOP3.LUT R28, R28, R3, RZ, 0x3c, !PT ;  /* 0x000000031c1c7212 */ /* 0x001fce00078e3cff */
.L_x_1350:
[----:B------:R-:W-:Y:S05]  /*16e40*/  BSYNC B7 ;  /* 0x0000000000077941 */ /* 0x000fea0003800000 */
.L_x_1348:
[----:B------:R-:W-:-:S13]  /*16e50*/  LOP3.LUT P0, RZ, R23, 0x20, RZ, 0xc0, !PT ;  /* 0x0000002017ff7812 */ /* 0x000fda000780c0ff */
[----:B------:R-:W-:Y:S05]  /*16e60*/  @!P0 BRA `(.L_x_1392) ;  /* 0x0000000000248947 */ /* 0x000fea0003800000 */
[----:B------:R-:W-:Y:S05]  /*16e70*/  WARPSYNC.ALL ;  /* 0x0000000000007948 */ /* 0x000fea0003800000 */
[----:B------:R-:W0:Y:S08]  /*16e80*/  S2UR UR5, SR_CgaCtaId ;  /* 0x00000000000579c3 */ /* 0x000e300000008800 */
[----:B------:R-:W-:Y:S06]  /*16e90*/  BAR.SYNC.DEFER_BLOCKING 0x5, 0x200 ;  /* 0x0148000000007b1d */ /* 0x000fec0000010000 */
[----:B------:R-:W-:-:S02]  /*16ea0*/  UMOV UR4, 0x400 ;  /* 0x0000040000047882 */ /* 0x000fc40000000000 */
[----:B0-----:R-:W-:-:S06]  /*16eb0*/  ULEA UR4, UR5, UR4, 0x18 ;  /* 0x0000000405047291 */ /* 0x001fcc000f8ec03f */
[----:B------:R-:W-:-:S05]  /*16ec0*/  IMAD.U32 R22, RZ, RZ, UR4 ;  /* 0x00000004ff167e24 */ /* 0x000fca000f8e00ff */
[----:B------:R1:W2:Y:S01]  /*16ed0*/  LDS.128 R16, [R22+0x168d0] ;  /* 0x0168d00016107984 */ /* 0x0002a20000000c00 */
[----:B------:R-:W-:Y:S06]  /*16ee0*/  BAR.ARV 0x4, 0x200 ;  /* 0x0108000000007b1d */ /* 0x000fec0000002000 */
[----:B------:R-:W-:Y:S05]  /*16ef0*/  BRA `(.L_x_1393) ;  /* 0x0000000c00d47947 */ /* 0x000fea0003800000 */
.L_x_1392:
        /* <DEDUP_REMOVED lines=42> */
[----:B------:R0:W1:Y:S02]  /*171a0*/  SHFL.IDX PT, R14, R2, 0x1f, 0x1f ;  /* 0x03e01f00020e7f89 */ /* 0x00006400000e0000 */
.L_x_1534:
[----:B------:R-:W-:Y:S02]  /*171b0*/  ULDC UR4, c[0x0][0xc38] ;  /* 0x00030e0000047ab9 */ /* 0x000fe40000000800 */
[----:B------:R-:W-:-:S04]  /*171c0*/  IMAD.U32 R4, RZ, RZ, UR4 ;  /* 0x00000004ff047e24 */ /* 0x000fc8000f8e00ff */
[----:B-1----:R-:W-:-:S04]  /*171d0*/  IMAD R3, R14, R4, RZ ;  /* 0x000000040e037224 */ /* 0x002fc800078e02ff */
[----:B------:R-:W-:-:S05]  /*171e0*/  IMAD.IADD R6, R6, 0x1, R3 ;  /* 0x0000000106067824 */ /* 0x000fca00078e0203 */
[----:B------:R-:W-:-:S13]  /*171f0*/  ISETP.GT.AND P6, PT, R6, R0, PT ;  /* 0x000000000600720c */ /* 0x000fda0003fc4270 */
[----:B------:R-:W-:Y:S05]  /*17200*/  @P6 BRA `(.L_x_1395) ;  /* 0x0000000000a46947 */ /* 0x000fea0003800000 */
.L_x_1398:
[----:B0-----:R-:W0:Y:S01]  /*17210*/  LDC R2, c[0x0][0xc3c] ;  /* 0x00030f00ff027b82 */ /* 0x001e220000000800 */
[----:B------:R-:W-:-:S05]  /*17220*/  VIADD R19, R19, 0x1f ;  /* 0x0000001f13137836 */ /* 0x000fca0000000000 */
[----:B0-----:R-:W-:-:S13]  /*17230*/  ISETP.GE.AND P6, PT, R19, R2, PT ;  /* 0x000000021300720c */ /* 0x001fda0003fc6270 */
[----:B------:R-:W-:Y:S05]  /*17240*/  @P6 BRA `(.L_x_1396) ;  /* 0x0000000800bc6947 */ /* 0x000fea0003800000 */
[----:B------:R-:W0:Y:S01]  /*17250*/  S2R R3, SR_TID.X ;  /* 0x0000000000037919 */ /* 0x000e220000002100 */
        /* <DEDUP_REMOVED lines=30> */
.L_x_1542:
[----:B------:R-:W-:Y:S02]  /*17440*/  ULDC UR4, c[0x0][0xc38] ;  /* 0x00030e0000047ab9 */ /* 0x000fe40000000800 */
[----:B------:R-:W-:-:S04]  /*17450*/  IMAD.U32 R4, RZ, RZ, UR4 ;  /* 0x00000004ff047e24 */ /* 0x000fc8000f8e00ff */
[----:B-1----:R-:W-:-:S04]  /*17460*/  IMAD R3, R14, R4, RZ ;  /* 0x000000040e037224 */ /* 0x002fc800078e02ff */
[----:B------:R-:W-:-:S05]  /*17470*/  IMAD.IADD R6, R3, 0x1, R6 ;  /* 0x0000000103067824 */ /* 0x000fca00078e0206 */
[----:B------:R-:W-:-:S13]  /*17480*/  ISETP.GT.AND P6, PT, R6, R0, PT ;  /* 0x000000000600720c */ /* 0x000fda0003fc4270 */
[----:B------:R-:W-:Y:S05]  /*17490*/  @!P6 BRA `(.L_x_1398) ;  /* 0xfffffffc005ce947 */ /* 0x000fea000383ffff */
.L_x_1395:
[----:B------:R-:W-:Y:S01]  /*174a0*/  IMAD.IADD R6, R6, 0x1, -R3 ;  /* 0x0000000106067824 */ /* 0x000fe200078e0a03 */
[----:B------:R-:W-:-:S03]  /*174b0*/  UMOV UR4, 0xffffffff ;  /* 0xffffffff00047882 */ /* 0x000fc60000000000 */
[----:B------:R-:W-:-:S05]  /*174c0*/  IMAD R3, R2, R4, R6 ;  /* 0x0000000402037224 */ /* 0x000fca00078e0206 */
[----:B------:R-:W-:Y:S01]  /*174d0*/  ISETP.GT.AND P6, PT, R3, R0, PT ;  /* 0x000000000300720c */ /* 0x000fe20003fc4270 */
[----:B------:R-:W-:-:S12]  /*174e0*/  BRA.DIV UR4, `(.L_x_1399) ;  /* 0x0000004e04f87947 */ /* 0x000fd8000b800000 */
[----:B------:R-:W-:-:S04]  /*174f0*/  VOTE.ANY R3, PT, !P6 ;  /* 0x0000000000037806 */ /* 0x000fc800070e0100 */
[----:B------:R-:W1:Y:S02]  /*17500*/  POPC R7, R3 ;  /* 0x0000000300077309 */ /* 0x000e640000000000 */
[----:B-1----:R1:W2:Y:S01]  /*17510*/  SHFL.IDX PT, R17, R17, R7, 0x1f ;  /* 0x00001f0711117589 */ /* 0x0022a200000e0000 */
[----:B------:R-:W-:-:S03]  /*17520*/  IMAD.IADD R19, R7, 0x1, R19 ;  /* 0x0000000107137824 */ /* 0x000fc600078e0213 */
[----:B------:R1:W3:Y:S04]  /*17530*/  SHFL.IDX PT, R5, R5, R7, 0x1f ;  /* 0x00001f0705057589 */ /* 0x0002e800000e0000 */
.L_x_1547:
[----:B------:R-:W-:-:S13]  /*17540*/  ISETP.NE.AND P0, PT, R3, RZ, PT ;  /* 0x000000ff0300720c */ /* 0x000fda0003f05270 */
[----:B------:R-:W-:Y:S05]  /*17550*/  @!P0 BRA `(.L_x_1400) ;  /* 0x0000000000108947 */ /* 0x000fea0003800000 */
[----:B------:R-:W-:Y:S01]  /*17560*/  UMOV UR4, 0xffffffff ;  /* 0xffffffff00047882 */ /* 0x000fe20000000000 */
[----:B------:R-:W-:Y:S02]  /*17570*/  VIADD R12, R7, 0xffffffff ;  /* 0xffffffff070c7836 */ /* 0x000fe40000000000 */
[----:B------:R-:W-:Y:S05]  /*17580*/  BRA.DIV UR4, `(.L_x_1401) ;  /* 0x0000005204307947 */ /* 0x000fea000b800000 */
[----:B------:R4:W0:Y:S02]  /*17590*/  SHFL.IDX PT, R16, R2, R12, 0x1f ;  /* 0x00001f0c02107589 */ /* 0x00082400000e0000 */
.L_x_1400:
[----:B---3--:R-:W-:Y:S01]  /*175a0*/  ISETP.NE.AND P0, PT, R5, 0x1, PT ;  /* 0x000000010500780c */ /* 0x008fe20003f05270 */
[----:B0-----:R-:W-:-:S04]  /*175b0*/  IMAD R16, R16, R4, R6 ;  /* 0x0000000410107224 */ /* 0x001fc800078e0206 */
[----:B------:R-:W-:-:S08]  /*175c0*/  IMAD.IADD R0, R0, 0x1, -R16 ;  /* 0x0000000100007824 */ /* 0x000fd000078e0a10 */
[----:B------:R-:W-:Y:S05]  /*175d0*/  @!P0 BRA `(.L_x_1402) ;  /* 0x0000000000dc8947 */ /* 0x000fea0003800000 */
[----:B--2---:R-:W-:Y:S01]  /*175e0*/  IABS R4, R17 ;  /* 0x0000001100047213 */ /* 0x004fe20000000000 */
[----:B----4-:R-:W-:Y:S01]  /*175f0*/  IMAD.MOV.U32 R2, RZ, RZ, RZ ;  /* 0x000000ffff027224 */ /* 0x010fe200078e00ff */
[----:B------:R-:W-:Y:S02]  /*17600*/  IABS R6, R5 ;  /* 0x0000000500067213 */ /* 0x000fe40000000000 */
[----:B-1----:R-:W0:Y:S08]  /*17610*/  I2F.RP R7, R4 ;  /* 0x0000000400077306 */ /* 0x002e300000209400 */
[----:B------:R-:W-:Y:S08]  /*17620*/  I2F.RP R10, R6 ;  /* 0x00000006000a7306 */ /* 0x000ff00000209400 */
[----:B0-----:R-:W0:Y:S02]  /*17630*/  MUFU.RCP R7, R7 ;  /* 0x0000000700077308 */ /* 0x001e240000001000 */
[----:B0-----:R-:W-:-:S06]  /*17640*/  VIADD R3, R7, 0xffffffe ;  /* 0x0ffffffe07037836 */ /* 0x001fcc0000000000 */
[----:B------:R-:W0:Y:S02]  /*17650*/  F2I.FTZ.U32.TRUNC.NTZ R3, R3 ;  /* 0x0000000300037305 */ /* 0x000e24000021f000 */
[----:B0-----:R-:W-:-:S04]  /*17660*/  IMAD.MOV R9, RZ, RZ, -R3 ;  /* 0x000000ffff097224 */ /* 0x001fc800078e0a03 */
[----:B------:R-:W-:-:S04]  /*17670*/  IMAD R9, R9, R4, RZ ;  /* 0x0000000409097224 */ /* 0x000fc800078e02ff */
[----:B------:R-:W-:Y:S01]  /*17680*/  IMAD.HI.U32 R8, R3, R9, R2 ;  /* 0x0000000903087227 */ /* 0x000fe200078e0002 */
[----:B------:R-:W-:Y:S01]  /*17690*/  IABS R9, R0 ;  /* 0x0000000000097213 */ /* 0x000fe20000000000 */
[----:B------:R-:W0:Y:S01]  /*176a0*/  MUFU.RCP R2, R10 ;  /* 0x0000000a00027308 */ /* 0x000e220000001000 */
[----:B------:R-:W-:-:S03]  /*176b0*/  IABS R3, R17 ;  /* 0x0000001100037213 */ /* 0x000fc60000000000 */
[----:B------:R-:W-:-:S04]  /*176c0*/  IMAD.HI.U32 R7, R8, R9, RZ ;  /* 0x0000000908077227 */ /* 0x000fc800078e00ff */
[----:B------:R-:W-:-:S04]  /*176d0*/  IMAD.MOV R12, RZ, RZ, -R3 ;  /* 0x000000ffff0c7224 */ /* 0x000fc800078e0a03 */
[----:B------:R-:W-:Y:S02]  /*176e0*/  IMAD R9, R7, R12, R9 ;  /* 0x0000000c07097224 */ /* 0x000fe400078e0209 */
[----:B0-----:R-:W-:-:S03]  /*176f0*/  VIADD R3, R2, 0xffffffe ;  /* 0x0ffffffe02037836 */ /* 0x001fc60000000000 */
[----:B------:R-:W-:Y:S01]  /*17700*/  ISETP.GT.U32.AND P1, PT, R4, R9, PT ;  /* 0x000000090400720c */ /* 0x000fe20003f24070 */
[----:B------:R-:W-:Y:S02]  /*17710*/  IMAD.MOV.U32 R2, RZ, RZ, RZ ;  /* 0x000000ffff027224 */ /* 0x000fe400078e00ff */
[----:B------:R-:W0:Y:S10]  /*17720*/  F2I.FTZ.U32.TRUNC.NTZ R3, R3 ;  /* 0x0000000300037305 */ /* 0x000e34000021f000 */
[----:B------:R-:W-:-:S02]  /*17730*/  @!P1 IMAD.IADD R9, R9, 0x1, -R4 ;  /* 0x0000000109099824 */ /* 0x000fc400078e0a04 */
[----:B------:R-:W-:Y:S01]  /*17740*/  @!P1 VIADD R7, R7, 0x1 ;  /* 0x0000000107079836 */ /* 0x000fe20000000000 */
[----:B------:R-:W-:Y:S02]  /*17750*/  ISETP.NE.AND P1, PT, R17, RZ, PT ;  /* 0x000000ff1100720c */ /* 0x000fe40003f25270 */
[----:B------:R-:W-:Y:S01]  /*17760*/  ISETP.GE.U32.AND P0, PT, R9, R4, PT ;  /* 0x000000040900720c */ /* 0x000fe20003f06070 */
[----:B0-----:R-:W-:-:S04]  /*17770*/  IMAD.MOV R9, RZ, RZ, -R3 ;  /* 0x000000ffff097224 */ /* 0x001fc800078e0a03 */
[----:B------:R-:W-:-:S04]  /*17780*/  IMAD R9, R9, R6, RZ ;  /* 0x0000000609097224 */ /* 0x000fc800078e02ff */
[----:B------:R-:W-:Y:S01]  /*17790*/  IMAD.HI.U32 R4, R3, R9, R2 ;  /* 0x0000000903047227 */ /* 0x000fe200078e0002 */
[----:B------:R-:W-:-:S03]  /*177a0*/  LOP3.LUT R2, R0, R17, RZ, 0x3c, !PT ;  /* 0x0000001100027212 */ /* 0x000fc600078e3cff */
[----:B------:R-:W-:Y:S01]  /*177b0*/  @P0 VIADD R7, R7, 0x1 ;  /* 0x0000000107070836 */ /* 0x000fe20000000000 */
[----:B------:R-:W-:Y:S02]  /*177c0*/  ISETP.GE.AND P2, PT, R2, RZ, PT ;  /* 0x000000ff0200720c */ /* 0x000fe40003f46270 */
[----:B------:R-:W-:-:S05]  /*177d0*/  IABS R2, R5 ;  /* 0x0000000500027213 */ /* 0x000fca0000000000 */
[----:B------:R-:W-:-:S06]  /*177e0*/  IMAD.MOV R2, RZ, RZ, -R2 ;  /* 0x000000ffff027224 */ /* 0x000fcc00078e0a02 */
[----:B------:R-:W-:Y:S01]  /*177f0*/  @!P2 IMAD.MOV R7, RZ, RZ, -R7 ;  /* 0x000000ffff07a224 */ /* 0x000fe200078e0a07 */
[----:B------:R-:W-:-:S04]  /*17800*/  @!P1 LOP3.LUT R7, RZ, R17, RZ, 0x33, !PT ;  /* 0x00000011ff079212 */ /* 0x000fc800078e33ff */
[----:B------:R-:W-:-:S05]  /*17810*/  IABS R3, R7 ;  /* 0x0000000700037213 */ /* 0x000fca0000000000 */
[----:B------:R-:W-:-:S04]  /*17820*/  IMAD.HI.U32 R4, R4, R3, RZ ;  /* 0x0000000304047227 */ /* 0x000fc800078e00ff */
[----:B------:R-:W-:Y:S01]  /*17830*/  IMAD R3, R4, R2, R3 ;  /* 0x0000000204037224 */ /* 0x000fe200078e0203 */
[----:B------:R-:W-:-:S04]  /*17840*/  LOP3.LUT R2, R7, R5, RZ, 0x3c, !PT ;  /* 0x0000000507027212 */ /* 0x000fc800078e3cff */
[----:B------:R-:W-:Y:S02]  /*17850*/  ISETP.GT.U32.AND P1, PT, R6, R3, PT ;  /* 0x000000030600720c */ /* 0x000fe40003f24070 */
[----:B------:R-:W-:-:S11]  /*17860*/  ISETP.GE.AND P2, PT, R2, RZ, PT ;  /* 0x000000ff0200720c */ /* 0x000fd60003f46270 */
[----:B------:R-:W-:Y:S02]  /*17870*/  @!P1 IMAD.IADD R3, R3, 0x1, -R6 ;  /* 0x0000000103039824 */ /* 0x000fe400078e0a06 */
[----:B------:R-:W-:Y:S01]  /*17880*/  @!P1 VIADD R4, R4, 0x1 ;  /* 0x0000000104049836 */ /* 0x000fe20000000000 */
[----:B------:R-:W-:Y:S02]  /*17890*/  ISETP.NE.AND P1, PT, R5, RZ, PT ;  /* 0x000000ff0500720c */ /* 0x000fe40003f25270 */
[----:B------:R-:W-:Y:S01]  /*178a0*/  ISETP.GE.U32.AND P0, PT, R3, R6, PT ;  /* 0x000000060300720c */ /* 0x000fe20003f06070 */
[----:B------:R-:W-:-:S04]  /*178b0*/  IMAD.MOV R3, RZ, RZ, -R7 ;  /* 0x000000ffff037224 */ /* 0x000fc800078e0a07 */
[----:B------:R-:W-:-:S08]  /*178c0*/  IMAD R3, R17, R3, R0 ;  /* 0x0000000311037224 */ /* 0x000fd000078e0200 */
[----:B------:R-:W-:-:S04]  /*178d0*/  @P0 VIADD R4, R4, 0x1 ;  /* 0x0000000104040836 */ /* 0x000fc80000000000 */
[----:B------:R-:W-:Y:S01]  /*178e0*/  @!P2 IMAD.MOV R4, RZ, RZ, -R4 ;  /* 0x000000ffff04a224 */ /* 0x000fe200078e0a04 */
[----:B------:R-:W-:-:S05]  /*178f0*/  @!P1 LOP3.LUT R4, RZ, R5, RZ, 0x33, !PT ;  /* 0x00000005ff049212 */ /* 0x000fca00078e33ff */
[--C-:B------:R-:W-:Y:S02]  /*17900*/  IMAD.MOV R2, RZ, RZ, -R4.reuse ;  /* 0x000000ffff027224 */ /* 0x100fe400078e0a04 */
[C---:B------:R-:W-:Y:S02]  /*17910*/  IMAD R4, R5.reuse, 0x1000000, R4 ;  /* 0x0100000005047824 */ /* 0x040fe400078e0204 */
[----:B------:R-:W-:-:S04]  /*17920*/  IMAD R5, R5, R2, R7 ;  /* 0x0000000205057224 */ /* 0x000fc800078e0207 */
[----:B------:R-:W-:Y:S01]  /*17930*/  IMAD R18, R5, 0x10000, R4 ;  /* 0x0001000005127824 */ /* 0x000fe200078e0204 */
[----:B------:R-:W-:Y:S06]  /*17940*/  BRA `(.L_x_1403) ;  /* 0x0000000000f07947 */ /* 0x000fec0003800000 */
.L_x_1402:
[----:B----4-:R-:W0:Y:S02]  /*17950*/  LDC.64 R2, c[0x0][0xc90] ;  /* 0x00032400ff027b82 */ /* 0x010e240000000a00 */
[----:B0-----:R-:W-:-:S05]  /*17960*/  IMAD.WIDE R2, R19, 0x4, R2 ;  /* 0x0000000413027825 */ /* 0x001fca00078e0202 */
[----:B------:R0:W2:Y:S02]  /*17970*/  LDG.E R6, desc[UR54][R2.64] ;  /* 0x0000003602067981 */ /* 0x0000a4000c1e1900 */
[----:B0-----:R-:W-:Y:S02]  /*17980*/  IMAD.MOV.U32 R2, RZ, RZ, RZ ;  /* 0x000000ffff027224 */ /* 0x001fe400078e00ff */
[----:B--2---:R-:W-:-:S05]  /*17990*/  IMAD R5, R17, R6, RZ ;  /* 0x0000000611057224 */ /* 0x004fca00078e02ff */
[----:B-1----:R-:W-:-:S04]  /*179a0*/  IABS R7, R5 ;  /* 0x0000000500077213 */ /* 0x002fc80000000000 */
[----:B------:R-:W0:Y:S08]  /*179b0*/  I2F.RP R8, R7 ;  /* 0x0000000700087306 */ /* 0x000e300000209400 */
[----:B0-----:R-:W0:Y:S02]  /*179c0*/  MUFU.RCP R8, R8 ;  /* 0x0000000800087308 */ /* 0x001e240000001000 */
[----:B0-----:R-:W-:-:S06]  /*179d0*/  VIADD R9, R8, 0xffffffe ;  /* 0x0ffffffe08097836 */ /* 0x001fcc0000000000 */
[----:B------:R-:W0:Y:S02]  /*179e0*/  F2I.FTZ.U32.TRUNC.NTZ R3, R9 ;  /* 0x0000000900037305 */ /* 0x000e24000021f000 */
[----:B0-----:R-:W-:-:S04]  /*179f0*/  IMAD.MOV R10, RZ, RZ, -R3 ;  /* 0x000000ffff0a7224 */ /* 0x001fc800078e0a03 */
[----:B------:R-:W-:Y:S01]  /*17a00*/  IMAD R11, R10, R7, RZ ;  /* 0x000000070a0b7224 */ /* 0x000fe200078e02ff */
[----:B------:R-:W-:-:S03]  /*17a10*/  IABS R10, R5 ;  /* 0x00000005000a7213 */ /* 0x000fc60000000000 */
[----:B------:R-:W-:Y:S01]  /*17a20*/  IMAD.HI.U32 R2, R3, R11, R2 ;  /* 0x0000000b03027227 */ /* 0x000fe200078e0002 */
[----:B------:R-:W-:-:S03]  /*17a30*/  IABS R3, R0 ;  /* 0x0000000000037213 */ /* 0x000fc60000000000 */
        /* <DEDUP_REMOVED lines=17> */
[----:B------:R-:W-:-:S04]  /*17b50*/  VIADDMNMX R4, R3, R4, R6, PT ;  /* 0x0000000403047246 */ /* 0x000fc80003800106 */
[----:B------:R-:W-:-:S04]  /*17b60*/  IABS R6, R4 ;  /* 0x0000000400067213 */ /* 0x000fc80000000000 */
[----:B------:R-:W0:Y:S08]  /*17b70*/  I2F.RP R8, R6 ;  /* 0x0000000600087306 */ /* 0x000e300000209400 */
[----:B0-----:R-:W0:Y:S02]  /*17b80*/  MUFU.RCP R8, R8 ;  /* 0x0000000800087308 */ /* 0x001e240000001000 */
[----:B0-----:R-:W-:Y:S01]  /*17b90*/  VIADD R2, R8, 0xffffffe ;  /* 0x0ffffffe08027836 */ /* 0x001fe20000000000 */
[----:B------:R-:W-:-:S05]  /*17ba0*/  IABS R8, R0 ;  /* 0x0000000000087213 */ /* 0x000fca0000000000 */
[----:B------:R0:W1:Y:S02]  /*17bb0*/  F2I.FTZ.U32.TRUNC.NTZ R3, R2 ;  /* 0x0000000200037305 */ /* 0x000064000021f000 */
[----:B0-----:R-:W-:Y:S02]  /*17bc0*/  IMAD.MOV.U32 R2, RZ, RZ, RZ ;  /* 0x000000ffff027224 */ /* 0x001fe400078e00ff */
[----:B-1----:R-:W-:-:S04]  /*17bd0*/  IMAD.MOV R5, RZ, RZ, -R3 ;  /* 0x000000ffff057224 */ /* 0x002fc800078e0a03 */
[----:B------:R-:W-:-:S04]  /*17be0*/  IMAD R5, R5, R6, RZ ;  /* 0x0000000605057224 */ /* 0x000fc800078e02ff */
[----:B------:R-:W-:Y:S01]  /*17bf0*/  IMAD.HI.U32 R3, R3, R5, R2 ;  /* 0x0000000503037227 */ /* 0x000fe200078e0002 */
[-C--:B------:R-:W-:Y:S02]  /*17c00*/  IABS R5, R4.reuse ;  /* 0x0000000400057213 */ /* 0x080fe40000000000 */
[----:B------:R-:W-:Y:S02]  /*17c10*/  LOP3.LUT R2, R0, R4, RZ, 0x3c, !PT ;  /* 0x0000000400027212 */ /* 0x000fe400078e3cff */
[----:B------:R-:W-:Y:S01]  /*17c20*/  IADD3 R0, R7, 0x1000000, R0 ;  /* 0x0100000007007810 */ /* 0x000fe20007ffe000 */
[----:B------:R-:W-:Y:S01]  /*17c30*/  IMAD.MOV R5, RZ, RZ, -R5 ;  /* 0x000000ffff057224 */ /* 0x000fe200078e0a05 */
[----:B------:R-:W-:Y:S01]  /*17c40*/  ISETP.GE.AND P2, PT, R2, RZ, PT ;  /* 0x000000ff0200720c */ /* 0x000fe20003f46270 */
[----:B------:R-:W-:-:S04]  /*17c50*/  IMAD.HI.U32 R3, R3, R8, RZ ;  /* 0x0000000803037227 */ /* 0x000fc800078e00ff */
        /* <DEDUP_REMOVED lines=8> */
[----:B------:R-:W-:Y:S01]  /*17ce0*/  @!P1 LOP3.LUT R3, RZ, R4, RZ, 0x33, !PT ;  /* 0x00000004ff039212 */ /* 0x000fe200078e33ff */
[----:B------:R-:W-:-:S04]  /*17cf0*/  IMAD.MOV R4, RZ, RZ, -R4 ;  /* 0x000000ffff047224 */ /* 0x000fc800078e0a04 */
[----:B------:R-:W-:-:S07]  /*17d00*/  IMAD R18, R3, R4, R0 ;  /* 0x0000000403127224 */ /* 0x000fce00078e0200 */
.L_x_1403:
[----:B------:R-:W-:-:S05]  /*17d10*/  LOP3.LUT R0, RZ, R3, RZ, 0x33, !PT ;  /* 0x00000003ff007212 */ /* 0x000fca00078e33ff */
[----:B------:R-:W-:Y:S01]  /*17d20*/  IMAD.IADD R17, R17, 0x1, R0 ;  /* 0x0000000111117824 */ /* 0x000fe200078e0200 */
[----:B------:R-:W-:Y:S06]  /*17d30*/  BRA `(.L_x_1404) ;  /* 0x00000000001c7947 */ /* 0x000fec0003800000 */
.L_x_1396:
[----:B------:R-:W-:Y:S01]  /*17d40*/  UMOV UR4, URZ ;  /* 0x0000003f00047c82 */ /* 0x000fe20008000000 */
[----:B------:R-:W-:Y:S01]  /*17d50*/  UMOV UR5, URZ ;  /* 0x0000003f00057c82 */ /* 0x000fe20008000000 */
[----:B------:R-:W-:Y:S01]  /*17d60*/  ULDC UR6, c[0x0][0xc3c] ;  /* 0x00030f0000067ab9 */ /* 0x000fe20000000800 */
[----:B------:R-:W-:Y:S02]  /*17d70*/  IMAD.MOV.U32 R16, RZ, RZ, R0 ;  /* 0x000000ffff107224 */ /* 0x000fe400078e0000 */
[----:B------:R-:W-:Y:S02]  /*17d80*/  IMAD.U32 R17, RZ, RZ, UR4 ;  /* 0x00000004ff117e24 */ /* 0x000fe4000f8e00ff */
[----:B------:R-:W-:Y:S02]  /*17d90*/  IMAD.U32 R18, RZ, RZ, UR5 ;  /* 0x00000005ff127e24 */ /* 0x000fe4000f8e00ff */
[----:B------:R-:W-:-:S07]  /*17da0*/  IMAD.U32 R19, RZ, RZ, UR6 ;  /* 0x00000006ff137e24 */ /* 0x000fce000f8e00ff */
.L_x_1404:
[----:B------:R-:W0:Y:S01]  /*17db0*/  S2R R0, SR_TID.X ;  /* 0x0000000000007919 */ /* 0x000e220000002100 */
[----:B------:R-:W-:Y:S05]  /*17dc0*/  WARPSYNC.ALL ;  /* 0x0000000000007948 */ /* 0x000fea0003800000 */
[----:B------:R-:W-:Y:S01]  /*17dd0*/  BAR.SYNC.DEFER_BLOCKING 0x4, 0x200 ;  /* 0x0108000000007b1d */ /* 0x000fe20000010000 */
[----:B0-----:R-:W-:-:S04]  /*17de0*/  LOP3.LUT R0, R0, 0x1f, RZ, 0xc0, !PT ;  /* 0x0000001f00007812 */ /* 0x001fc800078ec0ff */
[----:B------:R-:W-:-:S13]  /*17df0*/  ISETP.NE.AND P0, PT, R0, RZ, PT ;  /* 0x000000ff0000720c */ /* 0x000fda0003f05270 */
[----:B------:R-:W0:Y:S01]  /*17e00*/  @!P0 S2R R3, SR_CgaCtaId ;  /* 0x0000000000038919 */ /* 0x000e220000008800 */
[----:B------:R-:W-:-:S04]  /*17e10*/  @!P0 MOV R0, 0x400 ;  /* 0x0000040000008802 */ /* 0x000fc80000000f00 */
[----:B0-----:R-:W-:-:S05]  /*17e20*/  @!P0 LEA R22, R3, R0, 0x18 ;  /* 0x0000000003168211 */ /* 0x001fca00078ec0ff */
[----:B------:R0:W-:Y:S01]  /*17e30*/  @!P0 STS.128 [R22+0x168d0], R16 ;  /* 0x0168d01016008388 */ /* 0x0001e20000000c00 */
[----:B------:R-:W-:Y:S06]  /*17e40*/  BAR.ARV 0x5, 0x200 ;  /* 0x0148000000007b1d */ /* 0x000fec0000002000 */
.L_x_1393:
[----:B------:R-:W-:Y:S02]  /*17e50*/  ULDC UR4, c[0x0][0xc3c] ;  /* 0x00030f0000047ab9 */ /* 0x000fe40000000800 */
[----:B--2---:R-:W-:-:S13]  /*17e60*/  ISETP.GE.AND P0, PT, R19, UR4, PT ;  /* 0x0000000413007c0c */ /* 0x004fda000bf06270 */
[----:B------:R-:W-:Y:S05]  /*17e70*/  @!P0 BRA `(.L_x_1405) ;  /* 0xffffffac00008947 */ /* 0x000fea000383ffff */
[----:B------:R-:W-:Y:S05]  /*17e80*/  BSYNC B8 ;  /* 0x0000000000087941 */ /* 0x000fea0003800000 */
.L_x_1334:
[----:B0-----:R-:W2:Y:S01]  /*17e90*/  LDL.LU R0, [R1+0x30] ;  /* 0x0000300001007983 */ /* 0x001ea20000300800 */
[----:B------:R-:W-:Y:S01]  /*17ea0*/  BSSY B0, `(.L_x_1406) ;  /* 0x000000b000007945 */ /* 0x000fe20003800000 */
[----:B------:R-:W0:Y:S01]  /*17eb0*/  S2R R5, SR_CgaCtaId ;  /* 0x0000000000057919 */ /* 0x000e220000008800 */
[----:B--2---:R-:W-:-:S05]  /*17ec0*/  VIADD R0, R0, 0x1 ;  /* 0x0000000100007836 */ /* 0x004fca0000000000 */
        /* <DEDUP_REMOVED lines=8> */
.L_x_1550:
[----:B------:R-:W-:Y:S05]  /*17f50*/  BSYNC B0 ;  /* 0x0000000000007941 */ /* 0x000fea0003800000 */
.L_x_1406:
[----:B------:R-:W-:-:S03]  /*17f60*/  UMOV UR4, 0xffffffff ;  /* 0xffffffff00047882 */ /* 0x000fc60000000000 */
[----:B------:R-:W-:Y:S05]  /*17f70*/  BRA.DIV UR4, `(.L_x_1408) ;  /* 0x0000004604f07947 */ /* 0x000fea000b800000 */
[----:B0-----:R-:W0:Y:S02]  /*17f80*/  S2R R0, SR_TID.X ;  /* 0x0000000000007919 */ /* 0x001e240000002100 */
[----:B0-----:R-:W-:-:S04]  /*17f90*/  SHF.R.U32.HI R0, RZ, 0x5, R0 ;  /* 0x00000005ff007819 */ /* 0x001fc80000011600 */
[----:B------:R-:W-:-:S05]  /*17fa0*/  LOP3.LUT R0, R0, 0x3, RZ, 0xc0, !PT ;  /* 0x0000000300007812 */ /* 0x000fca00078ec0ff */
[----:B------:R0:W2:Y:S02]  /*17fb0*/  SHFL.IDX PT, R14, R0, RZ, 0x1f ;  /* 0x00001fff000e7589 */ /* 0x0000a400000e0000 */
.L_x_1553:
[----:B--2---:R-:W-:Y:S01]  /*17fc0*/  ISETP.NE.AND P0, PT, R14, RZ, PT ;  /* 0x000000ff0e00720c */ /* 0x004fe20003f05270 */
[----:B------:R-:W-:-:S12]  /*17fd0*/  BSSY B0, `(.L_x_1409) ;  /* 0x0000024000007945 */ /* 0x000fd80003800000 */
[----:B------:R-:W-:Y:S05]  /*17fe0*/  @P0 BRA `(.L_x_1410) ;  /* 0x0000000000880947 */ /* 0x000fea0003800000 */
[----:B------:R-:W-:-:S03]  /*17ff0*/  UMOV UR4, 0xffffffff ;  /* 0xffffffff00047882 */ /* 0x000fc60000000000 */
[----:B------:R-:W-:Y:S05]  /*18000*/  BRA.DIV UR4, `(.L_x_1411) ;  /* 0x0000004a04007947 */ /* 0x000fea000b800000 */
[----:B------:R-:W-:-:S13]  /*18010*/  ELECT P6, URZ, PT ;  /* 0x00000000003f782f */ /* 0x000fda00038c0000 */
.L_x_1556:
[----:B------:R-:W-:Y:S05]  /*18020*/  @!P6 BRA `(.L_x_1410) ;  /* 0x000000000078e947 */ /* 0x000fea0003800000 */
[----:B------:R-:W-:-:S06]  /*18030*/  ULOP3.LUT UR4, UR36, 0x2, URZ, 0xfc, !UPT ;  /* 0x0000000224047892 */ /* 0x000fcc000f8efc3f */
[----:B0-----:R-:W-:-:S05]  /*18040*/  IMAD.U32 R0, RZ, RZ, UR4 ;  /* 0x00000004ff007e24 */ /* 0x001fca000f8e00ff */
[----:B------:R-:W-:-:S13]  /*18050*/  ISETP.NE.AND P0, PT, R0, 0x3, PT ;  /* 0x000000030000780c */ /* 0x000fda0003f05270 */
[----:B------:R-:W-:Y:S05]  /*18060*/  @!P0 BRA `(.L_x_1412) ;  /* 0x0000000000048947 */ /* 0x000fea0003800000 */
[----:B------:R-:W-:Y:S01]  /*18070*/  BPT.TRAP 0x1 ;  /* 0x000000040000795c */ /* 0x000fe20000300000 */
.L_x_1412:
[C---:B------:R-:W-:Y:S01]  /*18080*/  IMAD R5, R25.reuse, 0x8, R4 ;  /* 0x0000000819057824 */ /* 0x040fe200078e0204 */
[----:B------:R-:W-:Y:S01]  /*18090*/  SHF.L.U32 R0, R28, 0x1f, RZ ;  /* 0x0000001f1c007819 */ /* 0x000fe200000006ff */
[----:B------:R-:W-:-:S03]  /*180a0*/  VIADD R25, R25, 0x1 ;  /* 0x0000000119197836 */ /* 0x000fc60000000000 */
[----:B------:R-:W0:Y:S02]  /*180b0*/  SYNCS.PHASECHK.TRANS64.TRYWAIT P1, [R5+URZ+0x16840], R0 ;  /* 0x01684000050075a7 */ /* 0x000e24000802017f */
[----:B------:R-:W-:-:S04]  /*180c0*/  ISETP.NE.AND P2, PT, R25, 0x2, PT ;  /* 0x000000021900780c */ /* 0x000fc80003f45270 */
[----:B------:R-:W-:Y:S01]  /*180d0*/  SEL R3, RZ, 0x1, P2 ;  /* 0x00000001ff037807 */ /* 0x000fe20001000000 */
[----:B0-----:R-:W-:Y:S08]  /*180e0*/  @!P1 BRA `(.L_x_1413) ;  /* 0x0000004400e89947 */ /* 0x001ff00003800000 */
.L_x_1557:
[----:B------:R-:W-:Y:S02]  /*180f0*/  SEL R25, R25, RZ, P2 ;  /* 0x000000ff19197207 */ /* 0x000fe40001000000 */
[----:B------:R-:W-:Y:S01]  /*18100*/  LOP3.LUT R2, R28, R3, RZ, 0x3c, !PT ;  /* 0x000000031c027212 */ /* 0x000fe200078e3cff */
[----:B------:R-:W-:Y:S06]  /*18110*/  @!P0 BRA `(.L_x_1414) ;  /* 0x0000000000048947 */ /* 0x000fec0003800000 */
[----:B------:R-:W-:Y:S01]  /*18120*/  BPT.TRAP 0x1 ;  /* 0x000000040000795c */ /* 0x000fe20000300000 */
.L_x_1414:
[----:B------:R-:W-:Y:S01]  /*18130*/  IMAD R25, R25, 0x8, R4 ;  /* 0x0000000819197824 */ /* 0x000fe200078e0204 */
[----:B------:R-:W-:-:S04]  /*18140*/  SHF.L.U32 R2, R2, 0x1f, RZ ;  /* 0x0000001f02027819 */ /* 0x000fc800000006ff */
[----:B------:R-:W2:Y:S02]  /*18150*/  SYNCS.PHASECHK.TRANS64.TRYWAIT P1, [R25+URZ+0x16840], R2 ;  /* 0x01684002190075a7 */ /* 0x000ea4000802017f */
[----:B--2---:R-:W-:Y:S05]  /*18160*/  @!P1 BRA `(.L_x_1415) ;  /* 0x0000004400dc9947 */ /* 0x004fea0003800000 */
.L_x_1558:
[----:B------:R-:W-:Y:S05]  /*18170*/  @!P0 BRA `(.L_x_1416) ;  /* 0x0000000000048947 */ /* 0x000fea0003800000 */
[----:B------:R-:W-:Y:S01]  /*18180*/  BPT.TRAP 0x1 ;  /* 0x000000040000795c */ /* 0x000fe20000300000 */
.L_x_1416:
[----:B------:R-:W3:Y:S02]  /*18190*/  SYNCS.PHASECHK.TRANS64.TRYWAIT P1, [R5+URZ+0x16860], R0 ;  /* 0x01686000050075a7 */ /* 0x000ee4000802017f */
[----:B---3--:R-:W-:Y:S05]  /*181a0*/  @!P1 BRA `(.L_x_1417) ;  /* 0x0000004400e09947 */ /* 0x008fea0003800000 */
.L_x_1559:
[----:B------:R-:W-:Y:S05]  /*181b0*/  @!P0 BRA `(.L_x_1418) ;  /* 0x0000000000048947 */ /* 0x000fea0003800000 */
[----:B------:R-:W-:Y:S01]  /*181c0*/  BPT.TRAP 0x1 ;  /* 0x000000040000795c */ /* 0x000fe20000300000 */
.L_x_1418:
[----:B----4-:R4:W0:Y:S02]  /*181d0*/  SYNCS.PHASECHK.TRANS64.TRYWAIT P0, [R25+URZ+0x16860], R2 ;  /* 0x01686002190075a7 */ /* 0x010824000800017f */
[----:B0-----:R-:W-:Y:S05]  /*181e0*/  @!P0 NANOSLEEP.SYNCS 0x989680 ;  /* 0x009896800000895d */ /* 0x001fea0003900000 */
[----:B------:R-:W0:Y:S02]  /*181f0*/  @!P0 SYNCS.PHASECHK.TRANS64 P0, [R25+URZ+0x16860], R2 ;  /* 0x01686002190085a7 */ /* 0x000e24000800007f */
[----:B0-----:R-:W-:Y:S05]  /*18200*/  @!P0 BRA `(.L_x_1418) ;  /* 0xfffffffc00f08947 */ /* 0x001fea000383ffff */
.L_x_1410:
[----:B------:R-:W-:Y:S05]  /*18210*/  BSYNC B0 ;  /* 0x0000000000007941 */ /* 0x000fea0003800000 */
.L_x_1409:
[----:B------:R-:W-:Y:S05]  /*18220*/  EXIT ;  /* 0x000000000000794d */ /* 0x000fea0003800000 */
.L_x_1237:
[----:B0-----:R-:W-:-:S04]  /*18230*/  IMAD.U32 R3, RZ, RZ, UR45 ;  /* 0x0000002dff037e24 */ /* 0x001fc8000f8e00ff */
[----:B------:R0:W1:Y:S03]  /*18240*/  SYNCS.PHASECHK.TRANS64.TRYWAIT P1, [R3+URZ+0x16800], R0 ;  /* 0x01680000030075a7 */ /* 0x000066000802017f */
[----:B-1----:R-:W-:Y:S05]  /*18250*/  @!P1 NANOSLEEP.SYNCS 0x989680 ;  /* 0x009896800000995d */ /* 0x002fea0003900000 */
[----:B------:R-:W1:Y:S02]  /*18260*/  @!P1 SYNCS.PHASECHK.TRANS64 P1, [R3+URZ+0x16800], R0 ;  /* 0x01680000030095a7 */ /* 0x000e64000802007f */
[----:B-1----:R-:W-:Y:S05]  /*18270*/  @!P1 BRA `(.L_x_1237) ;  /* 0xfffffffc00ec9947 */ /* 0x002fea000383ffff */
[----:B------:R-:W-:Y:S05]  /*18280*/  BRA `(.L_x_1419) ;  /* 0xfffffe9c00107947 */ /* 0x000fea000383ffff */
.L_x_1241:
[----:B-1----:R1:W2:Y:S02]  /*18290*/  SYNCS.PHASECHK.TRANS64.TRYWAIT P1, [R91+URZ+0x16830], R0 ;  /* 0x016830005b0075a7 */ /* 0x0022a4000802017f */
[----:B--2---:R-:W-:Y:S05]  /*182a0*/  @!P1 NANOSLEEP.SYNCS 0x989680 ;  /* 0x009896800000995d */ /* 0x004fea0003900000 */
[----:B------:R-:W2:Y:S02]  /*182b0*/  @!P1 SYNCS.PHASECHK.TRANS64 P1, [R91+URZ+0x16830], R0 ;  /* 0x016830005b0095a7 */ /* 0x000ea4000802007f */
[----:B--2---:R-:W-:Y:S05]  /*182c0*/  @!P1 BRA `(.L_x_1241) ;  /* 0xfffffffc00f09947 */ /* 0x004fea000383ffff */
[----:B------:R-:W-:Y:S05]  /*182d0*/  BRA `(.L_x_1240) ;  /* 0xfffffe9c002c7947 */ /* 0x000fea000383ffff */
.L_x_1258:
[----:B-1----:R-:W-:-:S04]  /*182e0*/  IMAD.U32 R7, RZ, RZ, UR6 ;  /* 0x00000006ff077e24 */ /* 0x002fc8000f8e00ff */
[----:B------:R1:W2:Y:S03]  /*182f0*/  SYNCS.PHASECHK.TRANS64.TRYWAIT P1, [R7+URZ+0x16830], R6 ;  /* 0x01683006070075a7 */ /* 0x0002a6000802017f */
[----:B--2---:R-:W-:Y:S05]  /*18300*/  @!P1 NANOSLEEP.SYNCS 0x989680 ;  /* 0x009896800000995d */ /* 0x004fea0003900000 */
[----:B------:R-:W2:Y:S02]  /*18310*/  @!P1 SYNCS.PHASECHK.TRANS64 P1, [R7+URZ+0x16830], R6 ;  /* 0x01683006070095a7 */ /* 0x000ea4000802007f */
[----:B--2---:R-:W-:Y:S05]  /*18320*/  @!P1 BRA `(.L_x_1258) ;  /* 0xfffffffc00ec9947 */ /* 0x004fea000383ffff */
[----:B------:R-:W-:Y:S05]  /*18330*/  BRA `(.L_x_1255) ;  /* 0xfffffed400b87947 */ /* 0x000fea000383ffff */
.L_x_1262:
[----:B-1----:R-:W-:-:S04]  /*18340*/  IMAD.U32 R7, RZ, RZ, UR6 ;  /* 0x00000006ff077e24 */ /* 0x002fc8000f8e00ff */
[----:B------:R1:W2:Y:S03]  /*18350*/  SYNCS.PHASECHK.TRANS64.TRYWAIT P1, [R7+URZ+0x16850], R6 ;  /* 0x01685006070075a7 */ /* 0x0002a6000802017f */
[----:B--2---:R-:W-:Y:S05]  /*18360*/  @!P1 NANOSLEEP.SYNCS 0x989680 ;  /* 0x009896800000995d */ /* 0x004fea0003900000 */
[----:B------:R-:W2:Y:S02]  /*18370*/  @!P1 SYNCS.PHASECHK.TRANS64 P1, [R7+URZ+0x16850], R6 ;  /* 0x01685006070095a7 */ /* 0x000ea4000802007f */
[----:B--2---:R-:W-:Y:S05]  /*18380*/  @!P1 BRA `(.L_x_1262) ;  /* 0xfffffffc00ec9947 */ /* 0x004fea000383ffff */
[----:B------:R-:W-:Y:S05]  /*18390*/  BRA `(.L_x_1259) ;  /* 0xfffffed8003c7947 */ /* 0x000fea000383ffff */
.L_x_1281:
[----:B-1----:R-:W-:-:S04]  /*183a0*/  IMAD.U32 R7, RZ, RZ, UR6 ;  /* 0x00000006ff077e24 */ /* 0x002fc8000f8e00ff */
[----:B------:R1:W2:Y:S03]  /*183b0*/  SYNCS.PHASECHK.TRANS64.TRYWAIT P1, [R7+URZ+0x16830], R6 ;  /* 0x01683006070075a7 */ /* 0x0002a6000802017f */
[----:B--2---:R-:W-:Y:S05]  /*183c0*/  @!P1 NANOSLEEP.SYNCS 0x989680 ;  /* 0x009896800000995d */ /* 0x004fea0003900000 */
[----:B------:R-:W2:Y:S02]  /*183d0*/  @!P1 SYNCS.PHASECHK.TRANS64 P1, [R7+URZ+0x16830], R6 ;  /* 0x01683006070095a7 */ /* 0x000ea4000802007f */
[----:B--2---:R-:W-:Y:S05]  /*183e0*/  @!P1 BRA `(.L_x_1281) ;  /* 0xfffffffc00ec9947 */ /* 0x004fea000383ffff */
[----:B------:R-:W-:Y:S05]  /*183f0*/  BRA `(.L_x_1278) ;  /* 0xffffff0c00bc7947 */ /* 0x000fea000383ffff */
.L_x_1285:
[----:B-1----:R-:W-:-:S04]  /*18400*/  IMAD.U32 R7, RZ, RZ, UR6 ;  /* 0x00000006ff077e24 */ /* 0x002fc8000f8e00ff */
[----:B------:R1:W2:Y:S03]  /*18410*/  SYNCS.PHASECHK.TRANS64.TRYWAIT P1, [R7+URZ+0x16850], R6 ;  /* 0x01685006070075a7 */ /* 0x0002a6000802017f */
[----:B--2---:R-:W-:Y:S05]  /*18420*/  @!P1 NANOSLEEP.SYNCS 0x989680 ;  /* 0x009896800000995d */ /* 0x004fea0003900000 */
[----:B------:R-:W2:Y:S02]  /*18430*/  @!P1 SYNCS.PHASECHK.TRANS64 P1, [R7+URZ+0x16850], R6 ;  /* 0x01685006070095a7 */ /* 0x000ea4000802007f */
[----:B--2---:R-:W-:Y:S05]  /*18440*/  @!P1 BRA `(.L_x_1285) ;  /* 0xfffffffc00ec9947 */ /* 0x004fea000383ffff */
[----:B------:R-:W-:Y:S05]  /*18450*/  BRA `(.L_x_1282) ;  /* 0xffffff1000407947 */ /* 0x000fea000383ffff */
.L_x_1293:
[----:B-1----:R-:W-:-:S04]  /*18460*/  IMAD.U32 R7, RZ, RZ, UR6 ;  /* 0x00000006ff077e24 */ /* 0x002fc8000f8e00ff */
[----:B------:R1:W2:Y:S03]  /*18470*/  SYNCS.PHASECHK.TRANS64.TRYWAIT P1, [R7+URZ+0x16830], R6 ;  /* 0x01683006070075a7 */ /* 0x0002a6000802017f */
[----:B--2---:R-:W-:Y:S05]  /*18480*/  @!P1 NANOSLEEP.SYNCS 0x989680 ;  /* 0x009896800000995d */ /* 0x004fea0003900000 */
[----:B------:R-:W2:Y:S02]  /*18490*/  @!P1 SYNCS.PHASECHK.TRANS64 P1, [R7+URZ+0x16830], R6 ;  /* 0x01683006070095a7 */ /* 0x000ea4000802007f */
[----:B--2---:R-:W-:Y:S05]  /*184a0*/  @!P1 BRA `(.L_x_1293) ;  /* 0xfffffffc00ec9947 */ /* 0x004fea000383ffff */
[----:B------:R-:W-:Y:S05]  /*184b0*/  BRA `(.L_x_1290) ;  /* 0xffffff3000f07947 */ /* 0x000fea000383ffff */
.L_x_1297:
[----:B-1----:R-:W-:-:S04]  /*184c0*/  IMAD.U32 R7, RZ, RZ, UR6 ;  /* 0x00000006ff077e24 */ /* 0x002fc8000f8e00ff */
[----:B------:R1:W2:Y:S03]  /*184d0*/  SYNCS.PHASECHK.TRANS64.TRYWAIT P1, [R7+URZ+0x16850], R6 ;  /* 0x01685006070075a7 */ /* 0x0002a6000802017f */
[----:B--2---:R-:W-:Y:S05]  /*184e0*/  @!P1 NANOSLEEP.SYNCS 0x989680 ;  /* 0x009896800000995d */ /* 0x004fea0003900000 */
[----:B------:R-:W2:Y:S02]  /*184f0*/  @!P1 SYNCS.PHASECHK.TRANS64 P1, [R7+URZ+0x16850], R6 ;  /* 0x01685006070095a7 */ /* 0x000ea4000802007f */
[----:B--2---:R-:W-:Y:S05]  /*18500*/  @!P1 BRA `(.L_x_1297) ;  /* 0xfffffffc00ec9947 */ /* 0x004fea000383ffff */
[----:B------:R-:W-:Y:S05]  /*18510*/  BRA `(.L_x_1294) ;  /* 0xffffff3400687947 */ /* 0x000fea000383ffff */
.L_x_1312:
[----:B-1----:R-:W-:-:S04]  /*18520*/  IMAD.U32 R4, RZ, RZ, UR5 ;  /* 0x00000005ff047e24 */ /* 0x002fc8000f8e00ff */
[----:B------:R1:W2:Y:S03]  /*18530*/  SYNCS.PHASECHK.TRANS64.TRYWAIT P1, [R4+URZ+0x16850], R3 ;  /* 0x01685003040075a7 */ /* 0x0002a6000802017f */
[----:B--2---:R-:W-:Y:S05]  /*18540*/  @!P1 NANOSLEEP.SYNCS 0x989680 ;  /* 0x009896800000995d */ /* 0x004fea0003900000 */
[----:B------:R-:W2:Y:S02]  /*18550*/  @!P1 SYNCS.PHASECHK.TRANS64 P1, [R4+URZ+0x16850], R3 ;  /* 0x01685003040095a7 */ /* 0x000ea4000802007f */
[----:B--2---:R-:W-:Y:S05]  /*18560*/  @!P1 BRA `(.L_x_1312) ;  /* 0xfffffffc00ec9947 */ /* 0x004fea000383ffff */
[----:B------:R-:W-:Y:S05]  /*18570*/  BRA `(.L_x_1311) ;  /* 0xffffff6800147947 */ /* 0x000fea000383ffff */
.L_x_1356:
[----:B------:R-:W0:Y:S01]  /*18580*/  S2R R17, SR_TID.X ;  /* 0x0000000000117919 */ /* 0x000e220000002100 */
[----:B------:R-:W-:Y:S01]  /*18590*/  BSSY B0, `(.L_x_1420) ;  /* 0x000000a000007945 */ /* 0x000fe20003800000 */
[----:B------:R-:W-:Y:S02]  /*185a0*/  IMAD.MOV.U32 R12, RZ, RZ, RZ ;  /* 0x000000ffff0c7224 */ /* 0x000fe400078e00ff */
[----:B------:R-:W-:Y:S02]  /*185b0*/  IMAD.MOV.U32 R11, RZ, RZ, 0x1f ;  /* 0x0000001fff0b7424 */ /* 0x000fe400078e00ff */
[----:B------:R-:W-:Y:S01]  /*185c0*/  IMAD.MOV.U32 R15, RZ, RZ, -0x1 ;  /* 0xffffffffff0f7424 */ /* 0x000fe200078e00ff */
[----:B0-----:R-:W-:-:S04]  /*185d0*/  SHF.R.U32.HI R7, RZ, 0x5, R17 ;  /* 0x00000005ff077819 */ /* 0x001fc80000011611 */
[----:B------:R-:W-:-:S05]  /*185e0*/  LOP3.LUT R7, R7, 0x3, RZ, 0xc0, !PT ;  /* 0x0000000307077812 */ /* 0x000fca00078ec0ff */
[----:B------:R-:W-:-:S07]  /*185f0*/  IMAD.MOV.U32 R13, RZ, RZ, R7 ;  /* 0x000000ffff0d7224 */ /* 0x000fce00078e0007 */
[----:B-----5:R-:W-:Y:S05]  /*18600*/  WARPSYNC.COLLECTIVE R15, `(.L_x_1421) ;  /* 0x000000000f087348 */ /* 0x020fea0003c00000 */
[----:B------:R0:W1:Y:S02]  /*18610*/  SHFL.IDX P6, R14, R13, R12, R11 ;  /* 0x0000000c0d0e7389 */ /* 0x00006400000c000b */
[----:B01---5:R-:W-:Y:S01]  /*18620*/  ENDCOLLECTIVE ;  /* 0x000000000000791b */ /* 0x023fe20003800000 */
.L_x_1421:
[----:B------:R-:W-:Y:S05]  /*18630*/  BSYNC B0 ;  /* 0x0000000000007941 */ /* 0x000fea0003800000 */
.L_x_1420:
[----:B------:R-:W-:Y:S05]  /*18640*/  BRA `(.L_x_1422) ;  /* 0xffffffb400d87947 */ /* 0x000fea000383ffff */
.L_x_1359:
[----:B0-----:R0:W1:Y:S02]  /*18650*/  SYNCS.PHASECHK.TRANS64.TRYWAIT P0, [R5+URZ+0x16840], R2 ;  /* 0x01684002050075a7 */ /* 0x001064000800017f */
[----:B-1----:R-:W-:Y:S05]  /*18660*/  @!P0 NANOSLEEP.SYNCS 0x989680 ;  /* 0x009896800000895d */ /* 0x002fea0003900000 */
[----:B------:R-:W1:Y:S02]  /*18670*/  @!P0 SYNCS.PHASECHK.TRANS64 P0, [R5+URZ+0x16840], R2 ;  /* 0x01684002050085a7 */ /* 0x000e64000800007f */
[----:B-1----:R-:W-:Y:S05]  /*18680*/  @!P0 BRA `(.L_x_1359) ;  /* 0xfffffffc00f08947 */ /* 0x002fea000383ffff */
[----:B------:R-:W-:Y:S05]  /*18690*/  BRA `(.L_x_1423) ;  /* 0xffffffb8002c7947 */ /* 0x000fea000383ffff */
.L_x_1360:
        /* <DEDUP_REMOVED lines=8> */
.L_x_1425:
[----:B------:R-:W-:Y:S05]  /*18720*/  BSYNC B0 ;  /* 0x0000000000007941 */ /* 0x000fea0003800000 */
.L_x_1424:
[----:B------:R-:W-:Y:S02]  /*18730*/  IMAD.MOV.U32 R13, RZ, RZ, R0 ;  /* 0x000000ffff0d7224 */ /* 0x000fe400078e0000 */
[----:B------:R-:W-:Y:S02]  /*18740*/  IMAD.MOV.U32 R12, RZ, RZ, RZ ;  /* 0x000000ffff0c7224 */ /* 0x000fe400078e00ff */
[----:B------:R-:W-:Y:S02]  /*18750*/  IMAD.MOV.U32 R11, RZ, RZ, 0x181f ;  /* 0x0000181fff0b7424 */ /* 0x000fe400078e00ff */
[----:B------:R-:W-:Y:S02]  /*18760*/  IMAD.MOV.U32 R15, RZ, RZ, -0x1 ;  /* 0xffffffffff0f7424 */ /* 0x000fe400078e00ff */
[----:B------:R-:W-:Y:S02]  /*18770*/  IMAD.MOV.U32 R6, RZ, RZ, R14 ;  /* 0x000000ffff067224 */ /* 0x000fe400078e000e */
[----:B------:R-:W-:-:S07]  /*18780*/  @P0 IMAD R8, R3, 0x2, R22 ;  /* 0x0000000203080824 */ /* 0x000fce00078e0216 */
[----:B------:R-:W-:Y:S05]  /*18790*/  WARPSYNC.COLLECTIVE R15, `(.L_x_1426) ;  /* 0x000000000f087348 */ /* 0x000fea0003c00000 */
[----:B------:R0:W1:Y:S02]  /*187a0*/  SHFL.IDX P6, R14, R13, R12, R11 ;  /* 0x0000000c0d0e7389 */ /* 0x00006400000c000b */
[----:B01----:R-:W-:Y:S01]  /*187b0*/  ENDCOLLECTIVE ;  /* 0x000000000000791b */ /* 0x003fe20003800000 */
.L_x_1426:
[----:B------:R-:W-:Y:S02]  /*187c0*/  IMAD.MOV.U32 R13, RZ, RZ, R2 ;  /* 0x000000ffff0d7224 */ /* 0x000fe400078e0002 */
[----:B------:R-:W-:Y:S02]  /*187d0*/  IMAD.MOV.U32 R12, RZ, RZ, 0x1 ;  /* 0x00000001ff0c7424 */ /* 0x000fe400078e00ff */
[----:B------:R-:W-:-:S07]  /*187e0*/  IMAD.MOV.U32 R7, RZ, RZ, R14 ;  /* 0x000000ffff077224 */ /* 0x000fce00078e000e */
[----:B------:R-:W-:Y:S05]  /*187f0*/  WARPSYNC.COLLECTIVE R15, `(.L_x_1427) ;  /* 0x000000000f087348 */ /* 0x000fea0003c00000 */
[----:B------:R0:W1:Y:S02]  /*18800*/  SHFL.IDX P6, R14, R13, R12, R11 ;  /* 0x0000000c0d0e7389 */ /* 0x00006400000c000b */
[----:B01----:R-:W-:Y:S01]  /*18810*/  ENDCOLLECTIVE ;  /* 0x000000000000791b */ /* 0x003fe20003800000 */
.L_x_1427:
[----:B------:R-:W-:-:S05]  /*18820*/  @P0 LEA R7, P1, R29, R7, 0x1 ;  /* 0x000000071d070211 */ /* 0x000fca00078208ff */
[----:B------:R-:W-:Y:S01]  /*18830*/  @P0 IMAD.X R6, RZ, RZ, R6, P1 ;  /* 0x000000ffff060224 */ /* 0x000fe200008e0606 */
[----:B------:R-:W-:-:S04]  /*18840*/  ISETP.GE.AND P1, PT, R4, 0x11, PT ;  /* 0x000000110400780c */ /* 0x000fc80003f26270 */
        /* <DEDUP_REMOVED lines=12> */
.L_x_1428:
[----:B------:R-:W-:Y:S02]  /*18910*/  @P1 IMAD R8, R3, 0x2, R22 ;  /* 0x0000000203081824 */ /* 0x000fe400078e0216 */
[----:B------:R-:W-:Y:S02]  /*18920*/  IMAD.MOV.U32 R13, RZ, RZ, R2 ;  /* 0x000000ffff0d7224 */ /* 0x000fe400078e0002 */
[----:B------:R-:W-:Y:S02]  /*18930*/  IMAD.MOV.U32 R12, RZ, RZ, 0x2 ;  /* 0x00000002ff0c7424 */ /* 0x000fe400078e00ff */
[----:B------:R-:W-:-:S07]  /*18940*/  IMAD.MOV.U32 R7, RZ, RZ, R14 ;  /* 0x000000ffff077224 */ /* 0x000fce00078e000e */
[----:B------:R-:W-:Y:S05]  /*18950*/  WARPSYNC.COLLECTIVE R15, `(.L_x_1429) ;  /* 0x000000000f087348 */ /* 0x000fea0003c00000 */
[----:B------:R0:W1:Y:S02]  /*18960*/  SHFL.IDX P6, R14, R13, R12, R11 ;  /* 0x0000000c0d0e7389 */ /* 0x00006400000c000b */
[----:B01----:R-:W-:Y:S01]  /*18970*/  ENDCOLLECTIVE ;  /* 0x000000000000791b */ /* 0x003fe20003800000 */
.L_x_1429:
        /* <DEDUP_REMOVED lines=15> */
.L_x_1430:
[----:B------:R-:W-:Y:S02]  /*18a70*/  @P1 IMAD R8, R3, 0x2, R22 ;  /* 0x0000000203081824 */ /* 0x000fe400078e0216 */
[----:B------:R-:W-:Y:S02]  /*18a80*/  IMAD.MOV.U32 R13, RZ, RZ, R2 ;  /* 0x000000ffff0d7224 */ /* 0x000fe400078e0002 */
[----:B------:R-:W-:Y:S02]  /*18a90*/  IMAD.MOV.U32 R12, RZ, RZ, 0x3 ;  /* 0x00000003ff0c7424 */ /* 0x000fe400078e00ff */
[----:B------:R-:W-:-:S07]  /*18aa0*/  IMAD.MOV.U32 R7, RZ, RZ, R14 ;  /* 0x000000ffff077224 */ /* 0x000fce00078e000e */
[----:B------:R-:W-:Y:S05]  /*18ab0*/  WARPSYNC.COLLECTIVE R15, `(.L_x_1431) ;  /* 0x000000000f087348 */ /* 0x000fea0003c00000 */
[----:B------:R0:W1:Y:S02]  /*18ac0*/  SHFL.IDX P6, R14, R13, R12, R11 ;  /* 0x0000000c0d0e7389 */ /* 0x00006400000c000b */
[----:B01----:R-:W-:Y:S01]  /*18ad0*/  ENDCOLLECTIVE ;  /* 0x000000000000791b */ /* 0x003fe20003800000 */
.L_x_1431:
        /* <DEDUP_REMOVED lines=15> */
.L_x_1432:
[----:B------:R-:W-:Y:S02]  /*18bd0*/  @P1 IMAD R8, R3, 0x2, R22 ;  /* 0x0000000203081824 */ /* 0x000fe400078e0216 */
[----:B------:R-:W-:Y:S02]  /*18be0*/  IMAD.MOV.U32 R13, RZ, RZ, R2 ;  /* 0x000000ffff0d7224 */ /* 0x000fe400078e0002 */
[----:B------:R-:W-:Y:S02]  /*18bf0*/  IMAD.MOV.U32 R12, RZ, RZ, 0x4 ;  /* 0x00000004ff0c7424 */ /* 0x000fe400078e00ff */
[----:B------:R-:W-:-:S07]  /*18c00*/  IMAD.MOV.U32 R7, RZ, RZ, R14 ;  /* 0x000000ffff077224 */ /* 0x000fce00078e000e */
[----:B------:R-:W-:Y:S05]  /*18c10*/  WARPSYNC.COLLECTIVE R15, `(.L_x_1433) ;  /* 0x000000000f087348 */ /* 0x000fea0003c00000 */
[----:B------:R0:W1:Y:S02]  /*18c20*/  SHFL.IDX P6, R14, R13, R12, R11 ;  /* 0x0000000c0d0e7389 */ /* 0x00006400000c000b */
[----:B01----:R-:W-:Y:S01]  /*18c30*/  ENDCOLLECTIVE ;  /* 0x000000000000791b */ /* 0x003fe20003800000 */
.L_x_1433:
        /* <DEDUP_REMOVED lines=15> */
.L_x_1434:
[----:B------:R-:W-:Y:S02]  /*18d30*/  @P1 IMAD R8, R3, 0x2, R22 ;  /* 0x0000000203081824 */ /* 0x000fe400078e0216 */
[----:B------:R-:W-:Y:S02]  /*18d40*/  IMAD.MOV.U32 R13, RZ, RZ, R2 ;  /* 0x000000ffff0d7224 */ /* 0x000fe400078e0002 */
[----:B------:R-:W-:Y:S02]  /*18d50*/  IMAD.MOV.U32 R12, RZ, RZ, 0x5 ;  /* 0x00000005ff0c7424 */ /* 0x000fe400078e00ff */
[----:B------:R-:W-:-:S07]  /*18d60*/  IMAD.MOV.U32 R7, RZ, RZ, R14 ;  /* 0x000000ffff077224 */ /* 0x000fce00078e000e */
[----:B------:R-:W-:Y:S05]  /*18d70*/  WARPSYNC.COLLECTIVE R15, `(.L_x_1435) ;  /* 0x000000000f087348 */ /* 0x000fea0003c00000 */
[----:B------:R0:W1:Y:S02]  /*18d80*/  SHFL.IDX P6, R14, R13, R12, R11 ;  /* 0x0000000c0d0e7389 */ /* 0x00006400000c000b */
[----:B01----:R-:W-:Y:S01]  /*18d90*/  ENDCOLLECTIVE ;  /* 0x000000000000791b */ /* 0x003fe20003800000 */
.L_x_1435:
        /* <DEDUP_REMOVED lines=15> */
.L_x_1436:
[----:B------:R-:W-:Y:S02]  /*18e90*/  @P1 IMAD R8, R3, 0x2, R22 ;  /* 0x0000000203081824 */ /* 0x000fe400078e0216 */
[----:B------:R-:W-:Y:S02]  /*18ea0*/  IMAD.MOV.U32 R13, RZ, RZ, R2 ;  /* 0x000000ffff0d7224 */ /* 0x000fe400078e0002 */
[----:B------:R-:W-:Y:S02]  /*18eb0*/  IMAD.MOV.U32 R12, RZ, RZ, 0x6 ;  /* 0x00000006ff0c7424 */ /* 0x000fe400078e00ff */
[----:B------:R-:W-:-:S07]  /*18ec0*/  IMAD.MOV.U32 R7, RZ, RZ, R14 ;  /* 0x000000ffff077224 */ /* 0x000fce00078e000e */
[----:B------:R-:W-:Y:S05]  /*18ed0*/  WARPSYNC.COLLECTIVE R15, `(.L_x_1437) ;  /* 0x000000000f087348 */ /* 0x000fea0003c00000 */
[----:B------:R0:W1:Y:S02]  /*18ee0*/  SHFL.IDX P6, R14, R13, R12, R11 ;  /* 0x0000000c0d0e7389 */ /* 0x00006400000c000b */
[----:B01----:R-:W-:Y:S01]  /*18ef0*/  ENDCOLLECTIVE ;  /* 0x000000000000791b */ /* 0x003fe20003800000 */
.L_x_1437:
        /* <DEDUP_REMOVED lines=15> */
.L_x_1438:
[----:B------:R-:W-:Y:S02]  /*18ff0*/  @P1 IMAD R8, R3, 0x2, R22 ;  /* 0x0000000203081824 */ /* 0x000fe400078e0216 */
[----:B------:R-:W-:Y:S02]  /*19000*/  IMAD.MOV.U32 R13, RZ, RZ, R2 ;  /* 0x000000ffff0d7224 */ /* 0x000fe400078e0002 */
[----:B------:R-:W-:Y:S02]  /*19010*/  IMAD.MOV.U32 R12, RZ, RZ, 0x7 ;  /* 0x00000007ff0c7424 */ /* 0x000fe400078e00ff */
[----:B------:R-:W-:-:S07]  /*19020*/  IMAD.MOV.U32 R7, RZ, RZ, R14 ;  /* 0x000000ffff077224 */ /* 0x000fce00078e000e */
[----:B------:R-:W-:Y:S05]  /*19030*/  WARPSYNC.COLLECTIVE R15, `(.L_x_1439) ;  /* 0x000000000f087348 */ /* 0x000fea0003c00000 */
[----:B------:R0:W1:Y:S02]  /*19040*/  SHFL.IDX P6, R14, R13, R12, R11 ;  /* 0x0000000c0d0e7389 */ /* 0x00006400000c000b */
[----:B01----:R-:W-:Y:S01]  /*19050*/  ENDCOLLECTIVE ;  /* 0x000000000000791b */ /* 0x003fe20003800000 */
.L_x_1439:
        /* <DEDUP_REMOVED lines=10> */
.L_x_1440:
[----:B------:R-:W-:Y:S01]  /*19100*/  @!PT LDS RZ, [RZ] ;  /* 0x00000000fffff984 */ /* 0x000fe20000000800 */
[----:B------:R-:W-:Y:S01]  /*19110*/  @!PT LDS RZ, [RZ] ;  /* 0x00000000fffff984 */ /* 0x000fe20000000800 */
[----:B------:R-:W-:Y:S01]  /*19120*/  @!PT LDS RZ, [RZ] ;  /* 0x00000000fffff984 */ /* 0x000fe20000000800 */
[----:B------:R0:W-:Y:S01]  /*19130*/  @P1 LDGSTS.E.BYPASS.LTC128B.128 [R8+0x11400], desc[UR54][R6.64], !P2 ;  /* 0x1140000006081fae */ /* 0x0001e2000d101d76 */
[----:B------:R-:W-:Y:S01]  /*19140*/  IMAD.MOV.U32 R0, RZ, RZ, R14 ;  /* 0x000000ffff007224 */ /* 0x000fe200078e000e */
[----:B------:R-:W-:Y:S06]  /*19150*/  BRA `(.L_x_1441) ;  /* 0xffffffb4002c7947 */ /* 0x000fec000383ffff */
.L_x_1365:
[----:B------:R-:W-:Y:S02]  /*19160*/  IMAD.MOV.U32 R13, RZ, RZ, R4 ;  /* 0x000000ffff0d7224 */ /* 0x000fe400078e0004 */
[----:B------:R-:W-:Y:S02]  /*19170*/  IMAD.MOV.U32 R12, RZ, RZ, RZ ;  /* 0x000000ffff0c7224 */ /* 0x000fe400078e00ff */
[----:B------:R-:W-:Y:S02]  /*19180*/  IMAD.MOV.U32 R11, RZ, RZ, 0x181f ;  /* 0x0000181fff0b7424 */ /* 0x000fe400078e00ff */
[----:B------:R-:W-:Y:S02]  /*19190*/  IMAD.MOV.U32 R15, RZ, RZ, -0x1 ;  /* 0xffffffffff0f7424 */ /* 0x000fe400078e00ff */
[----:B-----5:R-:W-:Y:S02]  /*191a0*/  IMAD R3, R21, R9, RZ ;  /* 0x0000000915037224 */ /* 0x020fe400078e02ff */
[----:B------:R-:W-:-:S07]  /*191b0*/  IMAD.IADD R27, R20, 0x1, R27 ;  /* 0x00000001141b7824 */ /* 0x000fce00078e021b */
[----:B------:R-:W-:Y:S05]  /*191c0*/  WARPSYNC.COLLECTIVE R15, `(.L_x_1442) ;  /* 0x000000000f087348 */ /* 0x000fea0003c00000 */
[----:B------:R0:W1:Y:S02]  /*191d0*/  SHFL.IDX P6, R14, R13, R12, R11 ;  /* 0x0000000c0d0e7389 */ /* 0x00006400000c000b */
[----:B01----:R-:W-:Y:S01]  /*191e0*/  ENDCOLLECTIVE ;  /* 0x000000000000791b */ /* 0x003fe20003800000 */
.L_x_1442:
[C---:B------:R-:W-:Y:S01]  /*191f0*/  VIADD R8, R27.reuse, 0x10 ;  /* 0x000000101b087836 */ /* 0x040fe20000000000 */
[----:B------:R-:W-:Y:S01]  /*19200*/  ISETP.GE.AND P2, PT, R27, R3, PT ;  /* 0x000000031b00720c */ /* 0x000fe20003f46270 */
[----:B------:R-:W-:Y:S02]  /*19210*/  IMAD.MOV.U32 R13, RZ, RZ, R0 ;  /* 0x000000ffff0d7224 */ /* 0x000fe400078e0000 */
[----:B------:R-:W-:-:S10]  /*19220*/  IMAD.MOV.U32 R6, RZ, RZ, R14 ;  /* 0x000000ffff067224 */ /* 0x000fd400078e000e */
[----:B------:R-:W-:Y:S05]  /*19230*/  WARPSYNC.COLLECTIVE R15, `(.L_x_1443) ;  /* 0x000000000f087348 */ /* 0x000fea0003c00000 */
[----:B------:R0:W1:Y:S02]  /*19240*/  SHFL.IDX P6, R14, R13, R12, R11 ;  /* 0x0000000c0d0e7389 */ /* 0x00006400000c000b */
[----:B01----:R-:W-:Y:S01]  /*19250*/  ENDCOLLECTIVE ;  /* 0x000000000000791b */ /* 0x003fe20003800000 */
.L_x_1443:
[----:B------:R-:W-:Y:S02]  /*19260*/  IMAD.MOV.U32 R13, RZ, RZ, R4 ;  /* 0x000000ffff0d7224 */ /* 0x000fe400078e0004 */
[----:B------:R-:W-:Y:S02]  /*19270*/  IMAD.MOV.U32 R12, RZ, RZ, 0x1 ;  /* 0x00000001ff0c7424 */ /* 0x000fe400078e00ff */
[----:B------:R-:W-:-:S07]  /*19280*/  IMAD.MOV.U32 R7, RZ, RZ, R14 ;  /* 0x000000ffff077224 */ /* 0x000fce00078e000e */
[----:B------:R-:W-:Y:S05]  /*19290*/  WARPSYNC.COLLECTIVE R15, `(.L_x_1444) ;  /* 0x000000000f087348 */ /* 0x000fea0003c00000 */
[----:B------:R0:W1:Y:S02]  /*192a0*/  SHFL.IDX P6, R14, R13, R12, R11 ;  /* 0x0000000c0d0e7389 */ /* 0x00006400000c000b */
[----:B01----:R-:W-:Y:S01]  /*192b0*/  ENDCOLLECTIVE ;  /* 0x000000000000791b */ /* 0x003fe20003800000 */
.L_x_1444:
        /* <DEDUP_REMOVED lines=11> */
[----:B0-----:R-:W-:-:S07]  /*19370*/  IMAD.MOV.U32 R6, RZ, RZ, R14 ;  /* 0x000000ffff067224 */ /* 0x001fce00078e000e */
[----:B------:R-:W-:Y:S05]  /*19380*/  WARPSYNC.COLLECTIVE R15, `(.L_x_1445) ;  /* 0x000000000f087348 */ /* 0x000fea0003c00000 */
[----:B------:R0:W1:Y:S02]  /*19390*/  SHFL.IDX P6, R14, R13, R12, R11 ;  /* 0x0000000c0d0e7389 */ /* 0x00006400000c000b */
[----:B01----:R-:W-:Y:S01]  /*193a0*/  ENDCOLLECTIVE ;  /* 0x000000000000791b */ /* 0x003fe20003800000 */
.L_x_1445:
[----:B------:R-:W-:Y:S02]  /*193b0*/  IMAD.MOV.U32 R13, RZ, RZ, R4 ;  /* 0x000000ffff0d7224 */ /* 0x000fe400078e0004 */
[----:B------:R-:W-:Y:S02]  /*193c0*/  IMAD.MOV.U32 R12, RZ, RZ, 0x2 ;  /* 0x00000002ff0c7424 */ /* 0x000fe400078e00ff */
[----:B------:R-:W-:-:S07]  /*193d0*/  IMAD.MOV.U32 R7, RZ, RZ, R14 ;  /* 0x000000ffff077224 */ /* 0x000fce00078e000e */
[----:B------:R-:W-:Y:S05]  /*193e0*/  WARPSYNC.COLLECTIVE R15, `(.L_x_1446) ;  /* 0x000000000f087348 */ /* 0x000fea0003c00000 */
[----:B------:R0:W1:Y:S02]  /*193f0*/  SHFL.IDX P6, R14, R13, R12, R11 ;  /* 0x0000000c0d0e7389 */ /* 0x00006400000c000b */
[----:B01----:R-:W-:Y:S01]  /*19400*/  ENDCOLLECTIVE ;  /* 0x000000000000791b */ /* 0x003fe20003800000 */
.L_x_1446:
        /* <DEDUP_REMOVED lines=16> */
.L_x_1447:
[----:B------:R-:W-:Y:S02]  /*19510*/  IMAD.MOV.U32 R13, RZ, RZ, R4 ;  /* 0x000000ffff0d7224 */ /* 0x000fe400078e0004 */
[----:B------:R-:W-:Y:S02]  /*19520*/  IMAD.MOV.U32 R12, RZ, RZ, 0x3 ;  /* 0x00000003ff0c7424 */ /* 0x000fe400078e00ff */
[----:B------:R-:W-:-:S07]  /*19530*/  IMAD.MOV.U32 R7, RZ, RZ, R14 ;  /* 0x000000ffff077224 */ /* 0x000fce00078e000e */
[----:B------:R-:W-:Y:S05]  /*19540*/  WARPSYNC.COLLECTIVE R15, `(.L_x_1448) ;  /* 0x000000000f087348 */ /* 0x000fea0003c00000 */
[----:B------:R0:W1:Y:S02]  /*19550*/  SHFL.IDX P6, R14, R13, R12, R11 ;  /* 0x0000000c0d0e7389 */ /* 0x00006400000c000b */
[----:B01----:R-:W-:Y:S01]  /*19560*/  ENDCOLLECTIVE ;  /* 0x000000000000791b */ /* 0x003fe20003800000 */
.L_x_1448:
        /* <DEDUP_REMOVED lines=16> */
.L_x_1449:
[----:B------:R-:W-:Y:S02]  /*19670*/  IMAD.MOV.U32 R13, RZ, RZ, R4 ;  /* 0x000000ffff0d7224 */ /* 0x000fe400078e0004 */
[----:B------:R-:W-:Y:S02]  /*19680*/  IMAD.MOV.U32 R12, RZ, RZ, 0x4 ;  /* 0x00000004ff0c7424 */ /* 0x000fe400078e00ff */
[----:B------:R-:W-:-:S07]  /*19690*/  IMAD.MOV.U32 R7, RZ, RZ, R14 ;  /* 0x000000ffff077224 */ /* 0x000fce00078e000e */
[----:B------:R-:W-:Y:S05]  /*196a0*/  WARPSYNC.COLLECTIVE R15, `(.L_x_1450) ;  /* 0x000000000f087348 */ /* 0x000fea0003c00000 */
[----:B------:R0:W1:Y:S02]  /*196b0*/  SHFL.IDX P6, R14, R13, R12, R11 ;  /* 0x0000000c0d0e7389 */ /* 0x00006400000c000b */
[----:B01----:R-:W-:Y:S01]  /*196c0*/  ENDCOLLECTIVE ;  /* 0x000000000000791b */ /* 0x003fe20003800000 */
.L_x_1450:
        /* <DEDUP_REMOVED lines=16> */
.L_x_1451:
[----:B------:R-:W-:Y:S02]  /*197d0*/  IMAD.MOV.U32 R13, RZ, RZ, R4 ;  /* 0x000000ffff0d7224 */ /* 0x000fe400078e0004 */
[----:B------:R-:W-:Y:S02]  /*197e0*/  IMAD.MOV.U32 R12, RZ, RZ, 0x5 ;  /* 0x00000005ff0c7424 */ /* 0x000fe400078e00ff */
[----:B------:R-:W-:-:S07]  /*197f0*/  IMAD.MOV.U32 R7, RZ, RZ, R14 ;  /* 0x000000ffff077224 */ /* 0x000fce00078e000e */
[----:B------:R-:W-:Y:S05]  /*19800*/  WARPSYNC.COLLECTIVE R15, `(.L_x_1452) ;  /* 0x000000000f087348 */ /* 0x000fea0003c00000 */
[----:B------:R0:W1:Y:S02]  /*19810*/  SHFL.IDX P6, R14, R13, R12, R11 ;  /* 0x0000000c0d0e7389 */ /* 0x00006400000c000b */
[----:B01----:R-:W-:Y:S01]  /*19820*/  ENDCOLLECTIVE ;  /* 0x000000000000791b */ /* 0x003fe20003800000 */
.L_x_1452:
        /* <DEDUP_REMOVED lines=16> */
.L_x_1453:
[----:B------:R-:W-:Y:S02]  /*19930*/  IMAD.MOV.U32 R13, RZ, RZ, R4 ;  /* 0x000000ffff0d7224 */ /* 0x000fe400078e0004 */
[----:B------:R-:W-:Y:S02]  /*19940*/  IMAD.MOV.U32 R12, RZ, RZ, 0x6 ;  /* 0x00000006ff0c7424 */ /* 0x000fe400078e00ff */
[----:B------:R-:W-:-:S07]  /*19950*/  IMAD.MOV.U32 R7, RZ, RZ, R14 ;  /* 0x000000ffff077224 */ /* 0x000fce00078e000e */
[----:B------:R-:W-:Y:S05]  /*19960*/  WARPSYNC.COLLECTIVE R15, `(.L_x_1454) ;  /* 0x000000000f087348 */ /* 0x000fea0003c00000 */
[----:B------:R0:W1:Y:S02]  /*19970*/  SHFL.IDX P6, R14, R13, R12, R11 ;  /* 0x0000000c0d0e7389 */ /* 0x00006400000c000b */
[----:B01----:R-:W-:Y:S01]  /*19980*/  ENDCOLLECTIVE ;  /* 0x000000000000791b */ /* 0x003fe20003800000 */
.L_x_1454:
        /* <DEDUP_REMOVED lines=16> */
.L_x_1455:
[----:B------:R-:W-:Y:S02]  /*19a90*/  IMAD.MOV.U32 R13, RZ, RZ, R4 ;  /* 0x000000ffff0d7224 */ /* 0x000fe400078e0004 */
[----:B------:R-:W-:Y:S02]  /*19aa0*/  IMAD.MOV.U32 R12, RZ, RZ, 0x7 ;  /* 0x00000007ff0c7424 */ /* 0x000fe400078e00ff */
[----:B------:R-:W-:-:S07]  /*19ab0*/  IMAD.MOV.U32 R7, RZ, RZ, R14 ;  /* 0x000000ffff077224 */ /* 0x000fce00078e000e */
[----:B------:R-:W-:Y:S05]  /*19ac0*/  WARPSYNC.COLLECTIVE R15, `(.L_x_1456) ;  /* 0x000000000f087348 */ /* 0x000fea0003c00000 */
[----:B------:R0:W1:Y:S02]  /*19ad0*/  SHFL.IDX P6, R14, R13, R12, R11 ;  /* 0x0000000c0d0e7389 */ /* 0x00006400000c000b */
[----:B01----:R-:W-:Y:S01]  /*19ae0*/  ENDCOLLECTIVE ;  /* 0x000000000000791b */ /* 0x003fe20003800000 */
.L_x_1456:
[----:B------:R-:W-:-:S05]  /*19af0*/  @!P1 LEA R7, P2, R29, R7, 0x1 ;  /* 0x000000071d079211 */ /* 0x000fca00078408ff */
[----:B------:R-:W-:-:S05]  /*19b00*/  @!P1 IMAD.X R6, RZ, RZ, R6, P2 ;  /* 0x000000ffff069224 */ /* 0x000fca00010e0606 */
[-C--:B------:R-:W-:Y:S01]  /*19b10*/  @!P1 LOP3.LUT R7, R7, R6.reuse, RZ, 0x3c, !PT ;  /* 0x0000000607079212 */ /* 0x080fe200078e3cff */
[----:B------:R-:W-:Y:S02]  /*19b20*/  IMAD.MOV.U32 R13, RZ, RZ, R0 ;  /* 0x000000ffff0d7224 */ /* 0x000fe400078e0000 */
[----:B------:R-:W-:Y:S01]  /*19b30*/  VIADD R0, R27, 0x70 ;  /* 0x000000701b007836 */ /* 0x000fe20000000000 */
[----:B------:R-:W-:-:S04]  /*19b40*/  @!P1 LOP3.LUT R6, R7, R6, RZ, 0x3c, !PT ;  /* 0x0000000607069212 */ /* 0x000fc800078e3cff */
[----:B------:R-:W-:Y:S01]  /*19b50*/  @!P1 LOP3.LUT R7, R7, R6, RZ, 0x3c, !PT ;  /* 0x0000000607079212 */ /* 0x000fe200078e3cff */
[----:B------:R-:W-:-:S07]  /*19b60*/  IMAD.MOV.U32 R4, RZ, RZ, R14 ;  /* 0x000000ffff047224 */ /* 0x000fce00078e000e */
[----:B------:R-:W-:Y:S05]  /*19b70*/  WARPSYNC.COLLECTIVE R15, `(.L_x_1457) ;  /* 0x000000000f087348 */ /* 0x000fea0003c00000 */
[----:B------:R0:W1:Y:S02]  /*19b80*/  SHFL.IDX P6, R14, R13, R12, R11 ;  /* 0x0000000c0d0e7389 */ /* 0x00006400000c000b */
[----:B01----:R-:W-:Y:S01]  /*19b90*/  ENDCOLLECTIVE ;  /* 0x000000000000791b */ /* 0x003fe20003800000 */
.L_x_1457:
[----:B------:R-:W-:Y:S01]  /*19ba0*/  @!PT LDS RZ, [RZ] ;  /* 0x00000000fffff984 */ /* 0x000fe20000000800 */
[----:B------:R-:W-:Y:S01]  /*19bb0*/  @!PT LDS RZ, [RZ] ;  /* 0x00000000fffff984 */ /* 0x000fe20000000800 */
[----:B------:R-:W-:Y:S01]  /*19bc0*/  @!PT LDS RZ, [RZ] ;  /* 0x00000000fffff984 */ /* 0x000fe20000000800 */
[----:B------:R0:W-:Y:S01]  /*19bd0*/  @!P1 LDGSTS.E.BYPASS.LTC128B.128 [R10+0xb400], desc[UR54][R6.64], !P0 ;  /* 0x0b400000060a9fae */ /* 0x0001e2000c101d76 */
[----:B------:R-:W-:Y:S01]  /*19be0*/  ISETP.GE.AND P1, PT, R0, R3, PT ;  /* 0x000000030000720c */ /* 0x000fe20003f26270 */
[----:B------:R-:W-:Y:S02]  /*19bf0*/  VIADD R0, R27, 0x80 ;  /* 0x000000801b007836 */ /* 0x000fe40000000000 */
[----:B------:R-:W-:Y:S02]  /*19c00*/  IMAD.MOV.U32 R13, RZ, RZ, R2 ;  /* 0x000000ffff0d7224 */ /* 0x000fe400078e0002 */
[----:B------:R-:W-:Y:S02]  /*19c10*/  IMAD.MOV.U32 R12, RZ, RZ, RZ ;  /* 0x000000ffff0c7224 */ /* 0x000fe400078e00ff */
[----:B0-----:R-:W-:-:S07]  /*19c20*/  IMAD.MOV.U32 R6, RZ, RZ, R14 ;  /* 0x000000ffff067224 */ /* 0x001fce00078e000e */
[----:B------:R-:W-:Y:S05]  /*19c30*/  WARPSYNC.COLLECTIVE R15, `(.L_x_1458) ;  /* 0x000000000f087348 */ /* 0x000fea0003c00000 */
[----:B------:R0:W1:Y:S02]  /*19c40*/  SHFL.IDX P6, R14, R13, R12, R11 ;  /* 0x0000000c0d0e7389 */ /* 0x00006400000c000b */
[----:B01----:R-:W-:Y:S01]  /*19c50*/  ENDCOLLECTIVE ;  /* 0x000000000000791b */ /* 0x003fe20003800000 */
.L_x_1458:
        /* <DEDUP_REMOVED lines=12> */
.L_x_1459:
[----:B------:R-:W-:Y:S02]  /*19d20*/  IMAD.MOV.U32 R13, RZ, RZ, R2 ;  /* 0x000000ffff0d7224 */ /* 0x000fe400078e0002 */
[----:B------:R-:W-:Y:S02]  /*19d30*/  IMAD.MOV.U32 R12, RZ, RZ, 0x1 ;  /* 0x00000001ff0c7424 */ /* 0x000fe400078e00ff */
[----:B------:R-:W-:-:S07]  /*19d40*/  IMAD.MOV.U32 R4, RZ, RZ, R14 ;  /* 0x000000ffff047224 */ /* 0x000fce00078e000e */
[----:B------:R-:W-:Y:S05]  /*19d50*/  WARPSYNC.COLLECTIVE R15, `(.L_x_1460) ;  /* 0x000000000f087348 */ /* 0x000fea0003c00000 */
[----:B------:R0:W1:Y:S02]  /*19d60*/  SHFL.IDX P6, R14, R13, R12, R11 ;  /* 0x0000000c0d0e7389 */ /* 0x00006400000c000b */
[----:B01----:R-:W-:Y:S01]  /*19d70*/  ENDCOLLECTIVE ;  /* 0x000000000000791b */ /* 0x003fe20003800000 */
.L_x_1460:
        /* <DEDUP_REMOVED lines=16> */
.L_x_1461:
[----:B------:R-:W-:Y:S02]  /*19e80*/  IMAD.MOV.U32 R13, RZ, RZ, R2 ;  /* 0x000000ffff0d7224 */ /* 0x000fe400078e0002 */
[----:B------:R-:W-:Y:S02]  /*19e90*/  IMAD.MOV.U32 R12, RZ, RZ, 0x2 ;  /* 0x00000002ff0c7424 */ /* 0x000fe400078e00ff */
[----:B------:R-:W-:-:S07]  /*19ea0*/  IMAD.MOV.U32 R6, RZ, RZ, R14 ;  /* 0x000000ffff067224 */ /* 0x000fce00078e000e */
[----:B------:R-:W-:Y:S05]  /*19eb0*/  WARPSYNC.COLLECTIVE R15, `(.L_x_1462) ;  /* 0x000000000f087348 */ /* 0x000fea0003c00000 */
[----:B------:R0:W1:Y:S02]  /*19ec0*/  SHFL.IDX P6, R14, R13, R12, R11 ;  /* 0x0000000c0d0e7389 */ /* 0x00006400000c000b */
[----:B01----:R-:W-:Y:S01]  /*19ed0*/  ENDCOLLECTIVE ;  /* 0x000000000000791b */ /* 0x003fe20003800000 */
.L_x_1462:
[----:B------:R-:W-:-:S05]  /*19ee0*/  @!P1 LEA R6, P2, R29, R6, 0x1 ;  /* 0x000000061d069211 */ /* 0x000fca00078408ff */
[----:B------:R-:W-:Y:S01]  /*19ef0*/  @!P1 IMAD.X R0, RZ, RZ, R0, P2 ;  /* 0x000000ffff009224 */ /* 0x000fe200010e0600 */
[----:B------:R-:W-:-:S03]  /*19f00*/  ISETP.GE.AND P2, PT, R4, R3, PT ;  /* 0x000000030400720c */ /* 0x000fc60003f46270 */
        /* <DEDUP_REMOVED lines=10> */
.L_x_1463:
[----:B------:R-:W-:Y:S02]  /*19fb0*/  IMAD.MOV.U32 R13, RZ, RZ, R2 ;  /* 0x000000ffff0d7224 */ /* 0x000fe400078e0002 */
[----:B------:R-:W-:Y:S02]  /*19fc0*/  IMAD.MOV.U32 R12, RZ, RZ, 0x3 ;  /* 0x00000003ff0c7424 */ /* 0x000fe400078e00ff */
[----:B------:R-:W-:-:S07]  /*19fd0*/  IMAD.MOV.U32 R6, RZ, RZ, R14 ;  /* 0x000000ffff067224 */ /* 0x000fce00078e000e */
[----:B------:R-:W-:Y:S05]  /*19fe0*/  WARPSYNC.COLLECTIVE R15, `(.L_x_1464) ;  /* 0x000000000f087348 */ /* 0x000fea0003c00000 */
[----:B------:R0:W1:Y:S02]  /*19ff0*/  SHFL.IDX P6, R14, R13, R12, R11 ;  /* 0x0000000c0d0e7389 */ /* 0x00006400000c000b */
[----:B01----:R-:W-:Y:S01]  /*1a000*/  ENDCOLLECTIVE ;  /* 0x000000000000791b */ /* 0x003fe20003800000 */
.L_x_1464:
        /* <DEDUP_REMOVED lines=12> */
.L_x_1465:
[----:B------:R-:W-:Y:S01]  /*1a0d0*/  IMAD.MOV.U32 R2, RZ, RZ, R14 ;  /* 0x000000ffff027224 */ /* 0x000fe200078e000e */
[----:B------:R-:W-:Y:S06]  /*1a0e0*/  BRA `(.L_x_1466) ;  /* 0xffffffb400007947 */ /* 0x000fec000383ffff */
.L_x_1368:
[----:B0-----:R0:W1:Y:S02]  /*1a0f0*/  SYNCS.PHASECHK.TRANS64.TRYWAIT P0, [R22+URZ+0x16820], R3 ;  /* 0x01682003160075a7 */ /* 0x001064000800017f */
[----:B-1----:R-:W-:Y:S05]  /*1a100*/  @!P0 NANOSLEEP.SYNCS 0x989680 ;  /* 0x009896800000895d */ /* 0x002fea0003900000 */
[----:B------:R-:W1:Y:S02]  /*1a110*/  @!P0 SYNCS.PHASECHK.TRANS64 P0, [R22+URZ+0x16820], R3 ;  /* 0x01682003160085a7 */ /* 0x000e64000800007f */
[----:B-1----:R-:W-:Y:S05]  /*1a120*/  @!P0 BRA `(.L_x_1368) ;  /* 0xfffffffc00f08947 */ /* 0x002fea000383ffff */
[----:B------:R-:W-:Y:S05]  /*1a130*/  BRA `(.L_x_1467) ;  /* 0xffffffb4006c7947 */ /* 0x000fea000383ffff */
.L_x_1373:
[----:B0-----:R0:W1:Y:S02]  /*1a140*/  SYNCS.PHASECHK.TRANS64.TRYWAIT P0, [R5+URZ+0x16840], R2 ;  /* 0x01684002050075a7 */ /* 0x001064000800017f */
[----:B-1----:R-:W-:Y:S05]  /*1a150*/  @!P0 NANOSLEEP.SYNCS 0x989680 ;  /* 0x009896800000895d */ /* 0x002fea0003900000 */
[----:B------:R-:W1:Y:S02]  /*1a160*/  @!P0 SYNCS.PHASECHK.TRANS64 P0, [R5+URZ+0x16840], R2 ;  /* 0x01684002050085a7 */ /* 0x000e64000800007f */
[----:B-1----:R-:W-:Y:S05]  /*1a170*/  @!P0 BRA `(.L_x_1373) ;  /* 0xfffffffc00f08947 */ /* 0x002fea000383ffff */
[----:B------:R-:W-:Y:S05]  /*1a180*/  BRA `(.L_x_1468) ;  /* 0xffffffb800347947 */ /* 0x000fea000383ffff */
.L_x_1374:
        /* <DEDUP_REMOVED lines=8> */
.L_x_1470:
[----:B------:R-:W-:Y:S05]  /*1a210*/  BSYNC B1 ;  /* 0x0000000000017941 */ /* 0x000fea0003800000 */
.L_x_1469:
[----:B------:R-:W-:Y:S02]  /*1a220*/  IMAD.MOV.U32 R13, RZ, RZ, R8 ;  /* 0x000000ffff0d7224 */ /* 0x000fe400078e0008 */
[----:B------:R-:W-:Y:S02]  /*1a230*/  IMAD.MOV.U32 R12, RZ, RZ, RZ ;  /* 0x000000ffff0c7224 */ /* 0x000fe400078e00ff */
[----:B------:R-:W-:Y:S02]  /*1a240*/  IMAD.MOV.U32 R11, RZ, RZ, 0x181f ;  /* 0x0000181fff0b7424 */ /* 0x000fe400078e00ff */
[----:B------:R-:W-:Y:S02]  /*1a250*/  IMAD.MOV.U32 R15, RZ, RZ, -0x1 ;  /* 0xffffffffff0f7424 */ /* 0x000fe400078e00ff */
[----:B------:R-:W-:Y:S02]  /*1a260*/  IMAD.MOV.U32 R3, RZ, RZ, R14 ;  /* 0x000000ffff037224 */ /* 0x000fe400078e000e */
[----:B------:R-:W-:-:S07]  /*1a270*/  IMAD.SHL.U32 R7, R29, 0x2, RZ ;  /* 0x000000021d077824 */ /* 0x000fce00078e00ff */
[----:B------:R-:W-:Y:S05]  /*1a280*/  WARPSYNC.COLLECTIVE R15, `(.L_x_1471) ;  /* 0x000000000f087348 */ /* 0x000fea0003c00000 */
[----:B------:R0:W1:Y:S02]  /*1a290*/  SHFL.IDX P6, R14, R13, R12, R11 ;  /* 0x0000000c0d0e7389 */ /* 0x00006400000c000b */
[----:B01----:R-:W-:Y:S01]  /*1a2a0*/  ENDCOLLECTIVE ;  /* 0x000000000000791b */ /* 0x003fe20003800000 */
.L_x_1471:
[----:B------:R-:W-:Y:S02]  /*1a2b0*/  IMAD R9, R9, 0x2, R22 ;  /* 0x0000000209097824 */ /* 0x000fe400078e0216 */
[----:B------:R-:W-:Y:S02]  /*1a2c0*/  IMAD.MOV.U32 R13, RZ, RZ, R10 ;  /* 0x000000ffff0d7224 */ /* 0x000fe400078e000a */
[----:B------:R-:W-:Y:S02]  /*1a2d0*/  IMAD.MOV.U32 R12, RZ, RZ, 0x1 ;  /* 0x00000001ff0c7424 */ /* 0x000fe400078e00ff */
[----:B------:R-:W-:-:S07]  /*1a2e0*/  IMAD.MOV.U32 R2, RZ, RZ, R14 ;  /* 0x000000ffff027224 */ /* 0x000fce00078e000e */
[----:B------:R-:W-:Y:S05]  /*1a2f0*/  WARPSYNC.COLLECTIVE R15, `(.L_x_1472) ;  /* 0x000000000f087348 */ /* 0x000fea0003c00000 */
[----:B------:R0:W1:Y:S02]  /*1a300*/  SHFL.IDX P6, R14, R13, R12, R11 ;  /* 0x0000000c0d0e7389 */ /* 0x00006400000c000b */
[----:B01----:R-:W-:Y:S01]  /*1a310*/  ENDCOLLECTIVE ;  /* 0x000000000000791b */ /* 0x003fe20003800000 */
.L_x_1472:
        /* <DEDUP_REMOVED lines=11> */
.L_x_1473:
[----:B------:R-:W-:Y:S02]  /*1a3d0*/  IMAD.MOV.U32 R13, RZ, RZ, R10 ;  /* 0x000000ffff0d7224 */ /* 0x000fe400078e000a */
[----:B------:R-:W-:Y:S02]  /*1a3e0*/  IMAD.MOV.U32 R12, RZ, RZ, 0x2 ;  /* 0x00000002ff0c7424 */ /* 0x000fe400078e00ff */
[----:B------:R-:W-:-:S07]  /*1a3f0*/  IMAD.MOV.U32 R2, RZ, RZ, R14 ;  /* 0x000000ffff027224 */ /* 0x000fce00078e000e */
[----:B------:R-:W-:Y:S05]  /*1a400*/  WARPSYNC.COLLECTIVE R15, `(.L_x_1474) ;  /* 0x000000000f087348 */ /* 0x000fea0003c00000 */
[----:B------:R0:W1:Y:S02]  /*1a410*/  SHFL.IDX P6, R14, R13, R12, R11 ;  /* 0x0000000c0d0e7389 */ /* 0x00006400000c000b */
[----:B01----:R-:W-:Y:S01]  /*1a420*/  ENDCOLLECTIVE ;  /* 0x000000000000791b */ /* 0x003fe20003800000 */
.L_x_1474:
        /* <DEDUP_REMOVED lines=11> */
.L_x_1475:
[----:B------:R-:W-:Y:S02]  /*1a4e0*/  IMAD.MOV.U32 R13, RZ, RZ, R10 ;  /* 0x000000ffff0d7224 */ /* 0x000fe400078e000a */
[----:B------:R-:W-:Y:S02]  /*1a4f0*/  IMAD.MOV.U32 R12, RZ, RZ, 0x3 ;  /* 0x00000003ff0c7424 */ /* 0x000fe400078e00ff */
[----:B------:R-:W-:-:S07]  /*1a500*/  IMAD.MOV.U32 R2, RZ, RZ, R14 ;  /* 0x000000ffff027224 */ /* 0x000fce00078e000e */
[----:B------:R-:W-:Y:S05]  /*1a510*/  WARPSYNC.COLLECTIVE R15, `(.L_x_1476) ;  /* 0x000000000f087348 */ /* 0x000fea0003c00000 */
[----:B------:R0:W1:Y:S02]  /*1a520*/  SHFL.IDX P6, R14, R13, R12, R11 ;  /* 0x0000000c0d0e7389 */ /* 0x00006400000c000b */
[----:B01----:R-:W-:Y:S01]  /*1a530*/  ENDCOLLECTIVE ;  /* 0x000000000000791b */ /* 0x003fe20003800000 */
.L_x_1476:
        /* <DEDUP_REMOVED lines=11> */
.L_x_1477:
[----:B------:R-:W-:Y:S02]  /*1a5f0*/  IMAD.MOV.U32 R13, RZ, RZ, R10 ;  /* 0x000000ffff0d7224 */ /* 0x000fe400078e000a */
[----:B------:R-:W-:Y:S02]  /*1a600*/  IMAD.MOV.U32 R12, RZ, RZ, 0x4 ;  /* 0x00000004ff0c7424 */ /* 0x000fe400078e00ff */
[----:B------:R-:W-:-:S07]  /*1a610*/  IMAD.MOV.U32 R2, RZ, RZ, R14 ;  /* 0x000000ffff027224 */ /* 0x000fce00078e000e */
[----:B------:R-:W-:Y:S05]  /*1a620*/  WARPSYNC.COLLECTIVE R15, `(.L_x_1478) ;  /* 0x000000000f087348 */ /* 0x000fea0003c00000 */
[----:B------:R0:W1:Y:S02]  /*1a630*/  SHFL.IDX P6, R14, R13, R12, R11 ;  /* 0x0000000c0d0e7389 */ /* 0x00006400000c000b */
[----:B01----:R-:W-:Y:S01]  /*1a640*/  ENDCOLLECTIVE ;  /* 0x000000000000791b */ /* 0x003fe20003800000 */
.L_x_1478:
        /* <DEDUP_REMOVED lines=11> */
.L_x_1479:
[----:B------:R-:W-:Y:S02]  /*1a700*/  IMAD.MOV.U32 R13, RZ, RZ, R10 ;  /* 0x000000ffff0d7224 */ /* 0x000fe400078e000a */
[----:B------:R-:W-:Y:S02]  /*1a710*/  IMAD.MOV.U32 R12, RZ, RZ, 0x5 ;  /* 0x00000005ff0c7424 */ /* 0x000fe400078e00ff */
[----:B------:R-:W-:-:S07]  /*1a720*/  IMAD.MOV.U32 R2, RZ, RZ, R14 ;  /* 0x000000ffff027224 */ /* 0x000fce00078e000e */
[----:B------:R-:W-:Y:S05]  /*1a730*/  WARPSYNC.COLLECTIVE R15, `(.L_x_1480) ;  /* 0x000000000f087348 */ /* 0x000fea0003c00000 */
[----:B------:R0:W1:Y:S02]  /*1a740*/  SHFL.IDX P6, R14, R13, R12, R11 ;  /* 0x0000000c0d0e7389 */ /* 0x00006400000c000b */
[----:B01----:R-:W-:Y:S01]  /*1a750*/  ENDCOLLECTIVE ;  /* 0x000000000000791b */ /* 0x003fe20003800000 */
.L_x_1480:
        /* <DEDUP_REMOVED lines=11> */
.L_x_1481:
[----:B------:R-:W-:Y:S02]  /*1a810*/  IMAD.MOV.U32 R13, RZ, RZ, R10 ;  /* 0x000000ffff0d7224 */ /* 0x000fe400078e000a */
[----:B------:R-:W-:Y:S02]  /*1a820*/  IMAD.MOV.U32 R12, RZ, RZ, 0x6 ;  /* 0x00000006ff0c7424 */ /* 0x000fe400078e00ff */
[----:B------:R-:W-:-:S07]  /*1a830*/  IMAD.MOV.U32 R2, RZ, RZ, R14 ;  /* 0x000000ffff027224 */ /* 0x000fce00078e000e */
[----:B------:R-:W-:Y:S05]  /*1a840*/  WARPSYNC.COLLECTIVE R15, `(.L_x_1482) ;  /* 0x000000000f087348 */ /* 0x000fea0003c00000 */
[----:B------:R0:W1:Y:S02]  /*1a850*/  SHFL.IDX P6, R14, R13, R12, R11 ;  /* 0x0000000c0d0e7389 */ /* 0x00006400000c000b */
[----:B01----:R-:W-:Y:S01]  /*1a860*/  ENDCOLLECTIVE ;  /* 0x000000000000791b */ /* 0x003fe20003800000 */
.L_x_1482:
        /* <DEDUP_REMOVED lines=11> */
.L_x_1483:
[----:B------:R-:W-:Y:S02]  /*1a920*/  IMAD.MOV.U32 R13, RZ, RZ, R10 ;  /* 0x000000ffff0d7224 */ /* 0x000fe400078e000a */
[----:B------:R-:W-:Y:S02]  /*1a930*/  IMAD.MOV.U32 R12, RZ, RZ, 0x7 ;  /* 0x00000007ff0c7424 */ /* 0x000fe400078e00ff */
[----:B------:R-:W-:-:S07]  /*1a940*/  IMAD.MOV.U32 R2, RZ, RZ, R14 ;  /* 0x000000ffff027224 */ /* 0x000fce00078e000e */
[----:B------:R-:W-:Y:S05]  /*1a950*/  WARPSYNC.COLLECTIVE R15, `(.L_x_1484) ;  /* 0x000000000f087348 */ /* 0x000fea0003c00000 */
[----:B------:R0:W1:Y:S02]  /*1a960*/  SHFL.IDX P6, R14, R13, R12, R11 ;  /* 0x0000000c0d0e7389 */ /* 0x00006400000c000b */
[----:B01----:R-:W-:Y:S01]  /*1a970*/  ENDCOLLECTIVE ;  /* 0x000000000000791b */ /* 0x003fe20003800000 */
.L_x_1484:
        /* <DEDUP_REMOVED lines=11> */
.L_x_1485:
[----:B------:R-:W-:Y:S01]  /*1aa30*/  IMAD.MOV.U32 R2, RZ, RZ, R14 ;  /* 0x000000ffff027224 */ /* 0x000fe200078e000e */
[----:B------:R-:W-:Y:S06]  /*1aa40*/  BRA `(.L_x_1486) ;  /* 0xffffffb400147947 */ /* 0x000fec000383ffff */
.L_x_1379:
[----:B-1----:R1:W2:Y:S02]  /*1aa50*/  SYNCS.PHASECHK.TRANS64.TRYWAIT P0, [R5+URZ+0x16860], R2 ;  /* 0x01686002050075a7 */ /* 0x0022a4000800017f */
[----:B--2---:R-:W-:Y:S05]  /*1aa60*/  @!P0 NANOSLEEP.SYNCS 0x989680 ;  /* 0x009896800000895d */ /* 0x004fea0003900000 */
[----:B------:R-:W2:Y:S02]  /*1aa70*/  @!P0 SYNCS.PHASECHK.TRANS64 P0, [R5+URZ+0x16860], R2 ;  /* 0x01686002050085a7 */ /* 0x000ea4000800007f */
[----:B--2---:R-:W-:Y:S05]  /*1aa80*/  @!P0 BRA `(.L_x_1379) ;  /* 0xfffffffc00f08947 */ /* 0x004fea000383ffff */
[----:B------:R-:W-:Y:S05]  /*1aa90*/  BRA `(.L_x_1487) ;  /* 0xffffffb4006c7947 */ /* 0x000fea000383ffff */
.L_x_1380:
[----:B------:R-:W-:Y:S01]  /*1aaa0*/  BSSY B1, `(.L_x_1488) ;  /* 0x0000008000017945 */ /* 0x000fe20003800000 */
[----:B------:R-:W-:Y:S02]  /*1aab0*/  IMAD.MOV.U32 R13, RZ, RZ, R18 ;  /* 0x000000ffff0d7224 */ /* 0x000fe400078e0012 */
[----:B------:R-:W-:Y:S02]  /*1aac0*/  IMAD.MOV.U32 R12, RZ, RZ, RZ ;  /* 0x000000ffff0c7224 */ /* 0x000fe400078e00ff */
[----:B------:R-:W-:Y:S02]  /*1aad0*/  IMAD.MOV.U32 R11, RZ, RZ, 0x181f ;  /* 0x0000181fff0b7424 */ /* 0x000fe400078e00ff */
[----:B------:R-:W-:-:S07]  /*1aae0*/  IMAD.MOV.U32 R15, RZ, RZ, -0x1 ;  /* 0xffffffffff0f7424 */ /* 0x000fce00078e00ff */
[----:B-1----:R-:W-:Y:S05]  /*1aaf0*/  WARPSYNC.COLLECTIVE R15, `(.L_x_1489) ;  /* 0x000000000f087348 */ /* 0x002fea0003c00000 */
[----:B------:R0:W2:Y:S02]  /*1ab00*/  SHFL.IDX P6, R14, R13, R12, R11 ;  /* 0x0000000c0d0e7389 */ /* 0x0000a400000c000b */
[----:B012---:R-:W-:Y:S01]  /*1ab10*/  ENDCOLLECTIVE ;  /* 0x000000000000791b */ /* 0x007fe20003800000 */
.L_x_1489:
[----:B------:R-:W-:Y:S05]  /*1ab20*/  BSYNC B1 ;  /* 0x0000000000017941 */ /* 0x000fea0003800000 */
.L_x_1488:
[----:B------:R-:W-:Y:S01]  /*1ab30*/  IMAD.MOV.U32 R13, RZ, RZ, R17 ;  /* 0x000000ffff0d7224 */ /* 0x000fe200078e0011 */
[----:B------:R-:W-:Y:S01]  /*1ab40*/  ISETP.LT.OR P2, PT, R8, 0x1, P1 ;  /* 0x000000010800780c */ /* 0x000fe20000f41670 */
[----:B------:R-:W-:Y:S02]  /*1ab50*/  IMAD.MOV.U32 R12, RZ, RZ, RZ ;  /* 0x000000ffff0c7224 */ /* 0x000fe400078e00ff */
[----:B------:R-:W-:Y:S02]  /*1ab60*/  IMAD.MOV.U32 R11, RZ, RZ, 0x181f ;  /* 0x0000181fff0b7424 */ /* 0x000fe400078e00ff */
[----:B------:R-:W-:Y:S02]  /*1ab70*/  IMAD.MOV.U32 R15, RZ, RZ, -0x1 ;  /* 0xffffffffff0f7424 */ /* 0x000fe400078e00ff */
[----:B------:R-:W-:Y:S02]  /*1ab80*/  IMAD.MOV.U32 R3, RZ, RZ, R14 ;  /* 0x000000ffff037224 */ /* 0x000fe400078e000e */
[----:B------:R-:W-:-:S07]  /*1ab90*/  IMAD R6, R6, 0x2, R22 ;  /* 0x0000000206067824 */ /* 0x000fce00078e0216 */
[----:B------:R-:W-:Y:S05]  /*1aba0*/  WARPSYNC.COLLECTIVE R15, `(.L_x_1490) ;  /* 0x000000000f087348 */ /* 0x000fea0003c00000 */
[----:B------:R0:W1:Y:S02]  /*1abb0*/  SHFL.IDX P6, R14, R13, R12, R11 ;  /* 0x0000000c0d0e7389 */ /* 0x00006400000c000b */
[----:B01----:R-:W-:Y:S01]  /*1abc0*/  ENDCOLLECTIVE ;  /* 0x000000000000791b */ /* 0x003fe20003800000 */
.L_x_1490:
[----:B------:R-:W-:Y:S02]  /*1abd0*/  IMAD.MOV.U32 R13, RZ, RZ, R18 ;  /* 0x000000ffff0d7224 */ /* 0x000fe400078e0012 */
[----:B------:R-:W-:Y:S02]  /*1abe0*/  IMAD.MOV.U32 R12, RZ, RZ, 0x1 ;  /* 0x00000001ff0c7424 */ /* 0x000fe400078e00ff */
[----:B------:R-:W-:-:S07]  /*1abf0*/  IMAD.MOV.U32 R2, RZ, RZ, R14 ;  /* 0x000000ffff027224 */ /* 0x000fce00078e000e */
[----:B------:R-:W-:Y:S05]  /*1ac00*/  WARPSYNC.COLLECTIVE R15, `(.L_x_1491) ;  /* 0x000000000f087348 */ /* 0x000fea0003c00000 */
[----:B------:R0:W1:Y:S02]  /*1ac10*/  SHFL.IDX P6, R14, R13, R12, R11 ;  /* 0x0000000c0d0e7389 */ /* 0x00006400000c000b */
[----:B01----:R-:W-:Y:S01]  /*1ac20*/  ENDCOLLECTIVE ;  /* 0x000000000000791b */ /* 0x003fe20003800000 */
.L_x_1491:
        /* <DEDUP_REMOVED lines=12> */
.L_x_1492:
[----:B------:R-:W-:Y:S02]  /*1acf0*/  IMAD.MOV.U32 R13, RZ, RZ, R18 ;  /* 0x000000ffff0d7224 */ /* 0x000fe400078e0012 */
[----:B------:R-:W-:Y:S02]  /*1ad00*/  IMAD.MOV.U32 R12, RZ, RZ, 0x2 ;  /* 0x00000002ff0c7424 */ /* 0x000fe400078e00ff */
[----:B------:R-:W-:-:S07]  /*1ad10*/  IMAD.MOV.U32 R2, RZ, RZ, R14 ;  /* 0x000000ffff027224 */ /* 0x000fce00078e000e */
[----:B------:R-:W-:Y:S05]  /*1ad20*/  WARPSYNC.COLLECTIVE R15, `(.L_x_1493) ;  /* 0x000000000f087348 */ /* 0x000fea0003c00000 */
[----:B------:R0:W1:Y:S02]  /*1ad30*/  SHFL.IDX P6, R14, R13, R12, R11 ;  /* 0x0000000c0d0e7389 */ /* 0x00006400000c000b */
[----:B01----:R-:W-:Y:S01]  /*1ad40*/  ENDCOLLECTIVE ;  /* 0x000000000000791b */ /* 0x003fe20003800000 */
.L_x_1493:
        /* <DEDUP_REMOVED lines=12> */
.L_x_1494:
[----:B------:R-:W-:Y:S02]  /*1ae10*/  IMAD.MOV.U32 R13, RZ, RZ, R18 ;  /* 0x000000ffff0d7224 */ /* 0x000fe400078e0012 */
[----:B------:R-:W-:Y:S02]  /*1ae20*/  IMAD.MOV.U32 R12, RZ, RZ, 0x3 ;  /* 0x00000003ff0c7424 */ /* 0x000fe400078e00ff */
[----:B------:R-:W-:-:S07]  /*1ae30*/  IMAD.MOV.U32 R2, RZ, RZ, R14 ;  /* 0x000000ffff027224 */ /* 0x000fce00078e000e */
[----:B------:R-:W-:Y:S05]  /*1ae40*/  WARPSYNC.COLLECTIVE R15, `(.L_x_1495) ;  /* 0x000000000f087348 */ /* 0x000fea0003c00000 */
[----:B------:R0:W1:Y:S02]  /*1ae50*/  SHFL.IDX P6, R14, R13, R12, R11 ;  /* 0x0000000c0d0e7389 */ /* 0x00006400000c000b */
[----:B01----:R-:W-:Y:S01]  /*1ae60*/  ENDCOLLECTIVE ;  /* 0x000000000000791b */ /* 0x003fe20003800000 */
.L_x_1495:
        /* <DEDUP_REMOVED lines=12> */
.L_x_1496:
[----:B------:R-:W-:Y:S02]  /*1af30*/  IMAD.MOV.U32 R13, RZ, RZ, R18 ;  /* 0x000000ffff0d7224 */ /* 0x000fe400078e0012 */
[----:B------:R-:W-:Y:S02]  /*1af40*/  IMAD.MOV.U32 R12, RZ, RZ, 0x4 ;  /* 0x00000004ff0c7424 */ /* 0x000fe400078e00ff */
[----:B------:R-:W-:-:S07]  /*1af50*/  IMAD.MOV.U32 R2, RZ, RZ, R14 ;  /* 0x000000ffff027224 */ /* 0x000fce00078e000e */
[----:B------:R-:W-:Y:S05]  /*1af60*/  WARPSYNC.COLLECTIVE R15, `(.L_x_1497) ;  /* 0x000000000f087348 */ /* 0x000fea0003c00000 */
[----:B------:R0:W1:Y:S02]  /*1af70*/  SHFL.IDX P6, R14, R13, R12, R11 ;  /* 0x0000000c0d0e7389 */ /* 0x00006400000c000b */
[----:B01----:R-:W-:Y:S01]  /*1af80*/  ENDCOLLECTIVE ;  /* 0x000000000000791b */ /* 0x003fe20003800000 */
.L_x_1497:
        /* <DEDUP_REMOVED lines=12> */
.L_x_1498:
[----:B------:R-:W-:Y:S02]  /*1b050*/  IMAD.MOV.U32 R13, RZ, RZ, R18 ;  /* 0x000000ffff0d7224 */ /* 0x000fe400078e0012 */
[----:B------:R-:W-:Y:S02]  /*1b060*/  IMAD.MOV.U32 R12, RZ, RZ, 0x5 ;  /* 0x00000005ff0c7424 */ /* 0x000fe400078e00ff */
[----:B------:R-:W-:-:S07]  /*1b070*/  IMAD.MOV.U32 R2, RZ, RZ, R14 ;  /* 0x000000ffff027224 */ /* 0x000fce00078e000e */
[----:B------:R-:W-:Y:S05]  /*1b080*/  WARPSYNC.COLLECTIVE R15, `(.L_x_1499) ;  /* 0x000000000f087348 */ /* 0x000fea0003c00000 */
[----:B------:R0:W1:Y:S02]  /*1b090*/  SHFL.IDX P6, R14, R13, R12, R11 ;  /* 0x0000000c0d0e7389 */ /* 0x00006400000c000b */
[----:B01----:R-:W-:Y:S01]  /*1b0a0*/  ENDCOLLECTIVE ;  /* 0x000000000000791b */ /* 0x003fe20003800000 */
.L_x_1499:
        /* <DEDUP_REMOVED lines=12> */
.L_x_1500:
[----:B------:R-:W-:Y:S02]  /*1b170*/  IMAD.MOV.U32 R13, RZ, RZ, R18 ;  /* 0x000000ffff0d7224 */ /* 0x000fe400078e0012 */
[----:B------:R-:W-:Y:S02]  /*1b180*/  IMAD.MOV.U32 R12, RZ, RZ, 0x6 ;  /* 0x00000006ff0c7424 */ /* 0x000fe400078e00ff */
[----:B------:R-:W-:-:S07]  /*1b190*/  IMAD.MOV.U32 R2, RZ, RZ, R14 ;  /* 0x000000ffff027224 */ /* 0x000fce00078e000e */
[----:B------:R-:W-:Y:S05]  /*1b1a0*/  WARPSYNC.COLLECTIVE R15, `(.L_x_1501) ;  /* 0x000000000f087348 */ /* 0x000fea0003c00000 */
[----:B------:R0:W1:Y:S02]  /*1b1b0*/  SHFL.IDX P6, R14, R13, R12, R11 ;  /* 0x0000000c0d0e7389 */ /* 0x00006400000c000b */
[----:B01----:R-:W-:Y:S01]  /*1b1c0*/  ENDCOLLECTIVE ;  /* 0x000000000000791b */ /* 0x003fe20003800000 */
.L_x_1501:
        /* <DEDUP_REMOVED lines=12> */
.L_x_1502:
[----:B------:R-:W-:Y:S02]  /*1b290*/  IMAD.MOV.U32 R13, RZ, RZ, R18 ;  /* 0x000000ffff0d7224 */ /* 0x000fe400078e0012 */
[----:B------:R-:W-:Y:S02]  /*1b2a0*/  IMAD.MOV.U32 R12, RZ, RZ, 0x7 ;  /* 0x00000007ff0c7424 */ /* 0x000fe400078e00ff */
[----:B------:R-:W-:-:S07]  /*1b2b0*/  IMAD.MOV.U32 R2, RZ, RZ, R14 ;  /* 0x000000ffff027224 */ /* 0x000fce00078e000e */
[----:B------:R-:W-:Y:S05]  /*1b2c0*/  WARPSYNC.COLLECTIVE R15, `(.L_x_1503) ;  /* 0x000000000f087348 */ /* 0x000fea0003c00000 */
[----:B------:R0:W1:Y:S02]  /*1b2d0*/  SHFL.IDX P6, R14, R13, R12, R11 ;  /* 0x0000000c0d0e7389 */ /* 0x00006400000c000b */
[----:B01----:R-:W-:Y:S01]  /*1b2e0*/  ENDCOLLECTIVE ;  /* 0x000000000000791b */ /* 0x003fe20003800000 */
.L_x_1503:
        /* <DEDUP_REMOVED lines=11> */
.L_x_1504:
[----:B------:R-:W-:Y:S01]  /*1b3a0*/  IMAD.MOV.U32 R2, RZ, RZ, R14 ;  /* 0x000000ffff027224 */ /* 0x000fe200078e000e */
[----:B------:R-:W-:Y:S06]  /*1b3b0*/  BRA `(.L_x_1505) ;  /* 0xffffffb0001c7947 */ /* 0x000fec000383ffff */
.L_x_1388:
[----:B0-----:R0:W1:Y:S02]  /*1b3c0*/  SYNCS.PHASECHK.TRANS64.TRYWAIT P0, [R0+URZ+0x16860], R3 ;  /* 0x01686003000075a7 */ /* 0x001064000800017f */
[----:B-1----:R-:W-:Y:S05]  /*1b3d0*/  @!P0 NANOSLEEP.SYNCS 0x989680 ;  /* 0x009896800000895d */ /* 0x002fea0003900000 */
[----:B------:R-:W1:Y:S02]  /*1b3e0*/  @!P0 SYNCS.PHASECHK.TRANS64 P0, [R0+URZ+0x16860], R3 ;  /* 0x01686003000085a7 */ /* 0x000e64000800007f */
[----:B-1----:R-:W-:Y:S05]  /*1b3f0*/  @!P0 BRA `(.L_x_1388) ;  /* 0xfffffffc00f08947 */ /* 0x002fea000383ffff */
[----:B------:R-:W-:Y:S05]  /*1b400*/  BRA `(.L_x_1506) ;  /* 0xffffffb400307947 */ /* 0x000fea000383ffff */
.L_x_1389:
        /* <DEDUP_REMOVED lines=8> */
.L_x_1508:
[----:B------:R-:W-:Y:S05]  /*1b490*/  BSYNC B0 ;  /* 0x0000000000007941 */ /* 0x000fea0003800000 */
.L_x_1507:
[----:B------:R-:W-:Y:S01]  /*1b4a0*/  IMAD.MOV.U32 R13, RZ, RZ, R17 ;  /* 0x000000ffff0d7224 */ /* 0x000fe200078e0011 */
[----:B------:R-:W-:Y:S01]  /*1b4b0*/  ISETP.LT.OR P2, PT, R6, 0x1, P0 ;  /* 0x000000010600780c */ /* 0x000fe20000741670 */
        /* <DEDUP_REMOVED lines=8> */
.L_x_1509:
[----:B------:R-:W-:Y:S02]  /*1b540*/  IMAD R4, R4, 0x2, R22 ;  /* 0x0000000204047824 */ /* 0x000fe400078e0216 */
[----:B------:R-:W-:Y:S02]  /*1b550*/  IMAD.MOV.U32 R13, RZ, RZ, R18 ;  /* 0x000000ffff0d7224 */ /* 0x000fe400078e0012 */
[----:B------:R-:W-:Y:S01]  /*1b560*/  IMAD.MOV.U32 R12, RZ, RZ, 0x1 ;  /* 0x00000001ff0c7424 */ /* 0x000fe200078e00ff */
[----:B------:R-:W-:-:S13]  /*1b570*/  IADD3 R2, P1, R14, R5, RZ ;  /* 0x000000050e027210 */ /* 0x000fda0007f3e0ff */
[----:B------:R-:W-:Y:S05]  /*1b580*/  WARPSYNC.COLLECTIVE R15, `(.L_x_1510) ;  /* 0x000000000f087348 */ /* 0x000fea0003c00000 */
[----:B------:R0:W1:Y:S02]  /*1b590*/  SHFL.IDX P6, R14, R13, R12, R11 ;  /* 0x0000000c0d0e7389 */ /* 0x00006400000c000b */
[----:B01----:R-:W-:Y:S01]  /*1b5a0*/  ENDCOLLECTIVE ;  /* 0x000000000000791b */ /* 0x003fe20003800000 */
.L_x_1510:
        /* <DEDUP_REMOVED lines=11> */
.L_x_1511:
[----:B------:R-:W-:Y:S02]  /*1b660*/  IMAD.MOV.U32 R13, RZ, RZ, R18 ;  /* 0x000000ffff0d7224 */ /* 0x000fe400078e0012 */
[----:B------:R-:W-:Y:S02]  /*1b670*/  IMAD.MOV.U32 R12, RZ, RZ, 0x2 ;  /* 0x00000002ff0c7424 */ /* 0x000fe400078e00ff */
[----:B------:R-:W-:-:S07]  /*1b680*/  IMAD.MOV.U32 R9, RZ, RZ, R14 ;  /* 0x000000ffff097224 */ /* 0x000fce00078e000e */
[----:B------:R-:W-:Y:S05]  /*1b690*/  WARPSYNC.COLLECTIVE R15, `(.L_x_1512) ;  /* 0x000000000f087348 */ /* 0x000fea0003c00000 */
[----:B------:R0:W1:Y:S02]  /*1b6a0*/  SHFL.IDX P6, R14, R13, R12, R11 ;  /* 0x0000000c0d0e7389 */ /* 0x00006400000c000b */
[----:B01----:R-:W-:Y:S01]  /*1b6b0*/  ENDCOLLECTIVE ;  /* 0x000000000000791b */ /* 0x003fe20003800000 */
.L_x_1512:
        /* <DEDUP_REMOVED lines=12> */
.L_x_1513:
[----:B------:R-:W-:Y:S02]  /*1b780*/  IMAD.MOV.U32 R13, RZ, RZ, R18 ;  /* 0x000000ffff0d7224 */ /* 0x000fe400078e0012 */
[----:B------:R-:W-:Y:S02]  /*1b790*/  IMAD.MOV.U32 R12, RZ, RZ, 0x3 ;  /* 0x00000003ff0c7424 */ /* 0x000fe400078e00ff */
[----:B------:R-:W-:-:S07]  /*1b7a0*/  IMAD.MOV.U32 R10, RZ, RZ, R14 ;  /* 0x000000ffff0a7224 */ /* 0x000fce00078e000e */
[----:B------:R-:W-:Y:S05]  /*1b7b0*/  WARPSYNC.COLLECTIVE R15, `(.L_x_1514) ;  /* 0x000000000f087348 */ /* 0x000fea0003c00000 */
[----:B------:R0:W1:Y:S02]  /*1b7c0*/  SHFL.IDX P6, R14, R13, R12, R11 ;  /* 0x0000000c0d0e7389 */ /* 0x00006400000c000b */
[----:B01----:R-:W-:Y:S01]  /*1b7d0*/  ENDCOLLECTIVE ;  /* 0x000000000000791b */ /* 0x003fe20003800000 */
.L_x_1514:
        /* <DEDUP_REMOVED lines=12> */
.L_x_1515:
[----:B------:R-:W-:Y:S02]  /*1b8a0*/  IMAD.MOV.U32 R13, RZ, RZ, R18 ;  /* 0x000000ffff0d7224 */ /* 0x000fe400078e0012 */
[----:B------:R-:W-:Y:S02]  /*1b8b0*/  IMAD.MOV.U32 R12, RZ, RZ, 0x4 ;  /* 0x00000004ff0c7424 */ /* 0x000fe400078e00ff */
[----:B------:R-:W-:-:S07]  /*1b8c0*/  IMAD.MOV.U32 R9, RZ, RZ, R14 ;  /* 0x000000ffff097224 */ /* 0x000fce00078e000e */
[----:B------:R-:W-:Y:S05]  /*1b8d0*/  WARPSYNC.COLLECTIVE R15, `(.L_x_1516) ;  /* 0x000000000f087348 */ /* 0x000fea0003c00000 */
[----:B------:R0:W1:Y:S02]  /*1b8e0*/  SHFL.IDX P6, R14, R13, R12, R11 ;  /* 0x0000000c0d0e7389 */ /* 0x00006400000c000b */
[----:B01----:R-:W-:Y:S01]  /*1b8f0*/  ENDCOLLECTIVE ;  /* 0x000000000000791b */ /* 0x003fe20003800000 */
.L_x_1516:
        /* <DEDUP_REMOVED lines=12> */
.L_x_1517:
[----:B------:R-:W-:Y:S02]  /*1b9c0*/  IMAD.MOV.U32 R13, RZ, RZ, R18 ;  /* 0x000000ffff0d7224 */ /* 0x000fe400078e0012 */
[----:B------:R-:W-:Y:S02]  /*1b9d0*/  IMAD.MOV.U32 R12, RZ, RZ, 0x5 ;  /* 0x00000005ff0c7424 */ /* 0x000fe400078e00ff */
[----:B------:R-:W-:-:S07]  /*1b9e0*/  IMAD.MOV.U32 R10, RZ, RZ, R14 ;  /* 0x000000ffff0a7224 */ /* 0x000fce00078e000e */
[----:B------:R-:W-:Y:S05]  /*1b9f0*/  WARPSYNC.COLLECTIVE R15, `(.L_x_1518) ;  /* 0x000000000f087348 */ /* 0x000fea0003c00000 */
[----:B------:R0:W1:Y:S02]  /*1ba00*/  SHFL.IDX P6, R14, R13, R12, R11 ;  /* 0x0000000c0d0e7389 */ /* 0x00006400000c000b */
[----:B01----:R-:W-:Y:S01]  /*1ba10*/  ENDCOLLECTIVE ;  /* 0x000000000000791b */ /* 0x003fe20003800000 */
.L_x_1518:
        /* <DEDUP_REMOVED lines=12> */
.L_x_1519:
[----:B------:R-:W-:Y:S02]  /*1bae0*/  IMAD.MOV.U32 R13, RZ, RZ, R18 ;  /* 0x000000ffff0d7224 */ /* 0x000fe400078e0012 */
[----:B------:R-:W-:Y:S02]  /*1baf0*/  IMAD.MOV.U32 R12, RZ, RZ, 0x6 ;  /* 0x00000006ff0c7424 */ /* 0x000fe400078e00ff */
[----:B------:R-:W-:-:S07]  /*1bb00*/  IMAD.MOV.U32 R9, RZ, RZ, R14 ;  /* 0x000000ffff097224 */ /* 0x000fce00078e000e */
[----:B------:R-:W-:Y:S05]  /*1bb10*/  WARPSYNC.COLLECTIVE R15, `(.L_x_1520) ;  /* 0x000000000f087348 */ /* 0x000fea0003c00000 */
[----:B------:R0:W1:Y:S02]  /*1bb20*/  SHFL.IDX P6, R14, R13, R12, R11 ;  /* 0x0000000c0d0e7389 */ /* 0x00006400000c000b */
[----:B01----:R-:W-:Y:S01]  /*1bb30*/  ENDCOLLECTIVE ;  /* 0x000000000000791b */ /* 0x003fe20003800000 */
.L_x_1520:
        /* <DEDUP_REMOVED lines=12> */
.L_x_1521:
[----:B------:R-:W-:Y:S02]  /*1bc00*/  IMAD.MOV.U32 R13, RZ, RZ, R18 ;  /* 0x000000ffff0d7224 */ /* 0x000fe400078e0012 */
[----:B------:R-:W-:Y:S01]  /*1bc10*/  IMAD.MOV.U32 R12, RZ, RZ, 0x7 ;  /* 0x00000007ff0c7424 */ /* 0x000fe200078e00ff */
[----:B------:R-:W-:-:S13]  /*1bc20*/  IADD3 R2, P1, R14, R5, RZ ;  /* 0x000000050e027210 */ /* 0x000fda0007f3e0ff */
[----:B------:R-:W-:Y:S05]  /*1bc30*/  WARPSYNC.COLLECTIVE R15, `(.L_x_1522) ;  /* 0x000000000f087348 */ /* 0x000fea0003c00000 */
[----:B------:R0:W1:Y:S02]  /*1bc40*/  SHFL.IDX P6, R14, R13, R12, R11 ;  /* 0x0000000c0d0e7389 */ /* 0x00006400000c000b */
[----:B01----:R-:W-:Y:S01]  /*1bc50*/  ENDCOLLECTIVE ;  /* 0x000000000000791b */ /* 0x003fe20003800000 */
.L_x_1522:
        /* <DEDUP_REMOVED lines=10> */
.L_x_1523:
[----:B------:R-:W-:Y:S05]  /*1bd00*/  BRA `(.L_x_1524) ;  /* 0xffffffac00e47947 */ /* 0x000fea000383ffff */
.L_x_1394:
        /* <DEDUP_REMOVED lines=8> */
.L_x_1526:
[----:B------:R-:W-:Y:S05]  /*1bd90*/  BSYNC B0 ;  /* 0x0000000000007941 */ /* 0x000fea0003800000 */
.L_x_1525:
[----:B------:R-:W-:Y:S02]  /*1bda0*/  IMAD.MOV.U32 R13, RZ, RZ, R16 ;  /* 0x000000ffff0d7224 */ /* 0x000fe400078e0010 */
[----:B------:R-:W-:Y:S02]  /*1bdb0*/  IMAD.MOV.U32 R12, RZ, RZ, 0x1 ;  /* 0x00000001ff0c7424 */ /* 0x000fe400078e00ff */
[----:B------:R-:W-:Y:S02]  /*1bdc0*/  IMAD.MOV.U32 R11, RZ, RZ, 0x1f ;  /* 0x0000001fff0b7424 */ /* 0x000fe400078e00ff */
[----:B------:R-:W-:Y:S02]  /*1bdd0*/  IMAD.MOV.U32 R15, RZ, RZ, -0x1 ;  /* 0xffffffffff0f7424 */ /* 0x000fe400078e00ff */
[----:B------:R-:W-:Y:S02]  /*1bde0*/  IMAD.IADD R9, R19, 0x1, R8 ;  /* 0x0000000113097824 */ /* 0x000fe400078e0208 */
[----:B------:R-:W-:-:S07]  /*1bdf0*/  IMAD.MOV.U32 R0, RZ, RZ, R14 ;  /* 0x000000ffff007224 */ /* 0x000fce00078e000e */
[----:B------:R-:W-:Y:S05]  /*1be00*/  WARPSYNC.COLLECTIVE R15, `(.L_x_1527) ;  /* 0x000000000f087348 */ /* 0x000fea0003c00000 */
[----:B------:R0:W1:Y:S02]  /*1be10*/  SHFL.IDX P6, R14, R13, R12, R11 ;  /* 0x0000000c0d0e7389 */ /* 0x00006400000c000b */
[----:B01----:R-:W-:Y:S01]  /*1be20*/  ENDCOLLECTIVE ;  /* 0x000000000000791b */ /* 0x003fe20003800000 */
.L_x_1527:
[----:B------:R-:W-:Y:S02]  /*1be30*/  ULDC UR4, c[0x0][0xc3c] ;  /* 0x00030f0000047ab9 */ /* 0x000fe40000000800 */
[----:B------:R-:W-:-:S13]  /*1be40*/  ISETP.GE.OR P1, PT, R9, UR4, !P0 ;  /* 0x0000000409007c0c */ /* 0x000fda000c726670 */
[----:B------:R-:W0:Y:S08]  /*1be50*/  @!P1 LDC.64 R2, c[0x0][0xc80] ;  /* 0x00032000ff029b82 */ /* 0x000e300000000a00 */
[----:B------:R-:W1:Y:S01]  /*1be60*/  @!P1 LDC.64 R4, c[0x0][0xc78] ;  /* 0x00031e00ff049b82 */ /* 0x000e620000000a00 */
[----:B------:R-:W-:Y:S01]  /*1be70*/  CS2R R16, SRZ ;  /* 0x0000000000107805 */ /* 0x000fe2000001ff00 */
[----:B------:R-:W-:-:S02]  /*1be80*/  IMAD.MOV.U32 R11, RZ, RZ, RZ ;  /* 0x000000ffff0b7224 */ /* 0x000fc400078e00ff */
[----:B------:R-:W-:Y:S02]  /*1be90*/  IMAD.MOV.U32 R6, RZ, RZ, R14 ;  /* 0x000000ffff067224 */ /* 0x000fe400078e000e */
[----:B0-----:R-:W-:-:S05]  /*1bea0*/  @!P1 IMAD.WIDE R2, R9, 0x4, R2 ;  /* 0x0000000409029825 */ /* 0x001fca00078e0202 */
[----:B------:R1:W2:Y:S02]  /*1beb0*/  @!P1 LDG.E R7, desc[UR54][R2.64] ;  /* 0x0000003602079981 */ /* 0x0002a4000c1e1900 */
[----:B-1----:R-:W-:-:S05]  /*1bec0*/  @!P1 IMAD.WIDE R2, R9, 0x4, R4 ;  /* 0x0000000409029825 */ /* 0x002fca00078e0204 */
[----:B------:R-:W3:Y:S01]  /*1bed0*/  @!P1 LDG.E R4, desc[UR54][R2.64] ;  /* 0x0000003602049981 */ /* 0x000ee2000c1e1900 */
[----:B------:R-:W-:Y:S01]  /*1bee0*/  IMAD.MOV.U32 R5, RZ, RZ, RZ ;  /* 0x000000ffff057224 */ /* 0x000fe200078e00ff */
[C---:B------:R-:W-:Y:S02]  /*1bef0*/  ISETP.GE.U32.AND P2, PT, R8.reuse, 0x2, PT ;  /* 0x000000020800780c */ /* 0x040fe40003f46070 */
[C---:B------:R-:W-:Y:S02]  /*1bf00*/  ISETP.GE.U32.AND P3, PT, R8.reuse, 0x4, PT ;  /* 0x000000040800780c */ /* 0x040fe40003f66070 */
[C---:B------:R-:W-:Y:S02]  /*1bf10*/  ISETP.GE.U32.AND P4, PT, R8.reuse, 0x8, PT ;  /* 0x000000080800780c */ /* 0x040fe40003f86070 */
[C---:B------:R-:W-:Y:S01]  /*1bf20*/  ISETP.GE.U32.AND P5, PT, R8.reuse, 0x10, PT ;  /* 0x000000100800780c */ /* 0x040fe20003fa6070 */
[----:B--2---:R-:W-:Y:S02]  /*1bf30*/  @!P1 IMAD.MOV.U32 R17, RZ, RZ, R7 ;  /* 0x000000ffff119224 */ /* 0x004fe400078e0007 */
[----:B---3--:R-:W-:Y:S01]  /*1bf40*/  @!P1 IMAD.MOV.U32 R5, RZ, RZ, R4 ;  /* 0x000000ffff059224 */ /* 0x008fe200078e0004 */
[----:B------:R-:W-:-:S03]  /*1bf50*/  ISETP.NE.AND P1, PT, R8, RZ, PT ;  /* 0x000000ff0800720c */ /* 0x000fc60003f25270 */
[----:B------:R-:W-:-:S10]  /*1bf60*/  IMAD R13, R5, R17, RZ ;  /* 0x00000011050d7224 */ /* 0x000fd400078e02ff */
[----:B------:R-:W-:Y:S05]  /*1bf70*/  WARPSYNC.COLLECTIVE R15, `(.L_x_1528) ;  /* 0x000000000f087348 */ /* 0x000fea0003c00000 */
[----:B------:R0:W1:Y:S02]  /*1bf80*/  SHFL.UP P6, R14, R13, R12, R11 ;  /* 0x0400000c0d0e7389 */ /* 0x00006400000c000b */
[----:B01----:R-:W-:Y:S01]  /*1bf90*/  ENDCOLLECTIVE ;  /* 0x000000000000791b */ /* 0x003fe20003800000 */
.L_x_1528:
[----:B------:R-:W-:Y:S01]  /*1bfa0*/  IMAD.MOV.U32 R12, RZ, RZ, 0x2 ;  /* 0x00000002ff0c7424 */ /* 0x000fe200078e00ff */
[----:B------:R-:W-:-:S05]  /*1bfb0*/  SEL R4, R14, RZ, P1 ;  /* 0x000000ff0e047207 */ /* 0x000fca0000800000 */
[----:B------:R-:W-:-:S04]  /*1bfc0*/  IMAD.IADD R4, R13, 0x1, R4 ;  /* 0x000000010d047824 */ /* 0x000fc800078e0204 */
[----:B------:R-:W-:-:S07]  /*1bfd0*/  IMAD.MOV.U32 R13, RZ, RZ, R4 ;  /* 0x000000ffff0d7224 */ /* 0x000fce00078e0004 */
[----:B------:R-:W-:Y:S05]  /*1bfe0*/  WARPSYNC.COLLECTIVE R15, `(.L_x_1529) ;  /* 0x000000000f087348 */ /* 0x000fea0003c00000 */
[----:B------:R0:W1:Y:S02]  /*1bff0*/  SHFL.UP P6, R14, R13, R12, R11 ;  /* 0x0400000c0d0e7389 */ /* 0x00006400000c000b */
[----:B01----:R-:W-:Y:S01]  /*1c000*/  ENDCOLLECTIVE ;  /* 0x000000000000791b */ /* 0x003fe20003800000 */
.L_x_1529:
[----:B------:R-:W-:Y:S01]  /*1c010*/  IMAD.MOV.U32 R12, RZ, RZ, 0x4 ;  /* 0x00000004ff0c7424 */ /* 0x000fe200078e00ff */
[----:B------:R-:W-:-:S05]  /*1c020*/  SEL R3, R14, RZ, P2 ;  /* 0x000000ff0e037207 */ /* 0x000fca0001000000 */
[----:B------:R-:W-:-:S04]  /*1c030*/  IMAD.IADD R2, R4, 0x1, R3 ;  /* 0x0000000104027824 */ /* 0x000fc800078e0203 */
[----:B------:R-:W-:-:S07]  /*1c040*/  IMAD.MOV.U32 R13, RZ, RZ, R2 ;  /* 0x000000ffff0d7224 */ /* 0x000fce00078e0002 */
[----:B------:R-:W-:Y:S05]  /*1c050*/  WARPSYNC.COLLECTIVE R15, `(.L_x_1530) ;  /* 0x000000000f087348 */ /* 0x000fea0003c00000 */
[----:B------:R0:W1:Y:S02]  /*1c060*/  SHFL.UP P6, R14, R13, R12, R11 ;  /* 0x0400000c0d0e7389 */ /* 0x00006400000c000b */
[----:B01----:R-:W-:Y:S01]  /*1c070*/  ENDCOLLECTIVE ;  /* 0x000000000000791b */ /* 0x003fe20003800000 */
.L_x_1530:
[----:B------:R-:W-:Y:S01]  /*1c080*/  IMAD.MOV.U32 R12, RZ, RZ, 0x8 ;  /* 0x00000008ff0c7424 */ /* 0x000fe200078e00ff */
[----:B------:R-:W-:-:S05]  /*1c090*/  SEL R3, R14, RZ, P3 ;  /* 0x000000ff0e037207 */ /* 0x000fca0001800000 */
[----:B------:R-:W-:-:S04]  /*1c0a0*/  IMAD.IADD R3, R2, 0x1, R3 ;  /* 0x0000000102037824 */ /* 0x000fc800078e0203 */
[----:B------:R-:W-:-:S07]  /*1c0b0*/  IMAD.MOV.U32 R13, RZ, RZ, R3 ;  /* 0x000000ffff0d7224 */ /* 0x000fce00078e0003 */
[----:B------:R-:W-:Y:S05]  /*1c0c0*/  WARPSYNC.COLLECTIVE R15, `(.L_x_1531) ;  /* 0x000000000f087348 */ /* 0x000fea0003c00000 */
[----:B------:R0:W1:Y:S02]  /*1c0d0*/  SHFL.UP P6, R14, R13, R12, R11 ;  /* 0x0400000c0d0e7389 */ /* 0x00006400000c000b */
[----:B01----:R-:W-:Y:S01]  /*1c0e0*/  ENDCOLLECTIVE ;  /* 0x000000000000791b */ /* 0x003fe20003800000 */
.L_x_1531:
[----:B------:R-:W-:Y:S01]  /*1c0f0*/  IMAD.MOV.U32 R12, RZ, RZ, 0x10 ;  /* 0x00000010ff0c7424 */ /* 0x000fe200078e00ff */
[----:B------:R-:W-:-:S05]  /*1c100*/  SEL R4, R14, RZ, P4 ;  /* 0x000000ff0e047207 */ /* 0x000fca0002000000 */
[----:B------:R-:W-:-:S04]  /*1c110*/  IMAD.IADD R4, R3, 0x1, R4 ;  /* 0x0000000103047824 */ /* 0x000fc800078e0204 */
[----:B------:R-:W-:-:S07]  /*1c120*/  IMAD.MOV.U32 R13, RZ, RZ, R4 ;  /* 0x000000ffff0d7224 */ /* 0x000fce00078e0004 */
[----:B------:R-:W-:Y:S05]  /*1c130*/  WARPSYNC.COLLECTIVE R15, `(.L_x_1532) ;  /* 0x000000000f087348 */ /* 0x000fea0003c00000 */
[----:B------:R0:W1:Y:S02]  /*1c140*/  SHFL.UP P6, R14, R13, R12, R11 ;  /* 0x0400000c0d0e7389 */ /* 0x00006400000c000b */
[----:B01----:R-:W-:Y:S01]  /*1c150*/  ENDCOLLECTIVE ;  /* 0x000000000000791b */ /* 0x003fe20003800000 */
.L_x_1532:
        /* <DEDUP_REMOVED lines=8> */
.L_x_1533:
[----:B------:R-:W-:Y:S05]  /*1c1e0*/  BRA `(.L_x_1534) ;  /* 0xffffffac00f07947 */ /* 0x000fea000383ffff */
.L_x_1397:
[----:B------:R-:W-:Y:S01]  /*1c1f0*/  BSSY B0, `(.L_x_1535) ;  /* 0x0000007000007945 */ /* 0x000fe20003800000 */
[----:B------:R-:W-:Y:S02]  /*1c200*/  IMAD.MOV.U32 R12, RZ, RZ, 0x1 ;  /* 0x00000001ff0c7424 */ /* 0x000fe400078e00ff */
[----:B------:R-:W-:Y:S02]  /*1c210*/  IMAD.MOV.U32 R11, RZ, RZ, RZ ;  /* 0x000000ffff0b7224 */ /* 0x000fe400078e00ff */
[----:B------:R-:W-:-:S07]  /*1c220*/  IMAD.MOV.U32 R15, RZ, RZ, -0x1 ;  /* 0xffffffffff0f7424 */ /* 0x000fce00078e00ff */
[----:B------:R-:W-:Y:S05]  /*1c230*/  WARPSYNC.COLLECTIVE R15, `(.L_x_1536) ;  /* 0x000000000f087348 */ /* 0x000fea0003c00000 */
[----:B------:R0:W1:Y:S02]  /*1c240*/  SHFL.UP P6, R14, R13, R12, R11 ;  /* 0x0400000c0d0e7389 */ /* 0x00006400000c000b */
[----:B01----:R-:W-:Y:S01]  /*1c250*/  ENDCOLLECTIVE ;  /* 0x000000000000791b */ /* 0x003fe20003800000 */
.L_x_1536:
[----:B------:R-:W-:Y:S05]  /*1c260*/  BSYNC B0 ;  /* 0x0000000000007941 */ /* 0x000fea0003800000 */
.L_x_1535:
[----:B------:R-:W-:Y:S01]  /*1c270*/  SEL R14, R14, RZ, P1 ;  /* 0x000000ff0e0e7207 */ /* 0x000fe20000800000 */
[----:B------:R-:W-:Y:S02]  /*1c280*/  IMAD.MOV.U32 R12, RZ, RZ, 0x2 ;  /* 0x00000002ff0c7424 */ /* 0x000fe400078e00ff */
[----:B------:R-:W-:Y:S02]  /*1c290*/  IMAD.MOV.U32 R11, RZ, RZ, RZ ;  /* 0x000000ffff0b7224 */ /* 0x000fe400078e00ff */
[----:B------:R-:W-:Y:S02]  /*1c2a0*/  IMAD.IADD R13, R13, 0x1, R14 ;  /* 0x000000010d0d7824 */ /* 0x000fe400078e020e */
[----:B------:R-:W-:-:S07]  /*1c2b0*/  IMAD.MOV.U32 R15, RZ, RZ, -0x1 ;  /* 0xffffffffff0f7424 */ /* 0x000fce00078e00ff */
[----:B------:R-:W-:Y:S05]  /*1c2c0*/  WARPSYNC.COLLECTIVE R15, `(.L_x_1537) ;  /* 0x000000000f087348 */ /* 0x000fea0003c00000 */
[----:B------:R0:W1:Y:S02]  /*1c2d0*/  SHFL.UP P6, R14, R13, R12, R11 ;  /* 0x0400000c0d0e7389 */ /* 0x00006400000c000b */
[----:B01----:R-:W-:Y:S01]  /*1c2e0*/  ENDCOLLECTIVE ;  /* 0x000000000000791b */ /* 0x003fe20003800000 */
.L_x_1537:
[----:B------:R-:W-:Y:S01]  /*1c2f0*/  IMAD.MOV.U32 R12, RZ, RZ, 0x4 ;  /* 0x00000004ff0c7424 */ /* 0x000fe200078e00ff */
[----:B------:R-:W-:-:S05]  /*1c300*/  SEL R2, R14, RZ, P2 ;  /* 0x000000ff0e027207 */ /* 0x000fca0001000000 */
[----:B------:R-:W-:-:S04]  /*1c310*/  IMAD.IADD R2, R13, 0x1, R2 ;  /* 0x000000010d027824 */ /* 0x000fc800078e0202 */
[----:B------:R-:W-:-:S07]  /*1c320*/  IMAD.MOV.U32 R13, RZ, RZ, R2 ;  /* 0x000000ffff0d7224 */ /* 0x000fce00078e0002 */
[----:B------:R-:W-:Y:S05]  /*1c330*/  WARPSYNC.COLLECTIVE R15, `(.L_x_1538) ;  /* 0x000000000f087348 */ /* 0x000fea0003c00000 */
[----:B------:R0:W1:Y:S02]  /*1c340*/  SHFL.UP P6, R14, R13, R12, R11 ;  /* 0x0400000c0d0e7389 */ /* 0x00006400000c000b */
[----:B01----:R-:W-:Y:S01]  /*1c350*/  ENDCOLLECTIVE ;  /* 0x000000000000791b */ /* 0x003fe20003800000 */
.L_x_1538:
[----:B------:R-:W-:Y:S01]  /*1c360*/  IMAD.MOV.U32 R12, RZ, RZ, 0x8 ;  /* 0x00000008ff0c7424 */ /* 0x000fe200078e00ff */
[----:B------:R-:W-:-:S05]  /*1c370*/  SEL R3, R14, RZ, P3 ;  /* 0x000000ff0e037207 */ /* 0x000fca0001800000 */
[----:B------:R-:W-:-:S04]  /*1c380*/  IMAD.IADD R3, R2, 0x1, R3 ;  /* 0x0000000102037824 */ /* 0x000fc800078e0203 */
[----:B------:R-:W-:-:S07]  /*1c390*/  IMAD.MOV.U32 R13, RZ, RZ, R3 ;  /* 0x000000ffff0d7224 */ /* 0x000fce00078e0003 */
[----:B------:R-:W-:Y:S05]  /*1c3a0*/  WARPSYNC.COLLECTIVE R15, `(.L_x_1539) ;  /* 0x000000000f087348 */ /* 0x000fea0003c00000 */
[----:B------:R0:W1:Y:S02]  /*1c3b0*/  SHFL.UP P6, R14, R13, R12, R11 ;  /* 0x0400000c0d0e7389 */ /* 0x00006400000c000b */
[----:B01----:R-:W-:Y:S01]  /*1c3c0*/  ENDCOLLECTIVE ;  /* 0x000000000000791b */ /* 0x003fe20003800000 */
.L_x_1539:
[----:B------:R-:W-:Y:S01]  /*1c3d0*/  IMAD.MOV.U32 R12, RZ, RZ, 0x10 ;  /* 0x00000010ff0c7424 */ /* 0x000fe200078e00ff */
[----:B------:R-:W-:-:S05]  /*1c3e0*/  SEL R4, R14, RZ, P4 ;  /* 0x000000ff0e047207 */ /* 0x000fca0002000000 */
[----:B------:R-:W-:-:S04]  /*1c3f0*/  IMAD.IADD R4, R3, 0x1, R4 ;  /* 0x0000000103047824 */ /* 0x000fc800078e0204 */
[----:B------:R-:W-:-:S07]  /*1c400*/  IMAD.MOV.U32 R13, RZ, RZ, R4 ;  /* 0x000000ffff0d7224 */ /* 0x000fce00078e0004 */
[----:B------:R-:W-:Y:S05]  /*1c410*/  WARPSYNC.COLLECTIVE R15, `(.L_x_1540) ;  /* 0x000000000f087348 */ /* 0x000fea0003c00000 */
[----:B------:R0:W1:Y:S02]  /*1c420*/  SHFL.UP P6, R14, R13, R12, R11 ;  /* 0x0400000c0d0e7389 */ /* 0x00006400000c000b */
[----:B01----:R-:W-:Y:S01]  /*1c430*/  ENDCOLLECTIVE ;  /* 0x000000000000791b */ /* 0x003fe20003800000 */
.L_x_1540:
        /* <DEDUP_REMOVED lines=8> */
.L_x_1541:
[----:B------:R-:W-:Y:S05]  /*1c4c0*/  BRA `(.L_x_1542) ;  /* 0xffffffac00dc7947 */ /* 0x000fea000383ffff */
.L_x_1399:
[----:B------:R-:W-:Y:S01]  /*1c4d0*/  BSSY B0, `(.L_x_1543) ;  /* 0x0000006000007945 */ /* 0x000fe20003800000 */
[----:B------:R-:W-:Y:S01]  /*1c4e0*/  PLOP3.LUT P6, PT, P6, PT, PT, 0x8, 0x0 ;  /* 0x000000000000781c */ /* 0x000fe200037ce170 */
[----:B------:R-:W-:-:S12]  /*1c4f0*/  IMAD.MOV.U32 R15, RZ, RZ, -0x1 ;  /* 0xffffffffff0f7424 */ /* 0x000fd800078e00ff */
[----:B0-----:R-:W-:Y:S05]  /*1c500*/  WARPSYNC.COLLECTIVE R15, `(.L_x_1544) ;  /* 0x000000000f087348 */ /* 0x001fea0003c00000 */
[----:B------:R-:W-:Y:S01]  /*1c510*/  VOTE.ANY R14, PT, P6 ;  /* 0x00000000000e7806 */ /* 0x000fe200030e0100 */
[----:B0-----:R-:W-:Y:S06]  /*1c520*/  ENDCOLLECTIVE ;  /* 0x000000000000791b */ /* 0x001fec0003800000 */
.L_x_1544:
[----:B------:R-:W-:Y:S05]  /*1c530*/  BSYNC B0 ;  /* 0x0000000000007941 */ /* 0x000fea0003800000 */
.L_x_1543:
[----:B------:R-:W-:Y:S02]  /*1c540*/  IMAD.MOV.U32 R3, RZ, RZ, R14 ;  /* 0x000000ffff037224 */ /* 0x000fe400078e000e */
[----:B------:R-:W-:Y:S02]  /*1c550*/  IMAD.MOV.U32 R13, RZ, RZ, R17 ;  /* 0x000000ffff0d7224 */ /* 0x000fe400078e0011 */
[----:B------:R-:W0:Y:S01]  /*1c560*/  POPC R7, R3 ;  /* 0x0000000300077309 */ /* 0x000e220000000000 */
[----:B------:R-:W-:Y:S02]  /*1c570*/  IMAD.MOV.U32 R11, RZ, RZ, 0x1f ;  /* 0x0000001fff0b7424 */ /* 0x000fe400078e00ff */
[----:B------:R-:W-:Y:S02]  /*1c580*/  IMAD.MOV.U32 R15, RZ, RZ, -0x1 ;  /* 0xffffffffff0f7424 */ /* 0x000fe400078e00ff */
[----:B0-----:R-:W-:Y:S02]  /*1c590*/  IMAD.MOV.U32 R12, RZ, RZ, R7 ;  /* 0x000000ffff0c7224 */ /* 0x001fe400078e0007 */
[----:B------:R-:W-:-:S07]  /*1c5a0*/  IMAD.IADD R19, R7, 0x1, R19 ;  /* 0x0000000107137824 */ /* 0x000fce00078e0213 */
[----:B------:R-:W-:Y:S05]  /*1c5b0*/  WARPSYNC.COLLECTIVE R15, `(.L_x_1545) ;  /* 0x000000000f087348 */ /* 0x000fea0003c00000 */
[----:B------:R0:W1:Y:S02]  /*1c5c0*/  SHFL.IDX P6, R14, R13, R12, R11 ;  /* 0x0000000c0d0e7389 */ /* 0x00006400000c000b */
[----:B01----:R-:W-:Y:S01]  /*1c5d0*/  ENDCOLLECTIVE ;  /* 0x000000000000791b */ /* 0x003fe20003800000 */
.L_x_1545:
[----:B------:R-:W-:Y:S02]  /*1c5e0*/  IMAD.MOV.U32 R13, RZ, RZ, R5 ;  /* 0x000000ffff0d7224 */ /* 0x000fe400078e0005 */
[----:B------:R-:W-:-:S07]  /*1c5f0*/  IMAD.MOV.U32 R17, RZ, RZ, R14 ;  /* 0x000000ffff117224 */ /* 0x000fce00078e000e */
[----:B------:R-:W-:Y:S05]  /*1c600*/  WARPSYNC.COLLECTIVE R15, `(.L_x_1546) ;  /* 0x000000000f087348 */ /* 0x000fea0003c00000 */
[----:B------:R0:W1:Y:S02]  /*1c610*/  SHFL.IDX P6, R14, R13, R12, R11 ;  /* 0x0000000c0d0e7389 */ /* 0x00006400000c000b */
[----:B01----:R-:W-:Y:S01]  /*1c620*/  ENDCOLLECTIVE ;  /* 0x000000000000791b */ /* 0x003fe20003800000 */
.L_x_1546:
[----:B------:R-:W-:Y:S01]  /*1c630*/  IMAD.MOV.U32 R5, RZ, RZ, R14 ;  /* 0x000000ffff057224 */ /* 0x000fe200078e000e */
[----:B------:R-:W-:Y:S06]  /*1c640*/  BRA `(.L_x_1547) ;  /* 0xffffffac00bc7947 */ /* 0x000fec000383ffff */
.L_x_1401:
[----:B------:R-:W-:Y:S01]  /*1c650*/  BSSY B0, `(.L_x_1548) ;  /* 0x0000007000007945 */ /* 0x000fe20003800000 */
[----:B------:R-:W-:Y:S02]  /*1c660*/  IMAD.MOV.U32 R13, RZ, RZ, R2 ;  /* 0x000000ffff0d7224 */ /* 0x000fe400078e0002 */
[----:B------:R-:W-:Y:S02]  /*1c670*/  IMAD.MOV.U32 R11, RZ, RZ, 0x1f ;  /* 0x0000001fff0b7424 */ /* 0x000fe400078e00ff */
[----:B------:R-:W-:-:S07]  /*1c680*/  IMAD.MOV.U32 R15, RZ, RZ, -0x1 ;  /* 0xffffffffff0f7424 */ /* 0x000fce00078e00ff */
[----:B0123--:R-:W-:Y:S05]  /*1c690*/  WARPSYNC.COLLECTIVE R15, `(.L_x_1549) ;  /* 0x000000000f087348 */ /* 0x00ffea0003c00000 */
[----:B------:R4:W0:Y:S02]  /*1c6a0*/  SHFL.IDX P6, R14, R13, R12, R11 ;  /* 0x0000000c0d0e7389 */ /* 0x00082400000c000b */
[----:B01234-:R-:W-:Y:S01]  /*1c6b0*/  ENDCOLLECTIVE ;  /* 0x000000000000791b */ /* 0x01ffe20003800000 */
.L_x_1549:
[----:B------:R-:W-:Y:S05]  /*1c6c0*/  BSYNC B0 ;  /* 0x0000000000007941 */ /* 0x000fea0003800000 */
.L_x_1548:
[----:B------:R-:W-:Y:S01]  /*1c6d0*/  IMAD.MOV.U32 R16, RZ, RZ, R14 ;  /* 0x000000ffff107224 */ /* 0x000fe200078e000e */
[----:B------:R-:W-:Y:S06]  /*1c6e0*/  BRA `(.L_x_1400) ;  /* 0xffffffac00ac7947 */ /* 0x000fec000383ffff */
.L_x_1407:
[----:B0-----:R0:W2:Y:S02]  /*1c6f0*/  SYNCS.PHASECHK.TRANS64.TRYWAIT P0, [R4+URZ+0x16820], R0 ;  /* 0x01682000040075a7 */ /* 0x0010a4000800017f */
[----:B--2---:R-:W-:Y:S05]  /*1c700*/  @!P0 NANOSLEEP.SYNCS 0x989680 ;  /* 0x009896800000895d */ /* 0x004fea0003900000 */
[----:B------:R-:W2:Y:S02]  /*1c710*/  @!P0 SYNCS.PHASECHK.TRANS64 P0, [R4+URZ+0x16820], R0 ;  /* 0x01682000040085a7 */ /* 0x000ea4000800007f */
[----:B--2---:R-:W-:Y:S05]  /*1c720*/  @!P0 BRA `(.L_x_1407) ;  /* 0xfffffffc00f08947 */ /* 0x004fea000383ffff */
[----:B------:R-:W-:Y:S05]  /*1c730*/  BRA `(.L_x_1550) ;  /* 0xffffffb800047947 */ /* 0x000fea000383ffff */
.L_x_1408:
[----:B------:R-:W2:Y:S01]  /*1c740*/  S2R R2, SR_TID.X ;  /* 0x0000000000027919 */ /* 0x000ea20000002100 */
[----:B------:R-:W-:Y:S01]  /*1c750*/  BSSY B0, `(.L_x_1551) ;  /* 0x000000a000007945 */ /* 0x000fe20003800000 */
[----:B------:R-:W-:Y:S02]  /*1c760*/  IMAD.MOV.U32 R12, RZ, RZ, RZ ;  /* 0x000000ffff0c7224 */ /* 0x000fe400078e00ff */
[----:B------:R-:W-:Y:S02]  /*1c770*/  IMAD.MOV.U32 R11, RZ, RZ, 0x1f ;  /* 0x0000001fff0b7424 */ /* 0x000fe400078e00ff */
[----:B------:R-:W-:Y:S01]  /*1c780*/  IMAD.MOV.U32 R15, RZ, RZ, -0x1 ;  /* 0xffffffffff0f7424 */ /* 0x000fe200078e00ff */
[----:B--2---:R-:W-:-:S04]  /*1c790*/  SHF.R.U32.HI R2, RZ, 0x5, R2 ;  /* 0x00000005ff027819 */ /* 0x004fc80000011602 */
[----:B------:R-:W-:-:S05]  /*1c7a0*/  LOP3.LUT R2, R2, 0x3, RZ, 0xc0, !PT ;  /* 0x0000000302027812 */ /* 0x000fca00078ec0ff */
[----:B------:R-:W-:-:S07]  /*1c7b0*/  IMAD.MOV.U32 R13, RZ, RZ, R2 ;  /* 0x000000ffff0d7224 */ /* 0x000fce00078e0002 */
[----:B01----:R-:W-:Y:S05]  /*1c7c0*/  WARPSYNC.COLLECTIVE R15, `(.L_x_1552) ;  /* 0x000000000f087348 */ /* 0x003fea0003c00000 */
[----:B------:R2:W3:Y:S02]  /*1c7d0*/  SHFL.IDX P6, R14, R13, R12, R11 ;  /* 0x0000000c0d0e7389 */ /* 0x0004e400000c000b */
[----:B0123--:R-:W-:Y:S01]  /*1c7e0*/  ENDCOLLECTIVE ;  /* 0x000000000000791b */ /* 0x00ffe20003800000 */
.L_x_1552:
[----:B------:R-:W-:Y:S05]  /*1c7f0*/  BSYNC B0 ;  /* 0x0000000000007941 */ /* 0x000fea0003800000 */
.L_x_1551:
[----:B------:R-:W-:Y:S05]  /*1c800*/  BRA `(.L_x_1553) ;  /* 0xffffffb400ec7947 */ /* 0x000fea000383ffff */
.L_x_1411:
[----:B------:R-:W-:Y:S01]  /*1c810*/  BSSY B1, `(.L_x_1554) ;  /* 0x0000006000017945 */ /* 0x000fe20003800000 */
[----:B------:R-:W-:-:S07]  /*1c820*/  IMAD.MOV.U32 R15, RZ, RZ, -0x1 ;  /* 0xffffffffff0f7424 */ /* 0x000fce00078e00ff */
[----:B01----:R-:W-:Y:S05]  /*1c830*/  WARPSYNC.COLLECTIVE R15, `(.L_x_1555) ;  /* 0x000000000f0c7348 */ /* 0x003fea0003c00000 */
[----:B------:R-:W-:Y:S02]  /*1c840*/  ELECT P6, UR62, PT ;  /* 0x00000000003e782f */ /* 0x000fe400038c0000 */
[----:B------:R-:W-:Y:S01]  /*1c850*/  MOV R14, UR62 ;  /* 0x0000003e000e7c02 */ /* 0x000fe20008000f00 */
[----:B01----:R-:W-:Y:S10]  /*1c860*/  ENDCOLLECTIVE ;  /* 0x000000000000791b */ /* 0x003ff40003800000 */
.L_x_1555:
[----:B------:R-:W-:Y:S05]  /*1c870*/  BSYNC B1 ;  /* 0x0000000000017941 */ /* 0x000fea0003800000 */
.L_x_1554:
[----:B------:R-:W-:Y:S05]  /*1c880*/  BRA `(.L_x_1556) ;  /* 0xffffffb400e47947 */ /* 0x000fea000383ffff */
.L_x_1413:
[----:B0-----:R0:W2:Y:S02]  /*1c890*/  SYNCS.PHASECHK.TRANS64.TRYWAIT P1, [R5+URZ+0x16840], R0 ;  /* 0x01684000050075a7 */ /* 0x0010a4000802017f */
[----:B--2---:R-:W-:Y:S05]  /*1c8a0*/  @!P1 NANOSLEEP.SYNCS 0x989680 ;  /* 0x009896800000995d */ /* 0x004fea0003900000 */
[----:B------:R-:W2:Y:S02]  /*1c8b0*/  @!P1 SYNCS.PHASECHK.TRANS64 P1, [R5+URZ+0x16840], R0 ;  /* 0x01684000050095a7 */ /* 0x000ea4000802007f */
[----:B--2---:R-:W-:Y:S05]  /*1c8c0*/  @!P1 BRA `(.L_x_1413) ;  /* 0xfffffffc00f09947 */ /* 0x004fea000383ffff */
[----:B------:R-:W-:Y:S05]  /*1c8d0*/  BRA `(.L_x_1557) ;  /* 0xffffffb800047947 */ /* 0x000fea000383ffff */
.L_x_1415:
[----:B--2---:R2:W3:Y:S02]  /*1c8e0*/  SYNCS.PHASECHK.TRANS64.TRYWAIT P1, [R25+URZ+0x16840], R2 ;  /* 0x01684002190075a7 */ /* 0x0044e4000802017f */
[----:B---3--:R-:W-:Y:S05]  /*1c8f0*/  @!P1 NANOSLEEP.SYNCS 0x989680 ;  /* 0x009896800000995d */ /* 0x008fea0003900000 */
[----:B------:R-:W3:Y:S02]  /*1c900*/  @!P1 SYNCS.PHASECHK.TRANS64 P1, [R25+URZ+0x16840], R2 ;  /* 0x01684002190095a7 */ /* 0x000ee4000802007f */
[----:B---3--:R-:W-:Y:S05]  /*1c910*/  @!P1 BRA `(.L_x_1415) ;  /* 0xfffffffc00f09947 */ /* 0x008fea000383ffff */
[----:B------:R-:W-:Y:S05]  /*1c920*/  BRA `(.L_x_1558) ;  /* 0xffffffb800107947 */ /* 0x000fea000383ffff */
.L_x_1417:
[----:B---3--:R3:W4:Y:S02]  /*1c930*/  SYNCS.PHASECHK.TRANS64.TRYWAIT P1, [R5+URZ+0x16860], R0 ;  /* 0x01686000050075a7 */ /* 0x008724000802017f */
[----:B----4-:R-:W-:Y:S05]  /*1c940*/  @!P1 NANOSLEEP.SYNCS 0x989680 ;  /* 0x009896800000995d */ /* 0x010fea0003900000 */
[----:B------:R-:W4:Y:S02]  /*1c950*/  @!P1 SYNCS.PHASECHK.TRANS64 P1, [R5+URZ+0x16860], R0 ;  /* 0x01686000050095a7 */ /* 0x000f24000802007f */
[----:B----4-:R-:W-:Y:S05]  /*1c960*/  @!P1 BRA `(.L_x_1417) ;  /* 0xfffffffc00f09947 */ /* 0x010fea000383ffff */
[----:B------:R-:W-:Y:S05]  /*1c970*/  BRA `(.L_x_1559) ;  /* 0xffffffb8000c7947 */ /* 0x000fea000383ffff */
.L_x_1560:
        /* <DEDUP_REMOVED lines=16> */
.L_x_3170:


//--------------------- .text._ZN7cutlass13device_kernelIN5flash11enable_sm90INS1_16FlashAttnFwdSm90INS1_25CollectiveMainloopFwdSm90ILi2EN4cute5tupleIJNS5_1CILi1EEES8_S8_EEENS6_IJNS7_ILi192EEENS7_ILi128EEENS7_ILi64EEEEEELi64ENS_6half_tEfNS_4arch4Sm90ELb0ELb1ELb1ELb1ELb1ELb1ELb0ELb1ELb1ELb1ELb1ELb0EEENS1_21CollectiveEpilogueFwdINS6_IJSA_SC_SB_EEES9_SE_SG_Li384ELb1ELb1ELb1ELb0EEENS1_36VarlenDynamicPersistentTileSchedulerILi192ELi128ELi384ELi128ELb1ELb1ELb1ELb1ELb0ELb1EEEEEEEEEvNT_6ParamsE --------------------------
	.section	.text._ZN7cutlass13device_kernelIN5flash11enable_sm90INS1_16FlashAttnFwdSm90INS1_25CollectiveMainloopFwdSm90ILi2EN4cute5tupleIJNS5_1CILi1EEES8_S8_EEENS6_IJNS7_ILi192EEENS7_ILi128EEENS7_ILi64EEEEEELi64ENS_6half_tEfNS_4arch4Sm90ELb0ELb1ELb1ELb1ELb1ELb1ELb0ELb1ELb1ELb1ELb1ELb0EEENS1_21CollectiveEpilogueFwdINS6_IJSA_SC_SB_EEES9_SE_SG_Li384ELb1ELb1ELb1ELb0EEENS1_36VarlenDynamicPersistentTileSchedulerILi192ELi128ELi384ELi128ELb1ELb1ELb1ELb1ELb0ELb1EEEEEEEEEvNT_6ParamsE,"ax",@progbits
	.align	128
.text._ZN7cutlass13device_kernelIN5flash11enable_sm90INS1_16FlashAttnFwdSm90INS1_25CollectiveMainloopFwdSm90ILi2EN4cute5tupleIJNS5_1CILi1EEES8_S8_EEENS6_IJNS7_ILi192EEENS7_ILi128EEENS7_ILi64EEEEEELi64ENS_6half_tEfNS_4arch4Sm90ELb0ELb1ELb1ELb1ELb1ELb1ELb0ELb1ELb1ELb1ELb1ELb0EEENS1_21CollectiveEpilogueFwdINS6_IJSA_SC_SB_EEES9_SE_SG_Li384ELb1ELb1ELb1ELb0EEENS1_36VarlenDynamicPersistentTileSchedulerILi192ELi128ELi384ELi128ELb1ELb1ELb1ELb1ELb0ELb1EEEEEEEEEvNT_6ParamsE:
        .type           _ZN7cutlass13device_kernelIN5flash11enable_sm90INS1_16FlashAttnFwdSm90INS1_25CollectiveMainloopFwdSm90ILi2EN4cute5tupleIJNS5_1CILi1EEES8_S8_EEENS6_IJNS7_ILi192EEENS7_ILi128EEENS7_ILi64EEEEEELi64ENS_6half_tEfNS_4arch4Sm90ELb0ELb1ELb1ELb1ELb1ELb1ELb0ELb1ELb1ELb1ELb1ELb0EEENS1_21CollectiveEpilogueFwdINS6_IJSA_SC_SB_EEES9_SE_SG_Li384ELb1ELb1ELb1ELb0EEENS1_36VarlenDynamicPersistentTileSchedulerILi192ELi128ELi384ELi128ELb1ELb1ELb1ELb1ELb0ELb1EEEEEEEEEvNT_6ParamsE,@function
        .size           _ZN7cutlass13device_kernelIN5flash11enable_sm90INS1_16FlashAttnFwdSm90INS1_25CollectiveMainloopFwdSm90ILi2EN4cute5tupleIJNS5_1CILi1EEES8_S8_EEENS6_IJNS7_ILi192EEENS7_ILi128EEENS7_ILi64EEEEEELi64ENS_6half_tEfNS_4arch4Sm90ELb0ELb1ELb1ELb1ELb1ELb1ELb0ELb1ELb1ELb1ELb1ELb0EEENS1_21CollectiveEpilogueFwdINS6_IJSA_SC_SB_EEES9_SE_SG_Li384ELb1ELb1ELb1ELb0EEENS1_36VarlenDynamicPersistentTileSchedulerILi192ELi128ELi384ELi128ELb1ELb1ELb1ELb1ELb0ELb1EEEEEEEEEvNT_6ParamsE,(.L_x_3171 - _ZN7cutlass13device_kernelIN5flash11enable_sm90INS1_16FlashAttnFwdSm90INS1_25CollectiveMainloopFwdSm90ILi2EN4cute5tupleIJNS5_1CILi1EEES8_S8_EEENS6_IJNS7_ILi192EEENS7_ILi128EEENS7_ILi64EEEEEELi64ENS_6half_tEfNS_4arch4Sm90ELb0ELb1ELb1ELb1ELb1ELb1ELb0ELb1ELb1ELb1ELb1ELb0EEENS1_21CollectiveEpilogueFwdINS6_IJSA_SC_SB_EEES9_SE_SG_Li384ELb1ELb1ELb1ELb0EEENS1_36VarlenDynamicPersistentTileSchedulerILi192ELi128ELi384ELi128ELb1ELb1ELb1ELb1ELb0ELb1EEEEEEEEEvNT_6ParamsE)
        .other          _ZN7cutlass13device_kernelIN5flash11enable_sm90INS1_16FlashAttnFwdSm90INS1_25CollectiveMainloopFwdSm90ILi2EN4cute5tupleIJNS5_1CILi1EEES8_S8_EEENS6_IJNS7_ILi192EEENS7_ILi128EEENS7_ILi64EEEEEELi64ENS_6half_tEfNS_4arch4Sm90ELb0ELb1ELb1ELb1ELb1ELb1ELb0ELb1ELb1ELb1ELb1ELb0EEENS1_21CollectiveEpilogueFwdINS6_IJSA_SC_SB_EEES9_SE_SG_Li384ELb1ELb1ELb1ELb0EEENS1_36VarlenDynamicPersistentTileSchedulerILi192ELi128ELi384ELi128ELb1ELb1ELb1ELb1ELb0ELb1EEEEEEEEEvNT_6ParamsE,@"STO_CUDA_ENTRY STV_DEFAULT"
_ZN7cutlass13device_kernelIN5flash11enable_sm90INS1_16FlashAttnFwdSm90INS1_25CollectiveMainloopFwdSm90ILi2EN4cute5tupleIJNS5_1CILi1EEES8_S8_EEENS6_IJNS7_ILi192EEENS7_ILi128EEENS7_ILi64EEEEEELi64ENS_6half_tEfNS_4arch4Sm90ELb0ELb1ELb1ELb1ELb1ELb1ELb0ELb1ELb1ELb1ELb1ELb0EEENS1_21CollectiveEpilogueFwdINS6_IJSA_SC_SB_EEES9_SE_SG_Li384ELb1ELb1ELb1ELb0EEENS1_36VarlenDynamicPersistentTileSchedulerILi192ELi128ELi384ELi128ELb1ELb1ELb1ELb1ELb0ELb1EEEEEEEEEvNT_6ParamsE:
        /* <DEDUP_REMOVED lines=18> */
.L_x_1562:
[----:B------:R-:W-:Y:S05]  /*0120*/  BSYNC B0 ;  /* 0x0000000000007941 */ /* 0x000fea0003800000 */
.L_x_1561:
        /* <DEDUP_REMOVED lines=41> */
.L_x_1563:
        /* <DEDUP_REMOVED lines=22> */
.L_x_1564:
        /* <DEDUP_REMOVED lines=18> */
.L_x_1565:
        /* <DEDUP_REMOVED lines=22> */
.L_x_1566:
        /* <DEDUP_REMOVED lines=22> */
.L_x_1567:
        /* <DEDUP_REMOVED lines=8> */
.L_x_1570:
[----:B------:R-:W-:-:S08]  /*0980*/  NOP ;  /* 0x0000000000007918 */ /* 0x000fd00000000000 */
[----:B------:R-:W0:Y:S02]  /*0990*/  USETMAXREG.TRY_ALLOC.CTAPOOL UP0, 0xa0 ;  /* 0x000000a0000079c8 */ /* 0x000e240008000600 */
[----:B0-----:R-:W-:-:S13]  /*09a0*/  PLOP3.LUT P0, PT, PT, PT, UP0, 0x80, 0x0 ;  /* 0x000000000000781c */ /* 0x001fda0003f0f008 */
[----:B------:R-:W-:Y:S05]  /*09b0*/  @!P0 BRA `(.L_x_1570) ;  /* 0xfffffffc00f08947 */ /* 0x000fea000383ffff */
[----:B------:R-:W0:Y:S01]  /*09c0*/  S2R R0, SR_TID.X ;  /* 0x0000000000007919 */ /* 0x000e220000002100 */
[----:B------:R-:W1:Y:S01]  /*09d0*/  S2UR UR38, SR_CgaCtaId ;  /* 0x00000000002679c3 */ /* 0x000e620000008800 */
[----:B------:R-:W-:Y:S01]  /*09e0*/  UMOV UR4, 0x400 ;  /* 0x0000040000047882 */ /* 0x000fe20000000000 */
[----:B------:R-:W-:-:S06]  /*09f0*/  LOP3.LUT R22, R22, 0xdfffffff, RZ, 0xc0, !PT ;  /* 0xdfffffff16167812 */ /* 0x000fcc00078ec0ff */
[----:B------:R-:W-:Y:S06]  /*0a00*/  BAR.ARV 0x8, 0x200 ;  /* 0x0208000000007b1d */ /* 0x000fec0000002000 */
[----:B-1----:R-:W-:-:S06]  /*0a10*/  ULEA UR4, UR38, UR4, 0x18 ;  /* 0x0000000426047291 */ /* 0x002fcc000f8ec03f */
[----:B------:R-:W-:Y:S01]  /*0a20*/  IMAD.U32 R2, RZ, RZ, UR4 ;  /* 0x00000004ff027e24 */ /* 0x000fe2000f8e00ff */
[----:B0-----:R-:W-:Y:S01]  /*0a30*/  SHF.R.U32.HI R0, RZ, 0x7, R0 ;  /* 0x00000007ff007819 */ /* 0x001fe20000011600 */
[----:B------:R-:W-:-:S03]  /*0a40*/  ULDC UR4, c[0x0][0xc3c] ;  /* 0x00030f0000047ab9 */ /* 0x000fc60000000800 */
[----:B------:R-:W-:-:S13]  /*0a50*/  ISETP.NE.AND P0, PT, R0, 0x1, PT ;  /* 0x000000010000780c */ /* 0x000fda0003f05270 */
[----:B------:R-:W-:Y:S01]  /*0a60*/  @P0 LOP3.LUT R22, R22, 0x20000000, RZ, 0xfc, !PT ;  /* 0x2000000016160812 */ /* 0x000fe200078efcff */
[----:B------:R-:W-:Y:S08]  /*0a70*/  @!P0 BAR.ARV 0x9, 0x100 ;  /* 0x0244000000008b1d */ /* 0x000ff00000002000 */
[----:B------:R-:W-:Y:S06]  /*0a80*/  BAR.SYNC.DEFER_BLOCKING 0x5, 0x200 ;  /* 0x0148000000007b1d */ /* 0x000fec0000010000 */
[----:B------:R-:W0:Y:S02]  /*0a90*/  LDS.128 R32, [R2+0x168d0] ;  /* 0x0168d00002207984 */ /* 0x000e240000000c00 */
[----:B------:R-:W-:Y:S06]  /*0aa0*/  BAR.ARV 0x4, 0x200 ;  /* 0x0108000000007b1d */ /* 0x000fec0000002000 */
[----:B0-----:R-:W-:-:S13]  /*0ab0*/  ISETP.GE.AND P0, PT, R35, UR4, PT ;  /* 0x0000000423007c0c */ /* 0x001fda000bf06270 */
[----:B------:R-:W-:Y:S05]  /*0ac0*/  @P0 BRA `(.L_x_1571) ;  /* 0x0000021000d00947 */ /* 0x000fea0003800000 */
[----:B------:R-:W0:Y:S01]  /*0ad0*/  S2R R0, SR_TID.X ;  /* 0x0000000000007919 */ /* 0x000e220000002100 */
[----:B------:R-:W-:Y:S01]  /*0ae0*/  IMAD.MOV.U32 R23, RZ, RZ, RZ ;  /* 0x000000ffff177224 */ /* 0x000fe200078e00ff */
[----:B------:R-:W-:Y:S01]  /*0af0*/  ULOP3.LUT UR39, UR37, 0x1, URZ, 0xfc, !UPT ;  /* 0x0000000125277892 */ /* 0x000fe2000f8efc3f */
[----:B------:R-:W-:Y:S01]  /*0b00*/  IMAD.MOV.U32 R154, RZ, RZ, RZ ;  /* 0x000000ffff9a7224 */ /* 0x000fe200078e00ff */
[----:B------:R-:W-:Y:S01]  /*0b10*/  UMOV UR36, URZ ;  /* 0x0000003f00247c82 */ /* 0x000fe20008000000 */
[----:B------:R-:W-:Y:S02]  /*0b20*/  IMAD.MOV.U32 R19, RZ, RZ, RZ ;  /* 0x000000ffff137224 */ /* 0x000fe400078e00ff */
[----:B0-----:R-:W-:-:S05]  /*0b30*/  VIADD R13, R0, 0xffffff80 ;  /* 0xffffff80000d7836 */ /* 0x001fca0000000000 */
[----:B------:R-:W-:-:S04]  /*0b40*/  SHF.R.S32.HI R0, RZ, 0x1f, R13 ;  /* 0x0000001fff007819 */ /* 0x000fc8000001140d */
[CC--:B------:R-:W-:Y:S02]  /*0b50*/  LEA.HI R3, R0.reuse, R13.reuse, RZ, 0x7 ;  /* 0x0000000d00037211 */ /* 0x0c0fe400078f38ff */
[CC--:B------:R-:W-:Y:S02]  /*0b60*/  LEA.HI R5, R0.reuse, R13.reuse, RZ, 0x4 ;  /* 0x0000000d00057211 */ /* 0x0c0fe400078f20ff */
[----:B------:R-:W-:Y:S02]  /*0b70*/  LOP3.LUT R4, R3, 0xffffff80, RZ, 0xc0, !PT ;  /* 0xffffff8003047812 */ /* 0x000fe400078ec0ff */
[----:B------:R-:W-:Y:S02]  /*0b80*/  SHF.R.S32.HI R12, RZ, 0x7, R3 ;  /* 0x00000007ff0c7819 */ /* 0x000fe40000011403 */
[----:B------:R-:W-:Y:S01]  /*0b90*/  SHF.R.S32.HI R6, RZ, 0x4, R5 ;  /* 0x00000004ff067819 */ /* 0x000fe20000011405 */
[----:B------:R-:W-:Y:S01]  /*0ba0*/  IMAD.IADD R11, R13, 0x1, -R4 ;  /* 0x000000010d0b7824 */ /* 0x000fe200078e0a04 */
[----:B------:R-:W-:-:S02]  /*0bb0*/  LEA.HI R4, R0, R13, RZ, 0x5 ;  /* 0x0000000d00047211 */ /* 0x000fc400078f28ff */
[----:B------:R-:W-:Y:S02]  /*0bc0*/  LOP3.LUT R3, R5, 0x3fffff0, RZ, 0xc0, !PT ;  /* 0x03fffff005037812 */ /* 0x000fe400078ec0ff */
[----:B------:R-:W-:Y:S02]  /*0bd0*/  SHF.R.S32.HI R7, RZ, 0x1f, R11 ;  /* 0x0000001fff077819 */ /* 0x000fe4000001140b */
[----:B------:R-:W-:Y:S01]  /*0be0*/  SHF.R.S32.HI R14, RZ, 0x5, R4 ;  /* 0x00000005ff0e7819 */ /* 0x000fe20000011404 */
[----:B------:R-:W-:Y:S01]  /*0bf0*/  IMAD.HI R4, R12, 0x55555556, RZ ;  /* 0x555555560c047827 */ /* 0x000fe200078e02ff */
[----:B------:R-:W-:Y:S02]  /*0c00*/  LEA.HI R8, R7, R11, RZ, 0x2 ;  /* 0x0000000b07087211 */ /* 0x000fe400078f10ff */
[----:B------:R-:W-:Y:S01]  /*0c10*/  LEA.HI R5, R5, R6, RZ, 0x1 ;  /* 0x0000000605057211 */ /* 0x000fe200078f08ff */
[----:B------:R-:W-:Y:S01]  /*0c20*/  IMAD.IADD R3, R13, 0x1, -R3 ;  /* 0x000000010d037824 */ /* 0x000fe200078e0a03 */
[----:B------:R-:W-:-:S02]  /*0c30*/  SHF.R.S32.HI R9, RZ, 0x2, R8 ;  /* 0x00000002ff097819 */ /* 0x000fc40000011408 */
[----:B------:R-:W-:Y:S02]  /*0c40*/  SHF.R.S32.HI R10, RZ, 0x1f, R8 ;  /* 0x0000001fff0a7819 */ /* 0x000fe40000011408 */
[----:B------:R-:W-:Y:S02]  /*0c50*/  LEA.HI R7, R7, R11, RZ, 0x5 ;  /* 0x0000000b07077211 */ /* 0x000fe400078f28ff */
[----:B------:R-:W-:Y:S02]  /*0c60*/  LEA.HI R10, R10, R9, RZ, 0x3 ;  /* 0x000000090a0a7211 */ /* 0x000fe400078f18ff */
[----:B------:R-:W-:Y:S02]  /*0c70*/  LOP3.LUT R5, R5, 0x1ffffffe, RZ, 0xc0, !PT ;  /* 0x1ffffffe05057812 */ /* 0x000fe400078ec0ff */
[----:B------:R-:W-:Y:S02]  /*0c80*/  LOP3.LUT R10, R10, 0xfffffff8, RZ, 0xc0, !PT ;  /* 0xfffffff80a0a7812 */ /* 0x000fe400078ec0ff */
[----:B------:R-:W-:Y:S01]  /*0c90*/  LEA.HI R4, R4, R4, RZ, 0x1 ;  /* 0x0000000404047211 */ /* 0x000fe200078f08ff */
[----:B------:R-:W-:Y:S01]  /*0ca0*/  IMAD.IADD R5, R6, 0x1, -R5 ;  /* 0x0000000106057824 */ /* 0x000fe200078e0a05 */
[----:B------:R-:W-:Y:S01]  /*0cb0*/  SHF.R.S32.HI R7, RZ, 0x5, R7 ;  /* 0x00000005ff077819 */ /* 0x000fe20000011407 */
[----:B------:R-:W-:Y:S01]  /*0cc0*/  IMAD.IADD R10, R9, 0x1, -R10 ;  /* 0x00000001090a7824 */ /* 0x000fe200078e0a0a */
[----:B------:R-:W-:Y:S01]  /*0cd0*/  LOP3.LUT R8, R8, 0x7ffffffc, RZ, 0xc0, !PT ;  /* 0x7ffffffc08087812 */ /* 0x000fe200078ec0ff */
[----:B------:R-:W-:Y:S01]  /*0ce0*/  IMAD R6, R14, 0x10, R3 ;  /* 0x000000100e067824 */ /* 0x000fe200078e0203 */
[----:B------:R-:W-:Y:S01]  /*0cf0*/  LEA.HI R3, R0, R13, RZ, 0x2 ;  /* 0x0000000d00037211 */ /* 0x000fe200078f10ff */
[----:B------:R-:W-:-:S02]  /*0d00*/  IMAD R4, R4, -0x3, R12 ;  /* 0xfffffffd04047824 */ /* 0x000fc400078e020c */
[----:B------:R-:W-:Y:S01]  /*0d10*/  IMAD R7, R7, 0x10, R10 ;  /* 0x0000001007077824 */ /* 0x000fe200078e020a */
[----:B------:R-:W-:Y:S01]  /*0d20*/  SHF.R.S32.HI R12, RZ, 0x2, R3 ;  /* 0x00000002ff0c7819 */ /* 0x000fe20000011403 */
[----:B------:R-:W-:Y:S01]  /*0d30*/  IMAD.IADD R8, R11, 0x1, -R8 ;  /* 0x000000010b087824 */ /* 0x000fe200078e0a08 */
[----:B------:R-:W-:Y:S01]  /*0d40*/  LEA R6, R6, R5, 0x3 ;  /* 0x0000000506067211 */ /* 0x000fe200078e18ff */
[----:B------:R-:W-:Y:S01]  /*0d50*/  IMAD R9, R4, 0x40, R7 ;  /* 0x0000004004097824 */ /* 0x000fe200078e0207 */
[----:B------:R-:W-:Y:S01]  /*0d60*/  LEA.HI R4, R0, R13, RZ, 0x3 ;  /* 0x0000000d00047211 */ /* 0x000fe200078f18ff */
[----:B------:R-:W-:Y:S01]  /*0d70*/  VIADD R7, R12, 0x60 ;  /* 0x000000600c077836 */ /* 0x000fe20000000000 */
[----:B------:R-:W-:Y:S01]  /*0d80*/  SHF.R.S32.HI R0, RZ, 0x1f, R3 ;  /* 0x0000001fff007819 */ /* 0x000fe20000011403 */
[----:B------:R-:W-:Y:S01]  /*0d90*/  IMAD.SHL.U32 R155, R8, 0x2, RZ ;  /* 0x00000002089b7824 */ /* 0x000fe200078e00ff */
[----:B------:R-:W-:Y:S01]  /*0da0*/  LOP3.LUT R3, R3, 0xfffffffc, RZ, 0xc0, !PT ;  /* 0xfffffffc03037812 */ /* 0x000fe200078ec0ff */
[----:B------:R-:W-:Y:S01]  /*0db0*/  STL [R1+0x5c], R9 ;  /* 0x00005c0901007387 */ /* 0x000fe20000100800 */
[----:B------:R-:W-:-:S02]  /*0dc0*/  LEA.HI R0, R0, R12, RZ, 0x3 ;  /* 0x0000000c00007211 */ /* 0x000fc400078f18ff */
[----:B------:R-:W-:Y:S01]  /*0dd0*/  LOP3.LUT R4, R4, 0xfffffff8, RZ, 0xc0, !PT ;  /* 0xfffffff804047812 */ /* 0x000fe200078ec0ff */
[C---:B------:R-:W-:Y:S01]  /*0de0*/  IMAD.IADD R10, R13.reuse, 0x1, -R3 ;  /* 0x000000010d0a7824 */ /* 0x040fe200078e0a03 */
[----:B------:R-:W-:Y:S01]  /*0df0*/  LOP3.LUT R0, R0, 0xfffffff8, RZ, 0xc0, !PT ;  /* 0xfffffff800007812 */ /* 0x000fe200078ec0ff */
[----:B------:R-:W-:Y:S01]  /*0e00*/  STL [R1+0x14], RZ ;  /* 0x000014ff01007387 */ /* 0x000fe20000100800 */
[----:B------:R-:W-:Y:S01]  /*0e10*/  SHF.R.S32.HI R5, RZ, 0x1f, R7 ;  /* 0x0000001fff057819 */ /* 0x000fe20000011407 */
[----:B------:R-:W-:Y:S01]  /*0e20*/  IMAD.IADD R3, R13, 0x1, -R4 ;  /* 0x000000010d037824 */ /* 0x000fe200078e0a04 */
[----:B------:R-:W-:Y:S01]  /*0e30*/  SHF.L.U32 R152, R10, 0x2, RZ ;  /* 0x000000020a987819 */ /* 0x000fe200000006ff */
[----:B------:R-:W-:Y:S01]  /*0e40*/  IMAD.IADD R0, R12, 0x1, -R0 ;  /* 0x000000010c007824 */ /* 0x000fe200078e0a00 */
[----:B------:R-:W-:Y:S01]  /*0e50*/  LEA.HI R5, R5, R7, RZ, 0x3 ;  /* 0x0000000705057211 */ /* 0x000fe200078f18ff */
[----:B------:R-:W-:Y:S01]  /*0e60*/  IMAD.SHL.U32 R4, R7, 0x40, RZ ;  /* 0x0000004007047824 */ /* 0x000fe200078e00ff */
[C---:B------:R-:W-:Y:S01]  /*0e70*/  LEA.HI R3, R10.reuse, R10, RZ, 0x1 ;  /* 0x0000000a0a037211 */ /* 0x040fe200078f08ff */
[----:B------:R-:W-:Y:S01]  /*0e80*/  IMAD.SHL.U32 R16, R10, 0x8, RZ ;  /* 0x000000080a107824 */ /* 0x000fe200078e00ff */
[----:B------:R0:W-:Y:S01]  /*0e90*/  STL [R1+0x44], R0 ;  /* 0x0000440001007387 */ /* 0x0001e20000100800 */
[----:B------:R-:W-:Y:S01]  /*0ea0*/  IMAD.SHL.U32 R5, R5, 0x40, RZ ;  /* 0x0000004005057824 */ /* 0x000fe200078e00ff */
[----:B------:R-:W-:Y:S01]  /*0eb0*/  LOP3.LUT R3, R3, 0x1ffffffe, RZ, 0xc0, !PT ;  /* 0x1ffffffe03037812 */ /* 0x000fe200078ec0ff */
[----:B------:R-:W-:Y:S01]  /*0ec0*/  VIADD R18, R16, 0x20 ;  /* 0x0000002010127836 */ /* 0x000fe20000000000 */
[----:B------:R-:W-:-:S03]  /*0ed0*/  SHF.R.S32.HI R17, RZ, 0x1f, R16 ;  /* 0x0000001fff117819 */ /* 0x000fc60000011410 */
[----:B------:R-:W-:Y:S01]  /*0ee0*/  IMAD.IADD R3, R10, 0x1, -R3 ;  /* 0x000000010a037824 */ /* 0x000fe200078e0a03 */
[----:B0-----:R-:W-:Y:S02]  /*0ef0*/  LOP3.LUT R0, R4, 0x1c0, RZ, 0xc0, !PT ;  /* 0x000001c004007812 */ /* 0x001fe400078ec0ff */
[----:B------:R-:W-:Y:S01]  /*0f00*/  LOP3.LUT R4, R5, 0xfffffe00, RZ, 0xc0, !PT ;  /* 0xfffffe0005047812 */ /* 0x000fe200078ec0ff */
[----:B------:R-:W-:Y:S01]  /*0f10*/  VIADD R5, R152, 0x10 ;  /* 0x0000001098057836 */ /* 0x000fe20000000000 */
[----:B------:R-:W-:Y:S01]  /*0f20*/  SHF.R.U32.HI R7, RZ, 0x3, R0 ;  /* 0x00000003ff077819 */ /* 0x000fe20000011600 */
[----:B------:R0:W-:Y:S04]  /*0f30*/  STL [R1+0x38], R0 ;  /* 0x0000380001007387 */ /* 0x0001e80000100800 */
[----:B------:R-:W-:Y:S04]  /*0f40*/  STL [R1+0x64], R7 ;  /* 0x0000640701007387 */ /* 0x000fe80000100800 */
[----:B------:R1:W-:Y:S01]  /*0f50*/  STL [R1+0x18], R5 ;  /* 0x0000180501007387 */ /* 0x0003e20000100800 */
[----:B0-----:R-:W-:-:S03]  /*0f60*/  LOP3.LUT R0, R0, 0x38, R16, 0xf8, !PT ;  /* 0x0000003800007812 */ /* 0x001fc600078ef810 */
[----:B------:R0:W-:Y:S01]  /*0f70*/  STL [R1+0x48], R4 ;  /* 0x0000480401007387 */ /* 0x0001e20000100800 */
[----:B-1----:R-:W-:Y:S01]  /*0f80*/  LOP3.LUT R5, R4, R0, R7, 0xf6, !PT ;  /* 0x0000000004057212 */ /* 0x002fe200078ef607 */
[----:B------:R-:W-:Y:S01]  /*0f90*/  IMAD.SHL.U32 R0, R6, 0x8, RZ ;  /* 0x0000000806007824 */ /* 0x000fe200078e00ff */
[----:B0-----:R-:W-:-:S05]  /*0fa0*/  SHF.R.S32.HI R4, RZ, 0x1f, R18 ;  /* 0x0000001fff047819 */ /* 0x001fca0000011412 */
[----:B------:R0:W-:Y:S04]  /*0fb0*/  STL [R1+0x10], R4 ;  /* 0x0000100401007387 */ /* 0x0001e80000100800 */
[----:B------:R1:W-:Y:S01]  /*0fc0*/  STL [R1+0x60], R0 ;  /* 0x0000600001007387 */ /* 0x0003e20000100800 */
[----:B0-----:R-:W-:Y:S01]  /*0fd0*/  IMAD R4, R5, 0x2, R2 ;  /* 0x0000000205047824 */ /* 0x001fe200078e0202 */
[----:B-1----:R-:W-:-:S04]  /*0fe0*/  LEA R0, R3, R9, 0x3 ;  /* 0x0000000903007211 */ /* 0x002fc800078e18ff */
[----:B------:R0:W-:Y:S04]  /*0ff0*/  STL [R1+0x58], R4 ;  /* 0x0000580401007387 */ /* 0x0001e80000100800 */
[----:B------:R0:W-:Y:S02]  /*1000*/  STL [R1+0x34], R0 ;  /* 0x0000340001007387 */ /* 0x0001e40000100800 */
.L_x_1787:
[----:B------:R-:W-:Y:S05]  /*1010*/  YIELD ;  /* 0x0000000000007946 */ /* 0x000fea0003800000 */
[----:B------:R-:W-:Y:S01]  /*1020*/  ULDC.64 UR4, c[0x0][0xa28] ;  /* 0x00028a0000047ab9 */ /* 0x000fe20000000a00 */
[----:B--23--:R-:W1:Y:S01]  /*1030*/  LDC.64 R6, c[0x0][0xa08] ;  /* 0x00028200ff067b82 */ /* 0x00ce620000000a00 */
[----:B------:R-:W-:Y:S01]  /*1040*/  ISETP.NE.U32.AND P1, PT, RZ, UR4, PT ;  /* 0x00000004ff007c0c */ /* 0x000fe2000bf25070 */
[----:B------:R-:W-:Y:S02]  /*1050*/  IMAD.MOV.U32 R13, RZ, RZ, RZ ;  /* 0x000000ffff0d7224 */ /* 0x000fe400078e00ff */
[----:B------:R-:W-:Y:S01]  /*1060*/  IMAD.MOV.U32 R67, RZ, RZ, RZ ;  /* 0x000000ffff437224 */ /* 0x000fe200078e00ff */
[----:B------:R-:W-:Y:S01]  /*1070*/  ISETP.NE.AND.EX P1, PT, RZ, UR5, PT, P1 ;  /* 0x00000005ff007c0c */ /* 0x000fe2000bf25310 */
[----:B------:R-:W-:-:S02]  /*1080*/  ULDC.64 UR4, c[0x0][0xa18] ;  /* 0x0002860000047ab9 */ /* 0x000fc40000000a00 */
[----:B------:R-:W-:-:S04]  /*1090*/  ISETP.NE.U32.AND P2, PT, RZ, UR4, PT ;  /* 0x00000004ff007c0c */ /* 0x000fc8000bf45070 */
[----:B------:R-:W-:Y:S01]  /*10a0*/  ISETP.NE.AND.EX P2, PT, RZ, UR5, PT, P2 ;  /* 0x00000005ff007c0c */ /* 0x000fe2000bf45320 */
[----:B------:R-:W-:Y:S02]  /*10b0*/  ULDC.64 UR4, c[0x0][0xa08] ;  /* 0x0002820000047ab9 */ /* 0x000fe40000000a00 */
[----:B------:R-:W-:-:S03]  /*10c0*/  ISETP.NE.U32.AND P0, PT, RZ, UR4, PT ;  /* 0x00000004ff007c0c */ /* 0x000fc6000bf05070 */
[----:B0-----:R-:W0:Y:S01]  /*10d0*/  @P1 LDC.64 R4, c[0x0][0xa28] ;  /* 0x00028a00ff041b82 */ /* 0x001e220000000a00 */
[----:B-1----:R-:W-:-:S07]  /*10e0*/  IMAD.WIDE R10, R35, 0x4, R6 ;  /* 0x00000004230a7825 */ /* 0x002fce00078e0206 */
[----:B------:R-:W1:Y:S01]  /*10f0*/  @P2 LDC.64 R8, c[0x0][0xa18] ;  /* 0x00028600ff082b82 */ /* 0x000e620000000a00 */
[----:B------:R-:W-:Y:S01]  /*1100*/  ULDC UR4, c[0x0][0x288] ;  /* 0x0000a20000047ab9 */ /* 0x000fe20000000800 */
[----:B------:R-:W-:Y:S01]  /*1110*/  ISETP.NE.AND.EX P0, PT, RZ, UR5, PT, P0 ;  /* 0x00000005ff007c0c */ /* 0x000fe2000bf05300 */
[----:B----4-:R-:W-:Y:S01]  /*1120*/  IMAD.U32 R0, RZ, RZ, UR4 ;  /* 0x00000004ff007e24 */ /* 0x010fe2000f8e00ff */
[----:B------:R-:W-:-:S11]  /*1130*/  ULDC.64 UR4, c[0x0][0x418] ;  /* 0x0001060000047ab9 */ /* 0x000fd60000000a00 */
[----:B------:R2:W5:Y:S01]  /*1140*/  @P0 LDG.E R67, desc[UR42][R10.64] ;  /* 0x0000002a0a430981 */ /* 0x000562000c1e1900 */
[----:B0-----:R-:W-:-:S05]  /*1150*/  @P1 IMAD.WIDE R4, R35, 0x4, R4 ;  /* 0x0000000423041825 */ /* 0x001fca00078e0204 */
[----:B------:R2:W5:Y:S01]  /*1160*/  @P1 LDG.E R13, desc[UR42][R4.64] ;  /* 0x0000002a040d1981 */ /* 0x000562000c1e1900 */
[----:B-1----:R-:W-:-:S05]  /*1170*/  @P2 IMAD.WIDE R6, R35, 0x4, R8 ;  /* 0x0000000423062825 */ /* 0x002fca00078e0208 */
[----:B------:R-:W3:Y:S01]  /*1180*/  @P2 LDG.E R0, desc[UR42][R6.64] ;  /* 0x0000002a06002981 */ /* 0x000ee2000c1e1900 */
[----:B------:R-:W-:-:S03]  /*1190*/  UISETP.NE.U32.AND UP0, UPT, UR4, URZ, UPT ;  /* 0x0000003f0400728c */ /* 0x000fc6000bf05070 */
[----:B------:R-:W-:Y:S01]  /*11a0*/  ULDC UR4, c[0x0][0x424] ;  /* 0x0001090000047ab9 */ /* 0x000fe20000000800 */
[----:B------:R-:W-:-:S03]  /*11b0*/  UISETP.NE.AND.EX UP0, UPT, UR5, URZ, UPT, UP0 ;  /* 0x0000003f0500728c */ /* 0x000fc6000bf05300 */
[----:B------:R-:W-:Y:S01]  /*11c0*/  ULDC UR5, c[0x0][0x2f0] ;  /* 0x0000bc0000057ab9 */ /* 0x000fe20000000800 */
[----:B------:R-:W-:-:S04]  /*11d0*/  USEL UR4, UR4, 0x1, UP0 ;  /* 0x0000000104047887 */ /* 0x000fc80008000000 */
[----:B------:R-:W-:-:S03]  /*11e0*/  UIMAD UR4, UR4, UR5, URZ ;  /* 0x00000005040472a4 */ /* 0x000fc6000f8e023f */
[----:B------:R-:W-:Y:S02]  /*11f0*/  ULDC UR5, c[0x0][0x348] ;  /* 0x0000d20000057ab9 */ /* 0x000fe40000000800 */
[----:B------:R-:W-:Y:S02]  /*1200*/  IMAD.U32 R25, RZ, RZ, UR5 ;  /* 0x00000005ff197e24 */ /* 0x000fe4000f8e00ff */
[----:B------:R-:W-:Y:S01]  /*1210*/  IMAD.U32 R30, RZ, RZ, UR4 ;  /* 0x00000004ff1e7e24 */ /* 0x000fe2000f8e00ff */
[----:B---3--:R2:W-:Y:S01]  /*1220*/  STL [R1], R0 ;  /* 0x0000000001007387 */ /* 0x0085e20000100800 */
[----:B------:R-:W-:Y:S01]  /*1230*/  IMAD.MOV.U32 R20, RZ, RZ, R0 ;  /* 0x000000ffff147224 */ /* 0x000fe200078e0000 */
[----:B------:R-:W-:Y:S06]  /*1240*/  @P2 BRA `(.L_x_1572) ;  /* 0x0000000000282947 */ /* 0x000fec0003800000 */
        /* <DEDUP_REMOVED lines=8> */
[----:B--2---:R-:W-:-:S05]  /*12d0*/  IMAD.IADD R20, R3, 0x1, -R0 ;  /* 0x0000000103147824 */ /* 0x004fca00078e0a00 */
[----:B------:R0:W-:Y:S02]  /*12e0*/  STL [R1], R20 ;  /* 0x0000001401007387 */ /* 0x0001e40000100800 */
.L_x_1572:
[C---:B------:R-:W-:Y:S01]  /*12f0*/  LOP3.LUT R3, R34.reuse, 0xff000000, RZ, 0xc0, !PT ;  /* 0xff00000022037812 */ /* 0x040fe200078ec0ff */
[----:B------:R-:W-:Y:S01]  /*1300*/  ULDC.64 UR4, c[0x0][0xa20] ;  /* 0x0002880000047ab9 */ /* 0x000fe20000000a00 */
[----:B--2---:R-:W-:Y:S01]  /*1310*/  LOP3.LUT R0, R34, 0xff0000, RZ, 0xc0, !PT ;  /* 0x00ff000022007812 */ /* 0x004fe200078ec0ff */
[----:B------:R1:W-:Y:S01]  /*1320*/  STL [R1+0x50], R35 ;  /* 0x0000502301007387 */ /* 0x0003e20000100800 */
[----:B------:R-:W-:Y:S02]  /*1330*/  SHF.R.U32.HI R3, RZ, 0x8, R3 ;  /* 0x00000008ff037819 */ /* 0x000fe40000011603 */
[----:B------:R-:W-:Y:S02]  /*1340*/  ISETP.NE.U32.AND P1, PT, RZ, UR4, PT ;  /* 0x00000004ff007c0c */ /* 0x000fe4000bf25070 */
[----:B------:R-:W-:Y:S02]  /*1350*/  LEA.HI R12, R0, R3, RZ, 0x10 ;  /* 0x00000003000c7211 */ /* 0x000fe400078f80ff */
[----:B------:R-:W-:-:S02]  /*1360*/  LOP3.LUT R0, R34, 0xffff, RZ, 0xc0, !PT ;  /* 0x0000ffff22007812 */ /* 0x000fc400078ec0ff */
[----:B------:R-:W-:-:S03]  /*1370*/  ISETP.NE.AND.EX P1, PT, RZ, UR5, PT, P1 ;  /* 0x00000005ff007c0c */ /* 0x000fc6000bf25310 */
[----:B------:R1:W-:Y:S10]  /*1380*/  STL [R1+0x4], R0 ;  /* 0x0000040001007387 */ /* 0x0003f40000100800 */
[----:B-1----:R-:W-:Y:S05]  /*1390*/  @!P1 BRA `(.L_x_1573) ;  /* 0x0000000000109947 */ /* 0x002fea0003800000 */
[----:B------:R-:W1:Y:S02]  /*13a0*/  LDC.64 R30, c[0x0][0xa20] ;  /* 0x00028800ff1e7b82 */ /* 0x000e640000000a00 */
[----:B-1----:R-:W-:-:S06]  /*13b0*/  IMAD.WIDE R30, R35, 0x4, R30 ;  /* 0x00000004231e7825 */ /* 0x002fcc00078e021e */
[----:B------:R1:W5:Y:S01]  /*13c0*/  LDG.E R30, desc[UR42][R30.64] ;  /* 0x0000002a1e1e7981 */ /* 0x000362000c1e1900 */
[----:B------:R-:W-:Y:S05]  /*13d0*/  BRA `(.L_x_1574) ;  /* 0x0000000000107947 */ /* 0x000fea0003800000 */
.L_x_1573:
[----:B------:R-:W-:Y:S05]  /*13e0*/  @!P0 BRA `(.L_x_1574) ;  /* 0x00000000000c8947 */ /* 0x000fea0003800000 */
[----:B------:R-:W2:Y:S04]  /*13f0*/  LDG.E R3, desc[UR42][R10.64] ;  /* 0x0000002a0a037981 */ /* 0x000ea8000c1e1900 */
[----:B------:R-:W2:Y:S02]  /*1400*/  LDG.E R30, desc[UR42][R10.64+0x4] ;  /* 0x0000042a0a1e7981 */ /* 0x000ea4000c1e1900 */
[----:B--2---:R-:W-:-:S07]  /*1410*/  IMAD.IADD R30, R30, 0x1, -R3 ;  /* 0x000000011e1e7824 */ /* 0x004fce00078e0a03 */
.L_x_1574:
[----:B------:R-:W-:Y:S01]  /*1420*/  ULDC.64 UR4, c[0x0][0xa10] ;  /* 0x0002840000047ab9 */ /* 0x000fe20000000a00 */
[----:B------:R-:W2:Y:S01]  /*1430*/  LDC R4, c[0x0][0x448] ;  /* 0x00011200ff047b82 */ /* 0x000ea20000000800 */
[----:B------:R-:W-:-:S04]  /*1440*/  ISETP.NE.U32.AND P0, PT, RZ, UR4, PT ;  /* 0x00000004ff007c0c */ /* 0x000fc8000bf05070 */
[----:B------:R-:W-:Y:S01]  /*1450*/  ISETP.NE.AND.EX P0, PT, RZ, UR5, PT, P0 ;  /* 0x00000005ff007c0c */ /* 0x000fe2000bf05300 */
[----:B------:R-:W-:Y:S02]  /*1460*/  ULDC.64 UR4, c[0x0][0xa30] ;  /* 0x00028c0000047ab9 */ /* 0x000fe40000000a00 */
[----:B------:R-:W-:-:S04]  /*1470*/  ISETP.NE.U32.AND P1, PT, RZ, UR4, PT ;  /* 0x00000004ff007c0c */ /* 0x000fc8000bf25070 */
[----:B------:R-:W-:-:S06]  /*1480*/  ISETP.NE.AND.EX P1, PT, RZ, UR5, PT, P1 ;  /* 0x00000005ff007c0c */ /* 0x000fcc000bf25310 */
[----:B------:R-:W3:Y:S08]  /*1490*/  @P0 LDC.64 R6, c[0x0][0xa10] ;  /* 0x00028400ff060b82 */ /* 0x000ef00000000a00 */
[----:B------:R-:W4:Y:S01]  /*14a0*/  @P1 LDC.64 R8, c[0x0][0xa30] ;  /* 0x00028c00ff081b82 */ /* 0x000f220000000a00 */
[----:B---3--:R-:W-:-:S05]  /*14b0*/  @P0 IMAD.WIDE R6, R35, 0x4, R6 ;  /* 0x0000000423060825 */ /* 0x008fca00078e0206 */
[----:B------:R-:W3:Y:S04]  /*14c0*/  @P0 LDG.E R0, desc[UR42][R6.64] ;  /* 0x0000002a06000981 */ /* 0x000ee8000c1e1900 */
[----:B------:R-:W3:Y:S01]  /*14d0*/  @P0 LDG.E R3, desc[UR42][R6.64+0x4] ;  /* 0x0000042a06030981 */ /* 0x000ee2000c1e1900 */
[----:B-----5:R-:W-:Y:S02]  /*14e0*/  IMAD.MOV.U32 R24, RZ, RZ, R30 ;  /* 0x000000ffff187224 */ /* 0x020fe400078e001e */
[----:B----4-:R-:W-:-:S05]  /*14f0*/  @P1 IMAD.WIDE R8, R35, 0x4, R8 ;  /* 0x0000000423081825 */ /* 0x010fca00078e0208 */
[----:B------:R4:W5:Y:S01]  /*1500*/  @P1 LDG.E R24, desc[UR42][R8.64] ;  /* 0x0000002a08181981 */ /* 0x000962000c1e1900 */
[----:B--2---:R-:W-:Y:S01]  /*1510*/  ISETP.NE.AND P1, PT, R4, 0x1, PT ;  /* 0x000000010400780c */ /* 0x004fe20003f25270 */
[----:B------:R-:W-:Y:S01]  /*1520*/  IMAD.IADD R14, R30, 0x1, -R13 ;  /* 0x000000011e0e7824 */ /* 0x000fe200078e0a0d */
[----:B------:R-:W2:Y:S01]  /*1530*/  LDC.64 R4, c[0x0][0x9e0] ;  /* 0x00027800ff047b82 */ /* 0x000ea20000000a00 */
[----:B------:R-:W-:-:S05]  /*1540*/  IMAD R21, R33, 0xc0, RZ ;  /* 0x000000c021157824 */ /* 0x000fca00078e02ff */
[----:B------:R0:W-:Y:S05]  /*1550*/  STL [R1+0x28], R21 ;  /* 0x0000281501007387 */ /* 0x0001ea0000100800 */
[----:B------:R-:W1:Y:S08]  /*1560*/  @P1 LDC R11, c[0x0][0x44c] ;  /* 0x00011300ff0b1b82 */ /* 0x000e700000000800 */
[----:B------:R-:W4:Y:S01]  /*1570*/  @P1 LDC R10, c[0x0][0x450] ;  /* 0x00011400ff0a1b82 */ /* 0x000f220000000800 */
[----:B--2---:R-:W-:-:S02]  /*1580*/  ISETP.GE.AND P2, PT, R5, 0x1, PT ;  /* 0x000000010500780c */ /* 0x004fc40003f46270 */
[----:B---3--:R-:W-:Y:S01]  /*1590*/  @P0 IADD3 R25, -R0, R3, RZ ;  /* 0x0000000300190210 */ /* 0x008fe20007ffe1ff */
[----:B------:R-:W-:-:S04]  /*15a0*/  VIADD R0, R21, 0xbf ;  /* 0x000000bf15007836 */ /* 0x000fc80000000000 */
[----:B------:R-:W-:Y:S02]  /*15b0*/  IMAD.IADD R15, R14, 0x1, R25 ;  /* 0x000000010e0f7824 */ /* 0x000fe400078e0219 */
[----:B-1----:R-:W-:-:S03]  /*15c0*/  @P1 IMAD.HI.U32 R3, R0, R11, RZ ;  /* 0x0000000b00031227 */ /* 0x002fc600078e00ff */
[----:B------:R0:W-:Y:S01]  /*15d0*/  STL [R1+0x8], R15 ;  /* 0x0000080f01007387 */ /* 0x0001e20000100800 */
[----:B------:R-:W-:Y:S01]  /*15e0*/  IMAD.MOV.U32 R6, RZ, RZ, R0 ;  /* 0x000000ffff067224 */ /* 0x000fe200078e0000 */
[----:B----4-:R-:W-:Y:S01]  /*15f0*/  @P1 SHF.R.U32.HI R6, RZ, R10, R3 ;  /* 0x0000000aff061219 */ /* 0x010fe20000011603 */
[C---:B------:R-:W-:Y:S01]  /*1600*/  VIADD R0, R15.reuse, 0x7f ;  /* 0x0000007f0f007836 */ /* 0x040fe20000000000 */
[----:B------:R-:W-:-:S04]  /*1610*/  IADD3 R7, R15, 0x1, -R20 ;  /* 0x000000010f077810 */ /* 0x000fc80007ffe814 */
[----:B------:R-:W-:Y:S01]  /*1620*/  SHF.R.S32.HI R3, RZ, 0x1f, R0 ;  /* 0x0000001fff037819 */ /* 0x000fe20000011400 */
[----:B------:R-:W-:-:S03]  /*1630*/  IMAD.IADD R9, R7, 0x1, R6 ;  /* 0x0000000107097824 */ /* 0x000fc600078e0206 */
[----:B------:R-:W-:Y:S01]  /*1640*/  LEA.HI R3, R3, R0, RZ, 0x7 ;  /* 0x0000000003037211 */ /* 0x000fe200078f38ff */
[----:B------:R-:W-:-:S03]  /*1650*/  IMAD.IADD R4, R9, 0x1, R4 ;  /* 0x0000000109047824 */ /* 0x000fc600078e0204 */
[----:B------:R-:W-:Y:S01]  /*1660*/  SHF.R.S32.HI R29, RZ, 0x7, R3 ;  /* 0x00000007ff1d7819 */ /* 0x000fe20000011403 */
[----:B0-----:R-:W-:Y:S06]  /*1670*/  @!P2 BRA `(.L_x_1575) ;  /* 0x000000000048a947 */ /* 0x001fec0003800000 */
        /* <DEDUP_REMOVED lines=11> */
.L_x_1577:
[----:B------:R-:W-:-:S13]  /*1730*/  ISETP.NE.AND P0, PT, R5, 0x1, PT ;  /* 0x000000010500780c */ /* 0x000fda0003f05270 */
[----:B------:R-:W0:Y:S02]  /*1740*/  @P0 LDC.64 R6, c[0x0][0x9e8] ;  /* 0x00027a00ff060b82 */ /* 0x000e240000000a00 */
[----:B0-----:R-:W-:-:S05]  /*1750*/  @P0 IMAD.HI.U32 R6, R0, R6, RZ ;  /* 0x0000000600060227 */ /* 0x001fca00078e00ff */
[----:B------:R-:W-:-:S07]  /*1760*/  @P0 SHF.R.U32.HI R0, RZ, R7, R6 ;  /* 0x00000007ff000219 */ /* 0x000fce0000011606 */
.L_x_1578:
[----:B------:R-:W-:Y:S05]  /*1770*/  BSYNC B0 ;  /* 0x0000000000007941 */ /* 0x000fea0003800000 */
.L_x_1576:
[----:B------:R-:W-:-:S05]  /*1780*/  IMAD R3, R0, R5, R5 ;  /* 0x0000000500037224 */ /* 0x000fca00078e0205 */
[----:B------:R-:W-:-:S07]  /*1790*/  VIMNMX R4, R4, R3, PT ;  /* 0x0000000304047248 */ /* 0x000fce0003fe0100 */
.L_x_1575:
[----:B------:R-:W0:Y:S01]  /*17a0*/  @P1 LDC R0, c[0x0][0x44c] ;  /* 0x00011300ff001b82 */ /* 0x000e220000000800 */
[----:B------:R-:W-:Y:S01]  /*17b0*/  IADD3 R4, R4, 0x7f, RZ ;  /* 0x0000007f04047810 */ /* 0x000fe20007ffe0ff */
[----:B------:R-:W-:Y:S01]  /*17c0*/  IMAD.MOV.U32 R7, RZ, RZ, R21 ;  /* 0x000000ffff077224 */ /* 0x000fe200078e0015 */
[----:B------:R-:W-:Y:S01]  /*17d0*/  ULDC UR4, c[0x0][0x9dc] ;  /* 0x0002770000047ab9 */ /* 0x000fe20000000800 */
[----:B------:R-:W-:Y:S01]  /*17e0*/  IMAD.IADD R88, R15, 0x1, -R20 ;  /* 0x000000010f587824 */ /* 0x000fe200078e0a14 */
[----:B------:R-:W-:-:S03]  /*17f0*/  SHF.R.S32.HI R3, RZ, 0x1f, R4 ;  /* 0x0000001fff037819 */ /* 0x000fc60000011404 */
[----:B------:R-:W1:Y:S01]  /*1800*/  @P1 LDC R9, c[0x0][0x450] ;  /* 0x00011400ff091b82 */ /* 0x000e620000000800 */
[----:B------:R-:W-:Y:S01]  /*1810*/  LEA.HI R3, R3, R4, RZ, 0x7 ;  /* 0x0000000403037211 */ /* 0x000fe200078f38ff */
[----:B0-----:R-:W-:-:S05]  /*1820*/  @P1 IMAD.HI.U32 R0, R21, R0, RZ ;  /* 0x0000000015001227 */ /* 0x001fca00078e00ff */
[----:B-1----:R-:W-:Y:S02]  /*1830*/  @P1 SHF.R.U32.HI R7, RZ, R9, R0 ;  /* 0x00000009ff071219 */ /* 0x002fe40000011600 */
[----:B------:R-:W-:-:S03]  /*1840*/  SHF.R.S32.HI R0, RZ, 0x7, R3 ;  /* 0x00000007ff007819 */ /* 0x000fc60000011403 */
[----:B------:R-:W-:Y:S01]  /*1850*/  IMAD.IADD R3, R88, 0x1, R7 ;  /* 0x0000000158037824 */ /* 0x000fe200078e0207 */
[----:B------:R-:W-:-:S03]  /*1860*/  VIMNMX R8, R29, R0, PT ;  /* 0x000000001d087248 */ /* 0x000fc60003fe0100 */
[----:B------:R-:W-:Y:S01]  /*1870*/  VIADD R0, R3, -UR4 ;  /* 0x8000000403007c36 */ /* 0x000fe20008000000 */
        /* <DEDUP_REMOVED lines=11> */
.L_x_1581:
[----:B------:R-:W-:-:S13]  /*1930*/  ISETP.NE.AND P0, PT, R5, 0x1, PT ;  /* 0x000000010500780c */ /* 0x000fda0003f05270 */
[----:B------:R-:W0:Y:S02]  /*1940*/  @P0 LDC.64 R6, c[0x0][0x9e8] ;  /* 0x00027a00ff060b82 */ /* 0x000e240000000a00 */
[----:B0-----:R-:W-:-:S05]  /*1950*/  @P0 IMAD.HI.U32 R4, R3, R6, RZ ;  /* 0x0000000603040227 */ /* 0x001fca00078e00ff */
[----:B------:R-:W-:-:S07]  /*1960*/  @P0 SHF.R.U32.HI R3, RZ, R7, R4 ;  /* 0x00000007ff030219 */ /* 0x000fce0000011604 */
.L_x_1582:
[----:B------:R-:W-:Y:S05]  /*1970*/  BSYNC B0 ;  /* 0x0000000000007941 */ /* 0x000fea0003800000 */
.L_x_1580:
[----:B------:R-:W-:-:S05]  /*1980*/  IMAD R3, R3, R5, RZ ;  /* 0x0000000503037224 */ /* 0x000fca00078e02ff */
[----:B------:R-:W-:-:S07]  /*1990*/  VIMNMX R0, R0, R3, !PT ;  /* 0x0000000300007248 */ /* 0x000fce0007fe0100 */
.L_x_1579:
[----:B------:R-:W-:Y:S01]  /*19a0*/  SHF.R.S32.HI R3, RZ, 0x1f, R0 ;  /* 0x0000001fff037819 */ /* 0x000fe20000011400 */
[----:B------:R-:W-:Y:S01]  /*19b0*/  BSSY B0, `(.L_x_1583) ;  /* 0x000002a000007945 */ /* 0x000fe20003800000 */
[----:B------:R-:W-:Y:S02]  /*19c0*/  LOP3.LUT R13, R12, 0xff, RZ, 0xc0, !PT ;  /* 0x000000ff0c0d7812 */ /* 0x000fe400078ec0ff */
[----:B------:R-:W-:Y:S01]  /*19d0*/  LEA.HI R3, R3, R0, RZ, 0x7 ;  /* 0x0000000003037211 */ /* 0x000fe200078f38ff */
[----:B------:R-:W-:Y:S01]  /*19e0*/  IMAD.MOV.U32 R0, RZ, RZ, RZ ;  /* 0x000000ffff007224 */ /* 0x000fe200078e00ff */
[----:B------:R-:W-:Y:S01]  /*19f0*/  SHF.R.U32.HI R4, RZ, 0x10, R12 ;  /* 0x00000010ff047819 */ /* 0x000fe2000001160c */
[----:B------:R0:W-:Y:S01]  /*1a00*/  STL [R1+0x54], R13 ;  /* 0x0000540d01007387 */ /* 0x0001e20000100800 */
[----:B------:R-:W-:-:S03]  /*1a10*/  SHF.R.S32.HI R3, RZ, 0x7, R3 ;  /* 0x00000007ff037819 */ /* 0x000fc60000011403 */
[----:B------:R0:W-:Y:S01]  /*1a20*/  STL [R1+0x4c], R4 ;  /* 0x00004c0401007387 */ /* 0x0001e20000100800 */
[----:B------:R-:W-:-:S04]  /*1a30*/  VIMNMX R9, RZ, R3, !PT ;  /* 0x00000003ff097248 */ /* 0x000fc80007fe0100 */
[----:B------:R-:W-:-:S13]  /*1a40*/  ISETP.GT.AND P0, PT, R8, R9, PT ;  /* 0x000000090800720c */ /* 0x000fda0003f04270 */
[----:B0-----:R-:W-:Y:S05]  /*1a50*/  @!P0 BRA `(.L_x_1584) ;  /* 0x00000000007c8947 */ /* 0x001fea0003800000 */
[----:B------:R-:W-:Y:S01]  /*1a60*/  ISETP.NE.AND P0, PT, R4, RZ, PT ;  /* 0x000000ff0400720c */ /* 0x000fe20003f05270 */
[----:B------:R-:W-:-:S03]  /*1a70*/  ULDC UR4, c[0x0][0x9f0] ;  /* 0x00027c0000047ab9 */ /* 0x000fc60000000800 */
[----:B------:R-:W-:-:S04]  /*1a80*/  SEL R11, R4, UR4, P0 ;  /* 0x00000004040b7c07 */ /* 0x000fc80008000000 */
[-C--:B------:R-:W-:Y:S02]  /*1a90*/  IABS R6, R11.reuse ;  /* 0x0000000b00067213 */ /* 0x080fe40000000000 */
[----:B------:R-:W-:Y:S02]  /*1aa0*/  IADD3 R0, R11, -0x1, R8 ;  /* 0xffffffff0b007810 */ /* 0x000fe40007ffe008 */
[----:B------:R-:W0:Y:S01]  /*1ab0*/  I2F.RP R3, R6 ;  /* 0x0000000600037306 */ /* 0x000e220000209400 */
[----:B------:R-:W-:Y:S02]  /*1ac0*/  IABS R12, R11 ;  /* 0x0000000b000c7213 */ /* 0x000fe40000000000 */
[----:B------:R-:W-:-:S05]  /*1ad0*/  IMAD.IADD R0, R0, 0x1, -R9 ;  /* 0x0000000100007824 */ /* 0x000fca00078e0a09 */
        /* <DEDUP_REMOVED lines=10> */
[----:B------:R-:W-:-:S04]  /*1b80*/  IMAD.HI.U32 R5, R5, R7, R4 ;  /* 0x0000000705057227 */ /* 0x000fc800078e0004 */
[----:B------:R-:W-:-:S04]  /*1b90*/  IMAD.MOV.U32 R4, RZ, RZ, R10 ;  /* 0x000000ffff047224 */ /* 0x000fc800078e000a */
        /* <DEDUP_REMOVED lines=11> */
.L_x_1584:
[----:B------:R-:W-:Y:S05]  /*1c50*/  BSYNC B0 ;  /* 0x0000000000007941 */ /* 0x000fea0003800000 */
.L_x_1583:
[----:B------:R-:W-:-:S05]  /*1c60*/  IMAD R3, R13, R0, R9 ;  /* 0x000000000d037224 */ /* 0x000fca00078e0209 */
[C---:B------:R-:W-:Y:S01]  /*1c70*/  VIADDMNMX R0, R3.reuse, R0, R8, PT ;  /* 0x0000000003007246 */ /* 0x040fe20003800108 */
[----:B------:R-:W-:-:S04]  /*1c80*/  IMAD R3, R3, 0x80, -R14 ;  /* 0x0000008003037824 */ /* 0x000fc800078e0a0e */
[----:B------:R-:W-:Y:S01]  /*1c90*/  IMAD R0, R0, 0x80, -R14 ;  /* 0x0000008000007824 */ /* 0x000fe200078e0a0e */
[----:B------:R-:W-:-:S04]  /*1ca0*/  VIMNMX R3, RZ, R3, !PT ;  /* 0x00000003ff037248 */ /* 0x000fc80007fe0100 */
[----:B------:R-:W-:Y:S02]  /*1cb0*/  VIMNMX R0, R0, R25, PT ;  /* 0x0000001900007248 */ /* 0x000fe40003fe0100 */
[----:B------:R-:W-:Y:S02]  /*1cc0*/  SHF.R.U32.HI R28, RZ, 0x7, R3 ;  /* 0x00000007ff1c7819 */ /* 0x000fe40000011603 */
[----:B------:R-:W-:Y:S02]  /*1cd0*/  ISETP.GT.AND P0, PT, R0, R3, PT ;  /* 0x000000030000720c */ /* 0x000fe40003f04270 */
[----:B------:R-:W-:-:S11]  /*1ce0*/  MOV R27, R28 ;  /* 0x0000001c001b7202 */ /* 0x000fd60000000f00 */
[----:B------:R-:W-:-:S05]  /*1cf0*/  @P0 VIADD R0, R0, 0x7f ;  /* 0x0000007f00000836 */ /* 0x000fca0000000000 */
        /* <DEDUP_REMOVED lines=18> */
[----:B------:R-:W-:Y:S01]  /*1e20*/  MOV R13, RZ ;  /* 0x000000ff000d7202 */ /* 0x000fe20000000f00 */
[----:B------:R-:W-:Y:S02]  /*1e30*/  IMAD.U32 R6, RZ, RZ, UR4 ;  /* 0x00000004ff067e24 */ /* 0x000fe4000f8e00ff */
[----:B------:R-:W-:-:S02]  /*1e40*/  IMAD.U32 R7, RZ, RZ, UR5 ;  /* 0x00000005ff077e24 */ /* 0x000fc4000f8e00ff */
[----:B------:R-:W-:Y:S02]  /*1e50*/  IMAD.U32 R11, RZ, RZ, UR7 ;  /* 0x00000007ff0b7e24 */ /* 0x000fe4000f8e00ff */
[----:B------:R-:W-:Y:S02]  /*1e60*/  IMAD.MOV.U32 R8, RZ, RZ, 0x70 ;  /* 0x00000070ff087424 */ /* 0x000fe400078e00ff */
[----:B0-----:R-:W-:-:S07]  /*1e70*/  IMAD.MOV.U32 R12, RZ, RZ, 0x1 ;  /* 0x00000001ff0c7424 */ /* 0x001fce00078e00ff */
[----:B------:R-:W-:-:S07]  /*1e80*/  LEPC R20, `(.L_x_1587) ;  /* 0x000000001014794e */ /* 0x000fce0000000000 */
[----:B-1---5:R-:W-:Y:S05]  /*1e90*/  CALL.ABS.NOINC R14 ;  /* 0x000000000e007343 */ /* 0x022fea0003c00000 */
.L_x_1587:
[----:B------:R-:W-:Y:S05]  /*1ea0*/  BSYNC B6 ;  /* 0x0000000000067941 */ /* 0x000fea0003800000 */
.L_x_1586:
        /* <DEDUP_REMOVED lines=20> */
.L_x_1589:
[----:B------:R-:W-:Y:S05]  /*1ff0*/  BSYNC B6 ;  /* 0x0000000000067941 */ /* 0x000fea0003800000 */
.L_x_1588:
[----:B------:R-:W-:Y:S01]  /*2000*/  ULDC.64 UR4, c[0x0][0x9f8] ;  /* 0x00027e0000047ab9 */ /* 0x000fe20000000a00 */
[----:B------:R-:W2:Y:S01]  /*2010*/  LDL R41, [R1+0x44] ;  /* 0x0000440001297983 */ /* 0x000ea20000100800 */
[----:B------:R-:W-:-:S03]  /*2020*/  ISETP.NE.U32.AND P0, PT, RZ, UR4, PT ;  /* 0x00000004ff007c0c */ /* 0x000fc6000bf05070 */
[----:B------:R-:W3:Y:S01]  /*2030*/  LDL R40, [R1+0x38] ;  /* 0x0000380001287983 */ /* 0x000ee20000100800 */
[----:B------:R-:W-:Y:S01]  /*2040*/  ISETP.NE.AND.EX P0, PT, RZ, UR5, PT, P0 ;  /* 0x00000005ff007c0c */ /* 0x000fe2000bf05300 */
[----:B------:R-:W-:Y:S01]  /*2050*/  IMAD.MOV.U32 R68, RZ, RZ, R35 ;  /* 0x000000ffff447224 */ /* 0x000fe200078e0023 */
[----:B------:R-:W0:Y:S01]  /*2060*/  LDC R37, c[0x0][0x3f4] ;  /* 0x0000fd00ff257b82 */ /* 0x000e220000000800 */
[----:B------:R-:W4:Y:S04]  /*2070*/  LDL R39, [R1+0x64] ;  /* 0x0000640001277983 */ /* 0x000f280000100800 */
[----:B------:R-:W4:Y:S03]  /*2080*/  LDL R36, [R1+0x48] ;  /* 0x0000480001247983 */ /* 0x000f260000100800 */
[----:B------:R-:W1:Y:S01]  /*2090*/  LDC.64 R62, c[0x0][0x408] ;  /* 0x00010200ff3e7b82 */ /* 0x000e620000000a00 */
[----:B------:R-:W0:Y:S07]  /*20a0*/  S2R R32, SR_TID.X ;  /* 0x0000000000207919 */ /* 0x000e2e0000002100 */
[----:B------:R-:W0:Y:S02]  /*20b0*/  @P0 LDC.64 R4, c[0x0][0x9f8] ;  /* 0x00027e00ff040b82 */ /* 0x000e240000000a00 */
[----:B0-----:R-:W-:-:S06]  /*20c0*/  @P0 IMAD.WIDE R4, R35, 0x4, R4 ;  /* 0x0000000423040825 */ /* 0x001fcc00078e0204 */
[----:B------:R-:W0:Y:S01]  /*20d0*/  LDC.64 R34, c[0x0][0x3f8] ;  /* 0x0000fe00ff227b82 */ /* 0x000e220000000a00 */
[----:B------:R-:W-:Y:S01]  /*20e0*/  VIADD R42, R32, 0xffffff80 ;  /* 0xffffff80202a7836 */ /* 0x000fe20000000000 */
[----:B------:R1:W4:Y:S01]  /*20f0*/  @P0 LDG.E R68, desc[UR42][R4.64] ;  /* 0x0000002a04440981 */ /* 0x000322000c1e1900 */
[----:B------:R-:W-:Y:S01]  /*2100*/  ISETP.GE.AND P0, PT, R16, R37, PT ;  /* 0x000000251000720c */ /* 0x000fe20003f06270 */
[----:B------:R-:W-:Y:S01]  /*2110*/  IMAD.IADD R67, R67, 0x1, R30 ;  /* 0x0000000143437824 */ /* 0x000fe200078e021e */
[----:B------:R-:W-:Y:S01]  /*2120*/  SHF.R.S32.HI R153, RZ, 0x1f, R152 ;  /* 0x0000001fff997819 */ /* 0x000fe20000011498 */
[----:B------:R-:W-:Y:S01]  /*2130*/  IMAD.SHL.U32 R58, R37, 0x2, RZ ;  /* 0x00000002253a7824 */ /* 0x000fe200078e00ff */
[--C-:B------:R-:W-:Y:S02]  /*2140*/  SHF.R.S32.HI R38, RZ, 0x1f, R42.reuse ;  /* 0x0000001fff267819 */ /* 0x100fe4000001142a */
[----:B------:R-:W-:Y:S02]  /*2150*/  SHF.R.S32.HI R14, RZ, 0x1f, R42 ;  /* 0x0000001fff0e7819 */ /* 0x000fe4000001142a */
[----:B------:R-:W-:-:S02]  /*2160*/  LEA.HI R38, R38, R42, RZ, 0x2 ;  /* 0x0000002a26267211 */ /* 0x000fc400078f10ff */
[----:B------:R-:W-:Y:S02]  /*2170*/  LEA.HI R14, R14, R42, RZ, 0x2 ;  /* 0x0000002a0e0e7211 */ /* 0x000fe400078f10ff */
[----:B------:R-:W-:Y:S02]  /*2180*/  SHF.R.S32.HI R38, RZ, 0x2, R38 ;  /* 0x00000002ff267819 */ /* 0x000fe40000011426 */
[----:B------:R-:W-:Y:S02]  /*2190*/  LOP3.LUT R14, R14, 0xfffffffc, RZ, 0xc0, !PT ;  /* 0xfffffffc0e0e7812 */ /* 0x000fe400078ec0ff */
[----:B------:R-:W-:Y:S01]  /*21a0*/  SHF.R.S32.HI R3, RZ, 0x1f, R38 ;  /* 0x0000001fff037819 */ /* 0x000fe20000011426 */
[----:B-1----:R-:W-:Y:S01]  /*21b0*/  IMAD.WIDE.U32 R4, R38, R62, R152 ;  /* 0x0000003e26047225 */ /* 0x002fe200078e0098 */
[----:B------:R-:W-:Y:S02]  /*21c0*/  LOP3.LUT R22, R22, 0xfffffffd, RZ, 0xc0, !PT ;  /* 0xfffffffd16167812 */ /* 0x000fe400078ec0ff */
[C---:B0-----:R-:W-:Y:S01]  /*21d0*/  SHF.L.U64.HI R66, R34.reuse, 0x7, R35 ;  /* 0x0000000722427819 */ /* 0x041fe20000010223 */
[----:B------:R-:W-:Y:S01]  /*21e0*/  IMAD R0, R3, R34, RZ ;  /* 0x0000002203007224 */ /* 0x000fe200078e02ff */
[----:B------:R-:W-:Y:S01]  /*21f0*/  SHF.L.U32 R65, R34, 0x7, RZ ;  /* 0x0000000722417819 */ /* 0x000fe200000006ff */
[----:B------:R-:W-:-:S02]  /*2200*/  IMAD.IADD R14, R42, 0x1, -R14 ;  /* 0x000000012a0e7824 */ /* 0x000fc400078e0a0e */
[C---:B------:R-:W-:Y:S02]  /*2210*/  IMAD R13, R38.reuse, R35, R0 ;  /* 0x00000023260d7224 */ /* 0x040fe400078e0200 */
[----:B------:R-:W-:Y:S01]  /*2220*/  IMAD R0, R3, R62, RZ ;  /* 0x0000003e03007224 */ /* 0x000fe200078e02ff */
[----:B------:R-:W-:Y:S01]  /*2230*/  SEL R3, R37, RZ, P0 ;  /* 0x000000ff25037207 */ /* 0x000fe20000000000 */
[----:B------:R-:W-:-:S04]  /*2240*/  IMAD.WIDE.U32 R6, R38, R34, R152 ;  /* 0x0000002226067225 */ /* 0x000fc800078e0098 */
[----:B------:R-:W-:Y:S02]  /*2250*/  IMAD.IADD R3, R16, 0x1, R3 ;  /* 0x0000000110037824 */ /* 0x000fe400078e0203 */
[C---:B------:R-:W-:Y:S02]  /*2260*/  IMAD R15, R38.reuse, R63, R0 ;  /* 0x0000003f260f7224 */ /* 0x040fe400078e0200 */
[----:B------:R-:W-:Y:S01]  /*2270*/  IMAD.WIDE.U32 R8, R38, R34, R16 ;  /* 0x0000002226087225 */ /* 0x000fe200078e0010 */
[----:B------:R-:W-:-:S03]  /*2280*/  SHF.R.S32.HI R0, RZ, 0x1f, R3 ;  /* 0x0000001fff007819 */ /* 0x000fc60000011403 */
[----:B------:R-:W-:Y:S01]  /*2290*/  IMAD.WIDE.U32 R10, R38, R62, R16 ;  /* 0x0000003e260a7225 */ /* 0x000fe200078e0010 */
[----:B------:R-:W-:-:S03]  /*22a0*/  LEA.HI R3, R0, R3, RZ, 0x3 ;  /* 0x0000000300037211 */ /* 0x000fc600078f18ff */
[----:B------:R-:W-:Y:S02]  /*22b0*/  IMAD R59, R14, 0x60, R38 ;  /* 0x000000600e3b7824 */ /* 0x000fe400078e0226 */
[----:B------:R-:W-:Y:S02]  /*22c0*/  IMAD.IADD R7, R7, 0x1, R13 ;  /* 0x0000000107077824 */ /* 0x000fe400078e020d */
[----:B------:R-:W-:Y:S01]  /*22d0*/  IMAD.IADD R9, R13, 0x1, R9 ;  /* 0x000000010d097824 */ /* 0x000fe200078e0209 */
[----:B-----5:R-:W-:Y:S01]  /*22e0*/  SHF.R.S32.HI R13, RZ, 0x1f, R24 ;  /* 0x0000001fff0d7819 */ /* 0x020fe20000011418 */
[----:B------:R-:W-:Y:S02]  /*22f0*/  IMAD.IADD R5, R5, 0x1, R15 ;  /* 0x0000000105057824 */ /* 0x000fe400078e020f */
[----:B------:R-:W-:Y:S02]  /*2300*/  IMAD.IADD R11, R15, 0x1, R11 ;  /* 0x000000010f0b7824 */ /* 0x000fe400078e020b */
[----:B------:R-:W-:-:S02]  /*2310*/  IMAD R12, R13, R34, RZ ;  /* 0x000000220d0c7224 */ /* 0x000fc400078e02ff */
[----:B------:R-:W-:Y:S01]  /*2320*/  IMAD.WIDE.U32 R20, R24, R34, R6 ;  /* 0x0000002218147225 */ /* 0x000fe200078e0006 */
[----:B------:R-:W-:-:S03]  /*2330*/  LOP3.LUT R6, R3, 0xfffffff8, RZ, 0xc0, !PT ;  /* 0xfffffff803067812 */ /* 0x000fc600078ec0ff */
[C---:B------:R-:W-:Y:S02]  /*2340*/  IMAD R15, R24.reuse, R35, R12 ;  /* 0x00000023180f7224 */ /* 0x040fe400078e020c */
[----:B------:R-:W-:-:S04]  /*2350*/  IMAD.WIDE.U32 R30, R24, R34, R8 ;  /* 0x00000022181e7225 */ /* 0x000fc800078e0008 */
[----:B------:R-:W-:Y:S01]  /*2360*/  IMAD.WIDE.U32 R34, R24, R62, R4 ;  /* 0x0000003e18227225 */ /* 0x000fe200078e0004 */
[----:B------:R-:W-:-:S03]  /*2370*/  SHF.R.S32.HI R5, RZ, 0x3, R3 ;  /* 0x00000003ff057819 */ /* 0x000fc60000011403 */
[-C--:B------:R-:W-:Y:S02]  /*2380*/  IMAD R13, R13, R62.reuse, RZ ;  /* 0x0000003e0d0d7224 */ /* 0x080fe400078e02ff */
[----:B------:R-:W-:-:S04]  /*2390*/  IMAD.WIDE.U32 R52, R24, R62, R10 ;  /* 0x0000003e18347225 */ /* 0x000fc800078e000a */
[----:B------:R-:W-:Y:S01]  /*23a0*/  IMAD R13, R24, R63, R13 ;  /* 0x0000003f180d7224 */ /* 0x000fe200078e020d */
[C---:B------:R-:W-:Y:S01]  /*23b0*/  SHF.L.U64.HI R63, R62.reuse, 0x7, R63 ;  /* 0x000000073e3f7819 */ /* 0x040fe2000001023f */
[----:B------:R-:W-:Y:S02]  /*23c0*/  IMAD.SHL.U32 R62, R62, 0x80, RZ ;  /* 0x000000803e3e7824 */ /* 0x000fe400078e00ff */
[----:B------:R-:W-:Y:S01]  /*23d0*/  IMAD.IADD R55, R21, 0x1, R15 ;  /* 0x0000000115377824 */ /* 0x000fe200078e020f */
[----:B------:R-:W-:Y:S01]  /*23e0*/  IADD3 R7, R13, R53, RZ ;  /* 0x000000350d077210 */ /* 0x000fe20007ffe0ff */
[----:B------:R-:W-:Y:S02]  /*23f0*/  IMAD.IADD R54, R15, 0x1, R31 ;  /* 0x000000010f367824 */ /* 0x000fe400078e021f */
[C---:B--2---:R-:W-:Y:S01]  /*2400*/  IMAD.SHL.U32 R64, R41.reuse, 0x40, RZ ;  /* 0x0000004029407824 */ /* 0x044fe200078e00ff */
[----:B------:R-:W-:Y:S02]  /*2410*/  LOP3.LUT P1, RZ, R41, 0x4, RZ, 0xc0, !PT ;  /* 0x0000000429ff7812 */ /* 0x000fe4000782c0ff */
[----:B------:R-:W-:Y:S01]  /*2420*/  SHF.R.U32.HI R41, RZ, 0x7, R32 ;  /* 0x00000007ff297819 */ /* 0x000fe20000011620 */
[----:B------:R-:W-:Y:S01]  /*2430*/  VIADD R32, R32, 0xffffff80 ;  /* 0xffffff8020207836 */ /* 0x000fe20000000000 */
[----:B------:R-:W-:-:S02]  /*2440*/  LOP3.LUT R64, R64, 0x1c0, RZ, 0xc0, !PT ;  /* 0x000001c040407812 */ /* 0x000fc400078ec0ff */
[C---:B------:R-:W-:Y:S01]  /*2450*/  ISETP.NE.AND P6, PT, R41.reuse, 0x1, PT ;  /* 0x000000012900780c */ /* 0x040fe20003fc5270 */
[----:B------:R-:W-:Y:S01]  /*2460*/  VIADD R60, R41, 0x8 ;  /* 0x00000008293c7836 */ /* 0x000fe20000000000 */
[----:B------:R-:W-:Y:S02]  /*2470*/  SHF.R.S32.HI R38, RZ, 0x1f, R32 ;  /* 0x0000001fff267819 */ /* 0x000fe40000011420 */
[----:B------:R-:W-:Y:S02]  /*2480*/  SHF.R.U32.HI R61, RZ, 0x3, R64 ;  /* 0x00000003ff3d7819 */ /* 0x000fe40000011640 */
[----:B------:R-:W-:Y:S02]  /*2490*/  LOP3.LUT R0, R64, 0x18, R16, 0xf8, !PT ;  /* 0x0000001840007812 */ /* 0x000fe400078ef810 */
[----:B------:R-:W-:Y:S01]  /*24a0*/  LEA.HI R38, R38, R32, RZ, 0x5 ;  /* 0x0000002026267211 */ /* 0x000fe200078f28ff */
[----:B------:R-:W-:Y:S01]  /*24b0*/  IMAD.IADD R32, R35, 0x1, R13 ;  /* 0x0000000123207824 */ /* 0x000fe200078e020d */
[----:B------:R-:W-:-:S02]  /*24c0*/  LOP3.LUT R0, R0, R61, RZ, 0x3c, !PT ;  /* 0x0000003d00007212 */ /* 0x000fc400078e3cff */
[----:B------:R-:W-:Y:S01]  /*24d0*/  SHF.R.S32.HI R38, RZ, 0x5, R38 ;  /* 0x00000005ff267819 */ /* 0x000fe20000011426 */
[----:B------:R-:W-:Y:S05]  /*24e0*/  @!P6 WARPSYNC.ALL ;  /* 0x000000000000e948 */ /* 0x000fea0003800000 */
[----:B------:R-:W-:Y:S01]  /*24f0*/  IMAD R57, R38, 0x200, R0 ;  /* 0x0000020026397824 */ /* 0x000fe200078e0200 */
[--C-:B------:R-:W-:Y:S01]  /*2500*/  LOP3.LUT R0, R64, 0x38, R3.reuse, 0xf8, !PT ;  /* 0x0000003840007812 */ /* 0x100fe200078ef803 */
[----:B------:R-:W-:Y:S01]  /*2510*/  ULDC UR4, c[0x0][0x2f4] ;  /* 0x0000bd0000047ab9 */ /* 0x000fe20000000800 */
[----:B---3--:R-:W-:Y:S02]  /*2520*/  LOP3.LUT R4, R40, 0x38, R3, 0xf8, !PT ;  /* 0x0000003828047812 */ /* 0x008fe400078ef803 */
[----:B------:R-:W-:-:S02]  /*2530*/  LOP3.LUT R0, R0, R61, RZ, 0x3c, !PT ;  /* 0x0000003d00007212 */ /* 0x000fc400078e3cff */
[----:B----4-:R-:W-:Y:S02]  /*2540*/  LOP3.LUT R8, R4, R39, RZ, 0x3c, !PT ;  /* 0x0000002704087212 */ /* 0x010fe400078e3cff */
[----:B------:R-:W-:Y:S01]  /*2550*/  @P1 LOP3.LUT R22, R22, 0x2, RZ, 0xfc, !PT ;  /* 0x0000000216161812 */ /* 0x000fe200078efcff */
[----:B------:R-:W-:Y:S01]  /*2560*/  IMAD R3, R38, 0x200, R0 ;  /* 0x0000020026037824 */ /* 0x000fe200078e0200 */
[----:B------:R-:W-:Y:S01]  /*2570*/  @!P6 BAR.SYNC.DEFER_BLOCKING 0x9, 0x100 ;  /* 0x024400000000eb1d */ /* 0x000fe20000010000 */
[----:B------:R-:W-:Y:S01]  /*2580*/  ISETP.GE.AND P1, PT, R16, UR4, PT ;  /* 0x0000000410007c0c */ /* 0x000fe2000bf26270 */
[----:B------:R-:W-:Y:S01]  /*2590*/  IMAD.IADD R0, R36, 0x1, R8 ;  /* 0x0000000124007824 */ /* 0x000fe200078e0208 */
[----:B------:R-:W-:Y:S02]  /*25a0*/  ISETP.GE.AND P2, PT, R18, UR4, PT ;  /* 0x0000000412007c0c */ /* 0x000fe4000bf46270 */
[----:B------:R-:W-:Y:S02]  /*25b0*/  SHF.R.S32.HI R4, RZ, 0x1f, R6 ;  /* 0x0000001fff047819 */ /* 0x000fe40000011406 */
[----:B------:R-:W-:-:S09]  /*25c0*/  SHF.R.S32.HI R56, RZ, 0x1f, R68 ;  /* 0x0000001fff387819 */ /* 0x000fd20000011444 */
.L_x_1645:
[----:B--2-4-:R-:W2:Y:S01]  /*25d0*/  LDL R37, [R1+0x44] ;  /* 0x0000440001257983 */ /* 0x014ea20000100800 */
[----:B0-----:R-:W0:Y:S01]  /*25e0*/  LDC R73, c[0x0][0x430] ;  /* 0x00010c00ff497b82 */ /* 0x001e220000000800 */
[----:B------:R-:W-:Y:S02]  /*25f0*/  VIADD R27, R27, 0xffffffff ;  /* 0xffffffff1b1b7836 */ /* 0x000fe40000000000 */
[----:B------:R-:W-:Y:S02]  /*2600*/  IMAD.MOV.U32 R72, RZ, RZ, RZ ;  /* 0x000000ffff487224 */ /* 0x000fe400078e00ff */
[----:B------:R-:W-:-:S03]  /*2610*/  IMAD R8, R27, 0x80, R59 ;  /* 0x000000801b087824 */ /* 0x000fc600078e023b */
[----:B------:R-:W1:Y:S01]  /*2620*/  LDC R78, c[0x0][0x3f4] ;  /* 0x0000fd00ff4e7b82 */ /* 0x000e620000000800 */
[----:B------:R-:W-:Y:S01]  /*2630*/  IMAD.IADD R36, R67, 0x1, R8 ;  /* 0x0000000143247824 */ /* 0x000fe200078e0208 */
[----:B------:R-:W-:-:S03]  /*2640*/  ISETP.GE.AND P3, PT, R8, R25, PT ;  /* 0x000000190800720c */ /* 0x000fc60003f66270 */
[----:B------:R-:W-:Y:S01]  /*2650*/  IMAD.MOV.U32 R12, RZ, RZ, R36 ;  /* 0x000000ffff0c7224 */ /* 0x000fe200078e0024 */
[----:B------:R-:W-:Y:S02]  /*2660*/  ISETP.GT.OR P3, PT, R59, 0x7f, P3 ;  /* 0x0000007f3b00780c */ /* 0x000fe40001f64670 */
[----:B0-----:R-:W-:-:S11]  /*2670*/  ISETP.NE.AND P4, PT, R73, 0x1, PT ;  /* 0x000000014900780c */ /* 0x001fd60003f85270 */
[----:B------:R-:W0:Y:S08]  /*2680*/  @!P3 LDC.64 R10, c[0x0][0x428] ;  /* 0x00010a00ff0abb82 */ /* 0x000e300000000a00 */
[----:B------:R-:W3:Y:S08]  /*2690*/  @!P3 LDC.64 R8, c[0x0][0x418] ;  /* 0x00010600ff08bb82 */ /* 0x000ef00000000a00 */
[----:B------:R-:W4:Y:S08]  /*26a0*/  @P4 LDC R13, c[0x0][0x434] ;  /* 0x00010d00ff0d4b82 */ /* 0x000f300000000800 */
[----:B------:R-:W1:Y:S01]  /*26b0*/  @P4 LDC R14, c[0x0][0x438] ;  /* 0x00010e00ff0e4b82 */ /* 0x000e620000000800 */
[----:B----4-:R-:W-:-:S05]  /*26c0*/  @P4 IMAD.HI.U32 R13, R36, R13, RZ ;  /* 0x0000000d240d4227 */ /* 0x010fca00078e00ff */
[----:B-1----:R-:W-:Y:S01]  /*26d0*/  @P4 SHF.R.U32.HI R12, RZ, R14, R13 ;  /* 0x0000000eff0c4219 */ /* 0x002fe2000001160d */
[----:B0-----:R-:W-:-:S03]  /*26e0*/  @!P3 IMAD R14, R56, R10, RZ ;  /* 0x0000000a380eb224 */ /* 0x001fc600078e02ff */
[----:B------:R-:W-:Y:S01]  /*26f0*/  @!P3 SHF.R.S32.HI R13, RZ, 0x1f, R12 ;  /* 0x0000001fff0db819 */ /* 0x000fe2000001140c */
[C---:B------:R-:W-:Y:S02]  /*2700*/  @!P3 IMAD R15, R68.reuse, R11, R14 ;  /* 0x0000000b440fb224 */ /* 0x040fe400078e020e */
[----:B------:R-:W-:-:S04]  /*2710*/  @!P3 IMAD.WIDE.U32 R10, R68, R10, R12 ;  /* 0x0000000a440ab225 */ /* 0x000fc800078e000c */
[----:B------:R-:W-:Y:S01]  /*2720*/  @!P3 IMAD.IADD R11, R11, 0x1, R15 ;  /* 0x000000010b0bb824 */ /* 0x000fe200078e020f */
[----:B---3--:R-:W-:-:S04]  /*2730*/  @!P3 LEA R8, P4, R10, R8, 0x2 ;  /* 0x000000080a08b211 */ /* 0x008fc800078810ff */
[----:B------:R-:W-:-:S05]  /*2740*/  @!P3 LEA.HI.X R9, R10, R9, R11, 0x2, P4 ;  /* 0x000000090a09b211 */ /* 0x000fca00020f140b */
[----:B-----5:R0:W5:Y:S01]  /*2750*/  @!P3 LDG.E R72, desc[UR42][R8.64] ;  /* 0x0000002a0848b981 */ /* 0x020162000c1e1900 */
[----:B------:R-:W-:Y:S01]  /*2760*/  ISETP.GT.AND P3, PT, R27, R28, PT ;  /* 0x0000001c1b00720c */ /* 0x000fe20003f64270 */
[----:B------:R-:W-:Y:S01]  /*2770*/  IMAD R71, R23, 0x2000, R57 ;  /* 0x0000200017477824 */ /* 0x000fe200078e0239 */
[----:B------:R-:W-:Y:S01]  /*2780*/  LOP3.LUT R22, R22, 0xfffffffe, RZ, 0xc0, !PT ;  /* 0xfffffffe16167812 */ /* 0x000fe200078ec0ff */
[----:B------:R-:W-:Y:S05]  /*2790*/  YIELD ;  /* 0x0000000000007946 */ /* 0x000fea0003800000 */
[----:B------:R-:W-:Y:S01]  /*27a0*/  IADD3 R10, -R12, RZ, RZ ;  /* 0x000000ff0c0a7210 */ /* 0x000fe20007ffe1ff */
[----:B------:R-:W-:Y:S01]  /*27b0*/  VIADD R11, R71, 0x20 ;  /* 0x00000020470b7836 */ /* 0x000fe20000000000 */
[----:B------:R-:W-:Y:S03]  /*27c0*/  BSSY B0, `(.L_x_1590) ;  /* 0x0000328000007945 */ /* 0x000fe60003800000 */
[----:B------:R-:W-:Y:S01]  /*27d0*/  @P3 LOP3.LUT R22, R22, 0x1, RZ, 0xfc, !PT ;  /* 0x0000000116163812 */ /* 0x000fe200078efcff */
[----:B------:R-:W-:Y:S01]  /*27e0*/  IMAD R73, R73, R10, R36 ;  /* 0x0000000a49497224 */ /* 0x000fe200078e0224 */
[----:B------:R-:W-:-:S02]  /*27f0*/  ISETP.GE.AND P3, PT, R78, 0x1, PT ;  /* 0x000000014e00780c */ /* 0x000fc40003f66270 */
[----:B--2---:R-:W-:-:S13]  /*2800*/  LOP3.LUT P5, RZ, R37, 0x4, RZ, 0xc0, !PT ;  /* 0x0000000425ff7812 */ /* 0x004fda00078ac0ff */
[C---:B------:R-:W-:Y:S02]  /*2810*/  @P5 VIADD R11, R71.reuse, 0xffffffe0 ;  /* 0xffffffe0470b5836 */ /* 0x040fe40000000000 */
[--C-:B------:R-:W-:Y:S02]  /*2820*/  IMAD R71, R71, 0x2, R26.reuse ;  /* 0x0000000247477824 */ /* 0x100fe400078e021a */
[----:B------:R-:W-:Y:S01]  /*2830*/  IMAD R70, R11, 0x2, R26 ;  /* 0x000000020b467824 */ /* 0x000fe200078e021a */
[----:B0-----:R-:W-:Y:S06]  /*2840*/  @!P3 BRA `(.L_x_1591) ;  /* 0x0000002c004cb947 */ /* 0x001fec0003800000 */
[----:B------:R-:W2:Y:S01]  /*2850*/  LDL R37, [R1+0x4] ;  /* 0x0000040001257983 */ /* 0x000ea20000100800 */
[----:B------:R-:W-:Y:S01]  /*2860*/  SHF.R.S32.HI R74, RZ, 0x1f, R73 ;  /* 0x0000001fff4a7819 */ /* 0x000fe20000011449 */
[----:B------:R-:W-:Y:S01]  /*2870*/  ULDC.64 UR4, c[0x0][0x300] ;  /* 0x0000c00000047ab9 */ /* 0x000fe20000000a00 */
[----:B-----5:R-:W-:Y:S01]  /*2880*/  SHF.R.S32.HI R75, RZ, 0x1f, R72 ;  /* 0x0000001fff4b7819 */ /* 0x020fe20000011448 */
[----:B------:R-:W-:-:S04]  /*2890*/  IMAD.WIDE.U32 R8, R73, UR4, RZ ;  /* 0x0000000449087c25 */ /* 0x000fc8000f8e00ff */
[----:B------:R-:W-:Y:S02]  /*28a0*/  IMAD R10, R74, UR4, RZ ;  /* 0x000000044a0a7c24 */ /* 0x000fe4000f8e02ff */
[----:B------:R-:W-:Y:S02]  /*28b0*/  IMAD R76, R27, -0x80, R25 ;  /* 0xffffff801b4c7824 */ /* 0x000fe400078e0219 */
[----:B------:R-:W-:Y:S01]  /*28c0*/  IMAD R11, R73, UR5, R10 ;  /* 0x00000005490b7c24 */ /* 0x000fe2000f8e020a */
[----:B------:R-:W-:Y:S01]  /*28d0*/  ULDC.64 UR4, c[0x0][0x310] ;  /* 0x0000c40000047ab9 */ /* 0x000fe20000000a00 */
[----:B------:R-:W-:Y:S01]  /*28e0*/  SHF.R.S32.HI R10, RZ, 0x1f, R27 ;  /* 0x0000001fff0a7819 */ /* 0x000fe2000001141b */
[----:B------:R-:W-:Y:S01]  /*28f0*/  IMAD R13, R75, UR4, RZ ;  /* 0x000000044b0d7c24 */ /* 0x000fe2000f8e02ff */
[----:B------:R-:W-:Y:S01]  /*2900*/  VIMNMX R76, R76, 0x80, PT ;  /* 0x000000804c4c7848 */ /* 0x000fe20003fe0100 */
[----:B------:R-:W-:Y:S02]  /*2910*/  IMAD.IADD R9, R9, 0x1, R11 ;  /* 0x0000000109097824 */ /* 0x000fe400078e020b */
[----:B------:R-:W-:-:S02]  /*2920*/  IMAD R13, R72, UR5, R13 ;  /* 0x00000005480d7c24 */ /* 0x000fc4000f8e020d */
[----:B------:R-:W-:Y:S01]  /*2930*/  IMAD.WIDE.U32 R8, R72, UR4, R8 ;  /* 0x0000000448087c25 */ /* 0x000fe2000f8e0008 */
[----:B------:R-:W-:-:S03]  /*2940*/  ULDC.64 UR4, c[0x0][0x308] ;  /* 0x0000c20000047ab9 */ /* 0x000fc60000000a00 */
[----:B------:R-:W-:Y:S02]  /*2950*/  IMAD.IADD R9, R9, 0x1, R13 ;  /* 0x0000000109097824 */ /* 0x000fe400078e020d */
[----:B------:R-:W-:-:S04]  /*2960*/  IMAD R11, R66, R27, RZ ;  /* 0x0000001b420b7224 */ /* 0x000fc800078e02ff */
[----:B------:R-:W-:Y:S02]  /*2970*/  IMAD R13, R10, R65, R11 ;  /* 0x000000410a0d7224 */ /* 0x000fe400078e020b */
[----:B--2---:R-:W-:-:S04]  /*2980*/  IMAD.WIDE.U32 R8, R37, UR4, R8 ;  /* 0x0000000425087c25 */ /* 0x004fc8000f8e0008 */
[----:B------:R-:W-:Y:S01]  /*2990*/  IMAD R83, R37, UR5, R9 ;  /* 0x0000000525537c24 */ /* 0x000fe2000f8e0209 */
[----:B------:R-:W-:Y:S01]  /*29a0*/  ULDC.64 UR4, c[0x0][0x2e8] ;  /* 0x0000ba0000047ab9 */ /* 0x000fe20000000a00 */
[-C--:B------:R-:W-:Y:S01]  /*29b0*/  IMAD R9, R63, R27.reuse, RZ ;  /* 0x0000001b3f097224 */ /* 0x080fe200078e02ff */
[----:B------:R-:W-:Y:S01]  /*29c0*/  LEA R82, P3, R8, UR4, 0x1 ;  /* 0x0000000408527c11 */ /* 0x000fe2000f8608ff */
[----:B------:R-:W-:Y:S02]  /*29d0*/  ULDC.U8 UR4, c[0x0][0x410] ;  /* 0x0001040000047ab9 */ /* 0x000fe40000000000 */
[----:B------:R-:W-:Y:S01]  /*29e0*/  IMAD R69, R10, R62, R9 ;  /* 0x0000003e0a457224 */ /* 0x000fe200078e0209 */
[----:B------:R-:W-:Y:S01]  /*29f0*/  LEA.HI.X R83, R8, UR5, R83, 0x1, P3 ;  /* 0x0000000508537c11 */ /* 0x000fe200098f0c53 */
[----:B------:R-:W-:Y:S01]  /*2a00*/  IMAD.WIDE.U32 R10, R65, R27, RZ ;  /* 0x0000001b410a7225 */ /* 0x000fe200078e00ff */
[----:B------:R-:W-:-:S03]  /*2a10*/  ISETP.NE.AND P3, PT, RZ, UR4, PT ;  /* 0x00000004ff007c0c */ /* 0x000fc6000bf65270 */
[----:B------:R-:W-:-:S04]  /*2a20*/  IMAD.WIDE.U32 R8, R62, R27, RZ ;  /* 0x0000001b3e087225 */ /* 0x000fc800078e00ff */
[----:B------:R-:W-:Y:S02]  /*2a30*/  IMAD.IADD R77, R11, 0x1, R13 ;  /* 0x000000010b4d7824 */ /* 0x000fe400078e020d */
[----:B------:R-:W-:-:S04]  /*2a40*/  IMAD.IADD R69, R9, 0x1, R69 ;  /* 0x0000000109457824 */ /* 0x000fc800078e0245 */
[----:B------:R-:W-:Y:S05]  /*2a50*/  @!P3 BRA `(.L_x_1592) ;  /* 0x000000140038b947 */ /* 0x000fea0003800000 */
[----:B------:R0:W5:Y:S01]  /*2a60*/  LDL R81, [R1+0x18] ;  /* 0x0000180001517983 */ /* 0x0001620000100800 */
[----:B------:R-:W1:Y:S01]  /*2a70*/  S2R R12, SR_TID.X ;  /* 0x00000000000c7919 */ /* 0x000e620000002100 */
[----:B------:R-:W-:Y:S01]  /*2a80*/  BSSY B1, `(.L_x_1593) ;  /* 0x0000023000017945 */ /* 0x000fe20003800000 */
[----:B-1----:R-:W-:-:S05]  /*2a90*/  VIADD R37, R12, 0xffffff80 ;  /* 0xffffff800c257836 */ /* 0x002fca0000000000 */
[----:B------:R-:W-:-:S04]  /*2aa0*/  SHF.R.S32.HI R12, RZ, 0x1f, R37 ;  /* 0x0000001fff0c7819 */ /* 0x000fc80000011425 */
[----:B------:R-:W-:-:S04]  /*2ab0*/  LEA.HI R12, R12, R37, RZ, 0x2 ;  /* 0x000000250c0c7211 */ /* 0x000fc800078f10ff */
[----:B------:R-:W-:-:S04]  /*2ac0*/  SHF.R.S32.HI R12, RZ, 0x2, R12 ;  /* 0x00000002ff0c7819 */ /* 0x000fc8000001140c */
[----:B------:R-:W-:Y:S02]  /*2ad0*/  ISETP.GE.AND P3, PT, R12, R76, PT ;  /* 0x0000004c0c00720c */ /* 0x000fe40003f66270 */
        /* <DEDUP_REMOVED lines=8> */
[----:B0-----:R-:W-:Y:S06]  /*2b60*/  @P3 BRA `(.L_x_1594) ;  /* 0x0000000000503947 */ /* 0x001fec0003800000 */
[----:B------:R-:W-:Y:S01]  /*2b70*/  IADD3 R13, P4, R20, R10, RZ ;  /* 0x0000000a140d7210 */ /* 0x000fe20007f9e0ff */
[----:B------:R-:W-:Y:S01]  /*2b80*/  ULDC.64 UR4, c[0x0][0x3e8] ;  /* 0x0000fa0000047ab9 */ /* 0x000fe20000000a00 */
[----:B------:R-:W-:Y:S02]  /*2b90*/  CS2R R48, SRZ ;  /* 0x0000000000307805 */ /* 0x000fe4000001ff00 */
[----:B------:R-:W-:Y:S02]  /*2ba0*/  CS2R R50, SRZ ;  /* 0x0000000000327805 */ /* 0x000fe4000001ff00 */
[----:B------:R-:W-:Y:S02]  /*2bb0*/  IADD3.X R14, R77, R55, RZ, P4, !PT ;  /* 0x000000374d0e7210 */ /* 0x000fe400027fe4ff */
[----:B------:R-:W-:-:S05]  /*2bc0*/  IADD3 R15, P4, R34, R8, RZ ;  /* 0x00000008220f7210 */ /* 0x000fca0007f9e0ff */
[----:B------:R-:W-:Y:S01]  /*2bd0*/  IMAD.X R44, R69, 0x1, R32, P4 ;  /* 0x00000001452c7824 */ /* 0x000fe200020e0620 */
        /* <DEDUP_REMOVED lines=9> */
[----:B------:R0:W5:Y:S02]  /*2c70*/  @!P4 LDG.E.64 R50, desc[UR42][R14.64] ;  /* 0x0000002a0e32c981 */ /* 0x000164000c1e1b00 */
[----:B-----5:R-:W-:-:S13]  /*2c80*/  ISETP.GE.AND P4, PT, R81, R78, PT ;  /* 0x0000004e5100720c */ /* 0x020fda0003f86270 */
[----:B------:R0:W5:Y:S04]  /*2c90*/  @!P4 LDG.E.64 R44, desc[UR42][R12.64+0x20] ;  /* 0x0000202a0c2cc981 */ /* 0x000168000c1e1b00 */
[----:B------:R0:W5:Y:S02]  /*2ca0*/  @!P4 LDG.E.64 R46, desc[UR42][R14.64+0x20] ;  /* 0x0000202a0e2ec981 */ /* 0x000164000c1e1b00 */
.L_x_1594:
[----:B------:R-:W-:Y:S05]  /*2cb0*/  BSYNC B1 ;  /* 0x0000000000017941 */ /* 0x000fea0003800000 */
.L_x_1593:
[----:B0-----:R-:W0:Y:S01]  /*2cc0*/  S2R R12, SR_TID.X ;  /* 0x00000000000c7919 */ /* 0x001e220000002100 */
[----:B------:R-:W-:Y:S01]  /*2cd0*/  BSSY B1, `(.L_x_1595) ;  /* 0x0000026000017945 */ /* 0x000fe20003800000 */
[----:B-----5:R-:W-:Y:S02]  /*2ce0*/  IMAD.MOV.U32 R79, RZ, RZ, R44 ;  /* 0x000000ffff4f7224 */ /* 0x020fe400078e002c */
[----:B------:R-:W-:Y:S02]  /*2cf0*/  IMAD.MOV.U32 R80, RZ, RZ, R45 ;  /* 0x000000ffff507224 */ /* 0x000fe400078e002d */
[----:B0-----:R-:W-:-:S05]  /*2d00*/  VIADD R13, R12, 0xffffff80 ;  /* 0xffffff800c0d7836 */ /* 0x001fca0000000000 */
[----:B------:R-:W-:-:S04]  /*2d10*/  SHF.R.S32.HI R12, RZ, 0x1f, R13 ;  /* 0x0000001fff0c7819 */ /* 0x000fc8000001140d */
[----:B------:R-:W-:-:S04]  /*2d20*/  LEA.HI R12, R12, R13, RZ, 0x2 ;  /* 0x0000000d0c0c7211 */ /* 0x000fc800078f10ff */
[----:B------:R-:W-:-:S05]  /*2d30*/  SHF.R.S32.HI R12, RZ, 0x2, R12 ;  /* 0x00000002ff0c7819 */ /* 0x000fca000001140c */
[----:B------:R-:W-:-:S05]  /*2d40*/  VIADD R12, R12, 0x60 ;  /* 0x000000600c0c7836 */ /* 0x000fca0000000000 */
[----:B------:R-:W-:-:S13]  /*2d50*/  ISETP.GE.AND P4, PT, R12, R76, PT ;  /* 0x0000004c0c00720c */ /* 0x000fda0003f86270 */
[----:B------:R-:W-:Y:S05]  /*2d60*/  @P4 BRA `(.L_x_1596) ;  /* 0x0000000000704947 */ /* 0x000fea0003800000 */
[----:B------:R-:W0:Y:S01]  /*2d70*/  LDC.64 R12, c[0x0][0x3f8] ;  /* 0x0000fe00ff0c7b82 */ /* 0x000e220000000a00 */
[----:B------:R-:W-:Y:S01]  /*2d80*/  IMAD.MOV.U32 R11, RZ, RZ, R77 ;  /* 0x000000ffff0b7224 */ /* 0x000fe200078e004d */
[----:B------:R-:W-:Y:S01]  /*2d90*/  ULDC.64 UR4, c[0x0][0x3e8] ;  /* 0x0000fa0000047ab9 */ /* 0x000fe20000000a00 */
[----:B------:R-:W-:Y:S01]  /*2da0*/  IMAD.MOV.U32 R9, RZ, RZ, R69 ;  /* 0x000000ffff097224 */ /* 0x000fe200078e0045 */
        /* <DEDUP_REMOVED lines=24> */
.L_x_1596:
[----:B------:R-:W-:Y:S05]  /*2f30*/  BSYNC B1 ;  /* 0x0000000000017941 */ /* 0x000fea0003800000 */
.L_x_1595:
        /* <DEDUP_REMOVED lines=16> */
[----:B------:R-:W-:Y:S02]  /*3040*/  IMAD.MOV.U32 R10, RZ, RZ, R40 ;  /* 0x000000ffff0a7224 */ /* 0x000fe400078e0028 */
[----:B------:R-:W-:Y:S01]  /*3050*/  IMAD.MOV.U32 R11, RZ, RZ, R41 ;  /* 0x000000ffff0b7224 */ /* 0x000fe200078e0029 */
[----:B------:R-:W-:Y:S01]  /*3060*/  PRMT R80, R8, 0x5410, R9 ;  /* 0x0000541008507816 */ /* 0x000fe20000000009 */
[----:B------:R-:W-:Y:S02]  /*3070*/  IMAD.MOV.U32 R8, RZ, RZ, R38 ;  /* 0x000000ffff087224 */ /* 0x000fe400078e0026 */
[----:B------:R-:W-:Y:S01]  /*3080*/  IMAD.MOV.U32 R9, RZ, RZ, R39 ;  /* 0x000000ffff097224 */ /* 0x000fe200078e0027 */
[----:B------:R-:W-:Y:S01]  /*3090*/  PRMT R84, R10, 0x5410, R11 ;  /* 0x000054100a547816 */ /* 0x000fe2000000000b */
[----:B------:R-:W-:Y:S01]  /*30a0*/  IMAD.MOV.U32 R11, RZ, RZ, R43 ;  /* 0x000000ffff0b7224 */ /* 0x000fe200078e002b */
[----:B------:R-:W-:-:S02]  /*30b0*/  MOV R10, R42 ;  /* 0x0000002a000a7202 */ /* 0x000fc40000000f00 */
[----:B------:R-:W-:Y:S02]  /*30c0*/  PRMT R81, R8, 0x5410, R9 ;  /* 0x0000541008517816 */ /* 0x000fe40000000009 */
[----:B------:R-:W-:Y:S01]  /*30d0*/  PRMT R85, R10, 0x5410, R11 ;  /* 0x000054100a557816 */ /* 0x000fe2000000000b */
[----:B------:R-:W-:Y:S06]  /*30e0*/  @!P5 BRA `(.L_x_1597) ;  /* 0x000000000004d947 */ /* 0x000fec0003800000 */
[----:B------:R-:W-:Y:S01]  /*30f0*/  BPT.TRAP 0x1 ;  /* 0x000000040000795c */ /* 0x000fe20000300000 */
.L_x_1597:
[----:B------:R-:W2:Y:S01]  /*3100*/  LDL R8, [R1+0x14] ;  /* 0x0000140001087983 */ /* 0x000ea20000100800 */
[----:B------:R-:W-:Y:S01]  /*3110*/  IMAD R69, R23, 0x8, R2 ;  /* 0x0000000817457824 */ /* 0x000fe200078e0202 */
[----:B------:R-:W-:Y:S01]  /*3120*/  BSSY B1, `(.L_x_1598) ;  /* 0x0000004000017945 */ /* 0x000fe20003800000 */
[----:B--2---:R-:W-:-:S04]  /*3130*/  SHF.L.U32 R77, R8, 0x1f, RZ ;  /* 0x0000001f084d7819 */ /* 0x004fc800000006ff */
[----:B------:R-:W0:Y:S02]  /*3140*/  SYNCS.PHASECHK.TRANS64.TRYWAIT P6, [R69+URZ+0x16890], R77 ;  /* 0x0168904d450075a7 */ /* 0x000e2400080c017f */
[----:B0-----:R-:W-:Y:S05]  /*3150*/  @!P6 BRA `(.L_x_1599) ;  /* 0x000001ec0034e947 */ /* 0x001fea0003800000 */
.L_x_1922:
[----:B------:R-:W-:Y:S05]  /*3160*/  BSYNC B1 ;  /* 0x0000000000017941 */ /* 0x000fea0003800000 */
.L_x_1598:
[----:B------:R-:W-:-:S03]  /*3170*/  UMOV UR4, 0xffffffff ;  /* 0xffffffff00047882 */ /* 0x000fc60000000000 */
[----:B------:R-:W-:Y:S05]  /*3180*/  BRA.DIV UR4, `(.L_x_1600) ;  /* 0x000001ee043c7947 */ /* 0x000fea000b800000 */
[----:B------:R1:W2:Y:S04]  /*3190*/  SHFL.IDX PT, R79, R83, RZ, 0x1c1f ;  /* 0x001c1fff534f7589 */ /* 0x0002a800000e0000 */
[----:B------:R1:W3:Y:S02]  /*31a0*/  SHFL.IDX PT, R14, R82, RZ, 0x1c1f ;  /* 0x001c1fff520e7589 */ /* 0x0002e400000e0000 */
.L_x_1926:
        /* <DEDUP_REMOVED lines=22> */
[----:B------:R-:W-:Y:S01]  /*3310*/  FMUL.FTZ R94, R48, R89 ;  /* 0x00000059305e7220 */ /* 0x000fe20000410000 */
[----:B------:R-:W-:Y:S02]  /*3320*/  HADD2.F32 R50, -RZ, R90.H0_H0 ;  /* 0x2000005aff327230 */ /* 0x000fe40000004100 */
[CC--:B------:R-:W-:Y:S01]  /*3330*/  FMUL.FTZ R90, R10.reuse, R51.reuse ;  /* 0x000000330a5a7220 */ /* 0x0c0fe20000410000 */
[----:B------:R-:W-:Y:S01]  /*3340*/  FMUL.FTZ R51, R9, R51 ;  /* 0x0000003309337220 */ /* 0x000fe20000410000 */
[----:B------:R-:W-:Y:S02]  /*3350*/  FMUL.FTZ R93, R11, R89 ;  /* 0x000000590b5d7220 */ /* 0x000fe40000410000 */
[-C--:B------:R-:W-:Y:S01]  /*3360*/  FFMA.FTZ R89, R9, R49.reuse, -R90 ;  /* 0x0000003109597223 */ /* 0x080fe2000001085a */
[----:B------:R-:W-:Y:S01]  /*3370*/  FFMA.FTZ R92, R10, R49, R51 ;  /* 0x000000310a5c7223 */ /* 0x000fe20000010033 */
[----:B------:R-:W-:-:S02]  /*3380*/  HADD2.F32 R9, -RZ, R8.H1_H1 ;  /* 0x30000008ff097230 */ /* 0x000fc40000004100 */
[-C--:B------:R-:W-:Y:S01]  /*3390*/  FFMA.FTZ R91, R11, R50.reuse, -R94 ;  /* 0x000000320b5b7223 */ /* 0x080fe2000001085e */
[----:B------:R-:W-:Y:S01]  /*33a0*/  FFMA.FTZ R96, R48, R50, R93 ;  /* 0x0000003230607223 */ /* 0x000fe2000001005d */
[----:B------:R-:W-:Y:S02]  /*33b0*/  HADD2.F32 R49, -RZ, R97.H0_H0 ;  /* 0x20000061ff317230 */ /* 0x000fe40000004100 */
[----:B------:R-:W-:Y:S02]  /*33c0*/  HADD2.F32 R8, -RZ, R8.H0_H0 ;  /* 0x20000008ff087230 */ /* 0x000fe40000004100 */
[----:B------:R-:W-:Y:S02]  /*33d0*/  HADD2.F32 R10, -RZ, R15.H1_H1 ;  /* 0x3000000fff0a7230 */ /* 0x000fe40000004100 */
        /* <DEDUP_REMOVED lines=16> */
.L_x_1606:
[----:B------:R-:W-:Y:S05]  /*34e0*/  BSYNC B3 ;  /* 0x0000000000037941 */ /* 0x000fea0003800000 */
.L_x_1605:
[----:B0-----:R4:W-:Y:S02]  /*34f0*/  ST.E.128 desc[UR42][R12.64], R8 ;  /* 0x000000080c007985 */ /* 0x0019e4000c101d2a */
.L_x_1604:
[----:B------:R-:W-:Y:S05]  /*3500*/  BSYNC B2 ;  /* 0x0000000000027941 */ /* 0x000fea0003800000 */
.L_x_1603:
[----:B------:R-:W-:Y:S05]  /*3510*/  @P2 BRA `(.L_x_1602) ;  /* 0x0000000000cc2947 */ /* 0x000fea0003800000 */
[----:B----4-:R-:W2:Y:S04]  /*3520*/  LDL R8, [R1+0x10] ;  /* 0x0000100001087983 */ /* 0x010ea80000100800 */
[----:B------:R-:W4:Y:S01]  /*3530*/  LDL R15, [R1+0x18] ;  /* 0x00001800010f7983 */ /* 0x000f220000100800 */
[C---:B---3--:R-:W-:Y:S01]  /*3540*/  LEA R12, P3, R18.reuse, R14, 0x1 ;  /* 0x0000000e120c7211 */ /* 0x048fe200078608ff */
[----:B------:R-:W-:Y:S03]  /*3550*/  BSSY B2, `(.L_x_1607) ;  /* 0x000002e000027945 */ /* 0x000fe60003800000 */
[----:B--2---:R-:W-:Y:S02]  /*3560*/  LEA.HI.X R13, R18, R79, R8, 0x1, P3 ;  /* 0x0000004f120d7211 */ /* 0x004fe400018f0c08 */
[----:B------:R2:W3:Y:S01]  /*3570*/  LDS.128 R8, [R70+0xe000] ;  /* 0x00e0000046087984 */ /* 0x0004e20000000c00 */
[----:B----4-:R-:W-:-:S13]  /*3580*/  ISETP.GE.AND P3, PT, R15, R78, PT ;  /* 0x0000004e0f00720c */ /* 0x010fda0003f66270 */
[----:B--2---:R-:W-:Y:S05]  /*3590*/  @P3 BRA `(.L_x_1608) ;  /* 0x0000000000a43947 */ /* 0x004fea0003800000 */
[--C-:B------:R-:W-:Y:S01]  /*35a0*/  SHF.R.U64 R44, R44, 0x10, R45.reuse ;  /* 0x000000102c2c7819 */ /* 0x100fe2000000122d */
[----:B---3--:R-:W-:Y:S01]  /*35b0*/  IMAD.MOV.U32 R14, RZ, RZ, R10 ;  /* 0x000000ffff0e7224 */ /* 0x008fe200078e000a */
[----:B------:R-:W-:Y:S01]  /*35c0*/  SHF.R.U32.HI R49, RZ, 0x10, R45 ;  /* 0x00000010ff317819 */ /* 0x000fe2000001162d */
[--C-:B------:R-:W-:Y:S01]  /*35d0*/  HADD2.F32 R10, -RZ, R9.reuse.H1_H1 ;  /* 0x30000009ff0a7230 */ /* 0x100fe20000004100 */
[--C-:B------:R-:W-:Y:S01]  /*35e0*/  SHF.R.U64 R45, R46, 0x10, R47.reuse ;  /* 0x000000102e2d7819 */ /* 0x100fe2000000122f */
[----:B------:R-:W-:Y:S01]  /*35f0*/  HADD2.F32 R9, -RZ, R9.H0_H0 ;  /* 0x20000009ff097230 */ /* 0x000fe20000004100 */
[----:B------:R-:W-:Y:S01]  /*3600*/  SHF.R.U32.HI R48, RZ, 0x10, R47 ;  /* 0x00000010ff307819 */ /* 0x000fe2000001162f */
[----:B------:R-:W-:Y:S02]  /*3610*/  HADD2.F32 R15, -RZ, R11.H1_H1 ;  /* 0x3000000bff0f7230 */ /* 0x000fe40000004100 */
[----:B------:R-:W-:Y:S02]  /*3620*/  HADD2.F32 R45, -RZ, R45.H0_H0 ;  /* 0x2000002dff2d7230 */ /* 0x000fe40000004100 */
[----:B------:R-:W-:-:S02]  /*3630*/  HADD2.F32 R48, -RZ, R48.H0_H0 ;  /* 0x20000030ff307230 */ /* 0x000fc40000004100 */
[----:B------:R-:W-:Y:S02]  /*3640*/  HADD2.F32 R44, -RZ, R44.H0_H0 ;  /* 0x2000002cff2c7230 */ /* 0x000fe40000004100 */
[CC--:B------:R-:W-:Y:S01]  /*3650*/  FMUL.FTZ R50, R10.reuse, R45.reuse ;  /* 0x0000002d0a327220 */ /* 0x0c0fe20000410000 */
[----:B------:R-:W-:Y:S02]  /*3660*/  HADD2.F32 R11, -RZ, R11.H0_H0 ;  /* 0x2000000bff0b7230 */ /* 0x000fe40000004100 */
[----:B------:R-:W-:Y:S01]  /*3670*/  FMUL.FTZ R45, R9, R45 ;  /* 0x0000002d092d7220 */ /* 0x000fe20000410000 */
[----:B------:R-:W-:Y:S02]  /*3680*/  HADD2.F32 R46, -RZ, R49.H0_H0 ;  /* 0x20000031ff2e7230 */ /* 0x000fe40000004100 */
[----:B------:R-:W-:Y:S01]  /*3690*/  FMUL.FTZ R90, R15, R48 ;  /* 0x000000300f5a7220 */ /* 0x000fe20000410000 */
[----:B------:R-:W-:Y:S01]  /*36a0*/  FFMA.FTZ R50, R9, R44, -R50 ;  /* 0x0000002c09327223 */ /* 0x000fe20000010832 */
[C---:B------:R-:W-:Y:S01]  /*36b0*/  FMUL.FTZ R48, R11.reuse, R48 ;  /* 0x000000300b307220 */ /* 0x040fe20000410000 */
[----:B------:R-:W-:Y:S01]  /*36c0*/  FFMA.FTZ R49, R10, R44, R45 ;  /* 0x0000002c0a317223 */ /* 0x000fe2000001002d */
[----:B------:R-:W-:Y:S01]  /*36d0*/  FFMA.FTZ R90, R11, R46, -R90 ;  /* 0x0000002e0b5a7223 */ /* 0x000fe2000001085a */
[----:B------:R-:W-:-:S02]  /*36e0*/  HADD2.F32 R11, -RZ, R87.H1_H1 ;  /* 0x30000057ff0b7230 */ /* 0x000fc40000004100 */
[----:B------:R-:W-:Y:S01]  /*36f0*/  FFMA.FTZ R79, R15, R46, R48 ;  /* 0x0000002e0f4f7223 */ /* 0x000fe20000010030 */
[----:B------:R-:W-:Y:S02]  /*3700*/  HADD2.F32 R45, -RZ, R86.H1_H1 ;  /* 0x30000056ff2d7230 */ /* 0x000fe40000004100 */
[----:B------:R-:W-:Y:S02]  /*3710*/  HADD2.F32 R9, -RZ, R8.H1_H1 ;  /* 0x30000008ff097230 */ /* 0x000fe40000004100 */
[----:B------:R-:W-:Y:S02]  /*3720*/  HADD2.F32 R10, -RZ, R14.H1_H1 ;  /* 0x3000000eff0a7230 */ /* 0x000fe40000004100 */
[----:B------:R-:W-:Y:S02]  /*3730*/  HADD2.F32 R87, -RZ, R87.H0_H0 ;  /* 0x20000057ff577230 */ /* 0x000fe40000004100 */
[----:B------:R-:W-:Y:S02]  /*3740*/  HADD2.F32 R8, -RZ, R8.H0_H0 ;  /* 0x20000008ff087230 */ /* 0x000fe40000004100 */
[----:B------:R-:W-:Y:S01]  /*3750*/  FMUL.FTZ R51, R10, R45 ;  /* 0x0000002d0a337220 */ /* 0x000fe20000410000 */
[----:B------:R-:W-:-:S02]  /*3760*/  HADD2.F32 R14, -RZ, R14.H0_H0 ;  /* 0x2000000eff0e7230 */ /* 0x000fc40000004100 */
[CC--:B------:R-:W-:Y:S01]  /*3770*/  FMUL.FTZ R47, R9.reuse, R87.reuse ;  /* 0x00000057092f7220 */ /* 0x0c0fe20000410000 */
[----:B------:R-:W-:Y:S02]  /*3780*/  HADD2.F32 R15, -RZ, R86.H0_H0 ;  /* 0x20000056ff0f7230 */ /* 0x000fe40000004100 */
[----:B------:R-:W-:Y:S01]  /*3790*/  FMUL.FTZ R44, R8, R87 ;  /* 0x00000057082c7220 */ /* 0x000fe20000410000 */
[----:B------:R-:W-:Y:S01]  /*37a0*/  FMUL.FTZ R45, R14, R45 ;  /* 0x0000002d0e2d7220 */ /* 0x000fe20000410000 */
[-C--:B------:R-:W-:Y:S02]  /*37b0*/  FFMA.FTZ R47, R8, R11.reuse, -R47 ;  /* 0x0000000b082f7223 */ /* 0x080fe4000001082f */
[----:B------:R-:W-:Y:S01]  /*37c0*/  FFMA.FTZ R44, R9, R11, R44 ;  /* 0x0000000b092c7223 */ /* 0x000fe2000001002c */
[-C--:B------:R-:W-:Y:S01]  /*37d0*/  FFMA.FTZ R51, R14, R15.reuse, -R51 ;  /* 0x0000000f0e337223 */ /* 0x080fe20000010833 */
[----:B------:R-:W-:Y:S01]  /*37e0*/  FFMA.FTZ R10, R10, R15, R45 ;  /* 0x0000000f0a0a7223 */ /* 0x000fe2000001002d */
[----:B------:R-:W-:-:S02]  /*37f0*/  F2FP.F16.F32.PACK_AB R9, R49, R50 ;  /* 0x000000323109723e */ /* 0x000fc400000000ff */
[----:B------:R-:W-:Y:S02]  /*3800*/  F2FP.F16.F32.PACK_AB R11, R79, R90 ;  /* 0x0000005a4f0b723e */ /* 0x000fe400000000ff */
[----:B------:R-:W-:Y:S02]  /*3810*/  F2FP.F16.F32.PACK_AB R8, R44, R47 ;  /* 0x0000002f2c08723e */ /* 0x000fe400000000ff */
[----:B------:R-:W-:-:S07]  /*3820*/  F2FP.F16.F32.PACK_AB R10, R10, R51 ;  /* 0x000000330a0a723e */ /* 0x000fce00000000ff */
.L_x_1608:
[----:B------:R-:W-:Y:S05]  /*3830*/  BSYNC B2 ;  /* 0x0000000000027941 */ /* 0x000fea0003800000 */
.L_x_1607:
[----:B---3--:R2:W-:Y:S02]  /*3840*/  ST.E.128 desc[UR42][R12.64], R8 ;  /* 0x000000080c007985 */ /* 0x0085e4000c101d2a */
.L_x_1602:
[----:B------:R-:W-:Y:S05]  /*3850*/  BSYNC B1 ;  /* 0x0000000000017941 */ /* 0x000fea0003800000 */
.L_x_1601:
[----:B------:R-:W-:-:S03]  /*3860*/  UMOV UR4, 0xffffffff ;  /* 0xffffffff00047882 */ /* 0x000fc60000000000 */
[----:B------:R-:W-:Y:S05]  /*3870*/  BRA.DIV UR4, `(.L_x_1609) ;  /* 0x000001e604c87947 */ /* 0x000fea000b800000 */
[----:B-1----:R-:W1:Y:S04]  /*3880*/  SHFL.IDX PT, R83, R83, 0x1, 0x1c1f ;  /* 0x003c1f0053537f89 */ /* 0x002e6800000e0000 */
[----:B---3--:R3:W0:Y:S02]  /*3890*/  SHFL.IDX PT, R14, R82, 0x1, 0x1c1f ;  /* 0x003c1f00520e7f89 */ /* 0x00862400000e0000 */
.L_x_1930:
[----:B------:R-:W-:Y:S05]  /*38a0*/  @P4 BRA `(.L_x_1610) ;  /* 0x0000002000644947 */ /* 0x000fea0003800000 */
[----:B------:R-:W-:Y:S04]  /*38b0*/  BSSY B1, `(.L_x_1611) ;  /* 0x0000033000017945 */ /* 0x000fe80003800000 */
[----:B------:R-:W-:Y:S05]  /*38c0*/  @P1 BRA `(.L_x_1612) ;  /* 0x0000000000c41947 */ /* 0x000fea0003800000 */
[----:B--2-4-:R2:W4:Y:S01]  /*38d0*/  LDS.128 R8, [R71+0x11000] ;  /* 0x0110000047087984 */ /* 0x0145220000000c00 */
[C---:B0-----:R-:W-:Y:S01]  /*38e0*/  LEA R12, P3, R16.reuse, R14, 0x1 ;  /* 0x0000000e100c7211 */ /* 0x041fe200078608ff */
[----:B------:R-:W-:Y:S03]  /*38f0*/  BSSY B2, `(.L_x_1613) ;  /* 0x000002d000027945 */ /* 0x000fe60003800000 */
[----:B-1----:R-:W-:Y:S02]  /*3900*/  LEA.HI.X R13, R16, R83, R17, 0x1, P3 ;  /* 0x00000053100d7211 */ /* 0x002fe400018f0c11 */
[----:B------:R-:W-:-:S13]  /*3910*/  ISETP.GE.AND P3, PT, R152, R78, PT ;  /* 0x0000004e9800720c */ /* 0x000fda0003f66270 */
[----:B--2---:R-:W-:Y:S05]  /*3920*/  @P3 BRA `(.L_x_1614) ;  /* 0x0000000000a43947 */ /* 0x004fea0003800000 */
        /* <DEDUP_REMOVED lines=14> */
[-C--:B------:R-:W-:Y:S01]  /*3a10*/  FMUL.FTZ R45, R11, R44.reuse ;  /* 0x0000002c0b2d7220 */ /* 0x080fe20000410000 */
[C---:B------:R-:W-:Y:S01]  /*3a20*/  FMUL.FTZ R43, R9.reuse, R43 ;  /* 0x0000002b092b7220 */ /* 0x040fe20000410000 */
[C---:B------:R-:W-:Y:S01]  /*3a30*/  FMUL.FTZ R48, R40.reuse, R44 ;  /* 0x0000002c28307220 */ /* 0x040fe20000410000 */
[-C--:B------:R-:W-:Y:S01]  /*3a40*/  FFMA.FTZ R46, R9, R41.reuse, -R46 ;  /* 0x00000029092e7223 */ /* 0x080fe2000001082e */
[----:B------:R-:W-:Y:S01]  /*3a50*/  FFMA.FTZ R45, R40, R42, R45 ;  /* 0x0000002a282d7223 */ /* 0x000fe2000001002d */
[----:B------:R-:W-:Y:S01]  /*3a60*/  FFMA.FTZ R43, R10, R41, R43 ;  /* 0x000000290a2b7223 */ /* 0x000fe2000001002b */
[----:B------:R-:W-:-:S02]  /*3a70*/  HADD2.F32 R40, -RZ, R85.H0_H0 ;  /* 0x20000055ff287230 */ /* 0x000fc40000004100 */
[----:B------:R-:W-:Y:S01]  /*3a80*/  FFMA.FTZ R48, R11, R42, -R48 ;  /* 0x0000002a0b307223 */ /* 0x000fe20000010830 */
[----:B------:R-:W-:Y:S02]  /*3a90*/  HADD2.F32 R85, -RZ, R85.H1_H1 ;  /* 0x30000055ff557230 */ /* 0x000fe40000004100 */
[--C-:B------:R-:W-:Y:S02]  /*3aa0*/  HADD2.F32 R9, -RZ, R8.reuse.H1_H1 ;  /* 0x30000008ff097230 */ /* 0x100fe40000004100 */
[--C-:B------:R-:W-:Y:S02]  /*3ab0*/  HADD2.F32 R10, -RZ, R15.reuse.H1_H1 ;  /* 0x3000000fff0a7230 */ /* 0x100fe40000004100 */
[----:B------:R-:W-:Y:S02]  /*3ac0*/  HADD2.F32 R8, -RZ, R8.H0_H0 ;  /* 0x20000008ff087230 */ /* 0x000fe40000004100 */
[----:B------:R-:W-:Y:S01]  /*3ad0*/  FMUL.FTZ R41, R9, R40 ;  /* 0x0000002809297220 */ /* 0x000fe20000410000 */
[----:B------:R-:W-:-:S02]  /*3ae0*/  HADD2.F32 R15, -RZ, R15.H0_H0 ;  /* 0x2000000fff0f7230 */ /* 0x000fc40000004100 */
[-C--:B------:R-:W-:Y:S01]  /*3af0*/  FMUL.FTZ R42, R10, R85.reuse ;  /* 0x000000550a2a7220 */ /* 0x080fe20000410000 */
        /* <DEDUP_REMOVED lines=12> */
.L_x_1614:
[----:B------:R-:W-:Y:S05]  /*3bc0*/  BSYNC B2 ;  /* 0x0000000000027941 */ /* 0x000fea0003800000 */
.L_x_1613:
[----:B----4-:R0:W-:Y:S02]  /*3bd0*/  ST.E.128 desc[UR42][R12.64], R8 ;  /* 0x000000080c007985 */ /* 0x0101e4000c101d2a */
.L_x_1612:
[----:B------:R-:W-:Y:S05]  /*3be0*/  BSYNC B1 ;  /* 0x0000000000017941 */ /* 0x000fea0003800000 */
.L_x_1611:
[----:B------:R-:W-:Y:S05]  /*3bf0*/  @P2 BRA `(.L_x_1610) ;  /* 0x0000001c00902947 */ /* 0x000fea0003800000 */
[----:B0-2-4-:R-:W1:Y:S04]  /*3c00*/  LDL R8, [R1+0x10] ;  /* 0x0000100001087983 */ /* 0x015e680000100800 */
[----:B------:R-:W2:Y:S01]  /*3c10*/  LDL R15, [R1+0x18] ;  /* 0x00001800010f7983 */ /* 0x000ea20000100800 */
[C---:B------:R-:W-:Y:S01]  /*3c20*/  LEA R12, P3, R18.reuse, R14, 0x1 ;  /* 0x0000000e120c7211 */ /* 0x040fe200078608ff */
[----:B------:R-:W-:Y:S03]  /*3c30*/  BSSY B1, `(.L_x_1615) ;  /* 0x000002e000017945 */ /* 0x000fe60003800000 */
[----:B-1----:R-:W-:Y:S02]  /*3c40*/  LEA.HI.X R13, R18, R83, R8, 0x1, P3 ;  /* 0x00000053120d7211 */ /* 0x002fe400018f0c08 */
[----:B------:R0:W1:Y:S01]  /*3c50*/  LDS.128 R8, [R70+0x11000] ;  /* 0x0110000046087984 */ /* 0x0000620000000c00 */
[----:B--2---:R-:W-:-:S13]  /*3c60*/  ISETP.GE.AND P3, PT, R15, R78, PT ;  /* 0x0000004e0f00720c */ /* 0x004fda0003f66270 */
[----:B0-----:R-:W-:Y:S05]  /*3c70*/  @P3 BRA `(.L_x_1616) ;  /* 0x0000000000a43947 */ /* 0x001fea0003800000 */
[--C-:B------:R-:W-:Y:S01]  /*3c80*/  SHF.R.U64 R36, R36, 0x10, R37.reuse ;  /* 0x0000001024247819 */ /* 0x100fe20000001225 */
[----:B-1----:R-:W-:Y:S01]  /*3c90*/  IMAD.MOV.U32 R14, RZ, RZ, R10 ;  /* 0x000000ffff0e7224 */ /* 0x002fe200078e000a */
[----:B------:R-:W-:Y:S01]  /*3ca0*/  SHF.R.U32.HI R41, RZ, 0x10, R37 ;  /* 0x00000010ff297819 */ /* 0x000fe20000011625 */
[--C-:B------:R-:W-:Y:S01]  /*3cb0*/  HADD2.F32 R10, -RZ, R9.reuse.H1_H1 ;  /* 0x30000009ff0a7230 */ /* 0x100fe20000004100 */
[--C-:B------:R-:W-:Y:S01]  /*3cc0*/  SHF.R.U64 R37, R38, 0x10, R39.reuse ;  /* 0x0000001026257819 */ /* 0x100fe20000001227 */
[----:B------:R-:W-:Y:S01]  /*3cd0*/  HADD2.F32 R9, -RZ, R9.H0_H0 ;  /* 0x20000009ff097230 */ /* 0x000fe20000004100 */
[----:B------:R-:W-:Y:S01]  /*3ce0*/  SHF.R.U32.HI R40, RZ, 0x10, R39 ;  /* 0x00000010ff287819 */ /* 0x000fe20000011627 */
[----:B------:R-:W-:Y:S02]  /*3cf0*/  HADD2.F32 R36, -RZ, R36.H0_H0 ;  /* 0x20000024ff247230 */ /* 0x000fe40000004100 */
[----:B------:R-:W-:Y:S02]  /*3d00*/  HADD2.F32 R37, -RZ, R37.H0_H0 ;  /* 0x20000025ff257230 */ /* 0x000fe40000004100 */
[----:B------:R-:W-:-:S02]  /*3d10*/  HADD2.F32 R40, -RZ, R40.H0_H0 ;  /* 0x20000028ff287230 */ /* 0x000fc40000004100 */
[--C-:B------:R-:W-:Y:S02]  /*3d20*/  HADD2.F32 R15, -RZ, R11.reuse.H1_H1 ;  /* 0x3000000bff0f7230 */ /* 0x100fe40000004100 */
[CC--:B------:R-:W-:Y:S01]  /*3d30*/  FMUL.FTZ R42, R10.reuse, R37.reuse ;  /* 0x000000250a2a7220 */ /* 0x0c0fe20000410000 */
[C---:B------:R-:W-:Y:S01]  /*3d40*/  FMUL.FTZ R37, R9.reuse, R37 ;  /* 0x0000002509257220 */ /* 0x040fe20000410000 */
[----:B------:R-:W-:Y:S02]  /*3d50*/  HADD2.F32 R11, -RZ, R11.H0_H0 ;  /* 0x2000000bff0b7230 */ /* 0x000fe40000004100 */
[-C--:B------:R-:W-:Y:S01]  /*3d60*/  FFMA.FTZ R42, R9, R36.reuse, -R42 ;  /* 0x00000024092a7223 */ /* 0x080fe2000001082a */
[----:B------:R-:W-:Y:S01]  /*3d70*/  FFMA.FTZ R39, R10, R36, R37 ;  /* 0x000000240a277223 */ /* 0x000fe20000010025 */
[----:B------:R-:W-:Y:S02]  /*3d80*/  HADD2.F32 R38, -RZ, R41.H0_H0 ;  /* 0x20000029ff267230 */ /* 0x000fe40000004100 */
[----:B------:R-:W-:Y:S01]  /*3d90*/  FMUL.FTZ R44, R15, R40 ;  /* 0x000000280f2c7220 */ /* 0x000fe20000410000 */
        /* <DEDUP_REMOVED lines=23> */
.L_x_1616:
[----:B------:R-:W-:Y:S05]  /*3f10*/  BSYNC B1 ;  /* 0x0000000000017941 */ /* 0x000fea0003800000 */
.L_x_1615:
[----:B-1----:R0:W-:Y:S01]  /*3f20*/  ST.E.128 desc[UR42][R12.64], R8 ;  /* 0x000000080c007985 */ /* 0x0021e2000c101d2a */
[----:B------:R-:W-:Y:S05]  /*3f30*/  BRA `(.L_x_1610) ;  /* 0x0000001800c07947 */ /* 0x000fea0003800000 */
.L_x_1592:
[----:B------:R-:W0:Y:S01]  /*3f40*/  S2R R12, SR_TID.X ;  /* 0x00000000000c7919 */ /* 0x000e220000002100 */
[----:B------:R-:W-:Y:S01]  /*3f50*/  CS2R R42, SRZ ;  /* 0x00000000002a7805 */ /* 0x000fe2000001ff00 */
[----:B------:R-:W1:Y:S01]  /*3f60*/  S2R R38, SR_TID.X ;  /* 0x0000000000267919 */ /* 0x000e620000002100 */
[----:B0-----:R-:W-:Y:S01]  /*3f70*/  VIADD R13, R12, 0xffffff80 ;  /* 0xffffff800c0d7836 */ /* 0x001fe20000000000 */
[----:B-1----:R-:W-:Y:S02]  /*3f80*/  IADD3 R40, R38, -0x80, RZ ;  /* 0xffffff8026287810 */ /* 0x002fe40007ffe0ff */
[----:B------:R-:W-:Y:S02]  /*3f90*/  CS2R R38, SRZ ;  /* 0x0000000000267805 */ /* 0x000fe4000001ff00 */
[----:B------:R-:W-:Y:S02]  /*3fa0*/  SHF.R.S32.HI R12, RZ, 0x1f, R13 ;  /* 0x0000001fff0c7819 */ /* 0x000fe4000001140d */
[----:B------:R-:W-:-:S02]  /*3fb0*/  SHF.R.S32.HI R44, RZ, 0x1f, R40 ;  /* 0x0000001fff2c7819 */ /* 0x000fc40000011428 */
[----:B------:R-:W-:Y:S02]  /*3fc0*/  LEA.HI R12, R12, R13, RZ, 0x2 ;  /* 0x0000000d0c0c7211 */ /* 0x000fe400078f10ff */
[----:B------:R-:W-:Y:S02]  /*3fd0*/  LEA.HI R44, R44, R40, RZ, 0x2 ;  /* 0x000000282c2c7211 */ /* 0x000fe400078f10ff */
[----:B------:R-:W-:Y:S02]  /*3fe0*/  CS2R R40, SRZ ;  /* 0x0000000000287805 */ /* 0x000fe4000001ff00 */
[----:B------:R-:W-:Y:S02]  /*3ff0*/  SHF.R.S32.HI R12, RZ, 0x2, R12 ;  /* 0x00000002ff0c7819 */ /* 0x000fe4000001140c */
[----:B------:R-:W-:Y:S02]  /*4000*/  SHF.R.S32.HI R44, RZ, 0x2, R44 ;  /* 0x00000002ff2c7819 */ /* 0x000fe4000001142c */
[----:B------:R-:W-:-:S03]  /*4010*/  ISETP.GE.AND P3, PT, R12, R76, PT ;  /* 0x0000004c0c00720c */ /* 0x000fc60003f66270 */
[----:B------:R-:W-:Y:S01]  /*4020*/  VIADD R44, R44, 0x60 ;  /* 0x000000602c2c7836 */ /* 0x000fe20000000000 */
[----:B------:R-:W-:-:S13]  /*4030*/  ISETP.GE.OR P3, PT, R16, R78, P3 ;  /* 0x0000004e1000720c */ /* 0x000fda0001f66670 */
[----:B------:R-:W0:Y:S01]  /*4040*/  @!P3 LDC.64 R12, c[0x0][0x3e8] ;  /* 0x0000fa00ff0cbb82 */ /* 0x000e220000000a00 */
[----:B------:R-:W-:-:S05]  /*4050*/  @!P3 IADD3 R14, P4, R30, R10, RZ ;  /* 0x0000000a1e0eb210 */ /* 0x000fca0007f9e0ff */
[----:B------:R-:W-:Y:S01]  /*4060*/  @!P3 IMAD.X R15, R77, 0x1, R54, P4 ;  /* 0x000000014d0fb824 */ /* 0x000fe200020e0636 */
[----:B------:R-:W-:-:S05]  /*4070*/  @!P3 IADD3 R36, P4, R52, R8, RZ ;  /* 0x000000083424b210 */ /* 0x000fca0007f9e0ff */
[----:B------:R-:W-:Y:S01]  /*4080*/  @!P3 IMAD.X R37, R69, 0x1, R7, P4 ;  /* 0x000000014525b824 */ /* 0x000fe200020e0607 */
[----:B0-----:R-:W-:-:S04]  /*4090*/  @!P3 LEA R12, P4, R14, R12, 0x1 ;  /* 0x0000000c0e0cb211 */ /* 0x001fc800078808ff */
[----:B------:R-:W-:Y:S02]  /*40a0*/  @!P3 LEA.HI.X R13, R14, R13, R15, 0x1, P4 ;  /* 0x0000000d0e0db211 */ /* 0x000fe400020f0c0f */
[----:B------:R-:W0:Y:S01]  /*40b0*/  @!P3 LDC.64 R14, c[0x0][0x400] ;  /* 0x00010000ff0ebb82 */ /* 0x000e220000000a00 */
[----:B------:R-:W-:Y:S01]  /*40c0*/  BSSY B1, `(.L_x_1617) ;  /* 0x0000022000017945 */ /* 0x000fe20003800000 */
[----:B0-----:R-:W-:-:S04]  /*40d0*/  @!P3 LEA R14, P4, R36, R14, 0x1 ;  /* 0x0000000e240eb211 */ /* 0x001fc800078808ff */
[----:B------:R-:W-:Y:S02]  /*40e0*/  @!P3 LEA.HI.X R15, R36, R15, R37, 0x1, P4 ;  /* 0x0000000f240fb211 */ /* 0x000fe400020f0c25 */
[----:B------:R-:W-:Y:S02]  /*40f0*/  CS2R R36, SRZ ;  /* 0x0000000000247805 */ /* 0x000fe4000001ff00 */
[----:B------:R-:W-:Y:S02]  /*4100*/  ISETP.GE.AND P4, PT, R44, R76, PT ;  /* 0x0000004c2c00720c */ /* 0x000fe40003f86270 */
[----:B------:R-:W-:Y:S02]  /*4110*/  CS2R R46, SRZ ;  /* 0x00000000002e7805 */ /* 0x000fe4000001ff00 */
[----:B------:R-:W-:Y:S01]  /*4120*/  CS2R R50, SRZ ;  /* 0x0000000000327805 */ /* 0x000fe2000001ff00 */
[----:B------:R0:W5:Y:S01]  /*4130*/  @!P3 LDG.E.128 R40, desc[UR42][R14.64] ;  /* 0x0000002a0e28b981 */ /* 0x000162000c1e1d00 */
[----:B------:R-:W-:-:S02]  /*4140*/  ISETP.GE.OR P4, PT, R16, R78, P4 ;  /* 0x0000004e1000720c */ /* 0x000fc40002786670 */
[----:B------:R-:W-:Y:S02]  /*4150*/  CS2R R44, SRZ ;  /* 0x00000000002c7805 */ /* 0x000fe4000001ff00 */
[----:B------:R-:W-:Y:S01]  /*4160*/  CS2R R48, SRZ ;  /* 0x0000000000307805 */ /* 0x000fe2000001ff00 */
[----:B------:R0:W5:Y:S01]  /*4170*/  @!P3 LDG.E.128 R36, desc[UR42][R12.64] ;  /* 0x0000002a0c24b981 */ /* 0x000162000c1e1d00 */
[----:B------:R-:W-:-:S07]  /*4180*/  ISETP.GE.AND P3, PT, R16, R78, PT ;  /* 0x0000004e1000720c */ /* 0x000fce0003f66270 */
[----:B------:R-:W-:Y:S06]  /*4190*/  @P4 BRA `(.L_x_1618) ;  /* 0x0000000000504947 */ /* 0x000fec0003800000 */
[----:B0-----:R-:W0:Y:S01]  /*41a0*/  LDC.64 R12, c[0x0][0x3f8] ;  /* 0x0000fe00ff0c7b82 */ /* 0x001e220000000a00 */
[----:B------:R-:W-:Y:S01]  /*41b0*/  IMAD.MOV.U32 R11, RZ, RZ, R77 ;  /* 0x000000ffff0b7224 */ /* 0x000fe200078e004d */
[----:B------:R-:W-:Y:S01]  /*41c0*/  ULDC.64 UR4, c[0x0][0x3e8] ;  /* 0x0000fa0000047ab9 */ /* 0x000fe20000000a00 */
[----:B------:R-:W-:Y:S02]  /*41d0*/  IMAD.MOV.U32 R9, RZ, RZ, R69 ;  /* 0x000000ffff097224 */ /* 0x000fe400078e0045 */
        /* <DEDUP_REMOVED lines=16> */
.L_x_1618:
[----:B------:R-:W-:Y:S05]  /*42e0*/  BSYNC B1 ;  /* 0x0000000000017941 */ /* 0x000fea0003800000 */
.L_x_1617:
[----:B-----5:R-:W-:Y:S01]  /*42f0*/  IMAD.MOV.U32 R8, RZ, RZ, R46 ;  /* 0x000000ffff087224 */ /* 0x020fe200078e002e */
[----:B------:R-:W-:Y:S01]  /*4300*/  UISETP.NE.AND UP0, UPT, UR39, 0x3, UPT ;  /* 0x000000032700788c */ /* 0x000fe2000bf05270 */
[----:B------:R-:W-:Y:S02]  /*4310*/  IMAD.MOV.U32 R9, RZ, RZ, R47 ;  /* 0x000000ffff097224 */ /* 0x000fe400078e002f */
[----:B------:R-:W-:Y:S02]  /*4320*/  IMAD.MOV.U32 R11, RZ, RZ, R45 ;  /* 0x000000ffff0b7224 */ /* 0x000fe400078e002d */
        /* <DEDUP_REMOVED lines=25> */
[----:B------:R-:W-:-:S02]  /*44c0*/  PRMT R95, R95, 0x5410, R9 ;  /* 0x000054105f5f7816 */ /* 0x000fc40000000009 */
[----:B------:R-:W-:Y:S02]  /*44d0*/  PRMT R93, R10, 0x7610, R93 ;  /* 0x000076100a5d7816 */ /* 0x000fe4000000005d */
[----:B------:R-:W-:Y:S01]  /*44e0*/  PRMT R98, R11, 0x7610, R98 ;  /* 0x000076100b627816 */ /* 0x000fe20000000062 */
[----:B------:R-:W-:Y:S06]  /*44f0*/  @!P5 BRA `(.L_x_1619) ;  /* 0x000000000004d947 */ /* 0x000fec0003800000 */
[----:B------:R-:W-:Y:S01]  /*4500*/  BPT.TRAP 0x1 ;  /* 0x000000040000795c */ /* 0x000fe20000300000 */
.L_x_1619:
[----:B------:R-:W2:Y:S01]  /*4510*/  LDL R8, [R1+0x14] ;  /* 0x0000140001087983 */ /* 0x000ea20000100800 */
[----:B------:R-:W-:Y:S01]  /*4520*/  LEA R69, R23, R2, 0x3 ;  /* 0x0000000217457211 */ /* 0x000fe200078e18ff */
[----:B------:R-:W1:Y:S01]  /*4530*/  LDC R85, c[0x0][0x2f4] ;  /* 0x0000bd00ff557b82 */ /* 0x000e620000000800 */
[----:B------:R-:W-:Y:S01]  /*4540*/  BSSY B1, `(.L_x_1620) ;  /* 0x0000004000017945 */ /* 0x000fe20003800000 */
[----:B--2---:R-:W-:-:S04]  /*4550*/  SHF.L.U32 R77, R8, 0x1f, RZ ;  /* 0x0000001f084d7819 */ /* 0x004fc800000006ff */
[----:B------:R-:W2:Y:S02]  /*4560*/  SYNCS.PHASECHK.TRANS64.TRYWAIT P4, [R69+URZ+0x16890], R77 ;  /* 0x0168904d450075a7 */ /* 0x000ea4000808017f */
[----:B-12---:R-:W-:Y:S05]  /*4570*/  @!P4 BRA `(.L_x_1621) ;  /* 0x000001d800d0c947 */ /* 0x006fea0003800000 */
.L_x_1931:
[----:B------:R-:W-:Y:S05]  /*4580*/  BSYNC B1 ;  /* 0x0000000000017941 */ /* 0x000fea0003800000 */
.L_x_1620:
[----:B------:R-:W-:Y:S01]  /*4590*/  UMOV UR4, 0xffffffff ;  /* 0xffffffff00047882 */ /* 0x000fe20000000000 */
[----:B------:R-:W-:Y:S02]  /*45a0*/  IMAD.IADD R87, R85, 0x1, -R58 ;  /* 0x0000000155577824 */ /* 0x000fe400078e0a3a */
[----:B------:R-:W-:Y:S05]  /*45b0*/  BRA.DIV UR4, `(.L_x_1622) ;  /* 0x000001da04d47947 */ /* 0x000fea000b800000 */
[----:B------:R2:W3:Y:S04]  /*45c0*/  SHFL.IDX PT, R81, R83, RZ, 0x1c1f ;  /* 0x001c1fff53517589 */ /* 0x0004e800000e0000 */
[----:B------:R2:W4:Y:S02]  /*45d0*/  SHFL.IDX PT, R80, R82, RZ, 0x1c1f ;  /* 0x001c1fff52507589 */ /* 0x00052400000e0000 */
.L_x_1935:
[----:B------:R-:W5:Y:S01]  /*45e0*/  S2R R8, SR_TID.X ;  /* 0x0000000000087919 */ /* 0x000f620000002100 */
[----:B------:R-:W-:Y:S01]  /*45f0*/  BSSY B1, `(.L_x_1623) ;  /* 0x0000077000017945 */ /* 0x000fe20003800000 */
[----:B-----5:R-:W-:-:S05]  /*4600*/  VIADD R9, R8, 0xffffff80 ;  /* 0xffffff8008097836 */ /* 0x020fca0000000000 */
[----:B------:R-:W-:-:S04]  /*4610*/  SHF.R.S32.HI R8, RZ, 0x1f, R9 ;  /* 0x0000001fff087819 */ /* 0x000fc80000011409 */
[----:B------:R-:W-:-:S04]  /*4620*/  LEA.HI R8, R8, R9, RZ, 0x2 ;  /* 0x0000000908087211 */ /* 0x000fc800078f10ff */
[----:B------:R-:W-:-:S04]  /*4630*/  SHF.R.S32.HI R8, RZ, 0x2, R8 ;  /* 0x00000002ff087819 */ /* 0x000fc80000011408 */
[----:B------:R-:W-:-:S13]  /*4640*/  ISETP.GE.OR P4, PT, R8, R76, P1 ;  /* 0x0000004c0800720c */ /* 0x000fda0000f86670 */
[----:B------:R-:W-:Y:S05]  /*4650*/  @P4 BRA `(.L_x_1624) ;  /* 0x0000000400c04947 */ /* 0x000fea0003800000 */
[----:B------:R-:W5:Y:S01]  /*4660*/  S2R R9, SR_TID.X ;  /* 0x0000000000097919 */ /* 0x000f620000002100 */
[----:B------:R-:W-:Y:S01]  /*4670*/  SEL R8, R58, R87, !P0 ;  /* 0x000000573a087207 */ /* 0x000fe20004000000 */
[----:B------:R-:W-:Y:S01]  /*4680*/  BSSY B2, `(.L_x_1625) ;  /* 0x0000069000027945 */ /* 0x000fe20003800000 */
[----:B----4-:R-:W-:-:S04]  /*4690*/  LEA R78, P4, R6, R80, 0x1 ;  /* 0x00000050064e7211 */ /* 0x010fc800078808ff */
[----:B---3--:R-:W-:Y:S01]  /*46a0*/  LEA.HI.X R79, R6, R81, R4, 0x1, P4 ;  /* 0x00000051064f7211 */ /* 0x008fe200020f0c04 */
[----:B-----5:R-:W-:Y:S01]  /*46b0*/  VIADD R11, R9, 0xffffff80 ;  /* 0xffffff80090b7836 */ /* 0x020fe20000000000 */
[----:B------:R-:W-:-:S04]  /*46c0*/  SHF.R.S32.HI R9, RZ, 0x1f, R8 ;  /* 0x0000001fff097819 */ /* 0x000fc80000011408 */
[----:B------:R-:W-:Y:S01]  /*46d0*/  LEA.HI R8, R9, R8, RZ, 0x4 ;  /* 0x0000000809087211 */ /* 0x000fe200078f20ff */
[----:B------:R-:W-:Y:S01]  /*46e0*/  IMAD R9, R23, 0x2000, R3 ;  /* 0x0000200017097824 */ /* 0x000fe200078e0203 */
[----:B------:R-:W-:Y:S02]  /*46f0*/  SHF.R.S32.HI R10, RZ, 0x1f, R11 ;  /* 0x0000001fff0a7819 */ /* 0x000fe4000001140b */
[----:B------:R-:W-:Y:S01]  /*4700*/  LEA.HI.SX32 R8, R8, R5, 0x1c ;  /* 0x0000000508087211 */ /* 0x000fe200078fe2ff */
[----:B------:R-:W-:Y:S01]  /*4710*/  IMAD R9, R9, 0x2, R2 ;  /* 0x0000000209097824 */ /* 0x000fe200078e0202 */
[----:B------:R-:W-:-:S03]  /*4720*/  LEA.HI R10, R10, R11, RZ, 0x5 ;  /* 0x0000000b0a0a7211 */ /* 0x000fc600078f28ff */
[----:B------:R-:W-:Y:S01]  /*4730*/  IMAD.SHL.U32 R91, R8, 0x8, RZ ;  /* 0x00000008085b7824 */ /* 0x000fe200078e00ff */
[----:B------:R-:W-:-:S04]  /*4740*/  SHF.R.S32.HI R10, RZ, 0x5, R10 ;  /* 0x00000005ff0a7819 */ /* 0x000fc8000001140a */
[----:B------:R-:W-:-:S04]  /*4750*/  LOP3.LUT R8, R64, 0x38, R91, 0xf8, !PT ;  /* 0x0000003840087812 */ /* 0x000fc800078ef85b */
[----:B------:R-:W-:-:S05]  /*4760*/  LOP3.LUT R8, R8, R61, RZ, 0x3c, !PT ;  /* 0x0000003d08087212 */ /* 0x000fca00078e3cff */
[----:B------:R-:W-:-:S04]  /*4770*/  IMAD R8, R10, 0x200, R8 ;  /* 0x000002000a087824 */ /* 0x000fc800078e0208 */
[----:B------:R-:W-:-:S04]  /*4780*/  IMAD R11, R23, 0x2000, R8 ;  /* 0x00002000170b7824 */ /* 0x000fc800078e0208 */
[----:B0-----:R-:W-:Y:S02]  /*4790*/  IMAD R12, R11, 0x2, R2 ;  /* 0x000000020b0c7824 */ /* 0x001fe400078e0202 */
[----:B------:R-:W0:Y:S04]  /*47a0*/  LDS.128 R8, [R9+0xe400] ;  /* 0x00e4000009087984 */ /* 0x000e280000000c00 */
[----:B------:R-:W3:Y:S01]  /*47b0*/  LDS.128 R12, [R12+0xe400] ;  /* 0x00e400000c0c7984 */ /* 0x000ee20000000c00 */
[----:B------:R-:W-:Y:S05]  /*47c0*/  @P3 BRA `(.L_x_1626) ;  /* 0x0000000400503947 */ /* 0x000fea0003800000 */
[----:B------:R-:W-:Y:S01]  /*47d0*/  SHF.R.U64 R40, R40, 0x10, R41 ;  /* 0x0000001028287819 */ /* 0x000fe20000001229 */
[----:B---3--:R-:W-:Y:S01]  /*47e0*/  IMAD.MOV.U32 R96, RZ, RZ, R15 ;  /* 0x000000ffff607224 */ /* 0x008fe200078e000f */
[----:B------:R-:W-:Y:S01]  /*47f0*/  SHF.R.U32.HI R99, RZ, 0x10, R41 ;  /* 0x00000010ff637819 */ /* 0x000fe20000011629 */
[----:B------:R-:W-:Y:S01]  /*4800*/  HADD2.F32 R98, -RZ, R98.H0_H0 ;  /* 0x20000062ff627230 */ /* 0x000fe20000004100 */
[----:B------:R-:W-:Y:S01]  /*4810*/  MOV R41, R13 ;  /* 0x0000000d00297202 */ /* 0x000fe20000000f00 */
[----:B0-----:R-:W-:Y:S01]  /*4820*/  IMAD.MOV.U32 R13, RZ, RZ, R11 ;  /* 0x000000ffff0d7224 */ /* 0x001fe200078e000b */
[--C-:B------:R-:W-:Y:S01]  /*4830*/  SHF.R.U64 R36, R36, 0x10, R37.reuse ;  /* 0x0000001024247819 */ /* 0x100fe20000001225 */
[----:B------:R-:W-:Y:S01]  /*4840*/  HADD2.F32 R11, -RZ, R9.H0_H0 ;  /* 0x20000009ff0b7230 */ /* 0x000fe20000004100 */
[----:B------:R-:W-:Y:S01]  /*4850*/  SHF.R.U32.HI R97, RZ, 0x10, R37 ;  /* 0x00000010ff617819 */ /* 0x000fe20000011625 */
[----:B------:R-:W-:Y:S01]  /*4860*/  HADD2.F32 R15, -RZ, R41.H0_H0 ;  /* 0x20000029ff0f7230 */ /* 0x000fe20000004100 */
[----:B------:R-:W-:Y:S01]  /*4870*/  SHF.R.U64 R37, R38, 0x10, R39 ;  /* 0x0000001026257819 */ /* 0x000fe20000001227 */
[----:B------:R-:W-:Y:S01]  /*4880*/  HADD2.F32 R99, -RZ, R99.H0_H0 ;  /* 0x20000063ff637230 */ /* 0x000fe20000004100 */
[----:B------:R-:W-:Y:S01]  /*4890*/  SHF.R.U64 R38, R42, 0x10, R43 ;  /* 0x000000102a267819 */ /* 0x000fe2000000122b */
[----:B------:R-:W-:-:S02]  /*48a0*/  HADD2.F32 R42, -RZ, R9.H1_H1 ;  /* 0x30000009ff2a7230 */ /* 0x000fc40000004100 */
[-C--:B------:R-:W-:Y:S01]  /*48b0*/  FMUL.FTZ R100, R15, R98.reuse ;  /* 0x000000620f647220 */ /* 0x080fe20000410000 */
[----:B------:R-:W-:Y:S02]  /*48c0*/  HADD2.F32 R94, -RZ, R94.H0_H0 ;  /* 0x2000005eff5e7230 */ /* 0x000fe40000004100 */
[C---:B------:R-:W-:Y:S01]  /*48d0*/  FMUL.FTZ R98, R11.reuse, R98 ;  /* 0x000000620b627220 */ /* 0x040fe20000410000 */
[----:B------:R-:W-:Y:S02]  /*48e0*/  HADD2.F32 R41, -RZ, R41.H1_H1 ;  /* 0x30000029ff297230 */ /* 0x000fe40000004100 */
[-C--:B------:R-:W-:Y:S01]  /*48f0*/  FMUL.FTZ R102, R42, R99.reuse ;  /* 0x000000632a667220 */ /* 0x080fe20000410000 */
[----:B------:R-:W-:Y:S01]  /*4900*/  HADD2.F32 R97, -RZ, R97.H0_H0 ;  /* 0x20000061ff617230 */ /* 0x000fe20000004100 */
[----:B------:R-:W-:Y:S01]  /*4910*/  SHF.R.U32.HI R43, RZ, 0x10, R43 ;  /* 0x00000010ff2b7819 */ /* 0x000fe2000001162b */
[-C--:B------:R-:W-:Y:S01]  /*4920*/  FFMA.FTZ R9, R11, R94.reuse, -R100 ;  /* 0x0000005e0b097223 */ /* 0x080fe20000010864 */
[----:B------:R-:W-:Y:S01]  /*4930*/  FFMA.FTZ R11, R15, R94, R98 ;  /* 0x0000005e0f0b7223 */ /* 0x000fe20000010062 */
[C---:B------:R-:W-:Y:S01]  /*4940*/  FMUL.FTZ R101, R41.reuse, R99 ;  /* 0x0000006329657220 */ /* 0x040fe20000410000 */
[----:B------:R-:W-:Y:S01]  /*4950*/  FFMA.FTZ R94, R41, R97, R102 ;  /* 0x00000061295e7223 */ /* 0x000fe20000010066 */
[----:B------:R-:W-:Y:S01]  /*4960*/  SHF.R.U32.HI R39, RZ, 0x10, R39 ;  /* 0x00000010ff277819 */ /* 0x000fe20000011627 */
[----:B------:R-:W-:-:S02]  /*4970*/  HADD2.F32 R102, -RZ, R95.H1_H1 ;  /* 0x3000005fff667230 */ /* 0x000fc40000004100 */
[----:B------:R-:W-:Y:S01]  /*4980*/  FFMA.FTZ R42, R42, R97, -R101 ;  /* 0x000000612a2a7223 */ /* 0x000fe20000010865 */
[--C-:B------:R-:W-:Y:S02]  /*4990*/  HADD2.F32 R41, -RZ, R96.reuse.H0_H0 ;  /* 0x20000060ff297230 */ /* 0x100fe40000004100 */
[----:B------:R-:W-:Y:S02]  /*49a0*/  HADD2.F32 R98, -RZ, R96.H1_H1 ;  /* 0x30000060ff627230 */ /* 0x000fe40000004100 */
[----:B------:R-:W-:Y:S02]  /*49b0*/  HADD2.F32 R15, -RZ, R13.H0_H0 ;  /* 0x2000000dff0f7230 */ /* 0x000fe40000004100 */
[----:B------:R-:W-:Y:S01]  /*49c0*/  FMUL.FTZ R104, R41, R102 ;  /* 0x0000006629687220 */ /* 0x000fe20000410000 */
[----:B------:R-:W-:Y:S01]  /*49d0*/  HADD2.F32 R43, -RZ, R43.H0_H0 ;  /* 0x2000002bff2b7230 */ /* 0x000fe20000004100 */
[----:B------:R-:W-:Y:S01]  /*49e0*/  F2FP.F16.F32.PACK_AB R9, R42, R9 ;  /* 0x000000092a09723e */ /* 0x000fe200000000ff */
[----:B------:R-:W-:-:S02]  /*49f0*/  HADD2.F32 R96, -RZ, R13.H1_H1 ;  /* 0x3000000dff607230 */ /* 0x000fc40000004100 */
[C---:B------:R-:W-:Y:S01]  /*4a00*/  FMUL.FTZ R102, R15.reuse, R102 ;  /* 0x000000660f667220 */ /* 0x040fe20000410000 */
[----:B------:R-:W-:Y:S02]  /*4a10*/  HADD2.F32 R100, -RZ, R95.H0_H0 ;  /* 0x2000005fff647230 */ /* 0x000fe40000004100 */
[-C--:B------:R-:W-:Y:S01]  /*4a20*/  FMUL.FTZ R95, R98, R43.reuse ;  /* 0x0000002b625f7220 */ /* 0x080fe20000410000 */
[----:B------:R-:W-:Y:S02]  /*4a30*/  HADD2.F32 R39, -RZ, R39.H0_H0 ;  /* 0x20000027ff277230 */ /* 0x000fe40000004100 */
[C---:B------:R-:W-:Y:S01]  /*4a40*/  FMUL.FTZ R43, R96.reuse, R43 ;  /* 0x0000002b602b7220 */ /* 0x040fe20000410000 */
[----:B------:R-:W-:Y:S02]  /*4a50*/  HADD2.F32 R37, -RZ, R37.H0_H0 ;  /* 0x20000025ff257230 */ /* 0x000fe40000004100 */
[-C--:B------:R-:W-:Y:S01]  /*4a60*/  FFMA.FTZ R13, R15, R100.reuse, -R104 ;  /* 0x000000640f0d7223 */ /* 0x080fe20000010868 */
[----:B------:R-:W-:Y:S01]  /*4a70*/  FFMA.FTZ R15, R41, R100, R102 ;  /* 0x00000064290f7223 */ /* 0x000fe20000010066 */
[----:B------:R-:W-:Y:S01]  /*4a80*/  FFMA.FTZ R96, R96, R39, -R95 ;  /* 0x0000002760607223 */ /* 0x000fe2000001085f */
[----:B------:R-:W-:-:S02]  /*4a90*/  HADD2.F32 R41, -RZ, R93.H1_H1 ;  /* 0x3000005dff297230 */ /* 0x000fc40000004100 */
[----:B------:R-:W-:Y:S01]  /*4aa0*/  FFMA.FTZ R98, R98, R39, R43 ;  /* 0x0000002762627223 */ /* 0x000fe2000001002b */
[----:B------:R-:W-:Y:S02]  /*4ab0*/  HADD2.F32 R95, -RZ, R40.H0_H0 ;  /* 0x20000028ff5f7230 */ /* 0x000fe40000004100 */
[----:B------:R-:W-:Y:S01]  /*4ac0*/  HADD2.F32 R93, -RZ, R93.H0_H0 ;  /* 0x2000005dff5d7230 */ /* 0x000fe20000004100 */
[----:B------:R-:W-:Y:S01]  /*4ad0*/  F2FP.F16.F32.PACK_AB R96, R96, R13 ;  /* 0x0000000d6060723e */ /* 0x000fe200000000ff */
[----:B------:R-:W-:Y:S01]  /*4ae0*/  HADD2.F32 R40, -RZ, R12.H0_H0 ;  /* 0x2000000cff287230 */ /* 0x000fe20000004100 */
[----:B------:R-:W-:Y:S01]  /*4af0*/  F2FP.F16.F32.PACK_AB R13, R94, R11 ;  /* 0x0000000b5e0d723e */ /* 0x000fe200000000ff */
[----:B------:R-:W-:Y:S01]  /*4b00*/  HADD2.F32 R39, -RZ, R8.H0_H0 ;  /* 0x20000008ff277230 */ /* 0x000fe20000004100 */
[----:B------:R-:W-:Y:S01]  /*4b10*/  F2FP.F16.F32.PACK_AB R15, R98, R15 ;  /* 0x0000000f620f723e */ /* 0x000fe200000000ff */
[----:B------:R-:W-:Y:S02]  /*4b20*/  HADD2.F32 R12, -RZ, R12.H1_H1 ;  /* 0x3000000cff0c7230 */ /* 0x000fe40000004100 */
[----:B------:R-:W-:-:S02]  /*4b30*/  HADD2.F32 R8, -RZ, R8.H1_H1 ;  /* 0x30000008ff087230 */ /* 0x000fc40000004100 */
[----:B------:R-:W-:Y:S02]  /*4b40*/  HADD2.F32 R43, -RZ, R36.H0_H0 ;  /* 0x20000024ff2b7230 */ /* 0x000fe40000004100 */
[-C--:B------:R-:W-:Y:S01]  /*4b50*/  FMUL.FTZ R36, R40, R93.reuse ;  /* 0x0000005d28247220 */ /* 0x080fe20000410000 */
[C---:B------:R-:W-:Y:S01]  /*4b60*/  FMUL.FTZ R93, R39.reuse, R93 ;  /* 0x0000005d275d7220 */ /* 0x040fe20000410000 */
[-C--:B------:R-:W-:Y:S01]  /*4b70*/  FMUL.FTZ R97, R12, R95.reuse ;  /* 0x0000005f0c617220 */ /* 0x080fe20000410000 */
[----:B------:R-:W-:Y:S01]  /*4b80*/  FMUL.FTZ R95, R8, R95 ;  /* 0x0000005f085f7220 */ /* 0x000fe20000410000 */
[-C--:B------:R-:W-:Y:S01]  /*4b90*/  FFMA.FTZ R36, R39, R41.reuse, -R36 ;  /* 0x0000002927247223 */ /* 0x080fe20000010824 */
[----:B------:R-:W-:Y:S01]  /*4ba0*/  FFMA.FTZ R93, R40, R41, R93 ;  /* 0x00000029285d7223 */ /* 0x000fe2000001005d */
[-C--:B------:R-:W-:Y:S01]  /*4bb0*/  FFMA.FTZ R97, R8, R43.reuse, -R97 ;  /* 0x0000002b08617223 */ /* 0x080fe20000010861 */
[----:B------:R-:W-:Y:S01]  /*4bc0*/  FFMA.FTZ R40, R12, R43, R95 ;  /* 0x0000002b0c287223 */ /* 0x000fe2000001005f */
[----:B------:R-:W-:-:S02]  /*4bd0*/  HADD2.F32 R12, -RZ, R14.H0_H0 ;  /* 0x2000000eff0c7230 */ /* 0x000fc40000004100 */
[----:B------:R-:W-:Y:S02]  /*4be0*/  HADD2.F32 R41, -RZ, R92.H0_H0 ;  /* 0x2000005cff297230 */ /* 0x000fe40000004100 */
[----:B------:R-:W-:Y:S02]  /*4bf0*/  HADD2.F32 R43, -RZ, R38.H0_H0 ;  /* 0x20000026ff2b7230 */ /* 0x000fe40000004100 */
[----:B------:R-:W-:Y:S02]  /*4c00*/  HADD2.F32 R8, -RZ, R10.H0_H0 ;  /* 0x2000000aff087230 */ /* 0x000fe40000004100 */
[-C--:B------:R-:W-:Y:S01]  /*4c10*/  FMUL.FTZ R95, R12, R41.reuse ;  /* 0x000000290c5f7220 */ /* 0x080fe20000410000 */
[----:B------:R-:W-:Y:S02]  /*4c20*/  HADD2.F32 R14, -RZ, R14.H1_H1 ;  /* 0x3000000eff0e7230 */ /* 0x000fe40000004100 */
[----:B------:R-:W-:Y:S02]  /*4c30*/  HADD2.F32 R10, -RZ, R10.H1_H1 ;  /* 0x3000000aff0a7230 */ /* 0x000fe40000004100 */
[----:B------:R-:W-:Y:S01]  /*4c40*/  FMUL.FTZ R41, R8, R41 ;  /* 0x0000002908297220 */ /* 0x000fe20000410000 */
[----:B------:R-:W-:-:S02]  /*4c50*/  HADD2.F32 R39, -RZ, R92.H1_H1 ;  /* 0x3000005cff277230 */ /* 0x000fc40000004100 */
[-C--:B------:R-:W-:Y:S01]  /*4c60*/  FMUL.FTZ R99, R14, R43.reuse ;  /* 0x0000002b0e637220 */ /* 0x080fe20000410000 */
[----:B------:R-:W-:Y:S02]  /*4c70*/  IMAD.MOV.U32 R11, RZ, RZ, R96 ;  /* 0x000000ffff0b7224 */ /* 0x000fe400078e0060 */
[----:B------:R-:W-:Y:S01]  /*4c80*/  FMUL.FTZ R43, R10, R43 ;  /* 0x0000002b0a2b7220 */ /* 0x000fe20000410000 */
[-C--:B------:R-:W-:Y:S01]  /*4c90*/  FFMA.FTZ R95, R8, R39.reuse, -R95 ;  /* 0x00000027085f7223 */ /* 0x080fe2000001085f */
[----:B------:R-:W-:Y:S01]  /*4ca0*/  FFMA.FTZ R41, R12, R39, R41 ;  /* 0x000000270c297223 */ /* 0x000fe20000010029 */
[-C--:B------:R-:W-:Y:S01]  /*4cb0*/  FFMA.FTZ R10, R10, R37.reuse, -R99 ;  /* 0x000000250a0a7223 */ /* 0x080fe20000010863 */
[----:B------:R-:W-:Y:S01]  /*4cc0*/  FFMA.FTZ R14, R14, R37, R43 ;  /* 0x000000250e0e7223 */ /* 0x000fe2000001002b */
[----:B------:R-:W-:Y:S02]  /*4cd0*/  F2FP.F16.F32.PACK_AB R8, R97, R36 ;  /* 0x000000246108723e */ /* 0x000fe400000000ff */
[----:B------:R-:W-:-:S02]  /*4ce0*/  F2FP.F16.F32.PACK_AB R12, R40, R93 ;  /* 0x0000005d280c723e */ /* 0x000fc400000000ff */
[----:B------:R-:W-:Y:S02]  /*4cf0*/  F2FP.F16.F32.PACK_AB R10, R10, R95 ;  /* 0x0000005f0a0a723e */ /* 0x000fe400000000ff */
[----:B------:R-:W-:-:S07]  /*4d00*/  F2FP.F16.F32.PACK_AB R14, R14, R41 ;  /* 0x000000290e0e723e */ /* 0x000fce00000000ff */
.L_x_1626:
[----:B------:R-:W-:Y:S05]  /*4d10*/  BSYNC B2 ;  /* 0x0000000000027941 */ /* 0x000fea0003800000 */
.L_x_1625:
[----:B------:R-:W-:Y:S01]  /*4d20*/  ISETP.GE.AND P4, PT, R91, R85, PT ;  /* 0x000000555b00720c */ /* 0x000fe20003f86270 */
[----:B0-----:R0:W-:-:S12]  /*4d30*/  ST.E.128 desc[UR42][R78.64], R8 ;  /* 0x000000084e007985 */ /* 0x0011d8000c101d2a */
[----:B------:R-:W-:-:S05]  /*4d40*/  @!P4 IMAD.WIDE R80, R91, 0x2, R80 ;  /* 0x000000025b50c825 */ /* 0x000fca00078e0250 */
[----:B---3--:R0:W-:Y:S02]  /*4d50*/  @!P4 ST.E.128 desc[UR42][R80.64], R12 ;  /* 0x0000000c5000c985 */ /* 0x0081e4000c101d2a */
.L_x_1624:
[----:B------:R-:W-:Y:S05]  /*4d60*/  BSYNC B1 ;  /* 0x0000000000017941 */ /* 0x000fea0003800000 */
.L_x_1623:
[----:B------:R-:W-:-:S03]  /*4d70*/  UMOV UR4, 0xffffffff ;  /* 0xffffffff00047882 */ /* 0x000fc60000000000 */
[----:B------:R-:W-:Y:S05]  /*4d80*/  BRA.DIV UR4, `(.L_x_1627) ;  /* 0x000001d6042c7947 */ /* 0x000fea000b800000 */
[----:B--2---:R-:W2:Y:S04]  /*4d90*/  SHFL.IDX PT, R83, R83, 0x1, 0x1c1f ;  /* 0x003c1f0053537f89 */ /* 0x004ea800000e0000 */
[----:B------:R-:W0:Y:S02]  /*4da0*/  SHFL.IDX PT, R82, R82, 0x1, 0x1c1f ;  /* 0x003c1f0052527f89 */ /* 0x000e2400000e0000 */
.L_x_1939:
[----:B0-----:R-:W0:Y:S02]  /*4db0*/  S2R R8, SR_TID.X ;  /* 0x0000000000087919 */ /* 0x001e240000002100 */
[----:B0-----:R-:W-:-:S05]  /*4dc0*/  VIADD R9, R8, 0xffffff80 ;  /* 0xffffff8008097836 */ /* 0x001fca0000000000 */
[----:B------:R-:W-:-:S04]  /*4dd0*/  SHF.R.S32.HI R8, RZ, 0x1f, R9 ;  /* 0x0000001fff087819 */ /* 0x000fc80000011409 */
[----:B------:R-:W-:-:S04]  /*4de0*/  LEA.HI R8, R8, R9, RZ, 0x2 ;  /* 0x0000000908087211 */ /* 0x000fc800078f10ff */
[----:B------:R-:W-:-:S05]  /*4df0*/  SHF.R.S32.HI R8, RZ, 0x2, R8 ;  /* 0x00000002ff087819 */ /* 0x000fca0000011408 */
[----:B------:R-:W-:-:S05]  /*4e00*/  VIADD R8, R8, 0x60 ;  /* 0x0000006008087836 */ /* 0x000fca0000000000 */
[----:B------:R-:W-:-:S13]  /*4e10*/  ISETP.GE.OR P4, PT, R8, R76, P1 ;  /* 0x0000004c0800720c */ /* 0x000fda0000f86670 */
[----:B------:R-:W-:Y:S05]  /*4e20*/  @P4 BRA `(.L_x_1610) ;  /* 0x0000000c00044947 */ /* 0x000fea0003800000 */
[----:B------:R-:W5:Y:S04]  /*4e30*/  LDL R11, [R1+0x38] ;  /* 0x00003800010b7983 */ /* 0x000f680000100800 */
[----:B------:R-:W3:Y:S04]  /*4e40*/  LDL R10, [R1+0x64] ;  /* 0x00006400010a7983 */ /* 0x000ee80000100800 */
[----:B------:R-:W4:Y:S01]  /*4e50*/  LDL R9, [R1+0x48] ;  /* 0x0000480001097983 */ /* 0x000f220000100800 */
[----:B------:R-:W-:Y:S01]  /*4e60*/  SEL R87, R58, R87, !P0 ;  /* 0x000000573a577207 */ /* 0x000fe20004000000 */
[----:B------:R-:W-:Y:S01]  /*4e70*/  BSSY B1, `(.L_x_1628) ;  /* 0x0000068000017945 */ /* 0x000fe20003800000 */
[----:B------:R-:W-:-:S02]  /*4e80*/  LEA R36, P4, R6, R82, 0x1 ;  /* 0x0000005206247211 */ /* 0x000fc400078808ff */
[----:B------:R-:W-:Y:S02]  /*4e90*/  SHF.R.S32.HI R8, RZ, 0x1f, R87 ;  /* 0x0000001fff087819 */ /* 0x000fe40000011457 */
[----:B--2---:R-:W-:Y:S02]  /*4ea0*/  LEA.HI.X R37, R6, R83, R4, 0x1, P4 ;  /* 0x0000005306257211 */ /* 0x004fe400020f0c04 */
[----:B------:R-:W-:-:S04]  /*4eb0*/  LEA.HI R8, R8, R87, RZ, 0x4 ;  /* 0x0000005708087211 */ /* 0x000fc800078f20ff */
[----:B------:R-:W-:-:S05]  /*4ec0*/  LEA.HI.SX32 R8, R8, R5, 0x1c ;  /* 0x0000000508087211 */ /* 0x000fca00078fe2ff */
[----:B------:R-:W-:-:S05]  /*4ed0*/  IMAD.SHL.U32 R38, R8, 0x8, RZ ;  /* 0x0000000808267824 */ /* 0x000fca00078e00ff */
[----:B-----5:R-:W-:-:S04]  /*4ee0*/  LOP3.LUT R8, R11, 0x38, R38, 0xf8, !PT ;  /* 0x000000380b087812 */ /* 0x020fc800078ef826 */
[----:B---3--:R-:W-:-:S05]  /*4ef0*/  LOP3.LUT R8, R8, R10, RZ, 0x3c, !PT ;  /* 0x0000000a08087212 */ /* 0x008fca00078e3cff */
[----:B----4-:R-:W-:Y:S02]  /*4f00*/  IMAD.IADD R8, R9, 0x1, R8 ;  /* 0x0000000109087824 */ /* 0x010fe400078e0208 */
[C---:B------:R-:W-:Y:S02]  /*4f10*/  IMAD R9, R23.reuse, 0x2000, R0 ;  /* 0x0000200017097824 */ /* 0x040fe400078e0200 */
[----:B------:R-:W-:-:S03]  /*4f20*/  IMAD R11, R23, 0x2000, R8 ;  /* 0x00002000170b7824 */ /* 0x000fc600078e0208 */
[----:B------:R-:W-:Y:S01]  /*4f30*/  LEA R9, R9, R2, 0x1 ;  /* 0x0000000209097211 */ /* 0x000fe200078e08ff */
[----:B------:R-:W-:-:S05]  /*4f40*/  IMAD R12, R11, 0x2, R2 ;  /* 0x000000020b0c7824 */ /* 0x000fca00078e0202 */
[----:B------:R-:W0:Y:S04]  /*4f50*/  LDS.128 R8, [R9+0xe400] ;  /* 0x00e4000009087984 */ /* 0x000e280000000c00 */
[----:B------:R-:W2:Y:S01]  /*4f60*/  LDS.128 R12, [R12+0xe400] ;  /* 0x00e400000c0c7984 */ /* 0x000ea20000000c00 */
[----:B------:R-:W-:Y:S05]  /*4f70*/  @P3 BRA `(.L_x_1629) ;  /* 0x00000004005c3947 */ /* 0x000fea0003800000 */
[----:B0-----:R-:W-:Y:S01]  /*4f80*/  IMAD.MOV.U32 R43, RZ, RZ, R8 ;  /* 0x000000ffff2b7224 */ /* 0x001fe200078e0008 */
[----:B------:R-:W-:Y:S01]  /*4f90*/  SHF.R.U64 R42, R48, 0x10, R49 ;  /* 0x00000010302a7819 */ /* 0x000fe20000001231 */
[----:B--2---:R-:W-:Y:S01]  /*4fa0*/  IMAD.MOV.U32 R8, RZ, RZ, R13 ;  /* 0x000000ffff087224 */ /* 0x004fe200078e000d */
[----:B------:R-:W-:Y:S01]  /*4fb0*/  SHF.R.U32.HI R48, RZ, 0x10, R49 ;  /* 0x00000010ff307819 */ /* 0x000fe20000011631 */
[----:B------:R-:W-:Y:S01]  /*4fc0*/  HADD2.F32 R49, -RZ, R90.H1_H1 ;  /* 0x3000005aff317230 */ /* 0x000fe20000004100 */
[--C-:B------:R-:W-:Y:S01]  /*4fd0*/  SHF.R.U64 R41, R44, 0x10, R45.reuse ;  /* 0x000000102c297819 */ /* 0x100fe2000000122d */
[----:B------:R-:W-:Y:S01]  /*4fe0*/  IMAD.MOV.U32 R44, RZ, RZ, R12 ;  /* 0x000000ffff2c7224 */ /* 0x000fe200078e000c */
[----:B------:R-:W-:Y:S01]  /*4ff0*/  SHF.R.U32.HI R79, RZ, 0x10, R45 ;  /* 0x00000010ff4f7819 */ /* 0x000fe2000001162d */
[----:B------:R-:W-:Y:S01]  /*5000*/  IMAD.MOV.U32 R45, RZ, RZ, R15 ;  /* 0x000000ffff2d7224 */ /* 0x000fe200078e000f */
[--C-:B------:R-:W-:Y:S01]  /*5010*/  SHF.R.U64 R39, R46, 0x10, R47.reuse ;  /* 0x000000102e277819 */ /* 0x100fe2000000122f */
[--C-:B------:R-:W-:Y:S01]  /*5020*/  HADD2.F32 R12, -RZ, R8.reuse.H0_H0 ;  /* 0x20000008ff0c7230 */ /* 0x100fe20000004100 */
[----:B------:R-:W-:Y:S01]  /*5030*/  SHF.R.U32.HI R78, RZ, 0x10, R47 ;  /* 0x00000010ff4e7819 */ /* 0x000fe2000001162f */
[----:B------:R-:W-:Y:S01]  /*5040*/  HADD2.F32 R15, -RZ, R8.H1_H1 ;  /* 0x30000008ff0f7230 */ /* 0x000fe20000004100 */
[----:B------:R-:W-:Y:S01]  /*5050*/  SHF.R.U64 R40, R50, 0x10, R51 ;  /* 0x0000001032287819 */ /* 0x000fe20000001233 */
[----:B------:R-:W-:Y:S01]  /*5060*/  IMAD.MOV.U32 R13, RZ, RZ, R11 ;  /* 0x000000ffff0d7224 */ /* 0x000fe200078e000b */
[----:B------:R-:W-:Y:S01]  /*5070*/  SHF.R.U32.HI R51, RZ, 0x10, R51 ;  /* 0x00000010ff337819 */ /* 0x000fe20000011633 */
[----:B------:R-:W-:-:S02]  /*5080*/  HADD2.F32 R8, -RZ, R9.H0_H0 ;  /* 0x20000009ff087230 */ /* 0x000fc40000004100 */
[----:B------:R-:W-:Y:S02]  /*5090*/  HADD2.F32 R48, -RZ, R48.H0_H0 ;  /* 0x20000030ff307230 */ /* 0x000fe40000004100 */
[----:B------:R-:W-:Y:S02]  /*50a0*/  HADD2.F32 R11, -RZ, R9.H1_H1 ;  /* 0x30000009ff0b7230 */ /* 0x000fe40000004100 */
[-C--:B------:R-:W-:Y:S01]  /*50b0*/  FMUL.FTZ R9, R12, R49.reuse ;  /* 0x000000310c097220 */ /* 0x080fe20000410000 */
[----:B------:R-:W-:Y:S02]  /*50c0*/  HADD2.F32 R47, -RZ, R90.H0_H0 ;  /* 0x2000005aff2f7230 */ /* 0x000fe40000004100 */
[C---:B------:R-:W-:Y:S01]  /*50d0*/  FMUL.FTZ R49, R8.reuse, R49 ;  /* 0x0000003108317220 */ /* 0x040fe20000410000 */
[----:B------:R-:W-:Y:S02]  /*50e0*/  HADD2.F32 R46, -RZ, R79.H0_H0 ;  /* 0x2000004fff2e7230 */ /* 0x000fe40000004100 */
[-C--:B------:R-:W-:Y:S01]  /*50f0*/  FMUL.FTZ R50, R15, R48.reuse ;  /* 0x000000300f327220 */ /* 0x080fe20000410000 */
[C---:B------:R-:W-:Y:S01]  /*5100*/  FMUL.FTZ R48, R11.reuse, R48 ;  /* 0x000000300b307220 */ /* 0x040fe20000410000 */
[-C--:B------:R-:W-:Y:S01]  /*5110*/  FFMA.FTZ R8, R8, R47.reuse, -R9 ;  /* 0x0000002f08087223 */ /* 0x080fe20000010809 */
[----:B------:R-:W-:Y:S01]  /*5120*/  FFMA.FTZ R9, R12, R47, R49 ;  /* 0x0000002f0c097223 */ /* 0x000fe20000010031 */
[-C--:B------:R-:W-:Y:S01]  /*5130*/  FFMA.FTZ R11, R11, R46.reuse, -R50 ;  /* 0x0000002e0b0b7223 */ /* 0x080fe20000010832 */
[----:B------:R-:W-:Y:S01]  /*5140*/  FFMA.FTZ R12, R15, R46, R48 ;  /* 0x0000002e0f0c7223 */ /* 0x000fe20000010030 */
[----:B------:R-:W-:-:S02]  /*5150*/  HADD2.F32 R46, -RZ, R45.H0_H0 ;  /* 0x2000002dff2e7230 */ /* 0x000fc40000004100 */
[----:B------:R-:W-:Y:S01]  /*5160*/  HADD2.F32 R45, -RZ, R45.H1_H1 ;  /* 0x3000002dff2d7230 */ /* 0x000fe20000004100 */
[----:B------:R-:W-:Y:S01]  /*5170*/  F2FP.F16.F32.PACK_AB R11, R11, R8 ;  /* 0x000000080b0b723e */ /* 0x000fe200000000ff */
[----:B------:R-:W-:Y:S02]  /*5180*/  HADD2.F32 R15, -RZ, R13.H0_H0 ;  /* 0x2000000dff0f7230 */ /* 0x000fe40000004100 */
[----:B------:R-:W-:Y:S02]  /*5190*/  HADD2.F32 R50, -RZ, R51.H0_H0 ;  /* 0x20000033ff327230 */ /* 0x000fe40000004100 */
[----:B------:R-:W-:Y:S02]  /*51a0*/  HADD2.F32 R49, -RZ, R89.H0_H0 ;  /* 0x20000059ff317230 */ /* 0x000fe40000004100 */
[----:B------:R-:W-:Y:S02]  /*51b0*/  HADD2.F32 R13, -RZ, R13.H1_H1 ;  /* 0x3000000dff0d7230 */ /* 0x000fe40000004100 */
[----:B------:R-:W-:Y:S01]  /*51c0*/  FMUL.FTZ R80, R45, R50 ;  /* 0x000000322d507220 */ /* 0x000fe20000410000 */
[----:B------:R-:W-:-:S02]  /*51d0*/  HADD2.F32 R47, -RZ, R84.H1_H1 ;  /* 0x30000054ff2f7230 */ /* 0x000fc40000004100 */
[-C--:B------:R-:W-:Y:S01]  /*51e0*/  FMUL.FTZ R51, R15, R49.reuse ;  /* 0x000000310f337220 */ /* 0x080fe20000410000 */
[----:B------:R-:W-:Y:S02]  /*51f0*/  HADD2.F32 R48, -RZ, R78.H0_H0 ;  /* 0x2000004eff307230 */ /* 0x000fe40000004100 */
[C---:B------:R-:W-:Y:S01]  /*5200*/  FMUL.FTZ R78, R46.reuse, R49 ;  /* 0x000000312e4e7220 */ /* 0x040fe20000410000 */
[----:B------:R-:W-:Y:S01]  /*5210*/  FMUL.FTZ R50, R13, R50 ;  /* 0x000000320d327220 */ /* 0x000fe20000410000 */
[----:B------:R-:W-:Y:S02]  /*5220*/  HADD2.F32 R42, -RZ, R42.H0_H0 ;  /* 0x2000002aff2a7230 */ /* 0x000fe40000004100 */
[-C--:B------:R-:W-:Y:S01]  /*5230*/  FFMA.FTZ R51, R46, R47.reuse, R51 ;  /* 0x0000002f2e337223 */ /* 0x080fe20000010033 */
[----:B------:R-:W-:Y:S01]  /*5240*/  FFMA.FTZ R49, R15, R47, -R78 ;  /* 0x0000002f0f317223 */ /* 0x000fe2000001084e */
[-C--:B------:R-:W-:Y:S01]  /*5250*/  FFMA.FTZ R80, R13, R48.reuse, -R80 ;  /* 0x000000300d507223 */ /* 0x080fe20000010850 */
[----:B------:R-:W-:Y:S01]  /*5260*/  FFMA.FTZ R90, R45, R48, R50 ;  /* 0x000000302d5a7223 */ /* 0x000fe20000010032 */
[----:B------:R-:W-:-:S02]  /*5270*/  HADD2.F32 R48, -RZ, R89.H1_H1 ;  /* 0x30000059ff307230 */ /* 0x000fc40000004100 */
[--C-:B------:R-:W-:Y:S01]  /*5280*/  HADD2.F32 R15, -RZ, R44.reuse.H0_H0 ;  /* 0x2000002cff0f7230 */ /* 0x100fe20000004100 */
[----:B------:R-:W-:Y:S01]  /*5290*/  F2FP.F16.F32.PACK_AB R49, R80, R49 ;  /* 0x000000315031723e */ /* 0x000fe200000000ff */
[--C-:B------:R-:W-:Y:S02]  /*52a0*/  HADD2.F32 R13, -RZ, R43.reuse.H0_H0 ;  /* 0x2000002bff0d7230 */ /* 0x100fe40000004100 */
[----:B------:R-:W-:Y:S02]  /*52b0*/  HADD2.F32 R44, -RZ, R44.H1_H1 ;  /* 0x3000002cff2c7230 */ /* 0x000fe40000004100 */
[-C--:B------:R-:W-:Y:S01]  /*52c0*/  FMUL.FTZ R50, R15, R48.reuse ;  /* 0x000000300f327220 */ /* 0x080fe20000410000 */
[----:B------:R-:W-:Y:S02]  /*52d0*/  HADD2.F32 R43, -RZ, R43.H1_H1 ;  /* 0x3000002bff2b7230 */ /* 0x000fe40000004100 */
[----:B------:R-:W-:Y:S01]  /*52e0*/  FMUL.FTZ R48, R13, R48 ;  /* 0x000000300d307220 */ /* 0x000fe20000410000 */
[----:B------:R-:W-:-:S02]  /*52f0*/  HADD2.F32 R46, -RZ, R86.H0_H0 ;  /* 0x20000056ff2e7230 */ /* 0x000fc40000004100 */
[CC--:B------:R-:W-:Y:S01]  /*5300*/  FMUL.FTZ R78, R44.reuse, R42.reuse ;  /* 0x0000002a2c4e7220 */ /* 0x0c0fe20000410000 */
[----:B------:R-:W-:Y:S02]  /*5310*/  HADD2.F32 R41, -RZ, R41.H0_H0 ;  /* 0x20000029ff297230 */ /* 0x000fe40000004100 */
[----:B------:R-:W-:Y:S01]  /*5320*/  FMUL.FTZ R45, R43, R42 ;  /* 0x0000002a2b2d7220 */ /* 0x000fe20000410000 */
[----:B------:R-:W-:Y:S02]  /*5330*/  HADD2.F32 R86, -RZ, R86.H1_H1 ;  /* 0x30000056ff567230 */ /* 0x000fe40000004100 */
[-C--:B------:R-:W-:Y:S01]  /*5340*/  FFMA.FTZ R48, R15, R46.reuse, R48 ;  /* 0x0000002e0f307223 */ /* 0x080fe20000010030 */
[----:B------:R-:W-:Y:S01]  /*5350*/  FFMA.FTZ R50, R13, R46, -R50 ;  /* 0x0000002e0d327223 */ /* 0x000fe20000010832 */
[-C--:B------:R-:W-:Y:S01]  /*5360*/  FFMA.FTZ R43, R43, R41.reuse, -R78 ;  /* 0x000000292b2b7223 */ /* 0x080fe2000001084e */
[----:B------:R-:W-:Y:S01]  /*5370*/  FFMA.FTZ R45, R44, R41, R45 ;  /* 0x000000292c2d7223 */ /* 0x000fe2000001002d */
[----:B------:R-:W-:-:S02]  /*5380*/  HADD2.F32 R15, -RZ, R14.H0_H0 ;  /* 0x2000000eff0f7230 */ /* 0x000fc40000004100 */
[----:B------:R-:W-:Y:S01]  /*5390*/  HADD2.F32 R41, -RZ, R40.H0_H0 ;  /* 0x20000028ff297230 */ /* 0x000fe20000004100 */
[----:B------:R-:W-:Y:S01]  /*53a0*/  F2FP.F16.F32.PACK_AB R8, R43, R50 ;  /* 0x000000322b08723e */ /* 0x000fe200000000ff */
[----:B------:R-:W-:Y:S02]  /*53b0*/  HADD2.F32 R13, -RZ, R10.H0_H0 ;  /* 0x2000000aff0d7230 */ /* 0x000fe40000004100 */
[-C--:B------:R-:W-:Y:S01]  /*53c0*/  FMUL.FTZ R40, R15, R86.reuse ;  /* 0x000000560f287220 */ /* 0x080fe20000410000 */
[----:B------:R-:W-:Y:S02]  /*53d0*/  HADD2.F32 R14, -RZ, R14.H1_H1 ;  /* 0x3000000eff0e7230 */ /* 0x000fe40000004100 */
[----:B------:R-:W-:Y:S02]  /*53e0*/  HADD2.F32 R10, -RZ, R10.H1_H1 ;  /* 0x3000000aff0a7230 */ /* 0x000fe40000004100 */
[----:B------:R-:W-:Y:S01]  /*53f0*/  FMUL.FTZ R86, R13, R86 ;  /* 0x000000560d567220 */ /* 0x000fe20000410000 */
[----:B------:R-:W-:-:S02]  /*5400*/  HADD2.F32 R84, -RZ, R84.H0_H0 ;  /* 0x20000054ff547230 */ /* 0x000fc40000004100 */
[-C--:B------:R-:W-:Y:S01]  /*5410*/  FMUL.FTZ R47, R14, R41.reuse ;  /* 0x000000290e2f7220 */ /* 0x080fe20000410000 */
[----:B------:R-:W-:Y:S02]  /*5420*/  HADD2.F32 R39, -RZ, R39.H0_H0 ;  /* 0x20000027ff277230 */ /* 0x000fe40000004100 */
[C---:B------:R-:W-:Y:S01]  /*5430*/  FMUL.FTZ R41, R10.reuse, R41 ;  /* 0x000000290a297220 */ /* 0x040fe20000410000 */
[-C--:B------:R-:W-:Y:S01]  /*5440*/  FFMA.FTZ R40, R13, R84.reuse, -R40 ;  /* 0x000000540d287223 */ /* 0x080fe20000010828 */
[----:B------:R-:W-:Y:S01]  /*5450*/  FFMA.FTZ R86, R15, R84, R86 ;  /* 0x000000540f567223 */ /* 0x000fe20000010056 */
[-C--:B------:R-:W-:Y:S01]  /*5460*/  FFMA.FTZ R47, R10, R39.reuse, -R47 ;  /* 0x000000270a2f7223 */ /* 0x080fe2000001082f */
[----:B------:R-:W-:Y:S01]  /*5470*/  FFMA.FTZ R41, R14, R39, R41 ;  /* 0x000000270e297223 */ /* 0x000fe20000010029 */
[----:B------:R-:W-:Y:S01]  /*5480*/  F2FP.F16.F32.PACK_AB R13, R12, R9 ;  /* 0x000000090c0d723e */ /* 0x000fe200000000ff */
[----:B------:R-:W-:Y:S01]  /*5490*/  IMAD.MOV.U32 R9, RZ, RZ, R11 ;  /* 0x000000ffff097224 */ /* 0x000fe200078e000b */
[----:B------:R-:W-:Y:S01]  /*54a0*/  F2FP.F16.F32.PACK_AB R15, R90, R51 ;  /* 0x000000335a0f723e */ /* 0x000fe200000000ff */
[----:B------:R-:W-:Y:S01]  /*54b0*/  IMAD.MOV.U32 R11, RZ, RZ, R49 ;  /* 0x000000ffff0b7224 */ /* 0x000fe200078e0031 */
[----:B------:R-:W-:-:S02]  /*54c0*/  F2FP.F16.F32.PACK_AB R12, R45, R48 ;  /* 0x000000302d0c723e */ /* 0x000fc400000000ff */
[----:B------:R-:W-:Y:S02]  /*54d0*/  F2FP.F16.F32.PACK_AB R10, R47, R40 ;  /* 0x000000282f0a723e */ /* 0x000fe400000000ff */
[----:B------:R-:W-:-:S07]  /*54e0*/  F2FP.F16.F32.PACK_AB R14, R41, R86 ;  /* 0x00000056290e723e */ /* 0x000fce00000000ff */
.L_x_1629:
[----:B------:R-:W-:Y:S05]  /*54f0*/  BSYNC B1 ;  /* 0x0000000000017941 */ /* 0x000fea0003800000 */
.L_x_1628:
[----:B------:R-:W-:Y:S01]  /*5500*/  ISETP.GE.AND P3, PT, R38, R85, PT ;  /* 0x000000552600720c */ /* 0x000fe20003f66270 */
[----:B0-----:R0:W-:Y:S02]  /*5510*/  ST.E.128 desc[UR42][R36.64], R8 ;  /* 0x0000000824007985 */ /* 0x0011e4000c101d2a */
[----:B0-----:R-:W-:Y:S01]  /*5520*/  IMAD.MOV.U32 R8, RZ, RZ, R82 ;  /* 0x000000ffff087224 */ /* 0x001fe200078e0052 */
[----:B------:R-:W-:-:S09]  /*5530*/  MOV R9, R83 ;  /* 0x0000005300097202 */ /* 0x000fd20000000f00 */
[----:B------:R-:W-:Y:S05]  /*5540*/  @P3 BRA `(.L_x_1610) ;  /* 0x00000004003c3947 */ /* 0x000fea0003800000 */
[----:B------:R-:W-:-:S05]  /*5550*/  IMAD.WIDE R8, R38, 0x2, R8 ;  /* 0x0000000226087825 */ /* 0x000fca00078e0208 */
[----:B--2---:R0:W-:Y:S01]  /*5560*/  ST.E.128 desc[UR42][R8.64], R12 ;  /* 0x0000000c08007985 */ /* 0x0041e2000c101d2a */
[----:B------:R-:W-:Y:S05]  /*5570*/  BRA `(.L_x_1610) ;  /* 0x0000000400307947 */ /* 0x000fea0003800000 */
.L_x_1591:
[----:B------:R-:W-:-:S06]  /*5580*/  UISETP.NE.AND UP0, UPT, UR39, 0x3, UPT ;  /* 0x000000032700788c */ /* 0x000fcc000bf05270 */
[----:B------:R-:W-:-:S13]  /*5590*/  PLOP3.LUT P5, PT, PT, PT, UP0, 0x80, 0x0 ;  /* 0x000000000000781c */ /* 0x000fda0003faf008 */
[----:B------:R-:W-:Y:S05]  /*55a0*/  @!P5 BRA `(.L_x_1630) ;  /* 0x000000000004d947 */ /* 0x000fea0003800000 */
[----:B------:R-:W-:Y:S01]  /*55b0*/  BPT.TRAP 0x1 ;  /* 0x000000040000795c */ /* 0x000fe20000300000 */
.L_x_1630:
[----:B------:R-:W2:Y:S01]  /*55c0*/  LDL R8, [R1+0x14] ;  /* 0x0000140001087983 */ /* 0x000ea20000100800 */
[----:B------:R-:W-:Y:S01]  /*55d0*/  IMAD R69, R23, 0x8, R2 ;  /* 0x0000000817457824 */ /* 0x000fe200078e0202 */
[----:B------:R-:W-:Y:S01]  /*55e0*/  BSSY B1, `(.L_x_1631) ;  /* 0x0000005000017945 */ /* 0x000fe20003800000 */
[----:B------:R-:W-:Y:S02]  /*55f0*/  SHF.R.S32.HI R74, RZ, 0x1f, R73 ;  /* 0x0000001fff4a7819 */ /* 0x000fe40000011449 */
[----:B--2---:R-:W-:-:S04]  /*5600*/  SHF.L.U32 R77, R8, 0x1f, RZ ;  /* 0x0000001f084d7819 */ /* 0x004fc800000006ff */
[----:B------:R-:W0:Y:S02]  /*5610*/  SYNCS.PHASECHK.TRANS64.TRYWAIT P3, [R69+URZ+0x16890], R77 ;  /* 0x0168904d450075a7 */ /* 0x000e24000806017f */
[----:B0-----:R-:W-:Y:S05]  /*5620*/  @!P3 BRA `(.L_x_1632) ;  /* 0x000001cc0050b947 */ /* 0x001fea0003800000 */
.L_x_1940:
[----:B------:R-:W-:Y:S05]  /*5630*/  BSYNC B1 ;  /* 0x0000000000017941 */ /* 0x000fea0003800000 */
.L_x_1631:
[----:B------:R-:W2:Y:S01]  /*5640*/  LDL R12, [R1+0x4] ;  /* 0x00000400010c7983 */ /* 0x000ea20000100800 */
[----:B------:R-:W-:Y:S01]  /*5650*/  ULDC.64 UR4, c[0x0][0x300] ;  /* 0x0000c00000047ab9 */ /* 0x000fe20000000a00 */
[----:B-----5:R-:W-:Y:S01]  /*5660*/  SHF.R.S32.HI R75, RZ, 0x1f, R72 ;  /* 0x0000001fff4b7819 */ /* 0x020fe20000011448 */
[----:B------:R-:W-:Y:S01]  /*5670*/  IMAD R10, R74, UR4, RZ ;  /* 0x000000044a0a7c24 */ /* 0x000fe2000f8e02ff */
[----:B------:R-:W1:Y:S01]  /*5680*/  S2R R14, SR_TID.X ;  /* 0x00000000000e7919 */ /* 0x000e620000002100 */
[----:B------:R-:W-:Y:S01]  /*5690*/  IMAD.WIDE.U32 R8, R73, UR4, RZ ;  /* 0x0000000449087c25 */ /* 0x000fe2000f8e00ff */
[----:B------:R-:W-:-:S03]  /*56a0*/  ULDC.64 UR6, c[0x0][0x2e8] ;  /* 0x0000ba0000067ab9 */ /* 0x000fc60000000a00 */
        /* <DEDUP_REMOVED lines=9> */
[----:B------:R-:W-:Y:S02]  /*5740*/  IMAD.IADD R9, R9, 0x1, R13 ;  /* 0x0000000109097824 */ /* 0x000fe400078e020d */
[----:B-1----:R-:W-:Y:S02]  /*5750*/  VIADD R14, R14, 0xffffff80 ;  /* 0xffffff800e0e7836 */ /* 0x002fe40000000000 */
[----:B--2---:R-:W-:Y:S01]  /*5760*/  IMAD.WIDE.U32 R8, R12, UR4, R8 ;  /* 0x000000040c087c25 */ /* 0x004fe2000f8e0008 */
[----:B------:R-:W-:-:S03]  /*5770*/  UMOV UR4, 0xffffffff ;  /* 0xffffffff00047882 */ /* 0x000fc60000000000 */
[----:B------:R-:W-:Y:S01]  /*5780*/  IMAD R9, R12, UR5, R9 ;  /* 0x000000050c097c24 */ /* 0x000fe2000f8e0209 */
[----:B------:R-:W-:Y:S02]  /*5790*/  SHF.R.S32.HI R12, RZ, 0x1f, R14 ;  /* 0x0000001fff0c7819 */ /* 0x000fe4000001140e */
[----:B------:R-:W-:Y:S02]  /*57a0*/  LEA R36, P3, R8, UR6, 0x1 ;  /* 0x0000000608247c11 */ /* 0x000fe4000f8608ff */
[----:B------:R-:W-:Y:S02]  /*57b0*/  LEA.HI R12, R12, R14, RZ, 0x2 ;  /* 0x0000000e0c0c7211 */ /* 0x000fe400078f10ff */
[----:B------:R-:W-:Y:S02]  /*57c0*/  LEA.HI.X R38, R8, UR7, R9, 0x1, P3 ;  /* 0x0000000708267c11 */ /* 0x000fe400098f0c09 */
[----:B------:R-:W-:-:S05]  /*57d0*/  SHF.R.S32.HI R12, RZ, 0x2, R12 ;  /* 0x00000002ff0c7819 */ /* 0x000fca000001140c */
[----:B------:R-:W-:-:S05]  /*57e0*/  IMAD.IADD R39, R76, 0x1, -R12 ;  /* 0x000000014c277824 */ /* 0x000fca00078e0a0c */
[----:B------:R-:W-:Y:S01]  /*57f0*/  ISETP.GE.AND P3, PT, R39, 0x1, PT ;  /* 0x000000012700780c */ /* 0x000fe20003f66270 */
[----:B------:R-:W-:-:S12]  /*5800*/  BRA.DIV UR4, `(.L_x_1633) ;  /* 0x000001ca04ec7947 */ /* 0x000fd8000b800000 */
[----:B------:R1:W2:Y:S04]  /*5810*/  SHFL.IDX PT, R9, R38, RZ, 0x1c1f ;  /* 0x001c1fff26097589 */ /* 0x0002a800000e0000 */
[----:B------:R1:W3:Y:S02]  /*5820*/  SHFL.IDX PT, R37, R36, RZ, 0x1c1f ;  /* 0x001c1fff24257589 */ /* 0x0002e400000e0000 */
.L_x_1944:
[----:B------:R-:W-:Y:S04]  /*5830*/  BSSY B1, `(.L_x_1634) ;  /* 0x000000e000017945 */ /* 0x000fe80003800000 */
[----:B------:R-:W-:Y:S05]  /*5840*/  @!P3 BRA `(.L_x_1635) ;  /* 0x000000000030b947 */ /* 0x000fea0003800000 */
[----:B------:R-:W4:Y:S01]  /*5850*/  LDL R8, [R1+0x10] ;  /* 0x0000100001087983 */ /* 0x000f220000100800 */
[----:B------:R-:W-:Y:S02]  /*5860*/  ULDC UR4, c[0x0][0x2f4] ;  /* 0x0000bd0000047ab9 */ /* 0x000fe40000000800 */
[----:B------:R-:W-:-:S13]  /*5870*/  ISETP.GE.AND P3, PT, R16, UR4, PT ;  /* 0x0000000410007c0c */ /* 0x000fda000bf66270 */
[----:B---3--:R-:W-:-:S04]  /*5880*/  @!P3 LEA R14, P4, R16, R37, 0x1 ;  /* 0x00000025100eb211 */ /* 0x008fc800078808ff */
[----:B--2---:R-:W-:Y:S02]  /*5890*/  @!P3 LEA.HI.X R15, R16, R9, R17, 0x1, P4 ;  /* 0x00000009100fb211 */ /* 0x004fe400020f0c11 */
[----:B------:R-:W-:-:S13]  /*58a0*/  ISETP.GE.AND P4, PT, R18, UR4, PT ;  /* 0x0000000412007c0c */ /* 0x000fda000bf86270 */
[----:B------:R-:W-:-:S04]  /*58b0*/  @!P4 LEA R12, P6, R18, R37, 0x1 ;  /* 0x00000025120cc211 */ /* 0x000fc800078c08ff */
[----:B----4-:R-:W-:Y:S02]  /*58c0*/  @!P4 LEA.HI.X R13, R18, R9, R8, 0x1, P6 ;  /* 0x00000009120dc211 */ /* 0x010fe400030f0c08 */
[----:B------:R-:W2:Y:S04]  /*58d0*/  @!P3 LDS.128 R8, [R71+0xe000] ;  /* 0x00e000004708b984 */ /* 0x000ea80000000c00 */
[----:B--2---:R-:W-:Y:S04]  /*58e0*/  @!P3 ST.E.128 desc[UR42][R14.64], R8 ;  /* 0x000000080e00b985 */ /* 0x004fe8000c101d2a */
[----:B------:R-:W2:Y:S04]  /*58f0*/  @!P4 LDS.128 R8, [R70+0xe000] ;  /* 0x00e000004608c984 */ /* 0x000ea80000000c00 */
[----:B--2---:R4:W-:Y:S02]  /*5900*/  @!P4 ST.E.128 desc[UR42][R12.64], R8 ;  /* 0x000000080c00c985 */ /* 0x0049e4000c101d2a */
.L_x_1635:
[----:B------:R-:W-:Y:S05]  /*5910*/  BSYNC B1 ;  /* 0x0000000000017941 */ /* 0x000fea0003800000 */
.L_x_1634:
[----:B------:R-:W-:-:S03]  /*5920*/  UMOV UR4, 0xffffffff ;  /* 0xffffffff00047882 */ /* 0x000fc60000000000 */
[----:B------:R-:W-:Y:S05]  /*5930*/  BRA.DIV UR4, `(.L_x_1636) ;  /* 0x000001ca04ec7947 */ /* 0x000fea000b800000 */
[----:B--2-4-:R2:W4:Y:S04]  /*5940*/  SHFL.IDX PT, R9, R38, 0x1, 0x1c1f ;  /* 0x003c1f0026097f89 */ /* 0x01452800000e0000 */
[----:B---3--:R2:W3:Y:S02]  /*5950*/  SHFL.IDX PT, R37, R36, 0x1, 0x1c1f ;  /* 0x003c1f0024257f89 */ /* 0x0084e400000e0000 */
.L_x_1948:
[----:B------:R-:W-:-:S13]  /*5960*/  ISETP.GE.AND P3, PT, R39, 0x61, PT ;  /* 0x000000612700780c */ /* 0x000fda0003f66270 */
[----:B------:R-:W-:Y:S05]  /*5970*/  @!P3 BRA `(.L_x_1610) ;  /* 0x000000000030b947 */ /* 0x000fea0003800000 */
[----:B------:R-:W5:Y:S01]  /*5980*/  LDL R8, [R1+0x10] ;  /* 0x0000100001087983 */ /* 0x000f620000100800 */
[----:B------:R-:W-:Y:S02]  /*5990*/  ULDC UR4, c[0x0][0x2f4] ;  /* 0x0000bd0000047ab9 */ /* 0x000fe40000000800 */
[----:B------:R-:W-:-:S13]  /*59a0*/  ISETP.GE.AND P3, PT, R16, UR4, PT ;  /* 0x0000000410007c0c */ /* 0x000fda000bf66270 */
[----:B---3--:R-:W-:-:S04]  /*59b0*/  @!P3 LEA R14, P4, R16, R37, 0x1 ;  /* 0x00000025100eb211 */ /* 0x008fc800078808ff */
[----:B----4-:R-:W-:Y:S02]  /*59c0*/  @!P3 LEA.HI.X R15, R16, R9, R17, 0x1, P4 ;  /* 0x00000009100fb211 */ /* 0x010fe400020f0c11 */
[----:B------:R-:W-:-:S13]  /*59d0*/  ISETP.GE.AND P4, PT, R18, UR4, PT ;  /* 0x0000000412007c0c */ /* 0x000fda000bf86270 */
[----:B------:R-:W-:-:S04]  /*59e0*/  @!P4 LEA R12, P6, R18, R37, 0x1 ;  /* 0x00000025120cc211 */ /* 0x000fc800078c08ff */
[----:B-----5:R-:W-:Y:S02]  /*59f0*/  @!P4 LEA.HI.X R13, R18, R9, R8, 0x1, P6 ;  /* 0x00000009120dc211 */ /* 0x020fe400030f0c08 */
[----:B------:R-:W3:Y:S04]  /*5a00*/  @!P3 LDS.128 R8, [R71+0x11000] ;  /* 0x011000004708b984 */ /* 0x000ee80000000c00 */
[----:B---3--:R-:W-:Y:S04]  /*5a10*/  @!P3 ST.E.128 desc[UR42][R14.64], R8 ;  /* 0x000000080e00b985 */ /* 0x008fe8000c101d2a */
[----:B------:R-:W3:Y:S04]  /*5a20*/  @!P4 LDS.128 R8, [R70+0x11000] ;  /* 0x011000004608c984 */ /* 0x000ee80000000c00 */
[----:B---3--:R3:W-:Y:S02]  /*5a30*/  @!P4 ST.E.128 desc[UR42][R12.64], R8 ;  /* 0x000000080c00c985 */ /* 0x0087e4000c101d2a */
.L_x_1610:
[----:B------:R-:W-:Y:S05]  /*5a40*/  BSYNC B0 ;  /* 0x0000000000007941 */ /* 0x000fea0003800000 */
.L_x_1590:
[----:B0-234-:R-:W0:Y:S01]  /*5a50*/  S2R R8, SR_TID.X ;  /* 0x0000000000087919 */ /* 0x01de220000002100 */
[----:B------:R-:W-:Y:S01]  /*5a60*/  @!PT LDS RZ, [RZ] ;  /* 0x00000000fffff984 */ /* 0x000fe20000000800 */
[----:B------:R-:W-:Y:S01]  /*5a70*/  @!PT LDS RZ, [RZ] ;  /* 0x00000000fffff984 */ /* 0x000fe20000000800 */
[----:B------:R-:W-:Y:S01]  /*5a80*/  @!PT LDS RZ, [RZ] ;  /* 0x00000000fffff984 */ /* 0x000fe20000000800 */
[----:B------:R-:W-:Y:S01]  /*5a90*/  @!PT LDS RZ, [RZ] ;  /* 0x00000000fffff984 */ /* 0x000fe20000000800 */
[----:B------:R2:W-:Y:S06]  /*5aa0*/  MEMBAR.ALL.CTA ;  /* 0x0000000000007992 */ /* 0x0005ec0000008000 */
[----:B--2---:R-:W2:Y:S01]  /*5ab0*/  FENCE.VIEW.ASYNC.S ;  /* 0x00000000000073c6 */ /* 0x004ea20000000000 */
[----:B------:R-:W-:Y:S05]  /*5ac0*/  WARPSYNC.ALL ;  /* 0x0000000000007948 */ /* 0x000fea0003800000 */
[----:B------:R-:W-:Y:S01]  /*5ad0*/  BSSY B0, `(.L_x_1637) ;  /* 0x0000008000007945 */ /* 0x000fe20003800000 */
[----:B--2---:R2:W-:Y:S01]  /*5ae0*/  BAR.SYNC.DEFER_BLOCKING R60, 0x80 ;  /* 0x0002003c0000751d */ /* 0x0045e20000010000 */
[----:B0-----:R-:W-:-:S13]  /*5af0*/  LOP3.LUT P3, RZ, R8, 0x7f, RZ, 0xc0, !PT ;  /* 0x0000007f08ff7812 */ /* 0x001fda000786c0ff */
[----:B------:R-:W-:-:S05]  /*5b00*/  @!P3 VIADD R8, R69, 0x168a0 ;  /* 0x000168a04508b836 */ /* 0x000fca0000000000 */
[----:B------:R-:W-:-:S04]  /*5b10*/  @!P3 PRMT R8, RZ, 0x654, R8 ;  /* 0x00000654ff08b816 */ /* 0x000fc80000000008 */
[----:B------:R2:W-:Y:S01]  /*5b20*/  @!P3 SYNCS.ARRIVE.TRANS64.RED.A1T0 RZ, [R8+URZ], RZ ;  /* 0x000000ff08ffb9a7 */ /* 0x0005e2000810043f */
[----:B------:R-:W-:Y:S05]  /*5b30*/  @!P5 BRA `(.L_x_1638) ;  /* 0x000000000004d947 */ /* 0x000fea0003800000 */
[----:B------:R-:W-:Y:S01]  /*5b40*/  BPT.TRAP 0x1 ;  /* 0x000000040000795c */ /* 0x000fe20000300000 */
.L_x_1638:
[----:B------:R-:W-:Y:S05]  /*5b50*/  BSYNC B0 ;  /* 0x0000000000007941 */ /* 0x000fea0003800000 */
.L_x_1637:
[----:B------:R-:W0:Y:S01]  /*5b60*/  SYNCS.PHASECHK.TRANS64.TRYWAIT P4, [R69+URZ+0x168b0], R77 ;  /* 0x0168b04d450075a7 */ /* 0x000e22000808017f */
[----:B------:R-:W-:Y:S01]  /*5b70*/  ULDC UR40, c[0x0][0x2f4] ;  /* 0x0000bd0000287ab9 */ /* 0x000fe20000000800 */
[----:B------:R-:W-:Y:S04]  /*5b80*/  BSSY B0, `(.L_x_1639) ;  /* 0x0000002000007945 */ /* 0x000fe80003800000 */
[----:B0-----:R-:W-:Y:S05]  /*5b90*/  @!P4 BRA `(.L_x_1640) ;  /* 0x000001c800a0c947 */ /* 0x001fea0003800000 */
.L_x_1949:
[----:B------:R-:W-:Y:S05]  /*5ba0*/  BSYNC B0 ;  /* 0x0000000000007941 */ /* 0x000fea0003800000 */
.L_x_1639:
[----:B------:R-:W3:Y:S01]  /*5bb0*/  LDL R11, [R1+0x4] ;  /* 0x00000400010b7983 */ /* 0x000ee20000100800 */
[----:B------:R-:W-:Y:S01]  /*5bc0*/  ULDC.64 UR4, c[0x0][0x328] ;  /* 0x0000ca0000047ab9 */ /* 0x000fe20000000a00 */
[----:B------:R-:W-:Y:S02]  /*5bd0*/  ULDC.64 UR6, c[0x0][0x318] ;  /* 0x0000c60000067ab9 */ /* 0x000fe40000000a00 */
[----:B-1----:R1:W5:Y:S01]  /*5be0*/  LDL R38, [R1+0x10] ;  /* 0x0000100001267983 */ /* 0x0023620000100800 */
[----:B------:R-:W-:Y:S01]  /*5bf0*/  IMAD R74, R74, UR4, RZ ;  /* 0x000000044a4a7c24 */ /* 0x000fe2000f8e02ff */
[----:B------:R-:W-:Y:S01]  /*5c00*/  BSSY B0, `(.L_x_1641) ;  /* 0x0000022000007945 */ /* 0x000fe20003800000 */
[C---:B--2---:R-:W-:Y:S01]  /*5c10*/  IMAD.WIDE.U32 R8, R73.reuse, UR4, RZ ;  /* 0x0000000449087c25 */ /* 0x044fe2000f8e00ff */
[----:B------:R-:W2:Y:S03]  /*5c20*/  S2R R10, SR_TID.X ;  /* 0x00000000000a7919 */ /* 0x000ea60000002100 */
        /* <DEDUP_REMOVED lines=8> */
[----:B--2---:R-:W-:-:S05]  /*5cb0*/  VIADD R12, R10, 0xffffff80 ;  /* 0xffffff800a0c7836 */ /* 0x004fca0000000000 */
[----:B------:R-:W-:-:S04]  /*5cc0*/  SHF.R.S32.HI R10, RZ, 0x1f, R12 ;  /* 0x0000001fff0a7819 */ /* 0x000fc8000001140c */
[----:B------:R-:W-:-:S04]  /*5cd0*/  LEA.HI R10, R10, R12, RZ, 0x2 ;  /* 0x0000000c0a0a7211 */ /* 0x000fc800078f10ff */
[----:B------:R-:W-:-:S04]  /*5ce0*/  SHF.R.S32.HI R10, RZ, 0x2, R10 ;  /* 0x00000002ff0a7819 */ /* 0x000fc8000001140a */
[----:B------:R-:W-:Y:S01]  /*5cf0*/  IADD3 R76, -R10, R76, RZ ;  /* 0x0000004c0a4c7210 */ /* 0x000fe20007ffe1ff */
[----:B---3--:R-:W-:-:S04]  /*5d00*/  IMAD.WIDE.U32 R8, R11, UR4, R8 ;  /* 0x000000040b087c25 */ /* 0x008fc8000f8e0008 */
[----:B------:R-:W-:Y:S01]  /*5d10*/  IMAD R9, R11, UR5, R9 ;  /* 0x000000050b097c24 */ /* 0x000fe2000f8e0209 */
[----:B------:R-:W-:-:S04]  /*5d20*/  LEA R36, P4, R8, UR6, 0x1 ;  /* 0x0000000608247c11 */ /* 0x000fc8000f8808ff */
        /* <DEDUP_REMOVED lines=10> */
[----:B-----5:R-:W-:Y:S02]  /*5dd0*/  @!P5 LEA.HI.X R13, R18, R9, R38, 0x1, P6 ;  /* 0x00000009120dd211 */ /* 0x020fe400030f0c26 */
[----:B------:R-:W1:Y:S04]  /*5de0*/  @!P4 LDS.128 R8, [R71] ;  /* 0x000000004708c984 */ /* 0x000e680000000c00 */
[----:B-1----:R-:W-:Y:S04]  /*5df0*/  @!P4 ST.E.128 desc[UR42][R14.64], R8 ;  /* 0x000000080e00c985 */ /* 0x002fe8000c101d2a */
[----:B------:R-:W1:Y:S04]  /*5e00*/  @!P5 LDS.128 R8, [R70] ;  /* 0x000000004608d984 */ /* 0x000e680000000c00 */
[----:B-1----:R1:W-:Y:S02]  /*5e10*/  @!P5 ST.E.128 desc[UR42][R12.64], R8 ;  /* 0x000000080c00d985 */ /* 0x0023e4000c101d2a */
.L_x_1642:
[----:B------:R-:W-:Y:S05]  /*5e20*/  BSYNC B0 ;  /* 0x0000000000007941 */ /* 0x000fea0003800000 */
.L_x_1641:
        /* <DEDUP_REMOVED lines=11> */
[----:B-----5:R-:W-:Y:S01]  /*5ee0*/  @!P5 LEA.HI.X R13, R18, R37, R38, 0x1, P6 ;  /* 0x00000025120dd211 */ /* 0x020fe200030f0c26 */
[----:B-1----:R-:W-:Y:S04]  /*5ef0*/  @!P4 ST.E.128 desc[UR42][R14.64], R8 ;  /* 0x000000080e00c985 */ /* 0x002fe8000c101d2a */
[----:B------:R-:W1:Y:S04]  /*5f00*/  @!P5 LDS.128 R8, [R70+0x3000] ;  /* 0x003000004608d984 */ /* 0x000e680000000c00 */
[----:B-1----:R1:W-:Y:S02]  /*5f10*/  @!P5 ST.E.128 desc[UR42][R12.64], R8 ;  /* 0x000000080c00d985 */ /* 0x0023e4000c101d2a */
.L_x_1644:
[----:B------:R-:W-:Y:S05]  /*5f20*/  BSYNC B0 ;  /* 0x0000000000007941 */ /* 0x000fea0003800000 */
.L_x_1643:
[----:B-1-3--:R-:W3:Y:S01]  /*5f30*/  LDL.LU R9, [R1+0x14] ;  /* 0x0000140001097983 */ /* 0x00aee20000300800 */
[----:B0-----:R-:W-:Y:S01]  /*5f40*/  @!P3 VIADD R69, R69, 0x168c0 ;  /* 0x000168c04545b836 */ /* 0x001fe20000000000 */
[----:B------:R-:W-:Y:S01]  /*5f50*/  LOP3.LUT P4, RZ, R22, 0x1, RZ, 0xc0, !PT ;  /* 0x0000000116ff7812 */ /* 0x000fe2000788c0ff */
        /* <DEDUP_REMOVED lines=11> */
[----:B------:R-:W-:Y:S02]  /*6010*/  SEL R8, RZ, 0x1, P3 ;  /* 0x00000001ff087807 */ /* 0x000fe40001800000 */
[----:B------:R-:W-:Y:S02]  /*6020*/  SEL R23, R23, RZ, P3 ;  /* 0x000000ff17177207 */ /* 0x000fe40001800000 */
[----:B---3--:R-:W-:-:S05]  /*6030*/  LOP3.LUT R9, R9, R8, RZ, 0x3c, !PT ;  /* 0x0000000809097212 */ /* 0x008fca00078e3cff */
[----:B------:R0:W-:Y:S01]  /*6040*/  STL [R1+0x14], R9 ;  /* 0x0000140901007387 */ /* 0x0001e20000100800 */
[----:B------:R-:W-:Y:S05]  /*6050*/  @P4 BRA `(.L_x_1645) ;  /* 0xffffffc4005c4947 */ /* 0x000fea000383ffff */
[----:B0-----:R-:W0:Y:S01]  /*6060*/  S2R R9, SR_TID.X ;  /* 0x0000000000097919 */ /* 0x001e220000002100 */
[----:B------:R-:W-:Y:S02]  /*6070*/  PLOP3.LUT P0, PT, PT, PT, PT, 0x8, 0x0 ;  /* 0x000000000000781c */ /* 0x000fe40003f0e170 */
[----:B0-----:R-:W-:-:S04]  /*6080*/  SHF.R.U32.HI R9, RZ, 0x7, R9 ;  /* 0x00000007ff097819 */ /* 0x001fc80000011609 */
[----:B------:R-:W-:-:S13]  /*6090*/  ISETP.NE.AND P4, PT, R9, 0x1, PT ;  /* 0x000000010900780c */ /* 0x000fda0003f85270 */
[----:B------:R-:W-:Y:S06]  /*60a0*/  @!P4 BAR.ARV 0x9, 0x100 ;  /* 0x024400000000cb1d */ /* 0x000fec0000002000 */
.L_x_1585:
[----:B------:R-:W3:Y:S01]  /*60b0*/  LDL R10, [R1+0x28] ;  /* 0x00002800010a7983 */ /* 0x000ee20000100800 */
[----:B------:R-:W0:Y:S03]  /*60c0*/  LDC R0, c[0x0][0x448] ;  /* 0x00011200ff007b82 */ /* 0x000e260000000800 */
[----:B------:R-:W2:Y:S04]  /*60d0*/  LDL R8, [R1] ;  /* 0x0000000001087983 */ /* 0x000ea80000100800 */
[----:B------:R-:W2:Y:S01]  /*60e0*/  LDL R5, [R1+0x8] ;  /* 0x0000080001057983 */ /* 0x000ea20000100800 */
[----:B------:R-:W1:Y:S01]  /*60f0*/  LDC.64 R6, c[0x0][0x9e0] ;  /* 0x00027800ff067b82 */ /* 0x000e620000000a00 */
[----:B0-----:R-:W-:-:S13]  /*6100*/  ISETP.NE.AND P1, PT, R0, 0x1, PT ;  /* 0x000000010000780c */ /* 0x001fda0003f25270 */
[----:B------:R-:W0:Y:S08]  /*6110*/  @P1 LDC R3, c[0x0][0x44c] ;  /* 0x00011300ff031b82 */ /* 0x000e300000000800 */
[----:B------:R-:W4:Y:S01]  /*6120*/  @P1 LDC R4, c[0x0][0x450] ;  /* 0x00011400ff041b82 */ /* 0x000f220000000800 */
[----:B-1----:R-:W-:Y:S01]  /*6130*/  ISETP.GE.AND P2, PT, R7, 0x1, PT ;  /* 0x000000010700780c */ /* 0x002fe20003f46270 */
[----:B---3--:R-:W-:-:S04]  /*6140*/  VIADD R0, R10, 0xbf ;  /* 0x000000bf0a007836 */ /* 0x008fc80000000000 */
[----:B0-----:R-:W-:Y:S01]  /*6150*/  @P1 IMAD.HI.U32 R3, R0, R3, RZ ;  /* 0x0000000300031227 */ /* 0x001fe200078e00ff */
[----:B--2---:R-:W-:-:S04]  /*6160*/  IADD3 R5, R5, 0x1, -R8 ;  /* 0x0000000105057810 */ /* 0x004fc80007ffe808 */
[----:B----4-:R-:W-:-:S05]  /*6170*/  @P1 SHF.R.U32.HI R0, RZ, R4, R3 ;  /* 0x00000004ff001219 */ /* 0x010fca0000011603 */
[----:B------:R-:W-:Y:S01]  /*6180*/  IMAD.IADD R5, R5, 0x1, R0 ;  /* 0x0000000105057824 */ /* 0x000fe200078e0200 */
[----:B------:R-:W-:Y:S06]  /*6190*/  @P0 BRA `(.L_x_1646) ;  /* 0x00000000000c0947 */ /* 0x000fec0003800000 */
[----:B------:R-:W0:Y:S01]  /*61a0*/  FENCE.VIEW.ASYNC.G ;  /* 0x00000000000073c6 */ /* 0x000e220000000100 */
[----:B------:R-:W-:Y:S05]  /*61b0*/  WARPSYNC.ALL ;  /* 0x0000000000007948 */ /* 0x000fea0003800000 */
[----:B0-----:R-:W-:Y:S06]  /*61c0*/  BAR.ARV 0xc, 0x200 ;  /* 0x0308000000007b1d */ /* 0x001fec0000002000 */
.L_x_1646:
        /* <DEDUP_REMOVED lines=13> */
.L_x_1649:
[----:B------:R-:W-:-:S13]  /*62a0*/  ISETP.NE.AND P0, PT, R7, 0x1, PT ;  /* 0x000000010700780c */ /* 0x000fda0003f05270 */
[----:B------:R-:W0:Y:S02]  /*62b0*/  @P0 LDC.64 R4, c[0x0][0x9e8] ;  /* 0x00027a00ff040b82 */ /* 0x000e240000000a00 */
[----:B0-----:R-:W-:-:S05]  /*62c0*/  @P0 IMAD.HI.U32 R4, R3, R4, RZ ;  /* 0x0000000403040227 */ /* 0x001fca00078e00ff */
[----:B------:R-:W-:-:S07]  /*62d0*/  @P0 SHF.R.U32.HI R3, RZ, R5, R4 ;  /* 0x00000005ff030219 */ /* 0x000fce0000011604 */
.L_x_1650:
[----:B------:R-:W-:Y:S05]  /*62e0*/  BSYNC B0 ;  /* 0x0000000000007941 */ /* 0x000fea0003800000 */
.L_x_1648:
[----:B------:R-:W-:-:S05]  /*62f0*/  IMAD R3, R3, R7, R7 ;  /* 0x0000000703037224 */ /* 0x000fca00078e0207 */
[----:B------:R-:W-:-:S07]  /*6300*/  VIMNMX R0, R0, R3, PT ;  /* 0x0000000300007248 */ /* 0x000fce0003fe0100 */
.L_x_1647:
[----:B------:R-:W0:Y:S01]  /*6310*/  @P1 LDC R4, c[0x0][0x44c] ;  /* 0x00011300ff041b82 */ /* 0x000e220000000800 */
[----:B------:R-:W-:Y:S01]  /*6320*/  VIADD R0, R0, 0x7f ;  /* 0x0000007f00007836 */ /* 0x000fe20000000000 */
[----:B------:R-:W-:Y:S01]  /*6330*/  ULDC UR4, c[0x0][0x9dc] ;  /* 0x0002770000047ab9 */ /* 0x000fe20000000800 */
[----:B------:R-:W-:-:S03]  /*6340*/  IMAD.MOV.U32 R5, RZ, RZ, R10 ;  /* 0x000000ffff057224 */ /* 0x000fc600078e000a */
[----:B------:R-:W-:Y:S02]  /*6350*/  SHF.R.S32.HI R3, RZ, 0x1f, R0 ;  /* 0x0000001fff037819 */ /* 0x000fe40000011400 */
[----:B------:R-:W1:Y:S02]  /*6360*/  @P1 LDC R9, c[0x0][0x450] ;  /* 0x00011400ff091b82 */ /* 0x000e640000000800 */
[----:B------:R-:W-:-:S04]  /*6370*/  LEA.HI R3, R3, R0, RZ, 0x7 ;  /* 0x0000000003037211 */ /* 0x000fc800078f38ff */
[----:B------:R-:W-:-:S04]  /*6380*/  SHF.R.S32.HI R0, RZ, 0x7, R3 ;  /* 0x00000007ff007819 */ /* 0x000fc80000011403 */
[----:B------:R-:W-:Y:S01]  /*6390*/  VIMNMX R8, R29, R0, PT ;  /* 0x000000001d087248 */ /* 0x000fe20003fe0100 */
[----:B0-----:R-:W-:-:S05]  /*63a0*/  @P1 IMAD.HI.U32 R4, R10, R4, RZ ;  /* 0x000000040a041227 */ /* 0x001fca00078e00ff */
[----:B-1----:R-:W-:-:S04]  /*63b0*/  @P1 SHF.R.U32.HI R5, RZ, R9, R4 ;  /* 0x00000009ff051219 */ /* 0x002fc80000011604 */
[----:B------:R-:W-:-:S05]  /*63c0*/  IADD3 R3, R88, R5, RZ ;  /* 0x0000000558037210 */ /* 0x000fca0007ffe0ff */
        /* <DEDUP_REMOVED lines=12> */
.L_x_1653:
[----:B------:R-:W-:-:S13]  /*6490*/  ISETP.NE.AND P0, PT, R7, 0x1, PT ;  /* 0x000000010700780c */ /* 0x000fda0003f05270 */
[----:B------:R-:W0:Y:S02]  /*64a0*/  @P0 LDC.64 R4, c[0x0][0x9e8] ;  /* 0x00027a00ff040b82 */ /* 0x000e240000000a00 */
[----:B0-----:R-:W-:-:S05]  /*64b0*/  @P0 IMAD.HI.U32 R4, R3, R4, RZ ;  /* 0x0000000403040227 */ /* 0x001fca00078e00ff */
[----:B------:R-:W-:-:S07]  /*64c0*/  @P0 SHF.R.U32.HI R3, RZ, R5, R4 ;  /* 0x00000005ff030219 */ /* 0x000fce0000011604 */
.L_x_1654:
[----:B------:R-:W-:Y:S05]  /*64d0*/  BSYNC B0 ;  /* 0x0000000000007941 */ /* 0x000fea0003800000 */
.L_x_1652:
[----:B------:R-:W-:-:S05]  /*64e0*/  IMAD R3, R3, R7, RZ ;  /* 0x0000000703037224 */ /* 0x000fca00078e02ff */
[----:B------:R-:W-:-:S07]  /*64f0*/  VIMNMX R0, R0, R3, !PT ;  /* 0x0000000300007248 */ /* 0x000fce0007fe0100 */
.L_x_1651:
[----:B------:R-:W-:Y:S01]  /*6500*/  SHF.R.S32.HI R3, RZ, 0x1f, R0 ;  /* 0x0000001fff037819 */ /* 0x000fe20000011400 */
[----:B------:R-:W-:Y:S01]  /*6510*/  BSSY B0, `(.L_x_1655) ;  /* 0x0000027000007945 */ /* 0x000fe20003800000 */
[----:B------:R-:W-:Y:S02]  /*6520*/  IMAD.MOV.U32 R89, RZ, RZ, RZ ;  /* 0x000000ffff597224 */ /* 0x000fe400078e00ff */
[----:B------:R-:W-:-:S04]  /*6530*/  LEA.HI R3, R3, R0, RZ, 0x7 ;  /* 0x0000000003037211 */ /* 0x000fc800078f38ff */
[----:B------:R-:W-:-:S04]  /*6540*/  SHF.R.S32.HI R3, RZ, 0x7, R3 ;  /* 0x00000007ff037819 */ /* 0x000fc80000011403 */
[----:B------:R-:W-:-:S04]  /*6550*/  VIMNMX R9, RZ, R3, !PT ;  /* 0x00000003ff097248 */ /* 0x000fc80007fe0100 */
[----:B------:R-:W-:-:S13]  /*6560*/  ISETP.GT.AND P0, PT, R8, R9, PT ;  /* 0x000000090800720c */ /* 0x000fda0003f04270 */
[----:B------:R-:W-:Y:S05]  /*6570*/  @!P0 BRA `(.L_x_1656) ;  /* 0x0000000000808947 */ /* 0x000fea0003800000 */
[----:B------:R-:W2:Y:S01]  /*6580*/  LDL R4, [R1+0x4c] ;  /* 0x00004c0001047983 */ /* 0x000ea20000100800 */
[----:B------:R-:W-:Y:S01]  /*6590*/  ULDC UR4, c[0x0][0x9f0] ;  /* 0x00027c0000047ab9 */ /* 0x000fe20000000800 */
[----:B--2---:R-:W-:-:S04]  /*65a0*/  ISETP.NE.AND P0, PT, R4, RZ, PT ;  /* 0x000000ff0400720c */ /* 0x004fc80003f05270 */
        /* <DEDUP_REMOVED lines=13> */
[----:B0-----:R-:W-:Y:S02]  /*6680*/  IMAD.MOV.U32 R4, RZ, RZ, RZ ;  /* 0x000000ffff047224 */ /* 0x001fe400078e00ff */
[----:B-1----:R-:W-:-:S04]  /*6690*/  IMAD.MOV R7, RZ, RZ, -R5 ;  /* 0x000000ffff077224 */ /* 0x002fc800078e0a05 */
[----:B------:R-:W-:-:S04]  /*66a0*/  IMAD R7, R7, R6, RZ ;  /* 0x0000000607077224 */ /* 0x000fc800078e02ff */
[----:B------:R-:W-:-:S04]  /*66b0*/  IMAD.HI.U32 R5, R5, R7, R4 ;  /* 0x0000000705057227 */ /* 0x000fc800078e0004 */
[----:B------:R-:W-:-:S04]  /*66c0*/  IMAD.MOV.U32 R4, RZ, RZ, R10 ;  /* 0x000000ffff047224 */ /* 0x000fc800078e000a */
        /* <DEDUP_REMOVED lines=11> */
.L_x_1656:
[----:B------:R-:W-:Y:S05]  /*6780*/  BSYNC B0 ;  /* 0x0000000000007941 */ /* 0x000fea0003800000 */
.L_x_1655:
[----:B------:R-:W2:Y:S01]  /*6790*/  LDL R0, [R1+0x54] ;  /* 0x0000540001007983 */ /* 0x000ea20000100800 */
[----:B------:R-:W-:Y:S01]  /*67a0*/  PLOP3.LUT P0, PT, PT, PT, PT, 0x80, 0x0 ;  /* 0x000000000000781c */ /* 0x000fe20003f0f070 */
[----:B------:R-:W-:Y:S01]  /*67b0*/  IMAD.MOV.U32 R3, RZ, RZ, RZ ;  /* 0x000000ffff037224 */ /* 0x000fe200078e00ff */
        /* <DEDUP_REMOVED lines=16> */
[----:B--2---:R-:W-:Y:S02]  /*68c0*/  IMAD R4, R0, R89, R9 ;  /* 0x0000005900047224 */ /* 0x004fe400078e0209 */
[----:B------:R-:W-:-:S03]  /*68d0*/  IMAD.MOV.U32 R0, RZ, RZ, RZ ;  /* 0x000000ffff007224 */ /* 0x000fc600078e00ff */
[----:B------:R0:W-:Y:S01]  /*68e0*/  STL [R1+0x3c], R4 ;  /* 0x00003c0401007387 */ /* 0x0001e20000100800 */
[----:B------:R-:W-:-:S04]  /*68f0*/  VIADDMNMX R89, R4, R89, R8, PT ;  /* 0x0000005904597246 */ /* 0x000fc80003800108 */
[----:B------:R-:W-:-:S13]  /*6900*/  ISETP.GT.AND P1, PT, R89, R4, PT ;  /* 0x000000045900720c */ /* 0x000fda0003f24270 */
[----:B0-----:R-:W-:Y:S05]  /*6910*/  @!P1 BRA `(.L_x_1657) ;  /* 0x0000011000489947 */ /* 0x001fea0003800000 */
[----:B------:R-:W-:-:S03]  /*6920*/  UMOV UR4, 0xffffffff ;  /* 0xffffffff00047882 */ /* 0x000fc60000000000 */
[----:B------:R-:W-:Y:S05]  /*6930*/  BRA.DIV UR4, `(.L_x_1658) ;  /* 0x000001be044c7947 */ /* 0x000fea000b800000 */
[----:B------:R-:W0:Y:S02]  /*6940*/  S2R R0, SR_TID.X ;  /* 0x0000000000007919 */ /* 0x000e240000002100 */
[----:B0-----:R-:W-:-:S05]  /*6950*/  VIADD R3, R0, 0xffffff80 ;  /* 0xffffff8000037836 */ /* 0x001fca0000000000 */
[----:B------:R-:W-:-:S04]  /*6960*/  SHF.R.S32.HI R0, RZ, 0x1f, R3 ;  /* 0x0000001fff007819 */ /* 0x000fc80000011403 */
[----:B------:R-:W-:-:S04]  /*6970*/  LEA.HI R0, R0, R3, RZ, 0x7 ;  /* 0x0000000300007211 */ /* 0x000fc800078f38ff */
[----:B------:R-:W-:-:S06]  /*6980*/  SHF.R.S32.HI R0, RZ, 0x7, R0 ;  /* 0x00000007ff007819 */ /* 0x000fcc0000011400 */
[----:B------:R-:W0:Y:S04]  /*6990*/  SHFL.IDX PT, R0, R0, RZ, 0x1f ;  /* 0x00001fff00007589 */ /* 0x000e2800000e0000 */
[----:B0-----:R1:W-:Y:S02]  /*69a0*/  STL [R1+0x2c], R0 ;  /* 0x00002c0001007387 */ /* 0x0013e40000100800 */
.L_x_1952:
[----:B------:R-:W1:Y:S01]  /*69b0*/  LDL R3, [R1+0x2c] ;  /* 0x00002c0001037983 */ /* 0x000e620000100800 */
[----:B------:R-:W-:Y:S01]  /*69c0*/  BSSY B6, `(.L_x_1659) ;  /* 0x000001b000067945 */ /* 0x000fe20003800000 */
[----:B-1----:R-:W-:-:S05]  /*69d0*/  IMAD.HI R0, R3, 0x55555556, RZ ;  /* 0x5555555603007827 */ /* 0x002fca00078e02ff */
        /* <DEDUP_REMOVED lines=13> */
[----:B0-----:R0:W1:Y:S01]  /*6ab0*/  LDC.64 R14, c[0x4][R0] ;  /* 0x01000000000e7b82 */ /* 0x0010620000000a00 */
[----:B------:R-:W-:Y:S01]  /*6ac0*/  MOV R5, UR5 ;  /* 0x0000000500057c02 */ /* 0x000fe20008000f00 */
        /* <DEDUP_REMOVED lines=10> */
.L_x_1660:
[----:B------:R-:W-:Y:S05]  /*6b70*/  BSYNC B6 ;  /* 0x0000000000067941 */ /* 0x000fea0003800000 */
.L_x_1659:
[----:B------:R-:W-:Y:S02]  /*6b80*/  ULDC UR4, c[0x0][0x3f4] ;  /* 0x0000fd0000047ab9 */ /* 0x000fe40000000800 */
[----:B------:R-:W-:-:S13]  /*6b90*/  ISETP.LT.AND P0, PT, RZ, UR4, PT ;  /* 0x00000004ff007c0c */ /* 0x000fda000bf01270 */
[----:B------:R-:W-:Y:S05]  /*6ba0*/  @P0 BRA `(.L_x_1661) ;  /* 0x0000000000400947 */ /* 0x000fea0003800000 */
[----:B------:R-:W-:-:S04]  /*6bb0*/  ULEA.HI UR4, UR36, UR36, URZ, 0x1 ;  /* 0x0000002424047291 */ /* 0x000fc8000f8f083f */
[----:B------:R-:W-:-:S04]  /*6bc0*/  ULOP3.LUT UR4, UR4, 0xfffffffe, URZ, 0xc0, !UPT ;  /* 0xfffffffe04047892 */ /* 0x000fc8000f8ec03f */
[----:B------:R-:W-:-:S06]  /*6bd0*/  UIADD3 UR4, UR36, -UR4, URZ ;  /* 0x8000000424047290 */ /* 0x000fcc000fffe03f */
[----:B------:R-:W-:-:S05]  /*6be0*/  IMAD.U32 R3, RZ, RZ, UR4 ;  /* 0x00000004ff037e24 */ /* 0x000fca000f8e00ff */
[----:B------:R-:W-:-:S04]  /*6bf0*/  SHF.L.U32 R3, R3, 0x1f, RZ ;  /* 0x0000001f03037819 */ /* 0x000fc800000006ff */
[----:B------:R1:W2:Y:S03]  /*6c00*/  SYNCS.PHASECHK.TRANS64.TRYWAIT P0, [R2+URZ+0x16800], R3 ;  /* 0x01680003020075a7 */ /* 0x0002a6000800017f */
[----:B--2---:R-:W-:Y:S05]  /*6c10*/  @!P0 NANOSLEEP.SYNCS 0x989680 ;  /* 0x009896800000895d */ /* 0x004fea0003900000 */
[----:B------:R-:W2:Y:S01]  /*6c20*/  @!P0 SYNCS.PHASECHK.TRANS64 P0, [R2+URZ+0x16800], R3 ;  /* 0x01680003020085a7 */ /* 0x000ea2000800007f */
[----:B------:R-:W-:Y:S04]  /*6c30*/  BSSY B0, `(.L_x_1662) ;  /* 0x0000006000007945 */ /* 0x000fe80003800000 */
[----:B--2---:R-:W-:Y:S05]  /*6c40*/  @P0 BRA `(.L_x_1663) ;  /* 0x0000000000100947 */ /* 0x004fea0003800000 */
.L_x_1664:
[----:B--2---:R2:W3:Y:S02]  /*6c50*/  SYNCS.PHASECHK.TRANS64.TRYWAIT P0, [R2+URZ+0x16800], R3 ;  /* 0x01680003020075a7 */ /* 0x0044e4000800017f */
[----:B---3--:R-:W-:Y:S05]  /*6c60*/  @!P0 NANOSLEEP.SYNCS 0x989680 ;  /* 0x009896800000895d */ /* 0x008fea0003900000 */
[----:B------:R-:W3:Y:S02]  /*6c70*/  @!P0 SYNCS.PHASECHK.TRANS64 P0, [R2+URZ+0x16800], R3 ;  /* 0x01680003020085a7 */ /* 0x000ee4000800007f */
[----:B---3--:R-:W-:Y:S05]  /*6c80*/  @!P0 BRA `(.L_x_1664) ;  /* 0xfffffffc00f08947 */ /* 0x008fea000383ffff */
.L_x_1663:
[----:B------:R-:W-:Y:S05]  /*6c90*/  BSYNC B0 ;  /* 0x0000000000007941 */ /* 0x000fea0003800000 */
.L_x_1662:
[----:B------:R-:W-:Y:S05]  /*6ca0*/  BRA `(.L_x_1665) ;  /* 0x0000002c00bc7947 */ /* 0x000fea0003800000 */
.L_x_1661:
[----:B------:R-:W-:Y:S01]  /*6cb0*/  ISETP.NE.AND P0, PT, R25, RZ, PT ;  /* 0x000000ff1900720c */ /* 0x000fe20003f05270 */
[----:B------:R-:W-:Y:S01]  /*6cc0*/  ULDC.64 UR4, c[0x0][0x3f8] ;  /* 0x0000fe0000047ab9 */ /* 0x000fe20000000a00 */
[----:B-----5:R-:W-:Y:S01]  /*6cd0*/  SHF.R.S32.HI R0, RZ, 0x1f, R24 ;  /* 0x0000001fff007819 */ /* 0x020fe20000011418 */
[----:B------:R-:W-:Y:S01]  /*6ce0*/  ULDC.64 UR6, c[0x0][0x408] ;  /* 0x0001020000067ab9 */ /* 0x000fe20000000a00 */
[----:B------:R-:W-:Y:S01]  /*6cf0*/  IMAD.WIDE.U32 R26, R24, UR4, RZ ;  /* 0x00000004181a7c25 */ /* 0x000fe2000f8e00ff */
[----:B------:R-:W-:Y:S03]  /*6d00*/  BSSY B6, `(.L_x_1666) ;  /* 0x0000019000067945 */ /* 0x000fe60003800000 */
[C---:B------:R-:W-:Y:S02]  /*6d10*/  IMAD R3, R0.reuse, UR4, RZ ;  /* 0x0000000400037c24 */ /* 0x040fe4000f8e02ff */
[----:B------:R-:W-:-:S02]  /*6d20*/  IMAD R5, R0, UR6, RZ ;  /* 0x0000000600057c24 */ /* 0x000fc4000f8e02ff */
[C---:B------:R-:W-:Y:S02]  /*6d30*/  IMAD R3, R24.reuse, UR5, R3 ;  /* 0x0000000518037c24 */ /* 0x040fe4000f8e0203 */
[C---:B------:R-:W-:Y:S02]  /*6d40*/  IMAD R5, R24.reuse, UR7, R5 ;  /* 0x0000000718057c24 */ /* 0x040fe4000f8e0205 */
[----:B------:R-:W-:-:S04]  /*6d50*/  IMAD.WIDE.U32 R24, R24, UR6, RZ ;  /* 0x0000000618187c25 */ /* 0x000fc8000f8e00ff */
[----:B------:R-:W-:Y:S01]  /*6d60*/  IMAD.IADD R29, R3, 0x1, R27 ;  /* 0x00000001031d7824 */ /* 0x000fe200078e021b */
[----:B------:R-:W-:Y:S01]  /*6d70*/  IADD3 R31, R5, R25, RZ ;  /* 0x00000019051f7210 */ /* 0x000fe20007ffe0ff */
[----:B------:R-:W-:Y:S06]  /*6d80*/  @!P0 BRA `(.L_x_1667) ;  /* 0x0000000000408947 */ /* 0x000fec0003800000 */
[----:B------:R-:W-:Y:S01]  /*6d90*/  MOV R0, 0x0 ;  /* 0x0000000000007802 */ /* 0x000fe20000000f00 */
[----:B------:R-:W-:Y:S01]  /*6da0*/  ULDC.64 UR4, c[0x4][0x88] ;  /* 0x0100220000047ab9 */ /* 0x000fe20000000a00 */
[----:B------:R-:W-:Y:S01]  /*6db0*/  ULDC.64 UR6, c[0x4][0x90] ;  /* 0x0100240000067ab9 */ /* 0x000fe20000000a00 */
[----:B------:R-:W-:Y:S01]  /*6dc0*/  IMAD.U32 R4, RZ, RZ, UR4 ;  /* 0x00000004ff047e24 */ /* 0x000fe2000f8e00ff */
[----:B0-----:R0:W1:Y:S01]  /*6dd0*/  LDC.64 R14, c[0x4][R0] ;  /* 0x01000000000e7b82 */ /* 0x0010620000000a00 */
        /* <DEDUP_REMOVED lines=11> */
.L_x_1667:
[----:B------:R-:W-:Y:S05]  /*6e90*/  BSYNC B6 ;  /* 0x0000000000067941 */ /* 0x000fea0003800000 */
.L_x_1666:
[----:B------:R-:W2:Y:S01]  /*6ea0*/  LDL R21, [R1+0x28] ;  /* 0x0000280001157983 */ /* 0x000ea20000100800 */
[----:B------:R-:W-:Y:S01]  /*6eb0*/  ULDC.U8 UR4, c[0x0][0x410] ;  /* 0x0001040000047ab9 */ /* 0x000fe20000000000 */
[----:B------:R-:W-:Y:S01]  /*6ec0*/  BSSY B0, `(.L_x_1668) ;  /* 0x00002c5000007945 */ /* 0x000fe20003800000 */
[----:B------:R-:W-:Y:S01]  /*6ed0*/  ISETP.NE.AND P0, PT, RZ, UR4, PT ;  /* 0x00000004ff007c0c */ /* 0x000fe2000bf05270 */
[----:B------:R-:W1:Y:S02]  /*6ee0*/  S2R R20, SR_TID.X ;  /* 0x0000000000147919 */ /* 0x000e640000002100 */
[----:B-1----:R-:W-:-:S04]  /*6ef0*/  IADD3 R42, R20, -0x80, RZ ;  /* 0xffffff80142a7810 */ /* 0x002fc80007ffe0ff */
[----:B------:R-:W-:-:S04]  /*6f00*/  SHF.R.S32.HI R40, RZ, 0x1f, R42 ;  /* 0x0000001fff287819 */ /* 0x000fc8000001142a */
[----:B------:R-:W-:-:S04]  /*6f10*/  LEA.HI R40, R40, R42, RZ, 0x2 ;  /* 0x0000002a28287211 */ /* 0x000fc800078f10ff */
[----:B------:R-:W-:-:S05]  /*6f20*/  SHF.R.S32.HI R40, RZ, 0x2, R40 ;  /* 0x00000002ff287819 */ /* 0x000fca0000011428 */
[----:B--2---:R-:W-:Y:S01]  /*6f30*/  IMAD.IADD R39, R40, 0x1, R21 ;  /* 0x0000000128277824 */ /* 0x004fe200078e0215 */
[----:B------:R-:W-:Y:S06]  /*6f40*/  @!P0 BRA `(.L_x_1669) ;  /* 0x0000001400a88947 */ /* 0x000fec0003800000 */
[----:B------:R-:W2:Y:S01]  /*6f50*/  LDL R38, [R1+0x18] ;  /* 0x0000180001267983 */ /* 0x000ea20000100800 */
[----:B------:R-:W1:Y:S01]  /*6f60*/  LDC R32, c[0x0][0x448] ;  /* 0x00011200ff207b82 */ /* 0x000e620000000800 */
[----:B------:R-:W-:Y:S01]  /*6f70*/  VIADD R21, R20, 0xffffff80 ;  /* 0xffffff8014157836 */ /* 0x000fe20000000000 */
[----:B------:R-:W-:Y:S01]  /*6f80*/  ULDC.64 UR4, c[0x0][0x3f8] ;  /* 0x0000fe0000047ab9 */ /* 0x000fe20000000a00 */
[----:B------:R-:W-:-:S03]  /*6f90*/  ULDC.64 UR6, c[0x0][0x408] ;  /* 0x0001020000067ab9 */ /* 0x000fc60000000a00 */
[----:B------:R-:W-:Y:S02]  /*6fa0*/  SHF.R.S32.HI R20, RZ, 0x1f, R21 ;  /* 0x0000001fff147819 */ /* 0x000fe40000011415 */
[----:B-1----:R-:W-:Y:S02]  /*6fb0*/  ISETP.NE.AND P0, PT, R32, 0x1, PT ;  /* 0x000000012000780c */ /* 0x002fe40003f05270 */
[----:B------:R-:W-:-:S11]  /*6fc0*/  LEA.HI R20, R20, R21, RZ, 0x2 ;  /* 0x0000001514147211 */ /* 0x000fd600078f10ff */
[----:B------:R-:W1:Y:S01]  /*6fd0*/  @P0 LDC R0, c[0x0][0x44c] ;  /* 0x00011300ff000b82 */ /* 0x000e620000000800 */
[----:B------:R-:W-:-:S07]  /*6fe0*/  LOP3.LUT R20, R20, 0xfffffffc, RZ, 0xc0, !PT ;  /* 0xfffffffc14147812 */ /* 0x000fce00078ec0ff */
[----:B------:R-:W3:Y:S01]  /*6ff0*/  @P0 LDC R5, c[0x0][0x450] ;  /* 0x00011400ff050b82 */ /* 0x000ee20000000800 */
[----:B------:R-:W-:-:S04]  /*7000*/  IMAD.IADD R20, R21, 0x1, -R20 ;  /* 0x0000000115147824 */ /* 0x000fc800078e0a14 */
[----:B------:R-:W-:-:S04]  /*7010*/  IMAD R3, R20, 0x60, R39 ;  /* 0x0000006014037824 */ /* 0x000fc800078e0227 */
[----:B-1----:R-:W-:-:S05]  /*7020*/  @P0 IMAD.HI.U32 R0, R3, R0, RZ ;  /* 0x0000000003000227 */ /* 0x002fca00078e00ff */
[----:B---3--:R-:W-:-:S04]  /*7030*/  @P0 SHF.R.U32.HI R3, RZ, R5, R0 ;  /* 0x00000005ff030219 */ /* 0x008fc80000011600 */
[----:B------:R-:W-:Y:S01]  /*7040*/  SHF.R.S32.HI R0, RZ, 0x1f, R3 ;  /* 0x0000001fff007819 */ /* 0x000fe20000011403 */
[----:B------:R-:W-:Y:S02]  /*7050*/  IMAD.MOV.U32 R8, RZ, RZ, R26 ;  /* 0x000000ffff087224 */ /* 0x000fe400078e001a */
[----:B------:R-:W-:Y:S02]  /*7060*/  IMAD.MOV.U32 R9, RZ, RZ, R29 ;  /* 0x000000ffff097224 */ /* 0x000fe400078e001d */
[C---:B------:R-:W-:Y:S02]  /*7070*/  IMAD R4, R0.reuse, UR4, RZ ;  /* 0x0000000400047c24 */ /* 0x040fe4000f8e02ff */
[----:B------:R-:W-:Y:S02]  /*7080*/  IMAD.MOV.U32 R10, RZ, RZ, R24 ;  /* 0x000000ffff0a7224 */ /* 0x000fe400078e0018 */
[----:B------:R-:W-:Y:S02]  /*7090*/  IMAD.MOV.U32 R11, RZ, RZ, R31 ;  /* 0x000000ffff0b7224 */ /* 0x000fe400078e001f */
[----:B------:R-:W-:-:S02]  /*70a0*/  IMAD R0, R0, UR6, RZ ;  /* 0x0000000600007c24 */ /* 0x000fc4000f8e02ff */
[----:B------:R-:W-:-:S04]  /*70b0*/  IMAD.WIDE.U32 R8, R3, UR4, R8 ;  /* 0x0000000403087c25 */ /* 0x000fc8000f8e0008 */
[C---:B------:R-:W-:Y:S01]  /*70c0*/  IMAD R5, R3.reuse, UR5, R4 ;  /* 0x0000000503057c24 */ /* 0x040fe2000f8e0204 */
[----:B------:R-:W-:Y:S01]  /*70d0*/  ULDC.64 UR4, c[0x0][0x3e8] ;  /* 0x0000fa0000047ab9 */ /* 0x000fe20000000a00 */
[----:B------:R-:W-:-:S04]  /*70e0*/  IMAD.WIDE.U32 R10, R3, UR6, R10 ;  /* 0x00000006030a7c25 */ /* 0x000fc8000f8e000a */
[----:B------:R-:W-:Y:S01]  /*70f0*/  IMAD R3, R3, UR7, R0 ;  /* 0x0000000703037c24 */ /* 0x000fe2000f8e0200 */
[----:B------:R-:W-:Y:S01]  /*7100*/  ULDC.64 UR6, c[0x0][0x400] ;  /* 0x0001000000067ab9 */ /* 0x000fe20000000a00 */
[----:B------:R-:W-:Y:S01]  /*7110*/  IMAD.IADD R5, R9, 0x1, R5 ;  /* 0x0000000109057824 */ /* 0x000fe200078e0205 */
[----:B------:R-:W-:Y:S01]  /*7120*/  LEA R4, P0, R8, UR4, 0x1 ;  /* 0x0000000408047c11 */ /* 0x000fe2000f8008ff */
[----:B------:R-:W-:Y:S01]  /*7130*/  IMAD.IADD R3, R11, 0x1, R3 ;  /* 0x000000010b037824 */ /* 0x000fe200078e0203 */
[----:B------:R-:W-:Y:S01]  /*7140*/  LEA R7, P1, R10, UR6, 0x1 ;  /* 0x000000060a077c11 */ /* 0x000fe2000f8208ff */
[----:B------:R-:W-:Y:S01]  /*7150*/  UMOV UR4, 0xffffffff ;  /* 0xffffffff00047882 */ /* 0x000fe20000000000 */
[----:B------:R-:W-:Y:S02]  /*7160*/  LEA.HI.X R6, R8, UR5, R5, 0x1, P0 ;  /* 0x0000000508067c11 */ /* 0x000fe400080f0c05 */
[----:B------:R-:W-:Y:S02]  /*7170*/  LEA.HI.X R8, R10, UR7, R3, 0x1, P1 ;  /* 0x000000070a087c11 */ /* 0x000fe400088f0c03 */
[----:B--2---:R-:W-:Y:S01]  /*7180*/  SHF.R.S32.HI R31, RZ, 0x1f, R38 ;  /* 0x0000001fff1f7819 */ /* 0x004fe20000011426 */
[----:B------:R-:W-:Y:S06]  /*7190*/  BRA.DIV UR4, `(.L_x_1670) ;  /* 0x000001b604747947 */ /* 0x000fec000b800000 */
[----:B------:R1:W2:Y:S04]  /*71a0*/  SHFL.IDX PT, R3, R6, RZ, 0x1c1f ;  /* 0x001c1fff06037589 */ /* 0x0002a800000e0000 */
[----:B------:R1:W3:Y:S04]  /*71b0*/  SHFL.IDX PT, R0, R4, RZ, 0x1c1f ;  /* 0x001c1fff04007589 */ /* 0x0002e800000e0000 */
[----:B------:R1:W4:Y:S04]  /*71c0*/  SHFL.IDX PT, R5, R8, RZ, 0x1c1f ;  /* 0x001c1fff08057589 */ /* 0x00032800000e0000 */
[----:B0-----:R1:W0:Y:S02]  /*71d0*/  SHFL.IDX PT, R14, R7, RZ, 0x1c1f ;  /* 0x001c1fff070e7589 */ /* 0x00122400000e0000 */
.L_x_1958:
[----:B------:R-:W5:Y:S01]  /*71e0*/  LDL R9, [R1] ;  /* 0x0000000001097983 */ /* 0x000f620000100800 */
[----:B------:R-:W-:Y:S01]  /*71f0*/  BSSY B1, `(.L_x_1671) ;  /* 0x000001e000017945 */ /* 0x000fe20003800000 */
[----:B------:R-:W-:Y:S02]  /*7200*/  CS2R R34, SRZ ;  /* 0x0000000000227805 */ /* 0x000fe4000001ff00 */
[----:B------:R-:W-:Y:S02]  /*7210*/  CS2R R26, SRZ ;  /* 0x00000000001a7805 */ /* 0x000fe4000001ff00 */
[----:B------:R-:W-:Y:S02]  /*7220*/  CS2R R28, SRZ ;  /* 0x00000000001c7805 */ /* 0x000fe4000001ff00 */
[----:B------:R-:W-:Y:S01]  /*7230*/  CS2R R24, SRZ ;  /* 0x0000000000187805 */ /* 0x000fe2000001ff00 */
[----:B-----5:R-:W-:-:S05]  /*7240*/  IMAD R32, R9, R32, RZ ;  /* 0x0000002009207224 */ /* 0x020fca00078e02ff */
[----:B------:R-:W-:-:S13]  /*7250*/  ISETP.GE.AND P0, PT, R39, R32, PT ;  /* 0x000000202700720c */ /* 0x000fda0003f06270 */
[----:B------:R-:W-:Y:S05]  /*7260*/  @P0 BRA `(.L_x_1672) ;  /* 0x0000000000580947 */ /* 0x000fea0003800000 */
[----:B------:R-:W-:Y:S01]  /*7270*/  ULDC UR4, c[0x0][0x3f4] ;  /* 0x0000fd0000047ab9 */ /* 0x000fe20000000800 */
[----:B---3--:R-:W-:Y:S01]  /*7280*/  MOV R10, R0 ;  /* 0x00000000000a7202 */ /* 0x008fe20000000f00 */
[----:B--2---:R-:W-:Y:S01]  /*7290*/  IMAD.MOV.U32 R11, RZ, RZ, R3 ;  /* 0x000000ffff0b7224 */ /* 0x004fe200078e0003 */
[----:B------:R-:W-:Y:S02]  /*72a0*/  ISETP.GE.AND P3, PT, R38, UR4, PT ;  /* 0x0000000426007c0c */ /* 0x000fe4000bf66270 */
[----:B------:R-:W-:Y:S02]  /*72b0*/  CS2R R28, SRZ ;  /* 0x00000000001c7805 */ /* 0x000fe4000001ff00 */
[----:B------:R-:W-:Y:S01]  /*72c0*/  ISETP.GE.AND P2, PT, R152, UR4, PT ;  /* 0x0000000498007c0c */ /* 0x000fe2000bf46270 */
[----:B----4-:R-:W-:-:S08]  /*72d0*/  IMAD.MOV.U32 R15, RZ, RZ, R5 ;  /* 0x000000ffff0f7224 */ /* 0x010fd000078e0005 */
[C---:B------:R-:W-:Y:S01]  /*72e0*/  @!P3 IMAD.SHL.U32 R37, R38.reuse, 0x2, RZ ;  /* 0x000000022625b824 */ /* 0x040fe200078e00ff */
[----:B------:R-:W-:Y:S02]  /*72f0*/  @!P3 SHF.L.U64.HI R26, R38, 0x1, R31 ;  /* 0x00000001261ab819 */ /* 0x000fe4000001021f */
[----:B------:R-:W-:Y:S02]  /*7300*/  CS2R R34, SRZ ;  /* 0x0000000000227805 */ /* 0x000fe4000001ff00 */
[----:B------:R-:W-:Y:S01]  /*7310*/  CS2R R24, SRZ ;  /* 0x0000000000187805 */ /* 0x000fe2000001ff00 */
[----:B------:R-:W-:Y:S01]  /*7320*/  @!P2 IMAD.WIDE R10, R152, 0x2, R10 ;  /* 0x00000002980aa825 */ /* 0x000fe200078e020a */
[-C--:B------:R-:W-:Y:S02]  /*7330*/  @!P3 IADD3 R20, P0, R0, R37.reuse, RZ ;  /* 0x000000250014b210 */ /* 0x080fe40007f1e0ff */
[----:B0-----:R-:W-:Y:S01]  /*7340*/  @!P3 IADD3 R36, P1, R14, R37, RZ ;  /* 0x000000250e24b210 */ /* 0x001fe20007f3e0ff */
[----:B------:R-:W-:Y:S01]  /*7350*/  @!P2 IMAD.WIDE R12, R152, 0x2, R14 ;  /* 0x00000002980ca825 */ /* 0x000fe200078e020e */
[----:B------:R0:W5:Y:S03]  /*7360*/  @!P2 LD.E.64 R28, desc[UR42][R10.64] ;  /* 0x0000002a0a1ca980 */ /* 0x000166000c101b00 */
[--C-:B------:R-:W-:Y:S01]  /*7370*/  @!P3 IMAD.X R21, R3, 0x1, R26.reuse, P0 ;  /* 0x000000010315b824 */ /* 0x100fe200000e061a */
[----:B------:R0:W5:Y:S01]  /*7380*/  @!P2 LD.E.64 R34, desc[UR42][R12.64] ;  /* 0x0000002a0c22a980 */ /* 0x000162000c101b00 */
[----:B------:R-:W-:Y:S01]  /*7390*/  @!P3 IMAD.X R37, R5, 0x1, R26, P1 ;  /* 0x000000010525b824 */ /* 0x000fe200008e061a */
[----:B------:R-:W-:-:S02]  /*73a0*/  CS2R R26, SRZ ;  /* 0x00000000001a7805 */ /* 0x000fc4000001ff00 */
[----:B------:R0:W5:Y:S04]  /*73b0*/  @!P3 LD.E.64 R24, desc[UR42][R20.64] ;  /* 0x0000002a1418b980 */ /* 0x000168000c101b00 */
[----:B------:R0:W5:Y:S02]  /*73c0*/  @!P3 LD.E.64 R26, desc[UR42][R36.64] ;  /* 0x0000002a241ab980 */ /* 0x000164000c101b00 */
.L_x_1672:
[----:B------:R-:W-:Y:S05]  /*73d0*/  BSYNC B1 ;  /* 0x0000000000017941 */ /* 0x000fea0003800000 */
.L_x_1671:
[----:B--2--5:R-:W-:Y:S01]  /*73e0*/  IMAD.MOV.U32 R3, RZ, RZ, R35 ;  /* 0x000000ffff037224 */ /* 0x024fe200078e0023 */
[----:B------:R-:W-:Y:S01]  /*73f0*/  UMOV UR4, 0xffffffff ;  /* 0xffffffff00047882 */ /* 0x000fe20000000000 */
[----:B----4-:R-:W-:Y:S01]  /*7400*/  IMAD.MOV.U32 R5, RZ, RZ, R26 ;  /* 0x000000ffff057224 */ /* 0x010fe200078e001a */
[----:B0-----:R-:W-:Y:S01]  /*7410*/  CS2R R20, SRZ ;  /* 0x0000000000147805 */ /* 0x001fe2000001ff00 */
[----:B------:R-:W-:Y:S02]  /*7420*/  IMAD.MOV.U32 R9, RZ, RZ, R27 ;  /* 0x000000ffff097224 */ /* 0x000fe400078e001b */
[----:B---3--:R-:W-:Y:S01]  /*7430*/  IMAD.MOV.U32 R0, RZ, RZ, R34 ;  /* 0x000000ffff007224 */ /* 0x008fe200078e0022 */
[----:B------:R-:W-:Y:S01]  /*7440*/  PRMT R47, R3, 0x5410, R5 ;  /* 0x00005410032f7816 */ /* 0x000fe20000000005 */
[----:B------:R-:W-:Y:S01]  /*7450*/  IMAD.MOV.U32 R3, RZ, RZ, R29 ;  /* 0x000000ffff037224 */ /* 0x000fe200078e001d */
[----:B------:R-:W-:Y:S01]  /*7460*/  PRMT R36, R36, 0x5410, R9 ;  /* 0x0000541024247816 */ /* 0x000fe20000000009 */
[----:B------:R-:W-:Y:S01]  /*7470*/  IMAD.MOV.U32 R5, RZ, RZ, R24 ;  /* 0x000000ffff057224 */ /* 0x000fe200078e0018 */
[----:B------:R-:W-:Y:S01]  /*7480*/  PRMT R41, R0, 0x7610, R41 ;  /* 0x0000761000297816 */ /* 0x000fe20000000029 */
[----:B------:R-:W-:Y:S01]  /*7490*/  IMAD.MOV.U32 R9, RZ, RZ, R25 ;  /* 0x000000ffff097224 */ /* 0x000fe200078e0019 */
[----:B------:R-:W-:-:S02]  /*74a0*/  MOV R0, R28 ;  /* 0x0000001c00007202 */ /* 0x000fc40000000f00 */
[----:B------:R-:W-:Y:S02]  /*74b0*/  PRMT R48, R3, 0x5410, R5 ;  /* 0x0000541003307816 */ /* 0x000fe40000000005 */
[----:B------:R-:W-:Y:S02]  /*74c0*/  PRMT R37, R0, 0x7610, R37 ;  /* 0x0000761000257816 */ /* 0x000fe40000000025 */
[----:B------:R-:W-:Y:S01]  /*74d0*/  PRMT R36, R9, 0x7610, R36 ;  /* 0x0000761009247816 */ /* 0x000fe20000000024 */
[----:B------:R-:W-:Y:S06]  /*74e0*/  BRA.DIV UR4, `(.L_x_1673) ;  /* 0x000001b604107947 */ /* 0x000fec000b800000 */
[----:B------:R0:W2:Y:S04]  /*74f0*/  SHFL.IDX PT, R3, R6, 0x1, 0x1c1f ;  /* 0x003c1f0006037f89 */ /* 0x0000a800000e0000 */
[----:B------:R0:W3:Y:S04]  /*7500*/  SHFL.IDX PT, R0, R4, 0x1, 0x1c1f ;  /* 0x003c1f0004007f89 */ /* 0x0000e800000e0000 */
[----:B------:R0:W4:Y:S04]  /*7510*/  SHFL.IDX PT, R5, R8, 0x1, 0x1c1f ;  /* 0x003c1f0008057f89 */ /* 0x00012800000e0000 */
[----:B------:R0:W0:Y:S02]  /*7520*/  SHFL.IDX PT, R14, R7, 0x1, 0x1c1f ;  /* 0x003c1f00070e7f89 */ /* 0x00002400000e0000 */
.L_x_1964:
[----:B------:R-:W-:Y:S01]  /*7530*/  VIADD R39, R39, 0x60 ;  /* 0x0000006027277836 */ /* 0x000fe20000000000 */
[----:B------:R-:W-:Y:S01]  /*7540*/  BSSY B1, `(.L_x_1674) ;  /* 0x000001c000017945 */ /* 0x000fe20003800000 */
[----:B01----:R-:W-:Y:S02]  /*7550*/  CS2R R8, SRZ ;  /* 0x0000000000087805 */ /* 0x003fe4000001ff00 */
[----:B------:R-:W-:Y:S02]  /*7560*/  CS2R R12, SRZ ;  /* 0x00000000000c7805 */ /* 0x000fe4000001ff00 */
[----:B------:R-:W-:Y:S02]  /*7570*/  CS2R R10, SRZ ;  /* 0x00000000000a7805 */ /* 0x000fe4000001ff00 */
[----:B------:R-:W-:-:S13]  /*7580*/  ISETP.GE.AND P0, PT, R39, R32, PT ;  /* 0x000000202700720c */ /* 0x000fda0003f06270 */
[----:B------:R-:W-:Y:S05]  /*7590*/  @P0 BRA `(.L_x_1675) ;  /* 0x0000000000580947 */ /* 0x000fea0003800000 */
[----:B------:R-:W-:Y:S01]  /*75a0*/  ULDC UR4, c[0x0][0x3f4] ;  /* 0x0000fd0000047ab9 */ /* 0x000fe20000000800 */
[----:B---3--:R-:W-:Y:S01]  /*75b0*/  IMAD.MOV.U32 R6, RZ, RZ, R0 ;  /* 0x000000ffff067224 */ /* 0x008fe200078e0000 */
[----:B------:R-:W-:Y:S01]  /*75c0*/  ISETP.GE.AND P3, PT, R38, UR4, PT ;  /* 0x0000000426007c0c */ /* 0x000fe2000bf66270 */
[----:B--2---:R-:W-:Y:S01]  /*75d0*/  IMAD.MOV.U32 R7, RZ, RZ, R3 ;  /* 0x000000ffff077224 */ /* 0x004fe200078e0003 */
[----:B------:R-:W-:Y:S01]  /*75e0*/  ISETP.GE.AND P2, PT, R152, UR4, PT ;  /* 0x0000000498007c0c */ /* 0x000fe2000bf46270 */
[----:B----4-:R-:W-:Y:S01]  /*75f0*/  IMAD.MOV.U32 R15, RZ, RZ, R5 ;  /* 0x000000ffff0f7224 */ /* 0x010fe200078e0005 */
[----:B------:R-:W-:-:S09]  /*7600*/  CS2R R12, SRZ ;  /* 0x00000000000c7805 */ /* 0x000fd2000001ff00 */
[C---:B------:R-:W-:Y:S01]  /*7610*/  @!P3 IMAD.SHL.U32 R9, R38.reuse, 0x2, RZ ;  /* 0x000000022609b824 */ /* 0x040fe200078e00ff */
[----:B------:R-:W-:Y:S02]  /*7620*/  @!P3 SHF.L.U64.HI R8, R38, 0x1, R31 ;  /* 0x000000012608b819 */ /* 0x000fe4000001021f */
[----:B------:R-:W-:Y:S02]  /*7630*/  CS2R R20, SRZ ;  /* 0x0000000000147805 */ /* 0x000fe4000001ff00 */
[----:B------:R-:W-:Y:S01]  /*7640*/  CS2R R10, SRZ ;  /* 0x00000000000a7805 */ /* 0x000fe2000001ff00 */
[----:B------:R-:W-:Y:S01]  /*7650*/  @!P2 IMAD.WIDE R6, R152, 0x2, R6 ;  /* 0x000000029806a825 */ /* 0x000fe200078e0206 */
[-C--:B------:R-:W-:Y:S02]  /*7660*/  @!P3 IADD3 R38, P0, R0, R9.reuse, RZ ;  /* 0x000000090026b210 */ /* 0x080fe40007f1e0ff */
[----:B------:R-:W-:Y:S01]  /*7670*/  @!P3 IADD3 R4, P1, R14, R9, RZ ;  /* 0x000000090e04b210 */ /* 0x000fe20007f3e0ff */
[----:B------:R-:W-:Y:S01]  /*7680*/  @!P2 IMAD.WIDE R14, R152, 0x2, R14 ;  /* 0x00000002980ea825 */ /* 0x000fe200078e020e */
[----:B------:R0:W5:Y:S02]  /*7690*/  @!P2 LD.E.64 R12, desc[UR42][R6.64] ;  /* 0x0000002a060ca980 */ /* 0x000164000c101b00 */
[----:B------:R-:W-:Y:S01]  /*76a0*/  @!P3 IADD3.X R5, R5, R8, RZ, P1, !PT ;  /* 0x000000080505b210 */ /* 0x000fe20000ffe4ff */
[----:B------:R-:W-:Y:S01]  /*76b0*/  @!P3 IMAD.X R39, R3, 0x1, R8, P0 ;  /* 0x000000010327b824 */ /* 0x000fe200000e0608 */
[----:B------:R-:W-:Y:S01]  /*76c0*/  CS2R R8, SRZ ;  /* 0x0000000000087805 */ /* 0x000fe2000001ff00 */
[----:B------:R0:W5:Y:S04]  /*76d0*/  @!P2 LD.E.64 R20, desc[UR42][R14.64] ;  /* 0x0000002a0e14a980 */ /* 0x000168000c101b00 */
[----:B------:R0:W5:Y:S04]  /*76e0*/  @!P3 LD.E.64 R10, desc[UR42][R38.64] ;  /* 0x0000002a260ab980 */ /* 0x000168000c101b00 */
[----:B------:R0:W5:Y:S02]  /*76f0*/  @!P3 LD.E.64 R8, desc[UR42][R4.64] ;  /* 0x0000002a0408b980 */ /* 0x000164000c101b00 */
.L_x_1675:
[----:B------:R-:W-:Y:S05]  /*7700*/  BSYNC B1 ;  /* 0x0000000000017941 */ /* 0x000fea0003800000 */
.L_x_1674:
[----:B0-----:R-:W3:Y:S01]  /*7710*/  LDL R39, [R1+0x44] ;  /* 0x0000440001277983 */ /* 0x001ee20000100800 */
[----:B------:R-:W-:Y:S01]  /*7720*/  ULEA.HI UR4, UR36, UR36, URZ, 0x1 ;  /* 0x0000002424047291 */ /* 0x000fe2000f8f083f */
[----:B------:R-:W-:Y:S01]  /*7730*/  SHF.R.S32.HI R38, RZ, 0x1f, R42 ;  /* 0x0000001fff267819 */ /* 0x000fe2000001142a */
[----:B-----5:R-:W-:Y:S01]  /*7740*/  IMAD.MOV.U32 R4, RZ, RZ, R20 ;  /* 0x000000ffff047224 */ /* 0x020fe200078e0014 */
[----:B------:R-:W-:Y:S01]  /*7750*/  BSSY B1, `(.L_x_1676) ;  /* 0x0000023000017945 */ /* 0x000fe20003800000 */
[----:B------:R-:W-:Y:S01]  /*7760*/  ULOP3.LUT UR4, UR4, 0xfffffffe, URZ, 0xc0, !UPT ;  /* 0xfffffffe04047892 */ /* 0x000fe2000f8ec03f */
[----:B------:R-:W-:Y:S01]  /*7770*/  LEA.HI R38, R38, R42, RZ, 0x5 ;  /* 0x0000002a26267211 */ /* 0x000fe200078f28ff */
[----:B------:R-:W-:Y:S01]  /*7780*/  IMAD R31, R33, -0xc0, R32 ;  /* 0xffffff40211f7824 */ /* 0x000fe200078e0220 */
[----:B------:R-:W-:Y:S01]  /*7790*/  PRMT R33, R4, 0x7610, R33 ;  /* 0x0000761004217816 */ /* 0x000fe20000000021 */
[----:B------:R-:W-:Y:S01]  /*77a0*/  UIADD3 UR4, UR36, -UR4, URZ ;  /* 0x8000000424047290 */ /* 0x000fe2000fffe03f */
[----:B------:R-:W-:Y:S01]  /*77b0*/  SHF.R.S32.HI R38, RZ, 0x5, R38 ;  /* 0x00000005ff267819 */ /* 0x000fe20000011426 */
[----:B------:R-:W-:Y:S01]  /*77c0*/  IMAD.MOV.U32 R4, RZ, RZ, R8 ;  /* 0x000000ffff047224 */ /* 0x000fe200078e0008 */
[----:B------:R-:W-:Y:S01]  /*77d0*/  VIMNMX R31, R31, 0xc0, PT ;  /* 0x000000c01f1f7848 */ /* 0x000fe20003fe0100 */
[----:B------:R-:W-:-:S02]  /*77e0*/  IMAD.MOV.U32 R6, RZ, RZ, R9 ;  /* 0x000000ffff067224 */ /* 0x000fc400078e0009 */
[----:B----4-:R-:W-:Y:S01]  /*77f0*/  IMAD.U32 R5, RZ, RZ, UR4 ;  /* 0x00000004ff057e24 */ /* 0x010fe2000f8e00ff */
[----:B------:R-:W-:Y:S01]  /*7800*/  ISETP.GE.AND P1, PT, R40, R31, PT ;  /* 0x0000001f2800720c */ /* 0x000fe20003f26270 */
[----:B------:R-:W-:Y:S01]  /*7810*/  IMAD.MOV.U32 R7, RZ, RZ, R12 ;  /* 0x000000ffff077224 */ /* 0x000fe200078e000c */
[----:B------:R-:W-:Y:S01]  /*7820*/  PRMT R14, R4, 0x5410, R6 ;  /* 0x00005410040e7816 */ /* 0x000fe20000000006 */
[----:B------:R-:W-:Y:S01]  /*7830*/  IMAD.MOV.U32 R6, RZ, RZ, R11 ;  /* 0x000000ffff067224 */ /* 0x000fe200078e000b */
[----:B------:R-:W-:Y:S02]  /*7840*/  SHF.L.U32 R5, R5, 0x1f, RZ ;  /* 0x0000001f05057819 */ /* 0x000fe400000006ff */
[----:B------:R-:W-:Y:S02]  /*7850*/  MOV R4, R10 ;  /* 0x0000000a00047202 */ /* 0x000fe40000000f00 */
[----:B------:R-:W0:Y:S01]  /*7860*/  SYNCS.PHASECHK.TRANS64.TRYWAIT P0, [R2+URZ+0x16800], R5 ;  /* 0x01680005020075a7 */ /* 0x000e22000800017f */
[----:B------:R-:W-:-:S02]  /*7870*/  PRMT R33, R33, 0x5410, R7 ;  /* 0x0000541021217816 */ /* 0x000fc40000000007 */
[----:B------:R-:W-:Y:S01]  /*7880*/  PRMT R15, R4, 0x7610, R15 ;  /* 0x00007610040f7816 */ /* 0x000fe2000000000f */
[C---:B---3--:R-:W-:Y:S01]  /*7890*/  IMAD.SHL.U32 R0, R39.reuse, 0x40, RZ ;  /* 0x0000004027007824 */ /* 0x048fe200078e00ff */
[----:B------:R-:W-:-:S04]  /*78a0*/  LOP3.LUT P2, RZ, R39, 0x4, RZ, 0xc0, !PT ;  /* 0x0000000427ff7812 */ /* 0x000fc8000784c0ff */
[----:B--2---:R-:W-:-:S04]  /*78b0*/  LOP3.LUT R3, R0, 0x1c0, RZ, 0xc0, !PT ;  /* 0x000001c000037812 */ /* 0x004fc800078ec0ff */
[----:B------:R-:W-:Y:S02]  /*78c0*/  LOP3.LUT R0, R3, 0x18, R16, 0xf8, !PT ;  /* 0x0000001803007812 */ /* 0x000fe400078ef810 */
[----:B------:R-:W-:-:S04]  /*78d0*/  SHF.R.U32.HI R3, RZ, 0x3, R3 ;  /* 0x00000003ff037819 */ /* 0x000fc80000011603 */
[----:B------:R-:W-:Y:S01]  /*78e0*/  LOP3.LUT R0, R0, R3, RZ, 0x3c, !PT ;  /* 0x0000000300007212 */ /* 0x000fe200078e3cff */
[----:B------:R-:W-:-:S05]  /*78f0*/  IMAD.MOV.U32 R3, RZ, RZ, R21 ;  /* 0x000000ffff037224 */ /* 0x000fca00078e0015 */
[----:B------:R-:W-:Y:S01]  /*7900*/  PRMT R32, R3, 0x7610, R32 ;  /* 0x0000761003207816 */ /* 0x000fe20000000020 */
[----:B------:R-:W-:Y:S02]  /*7910*/  IMAD R3, R38, 0x200, R0 ;  /* 0x0000020026037824 */ /* 0x000fe400078e0200 */
[----:B------:R-:W-:Y:S02]  /*7920*/  IMAD.MOV.U32 R0, RZ, RZ, R13 ;  /* 0x000000ffff007224 */ /* 0x000fe400078e000d */
[----:B------:R-:W-:-:S03]  /*7930*/  IMAD R3, R3, 0x2, R2 ;  /* 0x0000000203037824 */ /* 0x000fc600078e0202 */
[----:B------:R-:W-:Y:S01]  /*7940*/  PRMT R32, R32, 0x5410, R0 ;  /* 0x0000541020207816 */ /* 0x000fe20000000000 */
[C---:B------:R-:W-:Y:S02]  /*7950*/  VIADD R4, R3.reuse, 0x8400 ;  /* 0x0000840003047836 */ /* 0x040fe40000000000 */
[----:B------:R-:W-:Y:S01]  /*7960*/  VIADD R0, R3, 0x8440 ;  /* 0x0000844003007836 */ /* 0x000fe20000000000 */
[----:B0-----:R-:W-:Y:S06]  /*7970*/  @!P0 BRA `(.L_x_1677) ;  /* 0x000001b0005c8947 */ /* 0x001fec0003800000 */
.L_x_1965:
[----:B------:R-:W-:Y:S05]  /*7980*/  BSYNC B1 ;  /* 0x0000000000017941 */ /* 0x000fea0003800000 */
.L_x_1676:
[----:B------:R-:W-:Y:S01]  /*7990*/  BSSY B1, `(.L_x_1678) ;  /* 0x0000060000017945 */ /* 0x000fe20003800000 */
[----:B------:R-:W-:Y:S01]  /*79a0*/  PRMT R15, R15, 0x5410, R6 ;  /* 0x000054100f0f7816 */ /* 0x000fe20000000006 */
[----:B------:R-:W-:Y:S02]  /*79b0*/  @P2 VIADD R0, R4, 0xffffffc0 ;  /* 0xffffffc004002836 */ /* 0x000fe40000000000 */
[----:B------:R-:W-:Y:S05]  /*79c0*/  @P1 BRA `(.L_x_1679) ;  /* 0x0000000400701947 */ /* 0x000fea0003800000 */
[----:B------:R-:W2:Y:S01]  /*79d0*/  LDL R7, [R1+0x18] ;  /* 0x0000180001077983 */ /* 0x000ea20000100800 */
[----:B0-----:R-:W0:Y:S01]  /*79e0*/  LDC R5, c[0x0][0x3f4] ;  /* 0x0000fd00ff057b82 */ /* 0x001e220000000800 */
[----:B------:R-:W-:Y:S01]  /*79f0*/  BSSY B2, `(.L_x_1680) ;  /* 0x000002e000027945 */ /* 0x000fe20003800000 */
[-C--:B0-----:R-:W-:Y:S02]  /*7a00*/  ISETP.GE.AND P0, PT, R152, R5.reuse, PT ;  /* 0x000000059800720c */ /* 0x081fe40003f06270 */
[----:B--2---:R-:W-:-:S11]  /*7a10*/  ISETP.GE.AND P1, PT, R7, R5, PT ;  /* 0x000000050700720c */ /* 0x004fd60003f26270 */
[----:B------:R-:W-:Y:S05]  /*7a20*/  @P0 BRA `(.L_x_1681) ;  /* 0x0000000000a80947 */ /* 0x000fea0003800000 */
[----:B------:R-:W0:Y:S01]  /*7a30*/  LDS.128 R4, [R3+0x8400] ;  /* 0x0084000003047984 */ /* 0x000e220000000c00 */
[----:B------:R-:W-:Y:S01]  /*7a40*/  SHF.R.U32.HI R40, RZ, 0x10, R35 ;  /* 0x00000010ff287819 */ /* 0x000fe20000011623 */
[----:B------:R-:W-:Y:S01]  /*7a50*/  HADD2.F32 R39, -RZ, R41.H0_H0 ;  /* 0x20000029ff277230 */ /* 0x000fe20000004100 */
[----:B------:R-:W-:Y:S01]  /*7a60*/  SHF.R.U32.HI R38, RZ, 0x10, R29 ;  /* 0x00000010ff267819 */ /* 0x000fe2000001161d */
[----:B------:R-:W-:Y:S01]  /*7a70*/  HADD2.F32 R37, -RZ, R37.H0_H0 ;  /* 0x20000025ff257230 */ /* 0x000fe20000004100 */
[----:B------:R-:W-:Y:S01]  /*7a80*/  SHF.R.U64 R45, R34, 0x10, R35 ;  /* 0x00000010222d7819 */ /* 0x000fe20000001223 */
[----:B------:R-:W-:Y:S01]  /*7a90*/  HADD2.F32 R40, -RZ, R40.H0_H0 ;  /* 0x20000028ff287230 */ /* 0x000fe20000004100 */
[----:B------:R-:W-:Y:S01]  /*7aa0*/  SHF.R.U64 R46, R28, 0x10, R29 ;  /* 0x000000101c2e7819 */ /* 0x000fe2000000121d */
[----:B------:R-:W-:Y:S02]  /*7ab0*/  HADD2.F32 R38, -RZ, R38.H0_H0 ;  /* 0x20000026ff267230 */ /* 0x000fe40000004100 */
[----:B0-----:R-:W-:-:S02]  /*7ac0*/  HADD2.F32 R34, -RZ, R7.H0_H0 ;  /* 0x20000007ff227230 */ /* 0x001fc40000004100 */
[----:B------:R-:W-:Y:S02]  /*7ad0*/  HADD2.F32 R35, -RZ, R7.H1_H1 ;  /* 0x30000007ff237230 */ /* 0x000fe40000004100 */
[--C-:B------:R-:W-:Y:S02]  /*7ae0*/  HADD2.F32 R7, -RZ, R4.reuse.H0_H0 ;  /* 0x20000004ff077230 */ /* 0x100fe40000004100 */
[----:B------:R-:W-:Y:S02]  /*7af0*/  HADD2.F32 R4, -RZ, R4.H1_H1 ;  /* 0x30000004ff047230 */ /* 0x000fe40000004100 */
[C---:B------:R-:W-:Y:S01]  /*7b00*/  FMUL.FTZ R41, R35.reuse, R40 ;  /* 0x0000002823297220 */ /* 0x040fe20000410000 */
[----:B------:R-:W-:Y:S01]  /*7b10*/  FMUL.FTZ R35, R35, R38 ;  /* 0x0000002623237220 */ /* 0x000fe20000410000 */
[--C-:B------:R-:W-:Y:S02]  /*7b20*/  HADD2.F32 R28, -RZ, R6.reuse.H0_H0 ;  /* 0x20000006ff1c7230 */ /* 0x100fe40000004100 */
[----:B------:R-:W-:Y:S01]  /*7b30*/  FMUL.FTZ R42, R4, R39 ;  /* 0x00000027042a7220 */ /* 0x000fe20000410000 */
[----:B------:R-:W-:-:S02]  /*7b40*/  HADD2.F32 R29, -RZ, R6.H1_H1 ;  /* 0x30000006ff1d7230 */ /* 0x000fc40000004100 */
[C---:B------:R-:W-:Y:S01]  /*7b50*/  FFMA.FTZ R43, R34.reuse, R38, -R41 ;  /* 0x00000026222b7223 */ /* 0x040fe20000010829 */
[--C-:B------:R-:W-:Y:S02]  /*7b60*/  HADD2.F32 R6, -RZ, R5.reuse.H0_H0 ;  /* 0x20000005ff067230 */ /* 0x100fe40000004100 */
[----:B------:R-:W-:Y:S01]  /*7b70*/  FFMA.FTZ R44, R34, R40, R35 ;  /* 0x00000028222c7223 */ /* 0x000fe20000010023 */
[-C--:B------:R-:W-:Y:S01]  /*7b80*/  FMUL.FTZ R38, R4, R37.reuse ;  /* 0x0000002504267220 */ /* 0x080fe20000410000 */
[C---:B------:R-:W-:Y:S01]  /*7b90*/  FFMA.FTZ R42, R7.reuse, R37, -R42 ;  /* 0x00000025072a7223 */ /* 0x040fe2000001082a */
[----:B------:R-:W-:Y:S02]  /*7ba0*/  HADD2.F32 R5, -RZ, R5.H1_H1 ;  /* 0x30000005ff057230 */ /* 0x000fe40000004100 */
[----:B------:R-:W-:Y:S02]  /*7bb0*/  HADD2.F32 R37, -RZ, R47.H0_H0 ;  /* 0x2000002fff257230 */ /* 0x000fe40000004100 */
[----:B------:R-:W-:Y:S01]  /*7bc0*/  FFMA.FTZ R39, R7, R39, R38 ;  /* 0x0000002707277223 */ /* 0x000fe20000010026 */
[----:B------:R-:W-:-:S02]  /*7bd0*/  HADD2.F32 R34, -RZ, R48.H0_H0 ;  /* 0x20000030ff227230 */ /* 0x000fc40000004100 */
[----:B------:R-:W-:Y:S02]  /*7be0*/  HADD2.F32 R35, -RZ, R45.H0_H0 ;  /* 0x2000002dff237230 */ /* 0x000fe40000004100 */
[C---:B------:R-:W-:Y:S01]  /*7bf0*/  FMUL.FTZ R41, R29.reuse, R37 ;  /* 0x000000251d297220 */ /* 0x040fe20000410000 */
[----:B------:R-:W-:Y:S02]  /*7c00*/  HADD2.F32 R4, -RZ, R46.H0_H0 ;  /* 0x2000002eff047230 */ /* 0x000fe40000004100 */
[-C--:B------:R-:W-:Y:S01]  /*7c10*/  FMUL.FTZ R40, R29, R34.reuse ;  /* 0x000000221d287220 */ /* 0x080fe20000410000 */
[C---:B------:R-:W-:Y:S01]  /*7c20*/  FMUL.FTZ R7, R5.reuse, R35 ;  /* 0x0000002305077220 */ /* 0x040fe20000410000 */
[C---:B------:R-:W-:Y:S01]  /*7c30*/  FFMA.FTZ R41, R28.reuse, R34, -R41 ;  /* 0x000000221c297223 */ /* 0x040fe20000010829 */
[-C--:B------:R-:W-:Y:S01]  /*7c40*/  FMUL.FTZ R38, R5, R4.reuse ;  /* 0x0000000405267220 */ /* 0x080fe20000410000 */
[----:B------:R-:W-:Y:S01]  /*7c50*/  FFMA.FTZ R40, R28, R37, R40 ;  /* 0x000000251c287223 */ /* 0x000fe20000010028 */
[----:B------:R-:W-:Y:S01]  /*7c60*/  FFMA.FTZ R5, R6, R4, -R7 ;  /* 0x0000000406057223 */ /* 0x000fe20000010807 */
[----:B------:R-:W-:Y:S01]  /*7c70*/  F2FP.F16.F32.PACK_AB R7, R44, R43 ;  /* 0x0000002b2c07723e */ /* 0x000fe200000000ff */
[----:B------:R-:W-:Y:S01]  /*7c80*/  FFMA.FTZ R38, R6, R35, R38 ;  /* 0x0000002306267223 */ /* 0x000fe20000010026 */
[----:B------:R-:W-:-:S02]  /*7c90*/  F2FP.F16.F32.PACK_AB R4, R39, R42 ;  /* 0x0000002a2704723e */ /* 0x000fc400000000ff */
[----:B------:R-:W-:Y:S02]  /*7ca0*/  F2FP.F16.F32.PACK_AB R6, R40, R41 ;  /* 0x000000292806723e */ /* 0x000fe400000000ff */
[----:B------:R-:W-:-:S05]  /*7cb0*/  F2FP.F16.F32.PACK_AB R5, R38, R5 ;  /* 0x000000052605723e */ /* 0x000fca00000000ff */
[----:B------:R0:W-:Y:S02]  /*7cc0*/  STS.128 [R3+0x8400], R4 ;  /* 0x0084000403007388 */ /* 0x0001e40000000c00 */
.L_x_1681:
[----:B------:R-:W-:Y:S05]  /*7cd0*/  BSYNC B2 ;  /* 0x0000000000027941 */ /* 0x000fea0003800000 */
.L_x_1680:
[----:B------:R-:W-:Y:S05]  /*7ce0*/  @P1 BRA `(.L_x_1679) ;  /* 0x0000000000a81947 */ /* 0x000fea0003800000 */
[----:B0-----:R-:W0:Y:S01]  /*7cf0*/  LDS.128 R4, [R0] ;  /* 0x0000000000047984 */ /* 0x001e220000000c00 */
[----:B------:R-:W-:Y:S01]  /*7d00*/  SHF.R.U32.HI R29, RZ, 0x10, R25 ;  /* 0x00000010ff1d7819 */ /* 0x000fe20000011619 */
[----:B------:R-:W-:Y:S01]  /*7d10*/  HADD2.F32 R28, -RZ, R48.H1_H1 ;  /* 0x30000030ff1c7230 */ /* 0x000fe20000004100 */
[--C-:B------:R-:W-:Y:S01]  /*7d20*/  SHF.R.U32.HI R35, RZ, 0x10, R27.reuse ;  /* 0x00000010ff237819 */ /* 0x100fe2000001161b */
[----:B------:R-:W-:Y:S01]  /*7d30*/  HADD2.F32 R34, -RZ, R47.H1_H1 ;  /* 0x3000002fff227230 */ /* 0x000fe20000004100 */
[----:B------:R-:W-:Y:S01]  /*7d40*/  SHF.R.U64 R39, R26, 0x10, R27 ;  /* 0x000000101a277819 */ /* 0x000fe2000000121b */
[----:B------:R-:W-:Y:S01]  /*7d50*/  HADD2.F32 R29, -RZ, R29.H0_H0 ;  /* 0x2000001dff1d7230 */ /* 0x000fe20000004100 */
[----:B------:R-:W-:Y:S01]  /*7d60*/  SHF.R.U64 R41, R24, 0x10, R25 ;  /* 0x0000001018297819 */ /* 0x000fe20000001219 */
[----:B------:R-:W-:Y:S02]  /*7d70*/  HADD2.F32 R35, -RZ, R35.H0_H0 ;  /* 0x20000023ff237230 */ /* 0x000fe40000004100 */
[----:B0-----:R-:W-:-:S02]  /*7d80*/  HADD2.F32 R27, -RZ, R7.H1_H1 ;  /* 0x30000007ff1b7230 */ /* 0x001fc40000004100 */
[----:B------:R-:W-:Y:S02]  /*7d90*/  HADD2.F32 R26, -RZ, R7.H0_H0 ;  /* 0x20000007ff1a7230 */ /* 0x000fe40000004100 */
[--C-:B------:R-:W-:Y:S02]  /*7da0*/  HADD2.F32 R7, -RZ, R4.reuse.H0_H0 ;  /* 0x20000004ff077230 */ /* 0x100fe40000004100 */
[C---:B------:R-:W-:Y:S01]  /*7db0*/  FMUL.FTZ R40, R27.reuse, R29 ;  /* 0x0000001d1b287220 */ /* 0x040fe20000410000 */
[----:B------:R-:W-:Y:S02]  /*7dc0*/  HADD2.F32 R4, -RZ, R4.H1_H1 ;  /* 0x30000004ff047230 */ /* 0x000fe40000004100 */
[-C--:B------:R-:W-:Y:S01]  /*7dd0*/  FMUL.FTZ R37, R27, R35.reuse ;  /* 0x000000231b257220 */ /* 0x080fe20000410000 */
[--C-:B------:R-:W-:Y:S02]  /*7de0*/  HADD2.F32 R24, -RZ, R6.reuse.H0_H0 ;  /* 0x20000006ff187230 */ /* 0x100fe40000004100 */
[----:B------:R-:W-:Y:S01]  /*7df0*/  FFMA.FTZ R42, R26, R35, R40 ;  /* 0x000000231a2a7223 */ /* 0x000fe20000010028 */
[----:B------:R-:W-:-:S02]  /*7e00*/  HADD2.F32 R25, -RZ, R6.H1_H1 ;  /* 0x30000006ff197230 */ /* 0x000fc40000004100 */
[----:B------:R-:W-:Y:S01]  /*7e10*/  FMUL.FTZ R38, R4, R34 ;  /* 0x0000002204267220 */ /* 0x000fe20000410000 */
[--C-:B------:R-:W-:Y:S02]  /*7e20*/  HADD2.F32 R27, -RZ, R36.reuse.H1_H1 ;  /* 0x30000024ff1b7230 */ /* 0x100fe40000004100 */
[----:B------:R-:W-:Y:S01]  /*7e30*/  FFMA.FTZ R37, R26, R29, -R37 ;  /* 0x0000001d1a257223 */ /* 0x000fe20000010825 */
[--C-:B------:R-:W-:Y:S02]  /*7e40*/  HADD2.F32 R6, -RZ, R5.reuse.H0_H0 ;  /* 0x20000005ff067230 */ /* 0x100fe40000004100 */
[-C--:B------:R-:W-:Y:S01]  /*7e50*/  FMUL.FTZ R40, R4, R28.reuse ;  /* 0x0000001c04287220 */ /* 0x080fe20000410000 */
[----:B------:R-:W-:Y:S02]  /*7e60*/  HADD2.F32 R36, -RZ, R36.H0_H0 ;  /* 0x20000024ff247230 */ /* 0x000fe40000004100 */
[----:B------:R-:W-:Y:S01]  /*7e70*/  FFMA.FTZ R38, R7, R28, -R38 ;  /* 0x0000001c07267223 */ /* 0x000fe20000010826 */
[----:B------:R-:W-:-:S02]  /*7e80*/  HADD2.F32 R5, -RZ, R5.H1_H1 ;  /* 0x30000005ff057230 */ /* 0x000fc40000004100 */
[----:B------:R-:W-:Y:S01]  /*7e90*/  FFMA.FTZ R29, R7, R34, R40 ;  /* 0x00000022071d7223 */ /* 0x000fe20000010028 */
[----:B------:R-:W-:Y:S02]  /*7ea0*/  HADD2.F32 R26, -RZ, R39.H0_H0 ;  /* 0x20000027ff1a7230 */ /* 0x000fe40000004100 */
[CC--:B------:R-:W-:Y:S01]  /*7eb0*/  FMUL.FTZ R35, R25.reuse, R27.reuse ;  /* 0x0000001b19237220 */ /* 0x0c0fe20000410000 */
[----:B------:R-:W-:Y:S02]  /*7ec0*/  HADD2.F32 R4, -RZ, R41.H0_H0 ;  /* 0x20000029ff047230 */ /* 0x000fe40000004100 */
[----:B------:R-:W-:Y:S01]  /*7ed0*/  FMUL.FTZ R28, R25, R36 ;  /* 0x00000024191c7220 */ /* 0x000fe20000410000 */
        /* <DEDUP_REMOVED lines=10> */
[----:B------:R1:W-:Y:S02]  /*7f80*/  STS.128 [R0], R4 ;  /* 0x0000000400007388 */ /* 0x0003e40000000c00 */
.L_x_1679:
[----:B------:R-:W-:Y:S05]  /*7f90*/  BSYNC B1 ;  /* 0x0000000000017941 */ /* 0x000fea0003800000 */
.L_x_1678:
[----:B01----:R-:W0:Y:S02]  /*7fa0*/  S2R R4, SR_TID.X ;  /* 0x0000000000047919 */ /* 0x003e240000002100 */
[----:B0-----:R-:W-:-:S05]  /*7fb0*/  VIADD R5, R4, 0xffffff80 ;  /* 0xffffff8004057836 */ /* 0x001fca0000000000 */
[----:B------:R-:W-:-:S04]  /*7fc0*/  SHF.R.S32.HI R4, RZ, 0x1f, R5 ;  /* 0x0000001fff047819 */ /* 0x000fc80000011405 */
[----:B------:R-:W-:-:S04]  /*7fd0*/  LEA.HI R4, R4, R5, RZ, 0x2 ;  /* 0x0000000504047211 */ /* 0x000fc800078f10ff */
[----:B------:R-:W-:-:S05]  /*7fe0*/  SHF.R.S32.HI R4, RZ, 0x2, R4 ;  /* 0x00000002ff047819 */ /* 0x000fca0000011404 */
[----:B------:R-:W-:-:S05]  /*7ff0*/  VIADD R4, R4, 0x60 ;  /* 0x0000006004047836 */ /* 0x000fca0000000000 */
[----:B------:R-:W-:-:S13]  /*8000*/  ISETP.GE.AND P0, PT, R4, R31, PT ;  /* 0x0000001f0400720c */ /* 0x000fda0003f06270 */
[----:B------:R-:W-:Y:S05]  /*8010*/  @P0 BRA `(.L_x_1682) ;  /* 0x0000001800bc0947 */ /* 0x000fea0003800000 */
[----:B------:R-:W2:Y:S01]  /*8020*/  LDL R4, [R1+0x18] ;  /* 0x0000180001047983 */ /* 0x000ea20000100800 */
[----:B------:R-:W0:Y:S01]  /*8030*/  LDC R5, c[0x0][0x3f4] ;  /* 0x0000fd00ff057b82 */ /* 0x000e220000000800 */
[----:B------:R-:W-:Y:S01]  /*8040*/  BSSY B1, `(.L_x_1683) ;  /* 0x000002e000017945 */ /* 0x000fe20003800000 */
[-C--:B0-----:R-:W-:Y:S02]  /*8050*/  ISETP.GE.AND P0, PT, R152, R5.reuse, PT ;  /* 0x000000059800720c */ /* 0x081fe40003f06270 */
[----:B--2---:R-:W-:-:S11]  /*8060*/  ISETP.GE.AND P1, PT, R4, R5, PT ;  /* 0x000000050400720c */ /* 0x004fd60003f26270 */
[----:B------:R-:W-:Y:S05]  /*8070*/  @P0 BRA `(.L_x_1684) ;  /* 0x0000000000a80947 */ /* 0x000fea0003800000 */
[----:B------:R-:W0:Y:S01]  /*8080*/  LDS.128 R4, [R3+0xb400] ;  /* 0x00b4000003047984 */ /* 0x000e220000000c00 */
[----:B------:R-:W-:Y:S01]  /*8090*/  SHF.R.U32.HI R26, RZ, 0x10, R21 ;  /* 0x00000010ff1a7819 */ /* 0x000fe20000011615 */
[--C-:B------:R-:W-:Y:S01]  /*80a0*/  HADD2.F32 R24, -RZ, R33.reuse.H1_H1 ;  /* 0x30000021ff187230 */ /* 0x100fe20000004100 */
[----:B------:R-:W-:Y:S01]  /*80b0*/  SHF.R.U32.HI R25, RZ, 0x10, R13 ;  /* 0x00000010ff197819 */ /* 0x000fe2000001160d */
[----:B------:R-:W-:Y:S01]  /*80c0*/  HADD2.F32 R33, -RZ, R33.H0_H0 ;  /* 0x20000021ff217230 */ /* 0x000fe20000004100 */
[----:B------:R-:W-:Y:S01]  /*80d0*/  SHF.R.U64 R29, R20, 0x10, R21 ;  /* 0x00000010141d7819 */ /* 0x000fe20000001215 */
[----:B------:R-:W-:Y:S01]  /*80e0*/  HADD2.F32 R26, -RZ, R26.H0_H0 ;  /* 0x2000001aff1a7230 */ /* 0x000fe20000004100 */
[----:B------:R-:W-:Y:S01]  /*80f0*/  SHF.R.U64 R31, R12, 0x10, R13 ;  /* 0x000000100c1f7819 */ /* 0x000fe2000000120d */
[----:B------:R-:W-:Y:S02]  /*8100*/  HADD2.F32 R25, -RZ, R25.H0_H0 ;  /* 0x20000019ff197230 */ /* 0x000fe40000004100 */
[----:B0-----:R-:W-:-:S02]  /*8110*/  HADD2.F32 R21, -RZ, R7.H1_H1 ;  /* 0x30000007ff157230 */ /* 0x001fc40000004100 */
[----:B------:R-:W-:Y:S02]  /*8120*/  HADD2.F32 R20, -RZ, R7.H0_H0 ;  /* 0x20000007ff147230 */ /* 0x000fe40000004100 */
[--C-:B------:R-:W-:Y:S02]  /*8130*/  HADD2.F32 R7, -RZ, R4.reuse.H0_H0 ;  /* 0x20000004ff077230 */ /* 0x100fe40000004100 */
[CC--:B------:R-:W-:Y:S01]  /*8140*/  FMUL.FTZ R27, R21.reuse, R26.reuse ;  /* 0x0000001a151b7220 */ /* 0x0c0fe20000410000 */
[----:B------:R-:W-:Y:S01]  /*8150*/  FMUL.FTZ R21, R21, R25 ;  /* 0x0000001915157220 */ /* 0x000fe20000410000 */
[----:B------:R-:W-:Y:S02]  /*8160*/  HADD2.F32 R4, -RZ, R4.H1_H1 ;  /* 0x30000004ff047230 */ /* 0x000fe40000004100 */
[--C-:B------:R-:W-:Y:S02]  /*8170*/  HADD2.F32 R12, -RZ, R6.reuse.H0_H0 ;  /* 0x20000006ff0c7230 */ /* 0x100fe40000004100 */
[----:B------:R-:W-:Y:S01]  /*8180*/  FFMA.FTZ R34, R20, R26, R21 ;  /* 0x0000001a14227223 */ /* 0x000fe20000010015 */
[----:B------:R-:W-:-:S02]  /*8190*/  HADD2.F32 R13, -RZ, R6.H1_H1 ;  /* 0x30000006ff0d7230 */ /* 0x000fc40000004100 */
[----:B------:R-:W-:Y:S01]  /*81a0*/  FMUL.FTZ R28, R4, R33 ;  /* 0x00000021041c7220 */ /* 0x000fe20000410000 */
[--C-:B------:R-:W-:Y:S02]  /*81b0*/  HADD2.F32 R21, -RZ, R32.reuse.H0_H0 ;  /* 0x20000020ff157230 */ /* 0x100fe40000004100 */
[----:B------:R-:W-:Y:S01]  /*81c0*/  FFMA.FTZ R27, R20, R25, -R27 ;  /* 0x00000019141b7223 */ /* 0x000fe2000001081b */
[--C-:B------:R-:W-:Y:S02]  /*81d0*/  HADD2.F32 R6, -RZ, R5.reuse.H0_H0 ;  /* 0x20000005ff067230 */ /* 0x100fe40000004100 */
[-C--:B------:R-:W-:Y:S01]  /*81e0*/  FMUL.FTZ R26, R4, R24.reuse ;  /* 0x00000018041a7220 */ /* 0x080fe20000410000 */
[----:B------:R-:W-:Y:S02]  /*81f0*/  HADD2.F32 R32, -RZ, R32.H1_H1 ;  /* 0x30000020ff207230 */ /* 0x000fe40000004100 */
        /* <DEDUP_REMOVED lines=18> */
.L_x_1684:
[----:B------:R-:W-:Y:S05]  /*8320*/  BSYNC B1 ;  /* 0x0000000000017941 */ /* 0x000fea0003800000 */
.L_x_1683:
[----:B------:R-:W-:Y:S05]  /*8330*/  @P1 BRA `(.L_x_1682) ;  /* 0x0000001400f41947 */ /* 0x000fea0003800000 */
[----:B0-----:R-:W0:Y:S01]  /*8340*/  LDS.128 R4, [R0+0x3000] ;  /* 0x0030000000047984 */ /* 0x001e220000000c00 */
[----:B------:R-:W-:Y:S01]  /*8350*/  SHF.R.U32.HI R20, RZ, 0x10, R9 ;  /* 0x00000010ff147819 */ /* 0x000fe20000011609 */
[--C-:B------:R-:W-:Y:S01]  /*8360*/  HADD2.F32 R13, -RZ, R14.reuse.H0_H0 ;  /* 0x2000000eff0d7230 */ /* 0x100fe20000004100 */
[--C-:B------:R-:W-:Y:S01]  /*8370*/  SHF.R.U32.HI R12, RZ, 0x10, R11.reuse ;  /* 0x00000010ff0c7819 */ /* 0x100fe2000001160b */
[----:B------:R-:W-:Y:S01]  /*8380*/  HADD2.F32 R14, -RZ, R14.H1_H1 ;  /* 0x3000000eff0e7230 */ /* 0x000fe20000004100 */
[----:B------:R-:W-:Y:S01]  /*8390*/  SHF.R.U64 R26, R10, 0x10, R11 ;  /* 0x000000100a1a7819 */ /* 0x000fe2000000120b */
[----:B------:R-:W-:Y:S01]  /*83a0*/  HADD2.F32 R20, -RZ, R20.H0_H0 ;  /* 0x20000014ff147230 */ /* 0x000fe20000004100 */
[----:B------:R-:W-:Y:S01]  /*83b0*/  SHF.R.U64 R25, R8, 0x10, R9 ;  /* 0x0000001008197819 */ /* 0x000fe20000001209 */
[----:B------:R-:W-:Y:S02]  /*83c0*/  HADD2.F32 R12, -RZ, R12.H0_H0 ;  /* 0x2000000cff0c7230 */ /* 0x000fe40000004100 */
[----:B------:R-:W-:-:S02]  /*83d0*/  HADD2.F32 R11, -RZ, R15.H0_H0 ;  /* 0x2000000fff0b7230 */ /* 0x000fc40000004100 */
[----:B------:R-:W-:Y:S02]  /*83e0*/  HADD2.F32 R15, -RZ, R15.H1_H1 ;  /* 0x3000000fff0f7230 */ /* 0x000fe40000004100 */
[--C-:B0-----:R-:W-:Y:S02]  /*83f0*/  HADD2.F32 R10, -RZ, R7.reuse.H1_H1 ;  /* 0x30000007ff0a7230 */ /* 0x101fe40000004100 */
[--C-:B------:R-:W-:Y:S02]  /*8400*/  HADD2.F32 R3, -RZ, R4.reuse.H0_H0 ;  /* 0x20000004ff037230 */ /* 0x100fe40000004100 */
[----:B------:R-:W-:Y:S02]  /*8410*/  HADD2.F32 R9, -RZ, R7.H0_H0 ;  /* 0x20000007ff097230 */ /* 0x000fe40000004100 */
[C---:B------:R-:W-:Y:S01]  /*8420*/  FMUL.FTZ R24, R10.reuse, R20 ;  /* 0x000000140a187220 */ /* 0x040fe20000410000 */
[----:B------:R-:W-:Y:S02]  /*8430*/  HADD2.F32 R4, -RZ, R4.H1_H1 ;  /* 0x30000004ff047230 */ /* 0x000fe40000004100 */
[----:B------:R-:W-:Y:S01]  /*8440*/  FMUL.FTZ R21, R10, R12 ;  /* 0x0000000c0a157220 */ /* 0x000fe20000410000 */
[----:B------:R-:W-:-:S02]  /*8450*/  HADD2.F32 R7, -RZ, R6.H0_H0 ;  /* 0x20000006ff077230 */ /* 0x000fc40000004100 */
[C---:B------:R-:W-:Y:S01]  /*8460*/  FFMA.FTZ R24, R9.reuse, R12, -R24 ;  /* 0x0000000c09187223 */ /* 0x040fe20000010818 */
[----:B------:R-:W-:Y:S02]  /*8470*/  HADD2.F32 R8, -RZ, R6.H1_H1 ;  /* 0x30000006ff087230 */ /* 0x000fe40000004100 */
[C---:B------:R-:W-:Y:S01]  /*8480*/  FMUL.FTZ R10, R4.reuse, R13 ;  /* 0x0000000d040a7220 */ /* 0x040fe20000410000 */
[--C-:B------:R-:W-:Y:S02]  /*8490*/  HADD2.F32 R6, -RZ, R5.reuse.H0_H0 ;  /* 0x20000005ff067230 */ /* 0x100fe40000004100 */
[----:B------:R-:W-:Y:S01]  /*84a0*/  FFMA.FTZ R21, R9, R20, R21 ;  /* 0x0000001409157223 */ /* 0x000fe20000010015 */
[-C--:B------:R-:W-:Y:S01]  /*84b0*/  FMUL.FTZ R12, R4, R11.reuse ;  /* 0x0000000b040c7220 */ /* 0x080fe20000410000 */
[----:B------:R-:W-:Y:S02]  /*84c0*/  HADD2.F32 R5, -RZ, R5.H1_H1 ;  /* 0x30000005ff057230 */ /* 0x000fe40000004100 */
[----:B------:R-:W-:Y:S01]  /*84d0*/  FFMA.FTZ R10, R3, R11, -R10 ;  /* 0x0000000b030a7223 */ /* 0x000fe2000001080a */
[----:B------:R-:W-:-:S02]  /*84e0*/  HADD2.F32 R9, -RZ, R25.H0_H0 ;  /* 0x20000019ff097230 */ /* 0x000fc40000004100 */
[----:B------:R-:W-:Y:S01]  /*84f0*/  FFMA.FTZ R3, R3, R13, R12 ;  /* 0x0000000d03037223 */ /* 0x000fe2000001000c */
[----:B------:R-:W-:Y:S02]  /*8500*/  HADD2.F32 R4, -RZ, R26.H0_H0 ;  /* 0x2000001aff047230 */ /* 0x000fe40000004100 */
[C---:B------:R-:W-:Y:S01]  /*8510*/  FMUL.FTZ R12, R8.reuse, R14 ;  /* 0x0000000e080c7220 */ /* 0x040fe20000410000 */
[----:B------:R-:W-:Y:S01]  /*8520*/  FMUL.FTZ R13, R8, R15 ;  /* 0x0000000f080d7220 */ /* 0x000fe20000410000 */
[C---:B------:R-:W-:Y:S01]  /*8530*/  FMUL.FTZ R11, R5.reuse, R9 ;  /* 0x00000009050b7220 */ /* 0x040fe20000410000 */
[----:B------:R-:W-:Y:S01]  /*8540*/  FMUL.FTZ R8, R5, R4 ;  /* 0x0000000405087220 */ /* 0x000fe20000410000 */
[C---:B------:R-:W-:Y:S01]  /*8550*/  FFMA.FTZ R12, R7.reuse, R15, -R12 ;  /* 0x0000000f070c7223 */ /* 0x040fe2000001080c */
[----:B------:R-:W-:Y:S01]  /*8560*/  FFMA.FTZ R13, R7, R14, R13 ;  /* 0x0000000e070d7223 */ /* 0x000fe2000001000d */
[C---:B------:R-:W-:Y:S01]  /*8570*/  FFMA.FTZ R5, R6.reuse, R4, -R11 ;  /* 0x0000000406057223 */ /* 0x040fe2000001080b */
[----:B------:R-:W-:Y:S01]  /*8580*/  FFMA.FTZ R8, R6, R9, R8 ;  /* 0x0000000906087223 */ /* 0x000fe20000010008 */
[----:B------:R-:W-:-:S02]  /*8590*/  F2FP.F16.F32.PACK_AB R7, R21, R24 ;  /* 0x000000181507723e */ /* 0x000fc400000000ff */
[----:B------:R-:W-:Y:S02]  /*85a0*/  F2FP.F16.F32.PACK_AB R6, R13, R12 ;  /* 0x0000000c0d06723e */ /* 0x000fe400000000ff */
[----:B------:R-:W-:Y:S02]  /*85b0*/  F2FP.F16.F32.PACK_AB R4, R3, R10 ;  /* 0x0000000a0304723e */ /* 0x000fe400000000ff */
[----:B------:R-:W-:-:S05]  /*85c0*/  F2FP.F16.F32.PACK_AB R5, R8, R5 ;  /* 0x000000050805723e */ /* 0x000fca00000000ff */
[----:B------:R1:W-:Y:S01]  /*85d0*/  STS.128 [R0+0x3000], R4 ;  /* 0x0030000400007388 */ /* 0x0003e20000000c00 */
[----:B------:R-:W-:Y:S05]  /*85e0*/  BRA `(.L_x_1682) ;  /* 0x0000001400487947 */ /* 0x000fea0003800000 */
.L_x_1669:
[----:B------:R-:W1:Y:S01]  /*85f0*/  S2R R0, SR_TID.X ;  /* 0x0000000000007919 */ /* 0x000e620000002100 */
[----:B------:R-:W2:Y:S01]  /*8600*/  LDC R32, c[0x0][0x448] ;  /* 0x00011200ff207b82 */ /* 0x000ea20000000800 */
[----:B------:R-:W-:Y:S01]  /*8610*/  ULDC.64 UR4, c[0x0][0x3f8] ;  /* 0x0000fe0000047ab9 */ /* 0x000fe20000000a00 */
[----:B------:R-:W-:Y:S01]  /*8620*/  MOV R4, R26 ;  /* 0x0000001a00047202 */ /* 0x000fe20000000f00 */
[----:B------:R-:W-:Y:S01]  /*8630*/  ULDC.64 UR6, c[0x0][0x408] ;  /* 0x0001020000067ab9 */ /* 0x000fe20000000a00 */
[----:B------:R-:W-:Y:S02]  /*8640*/  IMAD.MOV.U32 R6, RZ, RZ, R24 ;  /* 0x000000ffff067224 */ /* 0x000fe400078e0018 */
[----:B------:R-:W-:Y:S01]  /*8650*/  IMAD.MOV.U32 R7, RZ, RZ, R31 ;  /* 0x000000ffff077224 */ /* 0x000fe200078e001f */
[----:B--2---:R-:W-:Y:S01]  /*8660*/  ISETP.NE.AND P0, PT, R32, 0x1, PT ;  /* 0x000000012000780c */ /* 0x004fe20003f05270 */
[----:B-1----:R-:W-:-:S05]  /*8670*/  VIADD R0, R0, 0xffffff80 ;  /* 0xffffff8000007836 */ /* 0x002fca0000000000 */
[----:B------:R-:W-:-:S07]  /*8680*/  SHF.R.S32.HI R3, RZ, 0x1f, R0 ;  /* 0x0000001fff037819 */ /* 0x000fce0000011400 */
[----:B------:R-:W1:Y:S01]  /*8690*/  @P0 LDC R5, c[0x0][0x450] ;  /* 0x00011400ff050b82 */ /* 0x000e620000000800 */
[----:B------:R-:W-:-:S04]  /*86a0*/  LEA.HI R3, R3, R0, RZ, 0x2 ;  /* 0x0000000003037211 */ /* 0x000fc800078f10ff */
[----:B------:R-:W-:-:S05]  /*86b0*/  LOP3.LUT R3, R3, 0xfffffffc, RZ, 0xc0, !PT ;  /* 0xfffffffc03037812 */ /* 0x000fca00078ec0ff */
[----:B------:R-:W-:Y:S02]  /*86c0*/  IMAD.IADD R3, R0, 0x1, -R3 ;  /* 0x0000000100037824 */ /* 0x000fe400078e0a03 */
[----:B------:R-:W2:Y:S02]  /*86d0*/  @P0 LDC R0, c[0x0][0x44c] ;  /* 0x00011300ff000b82 */ /* 0x000ea40000000800 */
[----:B------:R-:W-:-:S04]  /*86e0*/  IMAD R3, R3, 0x60, R39 ;  /* 0x0000006003037824 */ /* 0x000fc800078e0227 */
[----:B--2---:R-:W-:-:S05]  /*86f0*/  @P0 IMAD.HI.U32 R0, R3, R0, RZ ;  /* 0x0000000003000227 */ /* 0x004fca00078e00ff */
[----:B-1----:R-:W-:Y:S01]  /*8700*/  @P0 SHF.R.U32.HI R3, RZ, R5, R0 ;  /* 0x00000005ff030219 */ /* 0x002fe20000011600 */
[----:B------:R-:W-:-:S03]  /*8710*/  IMAD.MOV.U32 R5, RZ, RZ, R29 ;  /* 0x000000ffff057224 */ /* 0x000fc600078e001d */
[----:B------:R-:W-:Y:S01]  /*8720*/  SHF.R.S32.HI R0, RZ, 0x1f, R3 ;  /* 0x0000001fff007819 */ /* 0x000fe20000011403 */
[----:B------:R-:W-:-:S04]  /*8730*/  IMAD.WIDE.U32 R4, R3, UR4, R4 ;  /* 0x0000000403047c25 */ /* 0x000fc8000f8e0004 */
[C---:B------:R-:W-:Y:S02]  /*8740*/  IMAD R8, R0.reuse, UR4, RZ ;  /* 0x0000000400087c24 */ /* 0x040fe4000f8e02ff */
[----:B------:R-:W-:Y:S02]  /*8750*/  IMAD R0, R0, UR6, RZ ;  /* 0x0000000600007c24 */ /* 0x000fe4000f8e02ff */
[C---:B------:R-:W-:Y:S01]  /*8760*/  IMAD R9, R3.reuse, UR5, R8 ;  /* 0x0000000503097c24 */ /* 0x040fe2000f8e0208 */
[----:B------:R-:W-:Y:S01]  /*8770*/  ULDC.64 UR4, c[0x0][0x3e8] ;  /* 0x0000fa0000047ab9 */ /* 0x000fe20000000a00 */
[C---:B------:R-:W-:Y:S01]  /*8780*/  IMAD.WIDE.U32 R6, R3.reuse, UR6, R6 ;  /* 0x0000000603067c25 */ /* 0x040fe2000f8e0006 */
[----:B------:R-:W-:Y:S01]  /*8790*/  LEA R25, P0, R4, UR4, 0x1 ;  /* 0x0000000404197c11 */ /* 0x000fe2000f8008ff */
[----:B------:R-:W-:Y:S02]  /*87a0*/  UMOV UR4, 0xffffffff ;  /* 0xffffffff00047882 */ /* 0x000fe40000000000 */
[----:B------:R-:W-:Y:S01]  /*87b0*/  IMAD R3, R3, UR7, R0 ;  /* 0x0000000703037c24 */ /* 0x000fe2000f8e0200 */
[----:B------:R-:W-:Y:S01]  /*87c0*/  ULDC.64 UR6, c[0x0][0x400] ;  /* 0x0001000000067ab9 */ /* 0x000fe20000000a00 */
[----:B------:R-:W-:Y:S01]  /*87d0*/  IMAD.IADD R5, R5, 0x1, R9 ;  /* 0x0000000105057824 */ /* 0x000fe200078e0209 */
[----:B------:R-:W-:Y:S01]  /*87e0*/  LEA R27, P1, R6, UR6, 0x1 ;  /* 0x00000006061b7c11 */ /* 0x000fe2000f8208ff */
[----:B------:R-:W-:-:S03]  /*87f0*/  IMAD.IADD R3, R7, 0x1, R3 ;  /* 0x0000000107037824 */ /* 0x000fc600078e0203 */
[----:B------:R-:W-:Y:S02]  /*8800*/  LEA.HI.X R26, R4, UR5, R5, 0x1, P0 ;  /* 0x00000005041a7c11 */ /* 0x000fe400080f0c05 */
[----:B------:R-:W-:Y:S01]  /*8810*/  LEA.HI.X R24, R6, UR7, R3, 0x1, P1 ;  /* 0x0000000706187c11 */ /* 0x000fe200088f0c03 */
[----:B------:R-:W-:Y:S06]  /*8820*/  BRA.DIV UR4, `(.L_x_1685) ;  /* 0x000001a204c47947 */ /* 0x000fec000b800000 */
[----:B------:R-:W2:Y:S01]  /*8830*/  LDL R6, [R1] ;  /* 0x0000000001067983 */ /* 0x000ea20000100800 */
[----:B------:R-:W1:Y:S03]  /*8840*/  LDC R41, c[0x0][0x3f4] ;  /* 0x0000fd00ff297b82 */ /* 0x000e660000000800 */
[----:B------:R-:W3:Y:S04]  /*8850*/  SHFL.IDX PT, R3, R25, RZ, 0x1c1f ;  /* 0x001c1fff19037589 */ /* 0x000ee800000e0000 */
[----:B------:R-:W4:Y:S04]  /*8860*/  SHFL.IDX PT, R0, R26, RZ, 0x1c1f ;  /* 0x001c1fff1a007589 */ /* 0x000f2800000e0000 */
[----:B0-----:R-:W0:Y:S04]  /*8870*/  SHFL.IDX PT, R14, R27, RZ, 0x1c1f ;  /* 0x001c1fff1b0e7589 */ /* 0x001e2800000e0000 */
[----:B------:R-:W5:Y:S01]  /*8880*/  SHFL.IDX PT, R4, R24, RZ, 0x1c1f ;  /* 0x001c1fff18047589 */ /* 0x000f6200000e0000 */
[----:B-1----:R-:W-:Y:S01]  /*8890*/  ISETP.GE.AND P0, PT, R16, R41, PT ;  /* 0x000000291000720c */ /* 0x002fe20003f06270 */
[----:B--2---:R-:W-:-:S05]  /*88a0*/  IMAD R32, R6, R32, RZ ;  /* 0x0000002006207224 */ /* 0x004fca00078e02ff */
[----:B------:R-:W-:-:S13]  /*88b0*/  ISETP.GE.OR P1, PT, R39, R32, P0 ;  /* 0x000000202700720c */ /* 0x000fda0000726670 */
[C---:B------:R-:W-:Y:S01]  /*88c0*/  @!P1 IMAD.SHL.U32 R5, R16.reuse, 0x2, RZ ;  /* 0x0000000210059824 */ /* 0x040fe200078e00ff */
[----:B------:R-:W-:-:S04]  /*88d0*/  @!P1 SHF.L.U64.HI R21, R16, 0x1, R17 ;  /* 0x0000000110159819 */ /* 0x000fc80000010211 */
[----:B---3--:R-:W-:-:S05]  /*88e0*/  @!P1 IADD3 R6, P2, R3, R5, RZ ;  /* 0x0000000503069210 */ /* 0x008fca0007f5e0ff */
[----:B----4-:R-:W-:-:S05]  /*88f0*/  @!P1 IMAD.X R7, R0, 0x1, R21, P2 ;  /* 0x0000000100079824 */ /* 0x010fca00010e0615 */
[----:B------:R-:W2:Y:S01]  /*8900*/  @!P1 LD.E.128 R8, desc[UR42][R6.64] ;  /* 0x0000002a06089980 */ /* 0x000ea2000c101d00 */
[----:B0-----:R-:W-:-:S05]  /*8910*/  @!P1 IADD3 R14, P2, R14, R5, RZ ;  /* 0x000000050e0e9210 */ /* 0x001fca0007f5e0ff */
[----:B-----5:R-:W-:-:S04]  /*8920*/  @!P1 IMAD.X R3, R4, 0x1, R21, P2 ;  /* 0x0000000104039824 */ /* 0x020fc800010e0615 */
[----:B------:R-:W-:-:S05]  /*8930*/  @!P1 IMAD.MOV.U32 R15, RZ, RZ, R3 ;  /* 0x000000ffff0f9224 */ /* 0x000fca00078e0003 */
[----:B------:R0:W3:Y:S01]  /*8940*/  @!P1 LD.E.128 R4, desc[UR42][R14.64] ;  /* 0x0000002a0e049980 */ /* 0x0000e2000c101d00 */
[----:B------:R-:W-:Y:S02]  /*8950*/  CS2R R34, SRZ ;  /* 0x0000000000227805 */ /* 0x000fe4000001ff00 */
[----:B------:R-:W-:Y:S02]  /*8960*/  CS2R R20, SRZ ;  /* 0x0000000000147805 */ /* 0x000fe4000001ff00 */
[----:B------:R-:W-:Y:S01]  /*8970*/  CS2R R28, SRZ ;  /* 0x00000000001c7805 */ /* 0x000fe2000001ff00 */
[----:B------:R-:W1:Y:S01]  /*8980*/  SHFL.IDX PT, R24, R24, 0x1, 0x1c1f ;  /* 0x003c1f0018187f89 */ /* 0x000e6200000e0000 */
[----:B------:R-:W-:-:S03]  /*8990*/  CS2R R36, SRZ ;  /* 0x0000000000247805 */ /* 0x000fc6000001ff00 */
[----:B0-----:R0:W4:Y:S01]  /*89a0*/  SHFL.IDX PT, R14, R27, 0x1, 0x1c1f ;  /* 0x003c1f001b0e7f89 */ /* 0x00112200000e0000 */
[----:B--2---:R-:W-:Y:S01]  /*89b0*/  @!P1 MOV R34, R8 ;  /* 0x0000000800229202 */ /* 0x004fe20000000f00 */
[----:B------:R-:W-:Y:S02]  /*89c0*/  @!P1 IMAD.MOV.U32 R35, RZ, RZ, R9 ;  /* 0x000000ffff239224 */ /* 0x000fe400078e0009 */
[----:B------:R-:W-:Y:S02]  /*89d0*/  @!P1 IMAD.MOV.U32 R36, RZ, RZ, R10 ;  /* 0x000000ffff249224 */ /* 0x000fe400078e000a */
[----:B------:R-:W-:Y:S02]  /*89e0*/  IMAD.MOV.U32 R0, RZ, RZ, R34 ;  /* 0x000000ffff007224 */ /* 0x000fe400078e0022 */
[----:B------:R-:W-:Y:S02]  /*89f0*/  IMAD.MOV.U32 R3, RZ, RZ, R35 ;  /* 0x000000ffff037224 */ /* 0x000fe400078e0023 */
[----:B------:R-:W-:Y:S01]  /*8a00*/  @!P1 IMAD.MOV.U32 R37, RZ, RZ, R11 ;  /* 0x000000ffff259224 */ /* 0x000fe200078e000b */
[----:B------:R-:W-:Y:S01]  /*8a10*/  PRMT R42, R0, 0x7610, R42 ;  /* 0x00007610002a7816 */ /* 0x000fe2000000002a */
[----:B------:R-:W-:Y:S01]  /*8a20*/  IMAD.MOV.U32 R8, RZ, RZ, R36 ;  /* 0x000000ffff087224 */ /* 0x000fe200078e0024 */
[----:B------:R-:W-:Y:S01]  /*8a30*/  PRMT R43, R3, 0x7610, R43 ;  /* 0x00007610032b7816 */ /* 0x000fe2000000002b */
[----:B------:R0:W2:Y:S01]  /*8a40*/  SHFL.IDX PT, R0, R26, 0x1, 0x1c1f ;  /* 0x003c1f001a007f89 */ /* 0x0000a200000e0000 */
[----:B------:R-:W-:Y:S01]  /*8a50*/  IMAD.MOV.U32 R9, RZ, RZ, R37 ;  /* 0x000000ffff097224 */ /* 0x000fe200078e0025 */
[----:B---3--:R-:W-:Y:S01]  /*8a60*/  @!P1 MOV R20, R6 ;  /* 0x0000000600149202 */ /* 0x008fe20000000f00 */
[----:B------:R-:W-:Y:S01]  /*8a70*/  @!P1 IMAD.MOV.U32 R28, RZ, RZ, R4 ;  /* 0x000000ffff1c9224 */ /* 0x000fe200078e0004 */
[----:B------:R0:W3:Y:S01]  /*8a80*/  SHFL.IDX PT, R3, R25, 0x1, 0x1c1f ;  /* 0x003c1f0019037f89 */ /* 0x0000e200000e0000 */
[----:B------:R-:W-:Y:S01]  /*8a90*/  @!P1 IMAD.MOV.U32 R29, RZ, RZ, R5 ;  /* 0x000000ffff1d9224 */ /* 0x000fe200078e0005 */
[----:B------:R-:W-:Y:S01]  /*8aa0*/  PRMT R31, R8, 0x5410, R9 ;  /* 0x00005410081f7816 */ /* 0x000fe20000000009 */
[----:B------:R-:W-:-:S02]  /*8ab0*/  @!P1 IMAD.MOV.U32 R21, RZ, RZ, R7 ;  /* 0x000000ffff159224 */ /* 0x000fc400078e0007 */
[----:B------:R-:W-:Y:S02]  /*8ac0*/  IMAD.MOV.U32 R4, RZ, RZ, R28 ;  /* 0x000000ffff047224 */ /* 0x000fe400078e001c */
[----:B------:R-:W-:Y:S02]  /*8ad0*/  IMAD.MOV.U32 R5, RZ, RZ, R29 ;  /* 0x000000ffff057224 */ /* 0x000fe400078e001d */
[----:B------:R-:W-:Y:S02]  /*8ae0*/  IMAD.MOV.U32 R6, RZ, RZ, R20 ;  /* 0x000000ffff067224 */ /* 0x000fe400078e0014 */
[----:B------:R-:W-:Y:S01]  /*8af0*/  IMAD.MOV.U32 R7, RZ, RZ, R21 ;  /* 0x000000ffff077224 */ /* 0x000fe200078e0015 */
[----:B------:R-:W-:Y:S02]  /*8b00*/  PRMT R45, R5, 0x7610, R45 ;  /* 0x00007610052d7816 */ /* 0x000fe4000000002d */
[----:B------:R-:W-:Y:S02]  /*8b10*/  PRMT R56, R4, 0x5410, R6 ;  /* 0x0000541004387816 */ /* 0x000fe40000000006 */
[----:B------:R-:W-:-:S02]  /*8b20*/  CS2R R4, SRZ ;  /* 0x0000000000047805 */ /* 0x000fc4000001ff00 */
[----:B01--4-:R-:W-:-:S07]  /*8b30*/  PRMT R42, R42, 0x5410, R7 ;  /* 0x000054102a2a7816 */ /* 0x013fce0000000007 */
.L_x_1975:
[----:B------:R-:W-:Y:S01]  /*8b40*/  VIADD R39, R39, 0x60 ;  /* 0x0000006027277836 */ /* 0x000fe20000000000 */
[----:B------:R-:W-:Y:S01]  /*8b50*/  BSSY B1, `(.L_x_1686) ;  /* 0x0000012000017945 */ /* 0x000fe20003800000 */
[----:B------:R-:W-:Y:S02]  /*8b60*/  CS2R R6, SRZ ;  /* 0x0000000000067805 */ /* 0x000fe4000001ff00 */
[----:B------:R-:W-:Y:S02]  /*8b70*/  CS2R R8, SRZ ;  /* 0x0000000000087805 */ /* 0x000fe4000001ff00 */
[----:B------:R-:W-:Y:S02]  /*8b80*/  CS2R R10, SRZ ;  /* 0x00000000000a7805 */ /* 0x000fe4000001ff00 */
[----:B------:R-:W-:-:S13]  /*8b90*/  ISETP.GE.AND P1, PT, R39, R32, PT ;  /* 0x000000202700720c */ /* 0x000fda0003f26270 */
[----:B------:R-:W-:Y:S05]  /*8ba0*/  @P1 BRA `(.L_x_1687) ;  /* 0x0000000000301947 */ /* 0x000fea0003800000 */
[----:B------:R-:W-:Y:S02]  /*8bb0*/  CS2R R6, SRZ ;  /* 0x0000000000067805 */ /* 0x000fe4000001ff00 */
[----:B------:R-:W-:Y:S02]  /*8bc0*/  CS2R R8, SRZ ;  /* 0x0000000000087805 */ /* 0x000fe4000001ff00 */
[----:B------:R-:W-:Y:S01]  /*8bd0*/  CS2R R10, SRZ ;  /* 0x00000000000a7805 */ /* 0x000fe2000001ff00 */
[----:B------:R-:W-:Y:S06]  /*8be0*/  @P0 BRA `(.L_x_1687) ;  /* 0x0000000000200947 */ /* 0x000fec0003800000 */
[C---:B------:R-:W-:Y:S01]  /*8bf0*/  IMAD.SHL.U32 R4, R16.reuse, 0x2, RZ ;  /* 0x0000000210047824 */ /* 0x040fe200078e00ff */
[----:B------:R-:W-:-:S04]  /*8c00*/  SHF.L.U64.HI R5, R16, 0x1, R17 ;  /* 0x0000000110057819 */ /* 0x000fc80000010211 */
[-C--:B---3--:R-:W-:Y:S02]  /*8c10*/  IADD3 R8, P1, R3, R4.reuse, RZ ;  /* 0x0000000403087210 */ /* 0x088fe40007f3e0ff */
[----:B------:R-:W-:-:S03]  /*8c20*/  IADD3 R4, P2, R14, R4, RZ ;  /* 0x000000040e047210 */ /* 0x000fc60007f5e0ff */
[--C-:B--2---:R-:W-:Y:S02]  /*8c30*/  IMAD.X R9, R0, 0x1, R5.reuse, P1 ;  /* 0x0000000100097824 */ /* 0x104fe400008e0605 */
[----:B------:R-:W-:-:S04]  /*8c40*/  IMAD.X R5, R24, 0x1, R5, P2 ;  /* 0x0000000118057824 */ /* 0x000fc800010e0605 */
[----:B------:R-:W5:Y:S04]  /*8c50*/  LD.E.128 R8, desc[UR42][R8.64] ;  /* 0x0000002a08087980 */ /* 0x000f68000c101d00 */
[----:B------:R-:W5:Y:S02]  /*8c60*/  LD.E.128 R4, desc[UR42][R4.64] ;  /* 0x0000002a04047980 */ /* 0x000f64000c101d00 */
.L_x_1687:
[----:B------:R-:W-:Y:S05]  /*8c70*/  BSYNC B1 ;  /* 0x0000000000017941 */ /* 0x000fea0003800000 */
.L_x_1686:
[----:B------:R-:W-:Y:S01]  /*8c80*/  ULEA.HI UR4, UR36, UR36, URZ, 0x1 ;  /* 0x0000002424047291 */ /* 0x000fe2000f8f083f */
[----:B--2---:R-:W0:Y:S01]  /*8c90*/  S2R R0, SR_TID.X ;  /* 0x0000000000007919 */ /* 0x004e220000002100 */
[----:B------:R-:W-:Y:S01]  /*8ca0*/  IMAD R32, R33, -0xc0, R32 ;  /* 0xffffff4021207824 */ /* 0x000fe200078e0220 */
[----:B------:R-:W-:Y:S01]  /*8cb0*/  BSSY B1, `(.L_x_1688) ;  /* 0x000001e000017945 */ /* 0x000fe20003800000 */
[----:B------:R-:W-:Y:S01]  /*8cc0*/  ULOP3.LUT UR4, UR4, 0xfffffffe, URZ, 0xc0, !UPT ;  /* 0xfffffffe04047892 */ /* 0x000fe2000f8ec03f */
[----:B-----5:R-:W-:Y:S02]  /*8cd0*/  IMAD.MOV.U32 R12, RZ, RZ, R5 ;  /* 0x000000ffff0c7224 */ /* 0x020fe400078e0005 */
[----:B------:R-:W-:Y:S01]  /*8ce0*/  VIMNMX R32, R32, 0xc0, PT ;  /* 0x000000c020207848 */ /* 0x000fe20003fe0100 */
[----:B------:R-:W-:Y:S02]  /*8cf0*/  UIADD3 UR4, UR36, -UR4, URZ ;  /* 0x8000000424047290 */ /* 0x000fe4000fffe03f */
[----:B------:R-:W-:Y:S01]  /*8d00*/  PRMT R39, R12, 0x7610, R39 ;  /* 0x000076100c277816 */ /* 0x000fe20000000027 */
[----:B------:R-:W-:-:S03]  /*8d10*/  IMAD.MOV.U32 R12, RZ, RZ, R7 ;  /* 0x000000ffff0c7224 */ /* 0x000fc600078e0007 */
[----:B---3--:R-:W-:-:S04]  /*8d20*/  MOV R3, UR4 ;  /* 0x0000000400037c02 */ /* 0x008fc80008000f00 */
[----:B------:R-:W-:-:S04]  /*8d30*/  SHF.L.U32 R3, R3, 0x1f, RZ ;  /* 0x0000001f03037819 */ /* 0x000fc800000006ff */
[----:B------:R-:W1:Y:S01]  /*8d40*/  SYNCS.PHASECHK.TRANS64.TRYWAIT P1, [R2+URZ+0x16800], R3 ;  /* 0x01680003020075a7 */ /* 0x000e62000802017f */
[----:B0-----:R-:W-:-:S05]  /*8d50*/  VIADD R0, R0, 0xffffff80 ;  /* 0xffffff8000007836 */ /* 0x001fca0000000000 */
[--C-:B------:R-:W-:Y:S02]  /*8d60*/  SHF.R.S32.HI R13, RZ, 0x1f, R0.reuse ;  /* 0x0000001fff0d7819 */ /* 0x100fe40000011400 */
[----:B------:R-:W-:Y:S02]  /*8d70*/  SHF.R.S32.HI R14, RZ, 0x1f, R0 ;  /* 0x0000001fff0e7819 */ /* 0x000fe40000011400 */
[-C--:B------:R-:W-:Y:S02]  /*8d80*/  LEA.HI R13, R13, R0.reuse, RZ, 0x2 ;  /* 0x000000000d0d7211 */ /* 0x080fe400078f10ff */
[----:B------:R-:W-:Y:S01]  /*8d90*/  LEA.HI R14, R14, R0, RZ, 0x2 ;  /* 0x000000000e0e7211 */ /* 0x000fe200078f10ff */
[----:B------:R-:W-:Y:S01]  /*8da0*/  IMAD.MOV.U32 R0, RZ, RZ, R4 ;  /* 0x000000ffff007224 */ /* 0x000fe200078e0004 */
[----:B------:R-:W-:Y:S02]  /*8db0*/  SHF.R.S32.HI R13, RZ, 0x2, R13 ;  /* 0x00000002ff0d7819 */ /* 0x000fe4000001140d */
[----:B------:R-:W-:-:S02]  /*8dc0*/  SHF.R.S32.HI R14, RZ, 0x2, R14 ;  /* 0x00000002ff0e7819 */ /* 0x000fc4000001140e */
[----:B------:R-:W-:Y:S01]  /*8dd0*/  PRMT R38, R38, 0x5410, R0 ;  /* 0x0000541026267816 */ /* 0x000fe20000000000 */
[----:B------:R-:W-:Y:S01]  /*8de0*/  VIADD R13, R13, 0x60 ;  /* 0x000000600d0d7836 */ /* 0x000fe20000000000 */
[-C--:B------:R-:W-:Y:S01]  /*8df0*/  ISETP.GE.OR P2, PT, R14, R32.reuse, P0 ;  /* 0x000000200e00720c */ /* 0x080fe20000746670 */
[----:B------:R-:W-:Y:S02]  /*8e00*/  IMAD.MOV.U32 R0, RZ, RZ, R6 ;  /* 0x000000ffff007224 */ /* 0x000fe400078e0006 */
[----:B------:R-:W-:Y:S01]  /*8e10*/  IMAD.MOV.U32 R14, RZ, RZ, R9 ;  /* 0x000000ffff0e7224 */ /* 0x000fe200078e0009 */
[----:B------:R-:W-:Y:S01]  /*8e20*/  ISETP.GE.OR P0, PT, R13, R32, P0 ;  /* 0x000000200d00720c */ /* 0x000fe20000706670 */
[----:B------:R-:W-:Y:S01]  /*8e30*/  IMAD.MOV.U32 R13, RZ, RZ, R8 ;  /* 0x000000ffff0d7224 */ /* 0x000fe200078e0008 */
[----:B------:R-:W-:Y:S01]  /*8e40*/  PRMT R33, R0, 0x5410, R12 ;  /* 0x0000541000217816 */ /* 0x000fe2000000000c */
[----:B------:R-:W-:Y:S01]  /*8e50*/  IMAD.IADD R32, R16, 0x1, R41 ;  /* 0x0000000110207824 */ /* 0x000fe200078e0229 */
[----:B------:R-:W-:-:S02]  /*8e60*/  PRMT R39, R39, 0x5410, R14 ;  /* 0x0000541027277816 */ /* 0x000fc4000000000e */
[----:B------:R-:W-:Y:S01]  /*8e70*/  PRMT R38, R13, 0x7610, R38 ;  /* 0x000076100d267816 */ /* 0x000fe20000000026 */
[----:B-1----:R-:W-:Y:S06]  /*8e80*/  @!P1 BRA `(.L_x_1689) ;  /* 0x000001a000989947 */ /* 0x002fec0003800000 */
.L_x_1976:
[----:B------:R-:W-:Y:S05]  /*8e90*/  BSYNC B1 ;  /* 0x0000000000017941 */ /* 0x000fea0003800000 */
.L_x_1688:
[----:B------:R-:W-:Y:S01]  /*8ea0*/  BSSY B1, `(.L_x_1690) ;  /* 0x0000069000017945 */ /* 0x000fe20003800000 */
[----:B------:R-:W-:Y:S01]  /*8eb0*/  MOV R0, R10 ;  /* 0x0000000a00007202 */ /* 0x000fe20000000f00 */
[----:B0-----:R-:W-:Y:S01]  /*8ec0*/  IMAD.MOV.U32 R3, RZ, RZ, R11 ;  /* 0x000000ffff037224 */ /* 0x001fe200078e000b */
[----:B------:R-:W-:Y:S01]  /*8ed0*/  LOP3.LUT R32, R32, 0x38, RZ, 0xc0, !PT ;  /* 0x0000003820207812 */ /* 0x000fe200078ec0ff */
[----:B------:R-:W-:Y:S06]  /*8ee0*/  @P2 BRA `(.L_x_1691) ;  /* 0x0000000400902947 */ /* 0x000fec0003800000 */
[----:B------:R-:W2:Y:S01]  /*8ef0*/  LDL R12, [R1+0x44] ;  /* 0x00004400010c7983 */ /* 0x000ea20000100800 */
[----:B------:R-:W0:Y:S02]  /*8f00*/  S2R R13, SR_TID.X ;  /* 0x00000000000d7919 */ /* 0x000e240000002100 */
[----:B0-----:R-:W-:-:S05]  /*8f10*/  VIADD R13, R13, 0xffffff80 ;  /* 0xffffff800d0d7836 */ /* 0x001fca0000000000 */
[----:B------:R-:W-:-:S04]  /*8f20*/  SHF.R.S32.HI R26, RZ, 0x1f, R13 ;  /* 0x0000001fff1a7819 */ /* 0x000fc8000001140d */
[----:B------:R-:W-:-:S04]  /*8f30*/  LEA.HI R26, R26, R13, RZ, 0x5 ;  /* 0x0000000d1a1a7211 */ /* 0x000fc800078f28ff */
[----:B------:R-:W-:Y:S01]  /*8f40*/  SHF.R.S32.HI R26, RZ, 0x5, R26 ;  /* 0x00000005ff1a7819 */ /* 0x000fe2000001141a */
[----:B------:R-:W-:Y:S01]  /*8f50*/  HADD2.F32 R45, -RZ, R45.H0_H0 ;  /* 0x2000002dff2d7230 */ /* 0x000fe20000004100 */
[----:B------:R-:W-:Y:S02]  /*8f60*/  SHF.R.U64 R55, R34, 0x10, R35 ;  /* 0x0000001022377819 */ /* 0x000fe40000001223 */
[----:B------:R-:W-:Y:S01]  /*8f70*/  SHF.R.U32.HI R44, RZ, 0x10, R29 ;  /* 0x00000010ff2c7819 */ /* 0x000fe2000001161d */
[----:B------:R-:W-:Y:S01]  /*8f80*/  HADD2.F32 R43, -RZ, R43.H0_H0 ;  /* 0x2000002bff2b7230 */ /* 0x000fe20000004100 */
[----:B------:R-:W-:Y:S02]  /*8f90*/  SHF.R.U64 R51, R20, 0x10, R21 ;  /* 0x0000001014337819 */ /* 0x000fe40000001215 */
[----:B------:R-:W-:Y:S01]  /*8fa0*/  SHF.R.U32.HI R46, RZ, 0x10, R35 ;  /* 0x00000010ff2e7819 */ /* 0x000fe20000011623 */
[----:B------:R-:W-:Y:S01]  /*8fb0*/  HADD2.F32 R44, -RZ, R44.H0_H0 ;  /* 0x2000002cff2c7230 */ /* 0x000fe20000004100 */
[----:B------:R-:W-:-:S02]  /*8fc0*/  SHF.R.U64 R54, R36, 0x10, R37 ;  /* 0x0000001024367819 */ /* 0x000fc40000001225 */
[----:B------:R-:W-:Y:S02]  /*8fd0*/  SHF.R.U32.HI R50, RZ, 0x10, R21 ;  /* 0x00000010ff327819 */ /* 0x000fe40000011615 */
[----:B------:R-:W-:Y:S02]  /*8fe0*/  SHF.R.U64 R53, R28, 0x10, R29 ;  /* 0x000000101c357819 */ /* 0x000fe4000000121d */
[----:B------:R-:W-:Y:S01]  /*8ff0*/  SHF.R.U32.HI R52, RZ, 0x10, R37 ;  /* 0x00000010ff347819 */ /* 0x000fe20000011625 */
[----:B--2---:R-:W-:-:S05]  /*9000*/  IMAD.SHL.U32 R12, R12, 0x40, RZ ;  /* 0x000000400c0c7824 */ /* 0x004fca00078e00ff */
[----:B------:R-:W-:-:S04]  /*9010*/  LOP3.LUT R15, R12, 0x1c0, RZ, 0xc0, !PT ;  /* 0x000001c00c0f7812 */ /* 0x000fc800078ec0ff */
[--C-:B------:R-:W-:Y:S02]  /*9020*/  SHF.R.U32.HI R25, RZ, 0x3, R15.reuse ;  /* 0x00000003ff197819 */ /* 0x100fe4000001160f */
[----:B------:R-:W-:Y:S02]  /*9030*/  LOP3.LUT R12, R15, 0x38, R16, 0xf8, !PT ;  /* 0x000000380f0c7812 */ /* 0x000fe400078ef810 */
[----:B------:R-:W-:Y:S02]  /*9040*/  LOP3.LUT R24, R25, R32, R15, 0x1e, !PT ;  /* 0x0000002019187212 */ /* 0x000fe400078e1e0f */
[----:B------:R-:W-:-:S03]  /*9050*/  LOP3.LUT R12, R12, R25, RZ, 0x3c, !PT ;  /* 0x000000190c0c7212 */ /* 0x000fc600078e3cff */
[C---:B------:R-:W-:Y:S02]  /*9060*/  IMAD R41, R26.reuse, 0x200, R24 ;  /* 0x000002001a297824 */ /* 0x040fe400078e0218 */
[----:B------:R-:W-:Y:S02]  /*9070*/  IMAD R13, R26, 0x200, R12 ;  /* 0x000002001a0d7824 */ /* 0x000fe400078e020c */
[--C-:B------:R-:W-:Y:S02]  /*9080*/  IMAD R41, R41, 0x2, R2.reuse ;  /* 0x0000000229297824 */ /* 0x100fe400078e0202 */
[----:B------:R-:W-:-:S03]  /*9090*/  IMAD R40, R13, 0x2, R2 ;  /* 0x000000020d287824 */ /* 0x000fc600078e0202 */
[----:B------:R-:W0:Y:S04]  /*90a0*/  LDS.128 R24, [R41+0x8400] ;  /* 0x0084000029187984 */ /* 0x000e280000000c00 */
[----:B------:R-:W1:Y:S01]  /*90b0*/  LDS.128 R12, [R40+0x8400] ;  /* 0x00840000280c7984 */ /* 0x000e620000000c00 */
[--C-:B0-----:R-:W-:Y:S02]  /*90c0*/  HADD2.F32 R34, -RZ, R25.reuse.H0_H0 ;  /* 0x20000019ff227230 */ /* 0x101fe40000004100 */
[----:B------:R-:W-:Y:S02]  /*90d0*/  HADD2.F32 R35, -RZ, R25.H1_H1 ;  /* 0x30000019ff237230 */ /* 0x000fe40000004100 */
[----:B-1----:R-:W-:Y:S02]  /*90e0*/  HADD2.F32 R20, -RZ, R13.H0_H0 ;  /* 0x2000000dff147230 */ /* 0x002fe40000004100 */
[C---:B------:R-:W-:Y:S01]  /*90f0*/  FMUL.FTZ R47, R34.reuse, R45 ;  /* 0x0000002d222f7220 */ /* 0x040fe20000410000 */
[----:B------:R-:W-:Y:S01]  /*9100*/  FMUL.FTZ R49, R34, R43 ;  /* 0x0000002b22317220 */ /* 0x000fe20000410000 */
[----:B------:R-:W-:-:S02]  /*9110*/  HADD2.F32 R34, -RZ, R46.H0_H0 ;  /* 0x2000002eff227230 */ /* 0x000fc40000004100 */
[C---:B------:R-:W-:Y:S01]  /*9120*/  FFMA.FTZ R48, R20.reuse, R43, -R47 ;  /* 0x0000002b14307223 */ /* 0x040fe2000001082f */
[----:B------:R-:W-:Y:S02]  /*9130*/  HADD2.F32 R21, -RZ, R13.H1_H1 ;  /* 0x3000000dff157230 */ /* 0x000fe40000004100 */
[C---:B------:R-:W-:Y:S01]  /*9140*/  FMUL.FTZ R46, R35.reuse, R44 ;  /* 0x0000002c232e7220 */ /* 0x040fe20000410000 */
[----:B------:R-:W-:Y:S02]  /*9150*/  HADD2.F32 R36, -RZ, R27.H0_H0 ;  /* 0x2000001bff247230 */ /* 0x000fe40000004100 */
[----:B------:R-:W-:Y:S02]  /*9160*/  HADD2.F32 R47, -RZ, R42.H1_H1 ;  /* 0x3000002aff2f7230 */ /* 0x000fe40000004100 */
[----:B------:R-:W-:Y:S02]  /*9170*/  HADD2.F32 R43, -RZ, R31.H1_H1 ;  /* 0x3000001fff2b7230 */ /* 0x000fe40000004100 */
[----:B------:R-:W-:Y:S01]  /*9180*/  FFMA.FTZ R49, R20, R45, R49 ;  /* 0x0000002d14317223 */ /* 0x000fe20000010031 */
[----:B------:R-:W-:Y:S01]  /*9190*/  FMUL.FTZ R20, R35, R34 ;  /* 0x0000002223147220 */ /* 0x000fe20000410000 */
[----:B------:R-:W-:-:S02]  /*91a0*/  HADD2.F32 R28, -RZ, R15.H0_H0 ;  /* 0x2000000fff1c7230 */ /* 0x000fc40000004100 */
[C---:B------:R-:W-:Y:S01]  /*91b0*/  FFMA.FTZ R35, R21.reuse, R34, -R46 ;  /* 0x0000002215237223 */ /* 0x040fe2000001082e */
[C---:B------:R-:W-:Y:S01]  /*91c0*/  FMUL.FTZ R45, R36.reuse, R47 ;  /* 0x0000002f242d7220 */ /* 0x040fe20000410000 */
[----:B------:R-:W-:Y:S02]  /*91d0*/  HADD2.F32 R37, -RZ, R27.H1_H1 ;  /* 0x3000001bff257230 */ /* 0x000fe40000004100 */
[-C--:B------:R-:W-:Y:S01]  /*91e0*/  FMUL.FTZ R36, R36, R43.reuse ;  /* 0x0000002b24247220 */ /* 0x080fe20000410000 */
[----:B------:R-:W-:Y:S02]  /*91f0*/  HADD2.F32 R46, -RZ, R50.H0_H0 ;  /* 0x20000032ff2e7230 */ /* 0x000fe40000004100 */
[----:B------:R-:W-:Y:S01]  /*9200*/  FFMA.FTZ R44, R21, R44, R20 ;  /* 0x0000002c152c7223 */ /* 0x000fe20000010014 */
[----:B------:R-:W-:Y:S02]  /*9210*/  HADD2.F32 R29, -RZ, R15.H1_H1 ;  /* 0x3000000fff1d7230 */ /* 0x000fe40000004100 */
[----:B------:R-:W-:Y:S01]  /*9220*/  FFMA.FTZ R45, R28, R43, -R45 ;  /* 0x0000002b1c2d7223 */ /* 0x000fe2000001082d */
[----:B------:R-:W-:-:S02]  /*9230*/  HADD2.F32 R20, -RZ, R52.H0_H0 ;  /* 0x20000034ff147230 */ /* 0x000fc40000004100 */
[----:B------:R-:W-:Y:S01]  /*9240*/  FFMA.FTZ R47, R28, R47, R36 ;  /* 0x0000002f1c2f7223 */ /* 0x000fe20000010024 */
[----:B------:R-:W-:Y:S02]  /*9250*/  HADD2.F32 R25, -RZ, R24.H0_H0 ;  /* 0x20000018ff197230 */ /* 0x000fe40000004100 */
[C---:B------:R-:W-:Y:S01]  /*9260*/  FMUL.FTZ R34, R37.reuse, R46 ;  /* 0x0000002e25227220 */ /* 0x040fe20000410000 */
[----:B------:R-:W-:Y:S02]  /*9270*/  HADD2.F32 R28, -RZ, R56.H0_H0 ;  /* 0x20000038ff1c7230 */ /* 0x000fe40000004100 */
[----:B------:R-:W-:Y:S02]  /*9280*/  HADD2.F32 R42, -RZ, R42.H0_H0 ;  /* 0x2000002aff2a7230 */ /* 0x000fe40000004100 */
[-C--:B------:R-:W-:Y:S01]  /*9290*/  FMUL.FTZ R52, R37, R20.reuse ;  /* 0x0000001425347220 */ /* 0x080fe20000410000 */
[----:B------:R-:W-:Y:S02]  /*92a0*/  HADD2.F32 R13, -RZ, R12.H0_H0 ;  /* 0x2000000cff0d7230 */ /* 0x000fe40000004100 */
[----:B------:R-:W-:Y:S01]  /*92b0*/  FFMA.FTZ R50, R29, R20, -R34 ;  /* 0x000000141d327223 */ /* 0x000fe20000010822 */
[----:B------:R-:W-:-:S02]  /*92c0*/  HADD2.F32 R27, -RZ, R26.H0_H0 ;  /* 0x2000001aff1b7230 */ /* 0x000fc40000004100 */
[C---:B------:R-:W-:Y:S01]  /*92d0*/  FMUL.FTZ R36, R25.reuse, R28 ;  /* 0x0000001c19247220 */ /* 0x040fe20000410000 */
[----:B------:R-:W-:Y:S02]  /*92e0*/  HADD2.F32 R34, -RZ, R56.H1_H1 ;  /* 0x30000038ff227230 */ /* 0x000fe40000004100 */
[----:B------:R-:W-:Y:S01]  /*92f0*/  FMUL.FTZ R25, R25, R42 ;  /* 0x0000002a19197220 */ /* 0x000fe20000410000 */
[----:B------:R-:W-:Y:S02]  /*9300*/  HADD2.F32 R20, -RZ, R31.H0_H0 ;  /* 0x2000001fff147230 */ /* 0x000fe40000004100 */
[----:B------:R-:W-:Y:S01]  /*9310*/  FFMA.FTZ R52, R29, R46, R52 ;  /* 0x0000002e1d347223 */ /* 0x000fe20000010034 */
[----:B------:R-:W-:Y:S01]  /*9320*/  FFMA.FTZ R36, R13, R42, -R36 ;  /* 0x0000002a0d247223 */ /* 0x000fe20000010824 */
[----:B------:R-:W-:Y:S02]  /*9330*/  HADD2.F32 R15, -RZ, R14.H0_H0 ;  /* 0x2000000eff0f7230 */ /* 0x000fe40000004100 */
[----:B------:R-:W-:Y:S01]  /*9340*/  FMUL.FTZ R46, R27, R34 ;  /* 0x000000221b2e7220 */ /* 0x000fe20000410000 */
[----:B------:R-:W-:Y:S01]  /*9350*/  FFMA.FTZ R28, R13, R28, R25 ;  /* 0x0000001c0d1c7223 */ /* 0x000fe20000010019 */
[----:B------:R-:W-:Y:S01]  /*9360*/  FMUL.FTZ R42, R27, R20 ;  /* 0x000000141b2a7220 */ /* 0x000fe20000410000 */
[----:B------:R-:W-:-:S02]  /*9370*/  HADD2.F32 R24, -RZ, R24.H1_H1 ;  /* 0x30000018ff187230 */ /* 0x000fc40000004100 */
[----:B------:R-:W-:Y:S02]  /*9380*/  HADD2.F32 R26, -RZ, R26.H1_H1 ;  /* 0x3000001aff1a7230 */ /* 0x000fe40000004100 */
[----:B------:R-:W-:Y:S02]  /*9390*/  HADD2.F32 R25, -RZ, R53.H0_H0 ;  /* 0x20000035ff197230 */ /* 0x000fe40000004100 */
[----:B------:R-:W-:Y:S02]  /*93a0*/  HADD2.F32 R27, -RZ, R51.H0_H0 ;  /* 0x20000033ff1b7230 */ /* 0x000fe40000004100 */
[----:B------:R-:W-:Y:S02]  /*93b0*/  HADD2.F32 R13, -RZ, R55.H0_H0 ;  /* 0x20000037ff0d7230 */ /* 0x000fe40000004100 */
[----:B------:R-:W-:Y:S02]  /*93c0*/  HADD2.F32 R21, -RZ, R54.H0_H0 ;  /* 0x20000036ff157230 */ /* 0x000fe40000004100 */
[----:B------:R-:W-:Y:S01]  /*93d0*/  FFMA.FTZ R46, R15, R20, -R46 ;  /* 0x000000140f2e7223 */ /* 0x000fe2000001082e */
[----:B------:R-:W-:-:S02]  /*93e0*/  HADD2.F32 R12, -RZ, R12.H1_H1 ;  /* 0x3000000cff0c7230 */ /* 0x000fc40000004100 */
[----:B------:R-:W-:Y:S01]  /*93f0*/  FFMA.FTZ R42, R15, R34, R42 ;  /* 0x000000220f2a7223 */ /* 0x000fe2000001002a */
[----:B------:R-:W-:Y:S02]  /*9400*/  HADD2.F32 R14, -RZ, R14.H1_H1 ;  /* 0x3000000eff0e7230 */ /* 0x000fe40000004100 */
[----:B------:R-:W-:Y:S01]  /*9410*/  FMUL.FTZ R15, R24, R25 ;  /* 0x00000019180f7220 */ /* 0x000fe20000410000 */
[----:B------:R-:W-:Y:S01]  /*9420*/  FMUL.FTZ R37, R26, R27 ;  /* 0x0000001b1a257220 */ /* 0x000fe20000410000 */
[----:B------:R-:W-:Y:S01]  /*9430*/  FMUL.FTZ R24, R24, R13 ;  /* 0x0000000d18187220 */ /* 0x000fe20000410000 */
[----:B------:R-:W-:Y:S01]  /*9440*/  FMUL.FTZ R26, R26, R21 ;  /* 0x000000151a1a7220 */ /* 0x000fe20000410000 */
[----:B------:R-:W-:Y:S01]  /*9450*/  FFMA.FTZ R29, R12, R13, -R15 ;  /* 0x0000000d0c1d7223 */ /* 0x000fe2000001080f */
[----:B------:R-:W-:Y:S01]  /*9460*/  FFMA.FTZ R37, R14, R21, -R37 ;  /* 0x000000150e257223 */ /* 0x000fe20000010825 */
        /* <DEDUP_REMOVED lines=12> */
.L_x_1691:
[----:B------:R-:W-:Y:S05]  /*9530*/  BSYNC B1 ;  /* 0x0000000000017941 */ /* 0x000fea0003800000 */
.L_x_1690:
[----:B------:R-:W-:Y:S01]  /*9540*/  PRMT R34, R0, 0x5410, R3 ;  /* 0x0000541000227816 */ /* 0x000fe20000000003 */
[----:B------:R-:W-:Y:S06]  /*9550*/  @P0 BRA `(.L_x_1682) ;  /* 0x00000004006c0947 */ /* 0x000fec0003800000 */
[----:B0-----:R-:W2:Y:S04]  /*9560*/  LDL R13, [R1+0x38] ;  /* 0x00003800010d7983 */ /* 0x001ea80000100800 */
[----:B------:R-:W2:Y:S04]  /*9570*/  LDL R12, [R1+0x64] ;  /* 0x00006400010c7983 */ /* 0x000ea80000100800 */
[----:B------:R-:W3:Y:S04]  /*9580*/  LDL R20, [R1+0x48] ;  /* 0x0000480001147983 */ /* 0x000ee80000100800 */
[----:B------:R-:W4:Y:S01]  /*9590*/  LDL R43, [R1+0x58] ;  /* 0x00005800012b7983 */ /* 0x000f220000100800 */
[----:B------:R-:W-:-:S02]  /*95a0*/  SHF.R.U64 R41, R10, 0x10, R11 ;  /* 0x000000100a297819 */ /* 0x000fc4000000120b */
[----:B------:R-:W-:Y:S01]  /*95b0*/  SHF.R.U32.HI R36, RZ, 0x10, R11 ;  /* 0x00000010ff247819 */ /* 0x000fe2000001160b */
[--C-:B------:R-:W-:Y:S01]  /*95c0*/  HADD2.F32 R11, -RZ, R39.reuse.H1_H1 ;  /* 0x30000027ff0b7230 */ /* 0x100fe20000004100 */
[----:B------:R-:W-:Y:S01]  /*95d0*/  SHF.R.U64 R42, R8, 0x10, R9 ;  /* 0x00000010082a7819 */ /* 0x000fe20000001209 */
[----:B------:R-:W-:Y:S01]  /*95e0*/  HADD2.F32 R39, -RZ, R39.H0_H0 ;  /* 0x20000027ff277230 */ /* 0x000fe20000004100 */
[----:B------:R-:W-:Y:S02]  /*95f0*/  SHF.R.U64 R40, R4, 0x10, R5 ;  /* 0x0000001004287819 */ /* 0x000fe40000001205 */
[----:B------:R-:W-:Y:S02]  /*9600*/  SHF.R.U32.HI R28, RZ, 0x10, R9 ;  /* 0x00000010ff1c7819 */ /* 0x000fe40000011609 */
[--C-:B------:R-:W-:Y:S02]  /*9610*/  SHF.R.U64 R37, R6, 0x10, R7.reuse ;  /* 0x0000001006257819 */ /* 0x100fe40000001207 */
[----:B------:R-:W-:-:S02]  /*9620*/  SHF.R.U32.HI R35, RZ, 0x10, R7 ;  /* 0x00000010ff237819 */ /* 0x000fc40000011607 */
[----:B--2---:R-:W-:-:S05]  /*9630*/  LOP3.LUT R32, R12, R32, R13, 0x1e, !PT ;  /* 0x000000200c207212 */ /* 0x004fca00078e1e0d */
[----:B---3--:R-:W-:Y:S01]  /*9640*/  IMAD.IADD R3, R20, 0x1, R32 ;  /* 0x0000000114037824 */ /* 0x008fe200078e0220 */
[----:B------:R-:W-:Y:S01]  /*9650*/  SHF.R.U32.HI R20, RZ, 0x10, R5 ;  /* 0x00000010ff147819 */ /* 0x000fe20000011605 */
[----:B----4-:R-:W0:Y:S02]  /*9660*/  LDS.128 R12, [R43+0x8400] ;  /* 0x008400002b0c7984 */ /* 0x010e240000000c00 */
[----:B------:R-:W-:Y:S02]  /*9670*/  IMAD R3, R3, 0x2, R2 ;  /* 0x0000000203037824 */ /* 0x000fe400078e0202 */
[----:B------:R-:W-:-:S03]  /*9680*/  HADD2.F32 R20, -RZ, R20.H0_H0 ;  /* 0x20000014ff147230 */ /* 0x000fc60000004100 */
[----:B------:R-:W1:Y:S01]  /*9690*/  LDS.128 R24, [R3+0x8400] ;  /* 0x0084000003187984 */ /* 0x000e620000000c00 */
[--C-:B0-----:R-:W-:Y:S02]  /*96a0*/  HADD2.F32 R4, -RZ, R13.reuse.H0_H0 ;  /* 0x2000000dff047230 */ /* 0x101fe40000004100 */
[----:B------:R-:W-:Y:S02]  /*96b0*/  HADD2.F32 R13, -RZ, R13.H1_H1 ;  /* 0x3000000dff0d7230 */ /* 0x000fe40000004100 */
[----:B------:R-:W-:Y:S02]  /*96c0*/  HADD2.F32 R0, -RZ, R12.H0_H0 ;  /* 0x2000000cff007230 */ /* 0x000fe40000004100 */
[--C-:B-1----:R-:W-:Y:S02]  /*96d0*/  HADD2.F32 R8, -RZ, R25.reuse.H0_H0 ;  /* 0x20000019ff087230 */ /* 0x102fe40000004100 */
[----:B------:R-:W-:Y:S02]  /*96e0*/  HADD2.F32 R25, -RZ, R25.H1_H1 ;  /* 0x30000019ff197230 */ /* 0x000fe40000004100 */
[----:B------:R-:W-:-:S02]  /*96f0*/  HADD2.F32 R7, -RZ, R24.H0_H0 ;  /* 0x20000018ff077230 */ /* 0x000fc40000004100 */
[C---:B------:R-:W-:Y:S01]  /*9700*/  FMUL.FTZ R21, R8.reuse, R39 ;  /* 0x0000002708157220 */ /* 0x040fe20000410000 */
[-C--:B------:R-:W-:Y:S01]  /*9710*/  FMUL.FTZ R31, R8, R11.reuse ;  /* 0x0000000b081f7220 */ /* 0x080fe20000410000 */
[----:B------:R-:W-:Y:S02]  /*9720*/  HADD2.F32 R8, -RZ, R28.H0_H0 ;  /* 0x2000001cff087230 */ /* 0x000fe40000004100 */
[C---:B------:R-:W-:Y:S01]  /*9730*/  FMUL.FTZ R28, R25.reuse, R20 ;  /* 0x00000014191c7220 */ /* 0x040fe20000410000 */
[C---:B------:R-:W-:Y:S01]  /*9740*/  FFMA.FTZ R29, R4.reuse, R11, -R21 ;  /* 0x0000000b041d7223 */ /* 0x040fe20000010815 */
[--C-:B------:R-:W-:Y:S02]  /*9750*/  HADD2.F32 R11, -RZ, R38.reuse.H1_H1 ;  /* 0x30000026ff0b7230 */ /* 0x100fe40000004100 */
[----:B------:R-:W-:Y:S01]  /*9760*/  FFMA.FTZ R31, R4, R39, R31 ;  /* 0x00000027041f7223 */ /* 0x000fe2000001001f */
[----:B------:R-:W-:Y:S02]  /*9770*/  HADD2.F32 R38, -RZ, R38.H0_H0 ;  /* 0x20000026ff267230 */ /* 0x000fe40000004100 */
[-C--:B------:R-:W-:Y:S01]  /*9780*/  FMUL.FTZ R4, R25, R8.reuse ;  /* 0x0000000819047220 */ /* 0x080fe20000410000 */
[----:B------:R-:W-:Y:S01]  /*9790*/  FFMA.FTZ R32, R13, R8, -R28 ;  /* 0x000000080d207223 */ /* 0x000fe2000001081c */
[----:B------:R-:W-:-:S02]  /*97a0*/  HADD2.F32 R9, -RZ, R26.H0_H0 ;  /* 0x2000001aff097230 */ /* 0x000fc40000004100 */
[CC--:B------:R-:W-:Y:S01]  /*97b0*/  FMUL.FTZ R21, R7.reuse, R11.reuse ;  /* 0x0000000b07157220 */ /* 0x0c0fe20000410000 */
[----:B------:R-:W-:Y:S02]  /*97c0*/  HADD2.F32 R8, -RZ, R33.H0_H0 ;  /* 0x20000021ff087230 */ /* 0x000fe40000004100 */
[----:B------:R-:W-:Y:S01]  /*97d0*/  FMUL.FTZ R28, R7, R38 ;  /* 0x00000026071c7220 */ /* 0x000fe20000410000 */
[----:B------:R-:W-:Y:S01]  /*97e0*/  FFMA.FTZ R20, R13, R20, R4 ;  /* 0x000000140d147223 */ /* 0x000fe20000010004 */
[----:B------:R-:W-:Y:S02]  /*97f0*/  HADD2.F32 R5, -RZ, R14.H0_H0 ;  /* 0x2000000eff057230 */ /* 0x000fe40000004100 */
[C---:B------:R-:W-:Y:S01]  /*9800*/  FFMA.FTZ R21, R0.reuse, R38, -R21 ;  /* 0x0000002600157223 */ /* 0x040fe20000010815 */
[----:B------:R-:W-:Y:S02]  /*9810*/  HADD2.F32 R4, -RZ, R34.H0_H0 ;  /* 0x20000022ff047230 */ /* 0x000fe40000004100 */
[----:B------:R-:W-:Y:S01]  /*9820*/  FFMA.FTZ R28, R0, R11, R28 ;  /* 0x0000000b001c7223 */ /* 0x000fe2000001001c */
[----:B------:R-:W-:Y:S01]  /*9830*/  FMUL.FTZ R0, R9, R8 ;  /* 0x0000000809007220 */ /* 0x000fe20000410000 */
[----:B------:R-:W-:-:S02]  /*9840*/  HADD2.F32 R10, -RZ, R27.H0_H0 ;  /* 0x2000001bff0a7230 */ /* 0x000fc40000004100 */
[----:B------:R-:W-:Y:S02]  /*9850*/  HADD2.F32 R7, -RZ, R34.H1_H1 ;  /* 0x30000022ff077230 */ /* 0x000fe40000004100 */
[-C--:B------:R-:W-:Y:S01]  /*9860*/  FFMA.FTZ R25, R5, R4.reuse, -R0 ;  /* 0x0000000405197223 */ /* 0x080fe20000010800 */
[----:B------:R-:W-:Y:S02]  /*9870*/  HADD2.F32 R33, -RZ, R33.H1_H1 ;  /* 0x30000021ff217230 */ /* 0x000fe40000004100 */
[----:B------:R-:W-:Y:S01]  /*9880*/  FMUL.FTZ R34, R9, R4 ;  /* 0x0000000409227220 */ /* 0x000fe20000410000 */
[----:B------:R-:W-:Y:S02]  /*9890*/  HADD2.F32 R6, -RZ, R15.H0_H0 ;  /* 0x2000000fff067230 */ /* 0x000fe40000004100 */
[----:B------:R-:W-:Y:S02]  /*98a0*/  HADD2.F32 R0, -RZ, R36.H0_H0 ;  /* 0x20000024ff007230 */ /* 0x000fe40000004100 */
[----:B------:R-:W-:Y:S01]  /*98b0*/  FMUL.FTZ R9, R10, R33 ;  /* 0x000000210a097220 */ /* 0x000fe20000410000 */
[----:B------:R-:W-:-:S02]  /*98c0*/  HADD2.F32 R27, -RZ, R27.H1_H1 ;  /* 0x3000001bff1b7230 */ /* 0x000fc40000004100 */
[-C--:B------:R-:W-:Y:S01]  /*98d0*/  FMUL.FTZ R36, R10, R7.reuse ;  /* 0x000000070a247220 */ /* 0x080fe20000410000 */
[----:B------:R-:W-:Y:S02]  /*98e0*/  HADD2.F32 R4, -RZ, R35.H0_H0 ;  /* 0x20000023ff047230 */ /* 0x000fe40000004100 */
[----:B------:R-:W-:Y:S01]  /*98f0*/  FFMA.FTZ R10, R5, R8, R34 ;  /* 0x00000008050a7223 */ /* 0x000fe20000010022 */
[----:B------:R-:W-:Y:S02]  /*9900*/  HADD2.F32 R15, -RZ, R15.H1_H1 ;  /* 0x3000000fff0f7230 */ /* 0x000fe40000004100 */
[C---:B------:R-:W-:Y:S01]  /*9910*/  FFMA.FTZ R8, R6.reuse, R7, -R9 ;  /* 0x0000000706087223 */ /* 0x040fe20000010809 */
[----:B------:R-:W-:Y:S01]  /*9920*/  FFMA.FTZ R36, R6, R33, R36 ;  /* 0x0000002106247223 */ /* 0x000fe20000010024 */
[----:B------:R-:W-:Y:S02]  /*9930*/  HADD2.F32 R24, -RZ, R24.H1_H1 ;  /* 0x30000018ff187230 */ /* 0x000fe40000004100 */
[----:B------:R-:W-:Y:S01]  /*9940*/  FMUL.FTZ R34, R27, R4 ;  /* 0x000000041b227220 */ /* 0x000fe20000410000 */
[----:B------:R-:W-:-:S02]  /*9950*/  HADD2.F32 R26, -RZ, R26.H1_H1 ;  /* 0x3000001aff1a7230 */ /* 0x000fc40000004100 */
[-C--:B------:R-:W-:Y:S01]  /*9960*/  FMUL.FTZ R6, R27, R0.reuse ;  /* 0x000000001b067220 */ /* 0x080fe20000410000 */
[----:B------:R-:W-:Y:S02]  /*9970*/  HADD2.F32 R9, -RZ, R40.H0_H0 ;  /* 0x20000028ff097230 */ /* 0x000fe40000004100 */
[C---:B------:R-:W-:Y:S01]  /*9980*/  FFMA.FTZ R27, R15.reuse, R0, -R34 ;  /* 0x000000000f1b7223 */ /* 0x040fe20000010822 */
[----:B------:R-:W-:Y:S02]  /*9990*/  HADD2.F32 R11, -RZ, R37.H0_H0 ;  /* 0x20000025ff0b7230 */ /* 0x000fe40000004100 */
[----:B------:R-:W-:Y:S01]  /*99a0*/  FFMA.FTZ R33, R15, R4, R6 ;  /* 0x000000040f217223 */ /* 0x000fe20000010006 */
[----:B------:R-:W-:Y:S02]  /*99b0*/  HADD2.F32 R5, -RZ, R42.H0_H0 ;  /* 0x2000002aff057230 */ /* 0x000fe40000004100 */
[----:B------:R-:W-:Y:S01]  /*99c0*/  FMUL.FTZ R13, R24, R9 ;  /* 0x00000009180d7220 */ /* 0x000fe20000410000 */
[----:B------:R-:W-:-:S02]  /*99d0*/  HADD2.F32 R7, -RZ, R41.H0_H0 ;  /* 0x20000029ff077230 */ /* 0x000fc40000004100 */
[----:B------:R-:W-:Y:S01]  /*99e0*/  FMUL.FTZ R15, R26, R11 ;  /* 0x0000000b1a0f7220 */ /* 0x000fe20000410000 */
[----:B------:R-:W-:Y:S02]  /*99f0*/  HADD2.F32 R12, -RZ, R12.H1_H1 ;  /* 0x3000000cff0c7230 */ /* 0x000fe40000004100 */
[----:B------:R-:W-:Y:S01]  /*9a00*/  FMUL.FTZ R24, R24, R5 ;  /* 0x0000000518187220 */ /* 0x000fe20000410000 */
[----:B------:R-:W-:Y:S02]  /*9a10*/  HADD2.F32 R14, -RZ, R14.H1_H1 ;  /* 0x3000000eff0e7230 */ /* 0x000fe40000004100 */
        /* <DEDUP_REMOVED lines=8> */
[----:B------:R-:W-:Y:S02]  /*9aa0*/  F2FP.F16.F32.PACK_AB R6, R6, R25 ;  /* 0x000000190606723e */ /* 0x000fe400000000ff */
[----:B------:R-:W-:Y:S02]  /*9ab0*/  F2FP.F16.F32.PACK_AB R11, R33, R36 ;  /* 0x00000024210b723e */ /* 0x000fe400000000ff */
[----:B------:R-:W-:Y:S01]  /*9ac0*/  F2FP.F16.F32.PACK_AB R9, R20, R31 ;  /* 0x0000001f1409723e */ /* 0x000fe200000000ff */
[----:B------:R2:W-:Y:S01]  /*9ad0*/  STS.128 [R43+0x8400], R4 ;  /* 0x008400042b007388 */ /* 0x0005e20000000c00 */
[----:B------:R-:W-:-:S02]  /*9ae0*/  F2FP.F16.F32.PACK_AB R8, R13, R28 ;  /* 0x0000001c0d08723e */ /* 0x000fc400000000ff */
[----:B------:R-:W-:-:S05]  /*9af0*/  F2FP.F16.F32.PACK_AB R10, R15, R10 ;  /* 0x0000000a0f0a723e */ /* 0x000fca00000000ff */
[----:B------:R2:W-:Y:S02]  /*9b00*/  STS.128 [R3+0x8400], R8 ;  /* 0x0084000803007388 */ /* 0x0005e40000000c00 */
.L_x_1682:
[----:B------:R-:W-:Y:S05]  /*9b10*/  BSYNC B0 ;  /* 0x0000000000007941 */ /* 0x000fea0003800000 */
.L_x_1668:
[----:B------:R-:W-:Y:S01]  /*9b20*/  @!PT LDS RZ, [RZ] ;  /* 0x00000000fffff984 */ /* 0x000fe20000000800 */
[----:B------:R-:W-:Y:S01]  /*9b30*/  @!PT LDS RZ, [RZ] ;  /* 0x00000000fffff984 */ /* 0x000fe20000000800 */
[----:B------:R-:W-:Y:S01]  /*9b40*/  @!PT LDS RZ, [RZ] ;  /* 0x00000000fffff984 */ /* 0x000fe20000000800 */
[----:B------:R-:W-:Y:S01]  /*9b50*/  @!PT LDS RZ, [RZ] ;  /* 0x00000000fffff984 */ /* 0x000fe20000000800 */
[----:B------:R3:W-:Y:S06]  /*9b60*/  MEMBAR.ALL.CTA ;  /* 0x0000000000007992 */ /* 0x0007ec0000008000 */
[----:B---3--:R-:W3:Y:S01]  /*9b70*/  FENCE.VIEW.ASYNC.S ;  /* 0x00000000000073c6 */ /* 0x008ee20000000000 */
[----:B------:R-:W-:Y:S05]  /*9b80*/  WARPSYNC.ALL ;  /* 0x0000000000007948 */ /* 0x000fea0003800000 */
[----:B---3--:R-:W-:Y:S06]  /*9b90*/  BAR.SYNC.DEFER_BLOCKING 0xd, 0x180 ;  /* 0x0346000000007b1d */ /* 0x008fec0000010000 */
.L_x_1665:
[----:B-1----:R-:W-:-:S04]  /*9ba0*/  MOV R0, UR39 ;  /* 0x0000002700007c02 */ /* 0x002fc80008000f00 */
[----:B------:R-:W-:-:S13]  /*9bb0*/  ISETP.NE.AND P0, PT, R0, 0x3, PT ;  /* 0x000000030000780c */ /* 0x000fda0003f05270 */
[----:B------:R-:W-:Y:S05]  /*9bc0*/  @!P0 BRA `(.L_x_1692) ;  /* 0x0000000000048947 */ /* 0x000fea0003800000 */
[----:B------:R-:W-:Y:S01]  /*9bd0*/  BPT.TRAP 0x1 ;  /* 0x000000040000795c */ /* 0x000fe20000300000 */
.L_x_1692:
[----:B------:R-:W-:Y:S01]  /*9be0*/  IMAD R0, R19, 0x8, R2 ;  /* 0x0000000813007824 */ /* 0x000fe200078e0202 */
[----:B0-2---:R-:W-:-:S04]  /*9bf0*/  SHF.L.U32 R5, R154, 0x1f, RZ ;  /* 0x0000001f9a057819 */ /* 0x005fc800000006ff */
[----:B------:R0:W1:Y:S01]  /*9c00*/  SYNCS.PHASECHK.TRANS64.TRYWAIT P1, [R0+URZ+0x16830], R5 ;  /* 0x01683005000075a7 */ /* 0x000062000802017f */
[----:B------:R-:W-:Y:S05]  /*9c10*/  @!P0 BRA `(.L_x_1693) ;  /* 0x0000000000048947 */ /* 0x000fea0003800000 */
[----:B------:R-:W-:Y:S01]  /*9c20*/  BPT.TRAP 0x1 ;  /* 0x000000040000795c */ /* 0x000fe20000300000 */
.L_x_1693:
        /* <DEDUP_REMOVED lines=10> */
.L_x_1694:
[----:B--2---:R-:W2:Y:S01]  /*9cd0*/  LDL R3, [R1+0x30] ;  /* 0x0000300001037983 */ /* 0x004ea20000100800 */
[----:B01----:R-:W-:Y:S01]  /*9ce0*/  IMAD.MOV.U32 R5, RZ, RZ, 0x40000040 ;  /* 0x40000040ff057424 */ /* 0x003fe200078e00ff */
[----:B------:R-:W-:Y:S05]  /*9cf0*/  WARPSYNC.ALL ;  /* 0x0000000000007948 */ /* 0x000fea0003800000 */
[C---:B------:R-:W-:Y:S01]  /*9d00*/  R2UR UR4, R6.reuse ;  /* 0x00000000060472ca */ /* 0x040fe200000e0000 */
[----:B-----5:R-:W-:Y:S01]  /*9d10*/  WARPGROUP.ARRIVE ;  /* 0x00000000000079c5 */ /* 0x020fe20000000000 */
[----:B------:R-:W-:Y:S01]  /*9d20*/  R2UR UR5, R7 ;  /* 0x00000000070572ca */ /* 0x000fe200000e0000 */
[C---:B------:R-:W-:Y:S01]  /*9d30*/  VIADD R12, R6.reuse, 0x2 ;  /* 0x00000002060c7836 */ /* 0x040fe20000000000 */
[----:B------:R-:W-:Y:S01]  /*9d40*/  R2UR UR7, R5 ;  /* 0x00000000050772ca */ /* 0x000fe200000e0000 */
[----:B------:R-:W-:Y:S01]  /*9d50*/  IMAD.MOV.U32 R13, RZ, RZ, 0x40000040 ;  /* 0x40000040ff0d7424 */ /* 0x000fe200078e00ff */
[----:B------:R-:W-:Y:S01]  /*9d60*/  IADD3 R156, R6, 0x4, RZ ;  /* 0x00000004069c7810 */ /* 0x000fe20007ffe0ff */
[----:B------:R-:W-:-:S02]  /*9d70*/  IMAD.MOV.U32 R9, RZ, RZ, 0x40000040 ;  /* 0x40000040ff097424 */ /* 0x000fc400078e00ff */
[----:B------:R-:W-:Y:S01]  /*9d80*/  IMAD.MOV.U32 R157, RZ, RZ, 0x40000040 ;  /* 0x40000040ff9d7424 */ /* 0x000fe200078e00ff */
[----:B------:R0:W-:Y:S01]  /*9d90*/  STL.64 [R1+0x20], R12 ;  /* 0x0000200c01007387 */ /* 0x0001e20000100a00 */
[----:B------:R-:W-:Y:S02]  /*9da0*/  VIADD R10, R6, 0x6 ;  /* 0x00000006060a7836 */ /* 0x000fe40000000000 */
[----:B------:R-:W-:Y:S02]  /*9db0*/  IMAD.MOV.U32 R11, RZ, RZ, 0x40000040 ;  /* 0x40000040ff0b7424 */ /* 0x000fe400078e00ff */
[----:B------:R-:W-:Y:S02]  /*9dc0*/  IMAD.MOV.U32 R5, RZ, RZ, 0x40000040 ;  /* 0x40000040ff057424 */ /* 0x000fe400078e00ff */
[----:B--2---:R-:W-:-:S04]  /*9dd0*/  IMAD R4, R19, 0x400, R3 ;  /* 0x0000040013047824 */ /* 0x004fc800078e0203 */
[C---:B------:R-:W-:Y:S01]  /*9de0*/  VIADD R8, R4.reuse, 0x2 ;  /* 0x0000000204087836 */ /* 0x040fe20000000000 */
[----:B------:R-:W-:-:S13]  /*9df0*/  R2UR UR6, R4 ;  /* 0x00000000040672ca */ /* 0x000fda00000e0000 */
        /* <DEDUP_REMOVED lines=28> */
.L_x_1696:
[----:B------:R-:W2:Y:S01]  /*9fc0*/  LDL R8, [R1+0x34] ;  /* 0x0000340001087983 */ /* 0x000ea20000100800 */
[----:B------:R-:W0:Y:S01]  /*9fd0*/  LDC R4, c[0x0][0x448] ;  /* 0x00011200ff047b82 */ /* 0x000e220000000800 */
[----:B------:R-:W-:Y:S02]  /*9fe0*/  ULDC UR4, c[0x0][0x9d8] ;  /* 0x0002760000047ab9 */ /* 0x000fe40000000800 */
[----:B------:R-:W2:Y:S04]  /*9ff0*/  LDL R92, [R1+0x28] ;  /* 0x00002800015c7983 */ /* 0x000ea80000100800 */
[----:B------:R-:W3:Y:S04]  /*a000*/  LDL R94, [R1+0x8] ;  /* 0x00000800015e7983 */ /* 0x000ee80000100800 */
[----:B------:R-:W3:Y:S01]  /*a010*/  LDL R93, [R1] ;  /* 0x00000000015d7983 */ /* 0x000ee20000100800 */
[----:B------:R-:W-:Y:S01]  /*a020*/  VIADD R0, R0, 0x16840 ;  /* 0x0001684000007836 */ /* 0x000fe20000000000 */
[----:B------:R-:W-:Y:S01]  /*a030*/  ULDC UR31, c[0x0][0x9dc] ;  /* 0x00027700001f7ab9 */ /* 0x000fe20000000800 */
[----:B0-----:R-:W-:Y:S01]  /*a040*/  ISETP.NE.AND P1, PT, R4, 0x1, PT ;  /* 0x000000010400780c */ /* 0x001fe20003f25270 */
[----:B------:R-:W-:-:S12]  /*a050*/  FMUL.FTZ R13, R24, UR4 ;  /* 0x00000004180d7c20 */ /* 0x000fd80008410000 */
[----:B------:R-:W0:Y:S01]  /*a060*/  @P1 LDC R5, c[0x0][0x44c] ;  /* 0x00011300ff051b82 */ /* 0x000e220000000800 */
[----:B------:R-:W-:-:S07]  /*a070*/  FMUL.FTZ R24, R29, UR4 ;  /* 0x000000041d187c20 */ /* 0x000fce0008410000 */
[----:B------:R-:W1:Y:S01]  /*a080*/  @P1 LDC R9, c[0x0][0x450] ;  /* 0x00011400ff091b82 */ /* 0x000e620000000800 */
        /* <DEDUP_REMOVED lines=36> */
[----:B------:R-:W-:Y:S01]  /*a2d0*/  MOV R77, UR38 ;  /* 0x00000026004d7c02 */ /* 0x000fe20008000f00 */
[----:B------:R-:W-:-:S02]  /*a2e0*/  IMAD.MOV.U32 R82, RZ, RZ, -0x80 ;  /* 0xffffff80ff527424 */ /* 0x000fc400078e00ff */
        /* <DEDUP_REMOVED lines=26> */
[----:B------:R-:W-:-:S07]  /*a490*/  ULOP3.LUT UR31, URZ, UR31, URZ, 0x33, !UPT ;  /* 0x0000001f3f1f7292 */ /* 0x000fce000f8e333f */
        /* <DEDUP_REMOVED lines=19> */
[----:B--2---:R-:W-:-:S04]  /*a5d0*/  IMAD.IADD R80, R8, 0x1, R92 ;  /* 0x0000000108507824 */ /* 0x004fc800078e025c */
[----:B0-----:R-:W-:-:S05]  /*a5e0*/  @P1 IMAD.HI.U32 R4, R80, R5, RZ ;  /* 0x0000000550041227 */ /* 0x001fca00078e00ff */
[----:B-1----:R-:W-:Y:S02]  /*a5f0*/  @P1 SHF.R.U32.HI R80, RZ, R9, R4 ;  /* 0x00000009ff501219 */ /* 0x002fe40000011604 */
[----:B------:R-:W0:Y:S03]  /*a600*/  LDC.64 R8, c[0x0][0x9e0] ;  /* 0x00027800ff087b82 */ /* 0x000e260000000a00 */
[----:B------:R-:W1:Y:S01]  /*a610*/  SHFL.IDX PT, R91, R80, RZ, 0x1c1f ;  /* 0x001c1fff505b7589 */ /* 0x000e6200000e0000 */
[----:B------:R-:W-:Y:S01]  /*a620*/  PRMT R4, R77, 0x654, R0 ;  /* 0x000006544d047816 */ /* 0x000fe20000000000 */
[----:B------:R-:W-:Y:S01]  /*a630*/  FMUL.FTZ R77, R87, UR4 ;  /* 0x00000004574d7c20 */ /* 0x000fe20008410000 */
[----:B------:R-:W-:Y:S02]  /*a640*/  FMUL.FTZ R5, R86, UR4 ;  /* 0x0000000456057c20 */ /* 0x000fe40008410000 */
[----:B------:R2:W-:Y:S01]  /*a650*/  SYNCS.ARRIVE.TRANS64.RED.A1T0 RZ, [R4+URZ], RZ ;  /* 0x000000ff04ff79a7 */ /* 0x0005e2000810043f */
[----:B------:R-:W0:Y:S01]  /*a660*/  MUFU.TANH R39, R39 ;  /* 0x0000002700277308 */ /* 0x000e220000002400 */
[----:B--2---:R-:W-:-:S07]  /*a670*/  IADD3 R4, -R155, 0x1, R82 ;  /* 0x000000019b047810 */ /* 0x004fce0007ffe152 */
[----:B------:R-:W2:Y:S01]  /*a680*/  MUFU.TANH R40, R40 ;  /* 0x0000002800287308 */ /* 0x000ea20000002400 */
[----:B---3--:R-:W-:Y:S02]  /*a690*/  IADD3 R85, -R93, R4, R94 ;  /* 0x000000045d557210 */ /* 0x008fe40007ffe15e */
[----:B0-----:R-:W-:-:S05]  /*a6a0*/  ISETP.GE.AND P2, PT, R9, 0x1, PT ;  /* 0x000000010900780c */ /* 0x001fca0003f46270 */
[----:B------:R-:W0:Y:S01]  /*a6b0*/  MUFU.TANH R37, R37 ;  /* 0x0000002500257308 */ /* 0x000e220000002400 */
[----:B------:R-:W-:-:S07]  /*a6c0*/  VIADD R86, R85, UR31 ;  /* 0x0000001f55567c36 */ /* 0x000fce0008000000 */
[----:B------:R-:W3:Y:S01]  /*a6d0*/  MUFU.TANH R38, R38 ;  /* 0x0000002600267308 */ /* 0x000ee20000002400 */
[----:B------:R-:W-:-:S07]  /*a6e0*/  IMAD.IADD R85, R85, 0x1, R8 ;  /* 0x0000000155557824 */ /* 0x000fce00078e0208 */
        /* <DEDUP_REMOVED lines=39> */
[----:B------:R-:W0:Y:S01]  /*a960*/  MUFU.TANH R77, R77 ;  /* 0x0000004d004d7308 */ /* 0x000e220000002400 */
[----:B------:R-:W-:Y:S01]  /*a970*/  IADD3 R90, -R155, R94, R82 ;  /* 0x0000005e9b5a7210 */ /* 0x000fe20007ffe152 */
[----:B-1----:R-:W-:Y:S01]  /*a980*/  IMAD.IADD R83, R86, 0x1, R91 ;  /* 0x0000000156537824 */ /* 0x002fe200078e025b */
[----:B------:R-:W-:-:S02]  /*a990*/  LEA R78, R89, 0xffffff80, 0x7 ;  /* 0xffffff80594e7811 */ /* 0x000fc400078e38ff */
[----:B------:R-:W-:Y:S01]  /*a9a0*/  VIADDMNMX R84, R91, R85, R90, PT ;  /* 0x000000555b547246 */ /* 0x000fe2000380015a */
[----:B--234-:R-:W-:Y:S06]  /*a9b0*/  @!P2 BRA `(.L_x_1697) ;  /* 0x000000000050a947 */ /* 0x01cfec0003800000 */
[----:B------:R-:W-:Y:S01]  /*a9c0*/  IADD3 R87, -R93, R94, R91 ;  /* 0x0000005e5d577210 */ /* 0x000fe20007ffe15b */
[----:B------:R-:W-:Y:S03]  /*a9d0*/  BSSY B0, `(.L_x_1698) ;  /* 0x000000e000007945 */ /* 0x000fe60003800000 */
[----:B------:R-:W-:-:S13]  /*a9e0*/  ISETP.GT.AND P3, PT, R87, -0x1, PT ;  /* 0xffffffff5700780c */ /* 0x000fda0003f64270 */
[----:B------:R-:W-:Y:S05]  /*a9f0*/  @P3 BRA `(.L_x_1699) ;  /* 0x00000000001c3947 */ /* 0x000fea0003800000 */
[----:B------:R-:W-:Y:S02]  /*aa00*/  ISETP.NE.AND P3, PT, R9, 0x1, PT ;  /* 0x000000010900780c */ /* 0x000fe40003f65270 */
[----:B------:R-:W-:-:S11]  /*aa10*/  LOP3.LUT R87, RZ, R87, RZ, 0x33, !PT ;  /* 0x00000057ff577212 */ /* 0x000fd600078e33ff */
[----:B0-----:R-:W0:Y:S02]  /*aa20*/  @P3 LDC.64 R4, c[0x0][0x9e8] ;  /* 0x00027a00ff043b82 */ /* 0x001e240000000a00 */
[----:B0-----:R-:W-:-:S05]  /*aa30*/  @P3 IMAD.HI.U32 R4, R87, R4, RZ ;  /* 0x0000000457043227 */ /* 0x001fca00078e00ff */
[----:B------:R-:W-:-:S04]  /*aa40*/  @P3 SHF.R.U32.HI R87, RZ, R5, R4 ;  /* 0x00000005ff573219 */ /* 0x000fc80000011604 */
[----:B------:R-:W-:Y:S01]  /*aa50*/  LOP3.LUT R87, RZ, R87, RZ, 0x33, !PT ;  /* 0x00000057ff577212 */ /* 0x000fe200078e33ff */
[----:B------:R-:W-:Y:S06]  /*aa60*/  BRA `(.L_x_1700) ;  /* 0x0000000000107947 */ /* 0x000fec0003800000 */
.L_x_1699:
[----:B------:R-:W-:-:S13]  /*aa70*/  ISETP.NE.AND P3, PT, R9, 0x1, PT ;  /* 0x000000010900780c */ /* 0x000fda0003f65270 */
[----:B0-----:R-:W0:Y:S02]  /*aa80*/  @P3 LDC.64 R4, c[0x0][0x9e8] ;  /* 0x00027a00ff043b82 */ /* 0x001e240000000a00 */
[----:B0-----:R-:W-:-:S05]  /*aa90*/  @P3 IMAD.HI.U32 R4, R87, R4, RZ ;  /* 0x0000000457043227 */ /* 0x001fca00078e00ff */
[----:B------:R-:W-:-:S07]  /*aaa0*/  @P3 SHF.R.U32.HI R87, RZ, R5, R4 ;  /* 0x00000005ff573219 */ /* 0x000fce0000011604 */
.L_x_1700:
[----:B------:R-:W-:Y:S05]  /*aab0*/  BSYNC B0 ;  /* 0x0000000000007941 */ /* 0x000fea0003800000 */
.L_x_1698:
[----:B------:R-:W-:-:S04]  /*aac0*/  IMAD R4, R87, R9, -R78 ;  /* 0x0000000957047224 */ /* 0x000fc800078e0a4e */
[----:B------:R-:W-:-:S05]  /*aad0*/  IMAD.IADD R4, R4, 0x1, -R155 ;  /* 0x0000000104047824 */ /* 0x000fca00078e0a9b */
[----:B------:R-:W-:Y:S02]  /*aae0*/  VIMNMX R83, R83, R4, !PT ;  /* 0x0000000453537248 */ /* 0x000fe40007fe0100 */
[----:B------:R-:W-:-:S07]  /*aaf0*/  VIADDMNMX R84, R4, R9, R84, PT ;  /* 0x0000000904547246 */ /* 0x000fce0003800154 */
.L_x_1697:
[C---:B------:R-:W-:Y:S02]  /*ab00*/  ISETP.GE.AND P3, PT, R82.reuse, 0x2, PT ;  /* 0x000000025200780c */ /* 0x040fe40003f66270 */
[----:B------:R-:W-:Y:S02]  /*ab10*/  ISETP.GE.AND P5, PT, R82, 0x9, PT ;  /* 0x000000095200780c */ /* 0x000fe40003fa6270 */
[----:B------:R-:W-:Y:S02]  /*ab20*/  ISETP.GT.AND P4, PT, R83, 0x1, !P3 ;  /* 0x000000015300780c */ /* 0x000fe40005f84270 */
[----:B------:R-:W-:Y:S02]  /*ab30*/  LOP3.LUT R22, R22, 0xfffffffd, RZ, 0xc0, !PT ;  /* 0xfffffffd16167812 */ /* 0x000fe400078ec0ff */
[----:B------:R-:W-:-:S04]  /*ab40*/  ISETP.LT.OR P4, PT, R84, 0x2, P4 ;  /* 0x000000025400780c */ /* 0x000fc80002781670 */
[----:B------:R-:W-:Y:S02]  /*ab50*/  FSEL R14, R14, -INF , !P4 ;  /* 0xff8000000e0e7808 */ /* 0x000fe40006000000 */
[----:B------:R-:W-:Y:S02]  /*ab60*/  ISETP.GT.AND P4, PT, R83, 0x8, !P5 ;  /* 0x000000085300780c */ /* 0x000fe40006f84270 */
[----:B------:R-:W-:Y:S02]  /*ab70*/  @P5 LOP3.LUT R22, R22, 0x2, RZ, 0xfc, !PT ;  /* 0x0000000216165812 */ /* 0x000fe400078efcff */
[----:B------:R-:W-:Y:S02]  /*ab80*/  ISETP.GE.AND P5, PT, R82, 0xa, PT ;  /* 0x0000000a5200780c */ /* 0x000fe40003fa6270 */
[----:B------:R-:W-:Y:S02]  /*ab90*/  ISETP.LT.OR P4, PT, R84, 0x9, P4 ;  /* 0x000000095400780c */ /* 0x000fe40002781670 */
[----:B------:R-:W-:-:S02]  /*aba0*/  LOP3.LUT R22, R22, 0xfffffffb, RZ, 0xc0, !PT ;  /* 0xfffffffb16167812 */ /* 0x000fc400078ec0ff */
        /* <DEDUP_REMOVED lines=60> */
[----:B0-----:R-:W-:Y:S02]  /*af70*/  FSEL R43, R43, -INF , !P4 ;  /* 0xff8000002b2b7808 */ /* 0x001fe40006000000 */
        /* <DEDUP_REMOVED lines=109> */
[----:B------:R-:W0:Y:S01]  /*b650*/  SHFL.IDX PT, R13, R80, 0x1, 0x1c1f ;  /* 0x003c1f00500d7f89 */ /* 0x000e2200000e0000 */
[----:B------:R-:W-:-:S13]  /*b660*/  ISETP.GE.AND P6, PT, R82, 0x7a, PT ;  /* 0x0000007a5200780c */ /* 0x000fda0003fc6270 */
[----:B------:R-:W-:Y:S02]  /*b670*/  @P6 LOP3.LUT R22, R22, 0x10000000, RZ, 0xfc, !PT ;  /* 0x1000000016166812 */ /* 0x000fe400078efcff */
[----:B------:R-:W-:-:S04]  /*b680*/  ISETP.GT.AND P6, PT, R83, 0x79, !P6 ;  /* 0x000000795300780c */ /* 0x000fc800077c4270 */
[----:B------:R-:W-:-:S04]  /*b690*/  ISETP.LT.OR P6, PT, R84, 0x7a, P6 ;  /* 0x0000007a5400780c */ /* 0x000fc800037c1670 */
[----:B------:R-:W-:Y:S01]  /*b6a0*/  FSEL R81, R81, -INF , !P6 ;  /* 0xff80000051517808 */ /* 0x000fe20007000000 */
[----:B0-----:R-:W-:Y:S01]  /*b6b0*/  IMAD.IADD R86, R86, 0x1, R13 ;  /* 0x0000000156567824 */ /* 0x001fe200078e020d */
[----:B------:R-:W-:Y:S01]  /*b6c0*/  VIADDMNMX R90, R13, R85, R90, PT ;  /* 0x000000550d5a7246 */ /* 0x000fe2000380015a */
[----:B------:R-:W-:Y:S06]  /*b6d0*/  @!P2 BRA `(.L_x_1701) ;  /* 0x000000000050a947 */ /* 0x000fec0003800000 */
[----:B------:R-:W-:Y:S01]  /*b6e0*/  IADD3 R13, -R93, R94, R13 ;  /* 0x0000005e5d0d7210 */ /* 0x000fe20007ffe10d */
[----:B------:R-:W-:Y:S03]  /*b6f0*/  BSSY B0, `(.L_x_1702) ;  /* 0x000000e000007945 */ /* 0x000fe60003800000 */
[----:B------:R-:W-:-:S13]  /*b700*/  ISETP.GT.AND P6, PT, R13, -0x1, PT ;  /* 0xffffffff0d00780c */ /* 0x000fda0003fc4270 */
        /* <DEDUP_REMOVED lines=8> */
.L_x_1703:
[----:B------:R-:W-:-:S13]  /*b790*/  ISETP.NE.AND P6, PT, R9, 0x1, PT ;  /* 0x000000010900780c */ /* 0x000fda0003fc5270 */
[----:B------:R-:W0:Y:S02]  /*b7a0*/  @P6 LDC.64 R4, c[0x0][0x9e8] ;  /* 0x00027a00ff046b82 */ /* 0x000e240000000a00 */
[----:B0-----:R-:W-:-:S05]  /*b7b0*/  @P6 IMAD.HI.U32 R4, R13, R4, RZ ;  /* 0x000000040d046227 */ /* 0x001fca00078e00ff */
[----:B------:R-:W-:-:S07]  /*b7c0*/  @P6 SHF.R.U32.HI R13, RZ, R5, R4 ;  /* 0x00000005ff0d6219 */ /* 0x000fce0000011604 */
.L_x_1704:
[----:B------:R-:W-:Y:S05]  /*b7d0*/  BSYNC B0 ;  /* 0x0000000000007941 */ /* 0x000fea0003800000 */
.L_x_1702:
[----:B------:R-:W-:-:S04]  /*b7e0*/  IMAD R78, R13, R9, -R78 ;  /* 0x000000090d4e7224 */ /* 0x000fc800078e0a4e */
[----:B------:R-:W-:-:S05]  /*b7f0*/  IMAD.IADD R5, R78, 0x1, -R155 ;  /* 0x000000014e057824 */ /* 0x000fca00078e0a9b */
[----:B------:R-:W-:Y:S02]  /*b800*/  VIMNMX R86, R86, R5, !PT ;  /* 0x0000000556567248 */ /* 0x000fe40007fe0100 */
[----:B------:R-:W-:-:S07]  /*b810*/  VIADDMNMX R90, R5, R9, R90, PT ;  /* 0x00000009055a7246 */ /* 0x000fce000380015a */
.L_x_1701:
[----:B------:R-:W-:Y:S01]  /*b820*/  ISETP.GT.AND P3, PT, R86, 0x1, !P3 ;  /* 0x000000015600780c */ /* 0x000fe20005f64270 */
[----:B------:R-:W-:Y:S01]  /*b830*/  ULDC UR30, c[0x0][0x988] ;  /* 0x00026200001e7ab9 */ /* 0x000fe20000000800 */
[----:B------:R-:W-:Y:S02]  /*b840*/  LOP3.LUT P6, RZ, R22, 0x2000000, RZ, 0xc0, !PT ;  /* 0x0200000016ff7812 */ /* 0x000fe400078cc0ff */
[----:B------:R-:W-:Y:S02]  /*b850*/  ISETP.LT.OR P3, PT, R90, 0x2, P3 ;  /* 0x000000025a00780c */ /* 0x000fe40001f61670 */
[----:B------:R-:W-:Y:S02]  /*b860*/  ISETP.GT.AND P4, PT, R86, 0x71, !P4 ;  /* 0x000000715600780c */ /* 0x000fe40006784270 */
        /* <DEDUP_REMOVED lines=76> */
[----:B------:R-:W-:Y:S01]  /*bd30*/  LOP3.LUT P3, RZ, R22, 0x40000, RZ, 0xc0, !PT ;  /* 0x0004000016ff7812 */ /* 0x000fe2000786c0ff */
[----:B------:R-:W0:Y:S01]  /*bd40*/  SHFL.BFLY PT, R5, R12, 0x2, 0x1f ;  /* 0x0c401f000c057f89 */ /* 0x000e2200000e0000 */
[C---:B------:R-:W-:Y:S02]  /*bd50*/  ISETP.GT.AND P5, PT, R86.reuse, 0x78, !P5 ;  /* 0x000000785600780c */ /* 0x040fe40006fa4270 */
[----:B------:R-:W-:Y:S02]  /*bd60*/  ISETP.GT.AND P3, PT, R86, 0x31, !P3 ;  /* 0x000000315600780c */ /* 0x000fe40005f64270 */
[----:B------:R-:W-:-:S02]  /*bd70*/  ISETP.LT.OR P4, PT, R90, 0x72, P4 ;  /* 0x000000725a00780c */ /* 0x000fc40002781670 */
[C---:B------:R-:W-:Y:S02]  /*bd80*/  ISETP.LT.OR P3, PT, R90.reuse, 0x32, P3 ;  /* 0x000000325a00780c */ /* 0x040fe40001f61670 */
[----:B------:R-:W-:Y:S02]  /*bd90*/  ISETP.LT.OR P5, PT, R90, 0x79, P5 ;  /* 0x000000795a00780c */ /* 0x000fe40002fa1670 */
[----:B------:R-:W-:Y:S02]  /*bda0*/  FSEL R42, R42, -INF , !P3 ;  /* 0xff8000002a2a7808 */ /* 0x000fe40005800000 */
[----:B------:R-:W-:Y:S02]  /*bdb0*/  LOP3.LUT P3, RZ, R22, 0x20000, RZ, 0xc0, !PT ;  /* 0x0002000016ff7812 */ /* 0x000fe4000786c0ff */
[----:B------:R-:W-:Y:S02]  /*bdc0*/  FSEL R73, R73, -INF , !P4 ;  /* 0xff80000049497808 */ /* 0x000fe40006000000 */
[----:B------:R-:W-:-:S02]  /*bdd0*/  ISETP.GT.AND P3, PT, R86, 0x38, !P3 ;  /* 0x000000385600780c */ /* 0x000fc40005f64270 */
[----:B------:R-:W-:Y:S02]  /*bde0*/  FSEL R0, R0, -INF , !P5 ;  /* 0xff80000000007808 */ /* 0x000fe40006800000 */
[----:B------:R-:W-:Y:S02]  /*bdf0*/  ISETP.LT.OR P3, PT, R90, 0x39, P3 ;  /* 0x000000395a00780c */ /* 0x000fe40001f61670 */
[----:B0-----:R-:W-:Y:S02]  /*be00*/  FMNMX.FTZ R5, R12, R5, !PT ;  /* 0x000000050c057209 */ /* 0x001fe40007810000 */
[----:B------:R-:W-:Y:S02]  /*be10*/  FSEL R45, R45, -INF , !P3 ;  /* 0xff8000002d2d7808 */ /* 0x000fe40005800000 */
[----:B------:R-:W-:Y:S01]  /*be20*/  LOP3.LUT P3, RZ, R22, 0x10000, RZ, 0xc0, !PT ;  /* 0x0001000016ff7812 */ /* 0x000fe2000786c0ff */
[----:B------:R-:W0:Y:S03]  /*be30*/  SHFL.BFLY PT, R78, R5, 0x1, 0x1f ;  /* 0x0c201f00054e7f89 */ /* 0x000e2600000e0000 */
[----:B------:R-:W-:-:S04]  /*be40*/  ISETP.GT.AND P3, PT, R86, 0x39, !P3 ;  /* 0x000000395600780c */ /* 0x000fc80005f64270 */
[----:B------:R-:W-:-:S04]  /*be50*/  ISETP.LT.OR P3, PT, R90, 0x3a, P3 ;  /* 0x0000003a5a00780c */ /* 0x000fc80001f61670 */
[----:B------:R-:W-:Y:S02]  /*be60*/  FSEL R46, R46, -INF , !P3 ;  /* 0xff8000002e2e7808 */ /* 0x000fe40005800000 */
[----:B------:R-:W-:-:S04]  /*be70*/  LOP3.LUT P3, RZ, R22, 0x8000, RZ, 0xc0, !PT ;  /* 0x0000800016ff7812 */ /* 0x000fc8000786c0ff */
[----:B------:R-:W-:-:S04]  /*be80*/  ISETP.GT.AND P3, PT, R86, 0x40, !P3 ;  /* 0x000000405600780c */ /* 0x000fc80005f64270 */
[----:B------:R-:W-:Y:S02]  /*be90*/  ISETP.LT.OR P3, PT, R90, 0x41, P3 ;  /* 0x000000415a00780c */ /* 0x000fe40001f61670 */
[----:B0-----:R-:W-:Y:S02]  /*bea0*/  FMNMX.FTZ R13, R5, R78, !PT ;  /* 0x0000004e050d7209 */ /* 0x001fe40007810000 */
[----:B------:R-:W-:Y:S02]  /*beb0*/  FSEL R49, R49, -INF , !P3 ;  /* 0xff80000031317808 */ /* 0x000fe40005800000 */
[----:B------:R-:W-:Y:S01]  /*bec0*/  ISETP.GT.AND P3, PT, R86, 0x41, !P6 ;  /* 0x000000415600780c */ /* 0x000fe20007764270 */
[----:B------:R-:W-:Y:S01]  /*bed0*/  FMUL.FTZ R78, R13, UR30 ;  /* 0x0000001e0d4e7c20 */ /* 0x000fe20008410000 */
[----:B------:R-:W-:Y:S02]  /*bee0*/  LOP3.LUT P6, RZ, R22, 0x8, RZ, 0xc0, !PT ;  /* 0x0000000816ff7812 */ /* 0x000fe400078cc0ff */
        /* <DEDUP_REMOVED lines=44> */
[----:B------:R-:W-:-:S04]  /*c1b0*/  ISETP.LT.OR P3, PT, R90, 0x71, P3 ;  /* 0x000000715a00780c */ /* 0x000fc80001f61670 */
[----:B------:R-:W-:Y:S02]  /*c1c0*/  FSEL R74, R74, -INF , !P3 ;  /* 0xff8000004a4a7808 */ /* 0x000fe40005800000 */
[----:B------:R-:W-:-:S04]  /*c1d0*/  FSETP.NEU.FTZ.AND P3, PT, R13, -INF , PT ;  /* 0xff8000000d00780b */ /* 0x000fc80003f7d000 */
[----:B------:R-:W-:Y:S02]  /*c1e0*/  FSEL R78, R78, RZ, P3 ;  /* 0x000000ff4e4e7208 */ /* 0x000fe40001800000 */
[----:B------:R-:W-:Y:S02]  /*c1f0*/  ISETP.GT.AND P3, PT, R86, RZ, !P6 ;  /* 0x000000ff5600720c */ /* 0x000fe40007764270 */
[----:B------:R-:W-:Y:S01]  /*c200*/  LOP3.LUT P6, RZ, R22, 0x10000000, RZ, 0xc0, !PT ;  /* 0x1000000016ff7812 */ /* 0x000fe200078cc0ff */
[--C-:B------:R-:W-:Y:S01]  /*c210*/  FFMA.FTZ R150, R21, UR30, -R78.reuse ;  /* 0x0000001e15967c23 */ /* 0x100fe2000801084e */
[----:B------:R-:W-:Y:S01]  /*c220*/  ISETP.LT.OR P3, PT, R90, 0x1, P3 ;  /* 0x000000015a00780c */ /* 0x000fe20001f61670 */
[--C-:B------:R-:W-:Y:S01]  /*c230*/  FFMA.FTZ R144, R27, UR30, -R78.reuse ;  /* 0x0000001e1b907c23 */ /* 0x100fe2000801084e */
        /* <DEDUP_REMOVED lines=8> */
[----:B------:R-:W-:Y:S01]  /*c2c0*/  ISETP.GT.AND P3, PT, R86, 0x79, !P6 ;  /* 0x000000795600780c */ /* 0x000fe20007764270 */
[--C-:B------:R-:W-:Y:S01]  /*c2d0*/  FFMA.FTZ R148, R87, UR30, -R78.reuse ;  /* 0x0000001e57947c23 */ /* 0x100fe2000801084e */
[----:B------:R-:W-:Y:S01]  /*c2e0*/  FMNMX.FTZ R21, R15, R12, !PT ;  /* 0x0000000c0f157209 */ /* 0x000fe20007810000 */
[--C-:B------:R-:W-:Y:S01]  /*c2f0*/  FFMA.FTZ R3, R14, UR30, -R78.reuse ;  /* 0x0000001e0e037c23 */ /* 0x100fe2000801084e */
[----:B------:R-:W-:Y:S01]  /*c300*/  ISETP.LT.OR P3, PT, R90, 0x7a, P3 ;  /* 0x0000007a5a00780c */ /* 0x000fe20001f61670 */
[--C-:B------:R-:W-:Y:S01]  /*c310*/  FFMA.FTZ R5, R24, UR30, -R78.reuse ;  /* 0x0000001e18057c23 */ /* 0x100fe2000801084e */
[----:B------:R-:W-:Y:S01]  /*c320*/  FMNMX.FTZ R12, R20, R21, !PT ;  /* 0x00000015140c7209 */ /* 0x000fe20007810000 */
[----:B------:R-:W-:Y:S01]  /*c330*/  MUFU.EX2 R148, R148 ;  /* 0x0000009400947308 */ /* 0x000fe20000000800 */
[----:B------:R-:W-:Y:S01]  /*c340*/  FSEL R77, R77, -INF , !P3 ;  /* 0xff8000004d4d7808 */ /* 0x000fe20005800000 */
[--C-:B------:R-:W-:Y:S01]  /*c350*/  FFMA.FTZ R21, R28, UR30, -R78.reuse ;  /* 0x0000001e1c157c23 */ /* 0x100fe2000801084e */
[----:B------:R-:W-:Y:S01]  /*c360*/  FMNMX.FTZ R27, R25, R12, !PT ;  /* 0x0000000c191b7209 */ /* 0x000fe20007810000 */
[--C-:B------:R-:W-:Y:S01]  /*c370*/  FFMA.FTZ R52, R52, UR30, -R78.reuse ;  /* 0x0000001e34347c23 */ /* 0x100fe2000801084e */
[--C-:B------:R-:W-:Y:S01]  /*c380*/  FFMA.FTZ R134, R55, UR30, -R78.reuse ;  /* 0x0000001e37867c23 */ /* 0x100fe2000801084e */
[--C-:B------:R-:W-:Y:S01]  /*c390*/  FFMA.FTZ R128, R59, UR30, -R78.reuse ;  /* 0x0000001e3b807c23 */ /* 0x100fe2000801084e */
[----:B------:R-:W-:Y:S01]  /*c3a0*/  FMNMX.FTZ R12, R26, R27, !PT ;  /* 0x0000001b1a0c7209 */ /* 0x000fe20007810000 */
[----:B------:R-:W0:Y:S01]  /*c3b0*/  MUFU.EX2 R3, R3 ;  /* 0x0000000300037308 */ /* 0x000e220000000800 */
[--C-:B------:R-:W-:Y:S01]  /*c3c0*/  FFMA.FTZ R55, R60, UR30, -R78.reuse ;  /* 0x0000001e3c377c23 */ /* 0x100fe2000801084e */
[--C-:B------:R-:W-:Y:S01]  /*c3d0*/  FFMA.FTZ R130, R63, UR30, -R78.reuse ;  /* 0x0000001e3f827c23 */ /* 0x100fe2000801084e */
[----:B------:R-:W-:Y:S01]  /*c3e0*/  FMNMX.FTZ R27, R29, R12, !PT ;  /* 0x0000000c1d1b7209 */ /* 0x000fe20007810000 */
[--C-:B------:R-:W-:Y:S01]  /*c3f0*/  FFMA.FTZ R59, R64, UR30, -R78.reuse ;  /* 0x0000001e403b7c23 */ /* 0x100fe2000801084e */
[--C-:B------:R-:W-:Y:S01]  /*c400*/  FFMA.FTZ R124, R67, UR30, -R78.reuse ;  /* 0x0000001e437c7c23 */ /* 0x100fe2000801084e */
[--C-:B------:R-:W-:Y:S01]  /*c410*/  FFMA.FTZ R63, R68, UR30, -R78.reuse ;  /* 0x0000001e443f7c23 */ /* 0x100fe2000801084e */
[----:B------:R-:W-:Y:S01]  /*c420*/  FMNMX.FTZ R12, R30, R27, !PT ;  /* 0x0000001b1e0c7209 */ /* 0x000fe20007810000 */
[----:B------:R-:W1:Y:S01]  /*c430*/  MUFU.EX2 R150, R150 ;  /* 0x0000009600967308 */ /* 0x000e620000000800 */
[--C-:B------:R-:W-:Y:S01]  /*c440*/  FFMA.FTZ R27, R32, UR30, -R78.reuse ;  /* 0x0000001e201b7c23 */ /* 0x100fe2000801084e */
[--C-:B------:R-:W-:Y:S01]  /*c450*/  FFMA.FTZ R126, R71, UR30, -R78.reuse ;  /* 0x0000001e477e7c23 */ /* 0x100fe2000801084e */
[----:B------:R-:W-:Y:S01]  /*c460*/  FMNMX.FTZ R31, R33, R12, !PT ;  /* 0x0000000c211f7209 */ /* 0x000fe20007810000 */
[--C-:B------:R-:W-:Y:S01]  /*c470*/  FFMA.FTZ R67, R72, UR30, -R78.reuse ;  /* 0x0000001e48437c23 */ /* 0x100fe2000801084e */
[--C-:B------:R-:W-:Y:S01]  /*c480*/  FFMA.FTZ R120, R75, UR30, -R78.reuse ;  /* 0x0000001e4b787c23 */ /* 0x100fe2000801084e */
[--C-:B------:R-:W-:Y:S01]  /*c490*/  FFMA.FTZ R71, R76, UR30, -R78.reuse ;  /* 0x0000001e4c477c23 */ /* 0x100fe2000801084e */
[----:B------:R-:W-:Y:S01]  /*c4a0*/  FMNMX.FTZ R12, R34, R31, !PT ;  /* 0x0000001f220c7209 */ /* 0x000fe20007810000 */
[----:B------:R-:W2:Y:S01]  /*c4b0*/  MUFU.EX2 R5, R5 ;  /* 0x0000000500057308 */ /* 0x000ea20000000800 */
[--C-:B------:R-:W-:Y:S01]  /*c4c0*/  FFMA.FTZ R122, R79, UR30, -R78.reuse ;  /* 0x0000001e4f7a7c23 */ /* 0x100fe2000801084e */
[----:B------:R-:W-:Y:S01]  /*c4d0*/  FFMA.FTZ R75, R81, UR30, -R78 ;  /* 0x0000001e514b7c23 */ /* 0x000fe2000801084e */
[----:B------:R-:W-:-:S04]  /*c4e0*/  FMNMX.FTZ R31, R37, R12, !PT ;  /* 0x0000000c251f7209 */ /* 0x000fc80007810000 */
[----:B------:R-:W-:Y:S01]  /*c4f0*/  FMNMX.FTZ R12, R38, R31, !PT ;  /* 0x0000001f260c7209 */ /* 0x000fe20007810000 */
[----:B------:R-:W3:Y:S01]  /*c500*/  MUFU.EX2 R144, R144 ;  /* 0x0000009000907308 */ /* 0x000ee20000000800 */
[----:B------:R-:W-:Y:S02]  /*c510*/  FFMA.FTZ R31, R36, UR30, -R78 ;  /* 0x0000001e241f7c23 */ /* 0x000fe4000801084e */
[----:B------:R-:W-:-:S04]  /*c520*/  FMNMX.FTZ R35, R41, R12, !PT ;  /* 0x0000000c29237209 */ /* 0x000fc80007810000 */
[----:B------:R-:W-:Y:S01]  /*c530*/  FMNMX.FTZ R12, R42, R35, !PT ;  /* 0x000000232a0c7209 */ /* 0x000fe20007810000 */
[----:B------:R-:W4:Y:S03]  /*c540*/  MUFU.EX2 R21, R21 ;  /* 0x0000001500157308 */ /* 0x000f260000000800 */
[----:B------:R-:W-:-:S04]  /*c550*/  FMNMX.FTZ R35, R45, R12, !PT ;  /* 0x0000000c2d237209 */ /* 0x000fc80007810000 */
[----:B------:R-:W-:Y:S01]  /*c560*/  FMNMX.FTZ R12, R46, R35, !PT ;  /* 0x000000232e0c7209 */ /* 0x000fe20007810000 */
[----:B------:R-:W5:Y:S01]  /*c570*/  MUFU.EX2 R146, R146 ;  /* 0x0000009200927308 */ /* 0x000f620000000800 */
[----:B------:R-:W-:Y:S02]  /*c580*/  FFMA.FTZ R35, R40, UR30, -R78 ;  /* 0x0000001e28237c23 */ /* 0x000fe4000801084e */
[----:B------:R-:W-:-:S04]  /*c590*/  FMNMX.FTZ R39, R49, R12, !PT ;  /* 0x0000000c31277209 */ /* 0x000fc80007810000 */
[----:B------:R-:W-:Y:S01]  /*c5a0*/  FMNMX.FTZ R12, R50, R39, !PT ;  /* 0x00000027320c7209 */ /* 0x000fe20007810000 */
[----:B------:R-:W5:Y:S03]  /*c5b0*/  MUFU.EX2 R27, R27 ;  /* 0x0000001b001b7308 */ /* 0x000f660000000800 */
[----:B------:R-:W-:-:S04]  /*c5c0*/  FMNMX.FTZ R39, R53, R12, !PT ;  /* 0x0000000c35277209 */ /* 0x000fc80007810000 */
[----:B------:R-:W-:Y:S01]  /*c5d0*/  FMNMX.FTZ R12, R54, R39, !PT ;  /* 0x00000027360c7209 */ /* 0x000fe20007810000 */
[----:B------:R-:W-:Y:S01]  /*c5e0*/  FFMA.FTZ R39, R44, UR30, -R78 ;  /* 0x0000001e2c277c23 */ /* 0x000fe2000801084e */
[----:B------:R-:W-:Y:S02]  /*c5f0*/  MUFU.EX2 R140, R140 ;  /* 0x0000008c008c7308 */ /* 0x000fe40000000800 */
[----:B------:R-:W-:-:S04]  /*c600*/  FMNMX.FTZ R43, R57, R12, !PT ;  /* 0x0000000c392b7209 */ /* 0x000fc80007810000 */
[----:B------:R-:W-:Y:S02]  /*c610*/  FMNMX.FTZ R12, R58, R43, !PT ;  /* 0x0000002b3a0c7209 */ /* 0x000fe40007810000 */
[----:B------:R-:W-:Y:S02]  /*c620*/  MUFU.EX2 R31, R31 ;  /* 0x0000001f001f7308 */ /* 0x000fe40000000800 */
        /* <DEDUP_REMOVED lines=8> */
[----:B------:R-:W-:Y:S02]  /*c6b0*/  FMNMX.FTZ R47, R70, R47, !PT ;  /* 0x0000002f462f7209 */ /* 0x000fe40007810000 */
[----:B------:R-:W-:Y:S02]  /*c6c0*/  MUFU.EX2 R136, R136 ;  /* 0x0000008800887308 */ /* 0x000fe40000000800 */
[----:B------:R-:W-:-:S04]  /*c6d0*/  FMNMX.FTZ R12, R74, R47, !PT ;  /* 0x0000002f4a0c7209 */ /* 0x000fc80007810000 */
[----:B------:R-:W-:Y:S02]  /*c6e0*/  FMNMX.FTZ R51, R73, R12, !PT ;  /* 0x0000000c49337209 */ /* 0x000fe40007810000 */
[----:B------:R-:W-:Y:S02]  /*c6f0*/  MUFU.EX2 R39, R39 ;  /* 0x0000002700277308 */ /* 0x000fe40000000800 */
[----:B------:R-:W-:Y:S01]  /*c700*/  FMNMX.FTZ R12, R0, R51, !PT ;  /* 0x00000033000c7209 */ /* 0x000fe20007810000 */
[----:B------:R-:W-:-:S03]  /*c710*/  FFMA.FTZ R51, R56, UR30, -R78 ;  /* 0x0000001e38337c23 */ /* 0x000fc6000801084e */
[----:B------:R-:W-:Y:S02]  /*c720*/  FMNMX.FTZ R12, R77, R12, !PT ;  /* 0x0000000c4d0c7209 */ /* 0x000fe40007810000 */
[----:B------:R-:W-:Y:S03]  /*c730*/  MUFU.EX2 R138, R138 ;  /* 0x0000008a008a7308 */ /* 0x000fe60000000800 */
[----:B------:R-:W0:Y:S05]  /*c740*/  SHFL.BFLY PT, R85, R12, 0x2, 0x1f ;  /* 0x0c401f000c557f89 */ /* 0x000e2a00000e0000 */
[----:B------:R-:W-:Y:S08]  /*c750*/  MUFU.EX2 R43, R43 ;  /* 0x0000002b002b7308 */ /* 0x000ff00000000800 */
[----:B------:R-:W-:Y:S08]  /*c760*/  MUFU.EX2 R132, R132 ;  /* 0x0000008400847308 */ /* 0x000ff00000000800 */
[----:B------:R-:W-:Y:S01]  /*c770*/  MUFU.EX2 R47, R52 ;  /* 0x00000034002f7308 */ /* 0x000fe20000000800 */
[----:B0-----:R-:W-:-:S05]  /*c780*/  FMNMX.FTZ R85, R12, R85, !PT ;  /* 0x000000550c557209 */ /* 0x001fca0007810000 */
[----:B------:R-:W0:Y:S02]  /*c790*/  SHFL.BFLY PT, R12, R85, 0x1, 0x1f ;  /* 0x0c201f00550c7f89 */ /* 0x000e2400000e0000 */
[----:B------:R-:W-:Y:S08]  /*c7a0*/  MUFU.EX2 R134, R134 ;  /* 0x0000008600867308 */ /* 0x000ff00000000800 */
[----:B------:R-:W-:Y:S08]  /*c7b0*/  MUFU.EX2 R51, R51 ;  /* 0x0000003300337308 */ /* 0x000ff00000000800 */
[----:B------:R-:W-:Y:S01]  /*c7c0*/  MUFU.EX2 R128, R128 ;  /* 0x0000008000807308 */ /* 0x000fe20000000800 */
[----:B0-----:R-:W-:-:S07]  /*c7d0*/  FMNMX.FTZ R12, R85, R12, !PT ;  /* 0x0000000c550c7209 */ /* 0x001fce0007810000 */
[----:B------:R-:W-:Y:S01]  /*c7e0*/  MUFU.EX2 R55, R55 ;  /* 0x0000003700377308 */ /* 0x000fe20000000800 */
[C---:B------:R-:W-:Y:S01]  /*c7f0*/  FSETP.NEU.FTZ.AND P3, PT, R12.reuse, -INF , PT ;  /* 0xff8000000c00780b */ /* 0x040fe20003f7d000 */
[----:B------:R-:W-:-:S06]  /*c800*/  FMUL.FTZ R44, R12, UR30 ;  /* 0x0000001e0c2c7c20 */ /* 0x000fcc0008410000 */
[----:B------:R-:W-:Y:S01]  /*c810*/  MUFU.EX2 R130, R130 ;  /* 0x0000008200827308 */ /* 0x000fe20000000800 */
[----:B------:R-:W-:-:S05]  /*c820*/  FSEL R44, R44, RZ, P3 ;  /* 0x000000ff2c2c7208 */ /* 0x000fca0001800000 */
[--C-:B------:R-:W-:Y:S01]  /*c830*/  FFMA.FTZ R149, R83, UR30, -R44.reuse ;  /* 0x0000001e53957c23 */ /* 0x100fe2000801082c */
[--C-:B------:R-:W-:Y:S01]  /*c840*/  FFMA.FTZ R14, R4, UR30, -R44.reuse ;  /* 0x0000001e040e7c23 */ /* 0x100fe2000801082c */
[--C-:B------:R-:W-:Y:S01]  /*c850*/  FFMA.FTZ R151, R15, UR30, -R44.reuse ;  /* 0x0000001e0f977c23 */ /* 0x100fe2000801082c */
[----:B------:R-:W-:Y:S01]  /*c860*/  FADD.FTZ R15, R148, R3 ;  /* 0x00000003940f7221 */ /* 0x000fe20000010000 */
[--C-:B------:R-:W-:Y:S01]  /*c870*/  FFMA.FTZ R20, R20, UR30, -R44.reuse ;  /* 0x0000001e14147c23 */ /* 0x100fe2000801082c */
[--C-:B------:R-:W-:Y:S01]  /*c880*/  FFMA.FTZ R145, R25, UR30, -R44.reuse ;  /* 0x0000001e19917c23 */ /* 0x100fe2000801082c */
[----:B------:R-:W-:Y:S01]  /*c890*/  MUFU.EX2 R149, R149 ;  /* 0x0000009500957308 */ /* 0x000fe20000000800 */
[----:B-1----:R-:W-:Y:S01]  /*c8a0*/  FADD.FTZ R4, R150, R15 ;  /* 0x0000000f96047221 */ /* 0x002fe20000010000 */
[--C-:B------:R-:W-:Y:S01]  /*c8b0*/  FFMA.FTZ R24, R26, UR30, -R44.reuse ;  /* 0x0000001e1a187c23 */ /* 0x100fe2000801082c */
[--C-:B------:R-:W-:Y:S01]  /*c8c0*/  FFMA.FTZ R147, R29, UR30, -R44.reuse ;  /* 0x0000001e1d937c23 */ /* 0x100fe2000801082c */
[----:B------:R-:W-:Y:S01]  /*c8d0*/  FFMA.FTZ R26, R30, UR30, -R44 ;  /* 0x0000001e1e1a7c23 */ /* 0x000fe2000801082c */
[----:B--2---:R-:W-:Y:S01]  /*c8e0*/  FADD.FTZ R15, R5, R4 ;  /* 0x00000004050f7221 */ /* 0x004fe20000010000 */
[--C-:B------:R-:W-:Y:S01]  /*c8f0*/  FFMA.FTZ R30, R38, UR30, -R44.reuse ;  /* 0x0000001e261e7c23 */ /* 0x100fe2000801082c */
[--C-:B------:R-:W-:Y:S01]  /*c900*/  FFMA.FTZ R141, R33, UR30, -R44.reuse ;  /* 0x0000001e218d7c23 */ /* 0x100fe2000801082c */
[----:B------:R-:W0:Y:S01]  /*c910*/  MUFU.EX2 R14, R14 ;  /* 0x0000000e000e7308 */ /* 0x000e220000000800 */
[----:B---3--:R-:W-:Y:S01]  /*c920*/  FADD.FTZ R4, R144, R15 ;  /* 0x0000000f90047221 */ /* 0x008fe20000010000 */
[----:B------:R-:W1:Y:S01]  /*c930*/  @P1 LDC R29, c[0x0][0x44c] ;  /* 0x00011300ff1d1b82 */ /* 0x000e620000000800 */
[--C-:B------:R-:W-:Y:S01]  /*c940*/  FFMA.FTZ R28, R34, UR30, -R44.reuse ;  /* 0x0000001e221c7c23 */ /* 0x100fe2000801082c */
[----:B------:R-:W-:Y:S01]  /*c950*/  FFMA.FTZ R34, R46, UR30, -R44 ;  /* 0x0000001e2e227c23 */ /* 0x000fe2000801082c */
[----:B----4-:R-:W-:Y:S01]  /*c960*/  FADD.FTZ R15, R21, R4 ;  /* 0x00000004150f7221 */ /* 0x010fe20000010000 */
[--C-:B------:R-:W-:Y:S01]  /*c970*/  FFMA.FTZ R143, R37, UR30, -R44.reuse ;  /* 0x0000001e258f7c23 */ /* 0x100fe2000801082c */
[--C-:B------:R-:W-:Y:S01]  /*c980*/  FFMA.FTZ R137, R41, UR30, -R44.reuse ;  /* 0x0000001e29897c23 */ /* 0x100fe2000801082c */
[----:B------:R-:W2:Y:S01]  /*c990*/  MUFU.EX2 R151, R151 ;  /* 0x0000009700977308 */ /* 0x000ea20000000800 */
[----:B-----5:R-:W-:Y:S01]  /*c9a0*/  FADD.FTZ R38, R146, R15 ;  /* 0x0000000f92267221 */ /* 0x020fe20000010000 */
[----:B------:R-:W3:Y:S01]  /*c9b0*/  @P1 LDC R46, c[0x0][0x450] ;  /* 0x00011400ff2e1b82 */ /* 0x000ee20000000800 */
[--C-:B------:R-:W-:Y:S01]  /*c9c0*/  FFMA.FTZ R32, R42, UR30, -R44.reuse ;  /* 0x0000001e2a207c23 */ /* 0x100fe2000801082c */
[----:B------:R-:W-:Y:S01]  /*c9d0*/  FFMA.FTZ R139, R45, UR30, -R44 ;  /* 0x0000001e2d8b7c23 */ /* 0x000fe2000801082c */
[----:B------:R-:W-:Y:S01]  /*c9e0*/  FADD.FTZ R25, R27, R38 ;  /* 0x000000261b197221 */ /* 0x000fe20000010000 */
[----:B------:R-:W-:-:S02]  /*c9f0*/  IMAD.MOV.U32 R33, RZ, RZ, R92 ;  /* 0x000000ffff217224 */ /* 0x000fc400078e005c */
[----:B------:R-:W-:Y:S01]  /*ca00*/  FFMA.FTZ R133, R49, UR30, -R44 ;  /* 0x0000001e31857c23 */ /* 0x000fe2000801082c */
[----:B------:R-:W4:Y:S01]  /*ca10*/  MUFU.EX2 R20, R20 ;  /* 0x0000001400147308 */ /* 0x000f220000000800 */
[----:B0-----:R-:W-:Y:S01]  /*ca20*/  FADD.FTZ R4, R149, R14 ;  /* 0x0000000e95047221 */ /* 0x001fe20000010000 */
[----:B------:R-:W-:Y:S01]  /*ca30*/  FADD.FTZ R40, R140, R25 ;  /* 0x000000198c287221 */ /* 0x000fe20000010000 */
[--C-:B------:R-:W-:Y:S01]  /*ca40*/  FFMA.FTZ R36, R50, UR30, -R44.reuse ;  /* 0x0000001e32247c23 */ /* 0x100fe2000801082c */
[--C-:B------:R-:W-:Y:S01]  /*ca50*/  FFMA.FTZ R135, R53, UR30, -R44.reuse ;  /* 0x0000001e35877c23 */ /* 0x100fe2000801082c */
[----:B------:R-:W-:Y:S01]  /*ca60*/  FFMA.FTZ R38, R54, UR30, -R44 ;  /* 0x0000001e36267c23 */ /* 0x000fe2000801082c */
[----:B------:R-:W-:Y:S01]  /*ca70*/  FADD.FTZ R25, R31, R40 ;  /* 0x000000281f197221 */ /* 0x000fe20000010000 */
[----:B------:R-:W-:Y:S01]  /*ca80*/  FFMA.FTZ R129, R57, UR30, -R44 ;  /* 0x0000001e39817c23 */ /* 0x000fe2000801082c */
[----:B------:R-:W0:Y:S01]  /*ca90*/  MUFU.EX2 R145, R145 ;  /* 0x0000009100917308 */ /* 0x000e220000000800 */
[----:B--2---:R-:W-:Y:S01]  /*caa0*/  FADD.FTZ R15, R151, R4 ;  /* 0x00000004970f7221 */ /* 0x004fe20000010000 */
[----:B------:R-:W-:Y:S01]  /*cab0*/  FADD.FTZ R40, R142, R25 ;  /* 0x000000198e287221 */ /* 0x000fe20000010000 */
[----:B-1----:R-:W-:Y:S01]  /*cac0*/  @P1 IMAD.HI.U32 R29, R92, R29, RZ ;  /* 0x0000001d5c1d1227 */ /* 0x002fe200078e00ff */
[----:B------:R-:W-:-:S03]  /*cad0*/  F2FP.F16.F32.PACK_AB R148, R3, R148 ;  /* 0x000000940394723e */ /* 0x000fc600000000ff */
[----:B------:R-:W-:Y:S01]  /*cae0*/  FFMA.FTZ R131, R61, UR30, -R44 ;  /* 0x0000001e3d837c23 */ /* 0x000fe2000801082c */
[----:B------:R-:W-:Y:S01]  /*caf0*/  FADD.FTZ R25, R35, R40 ;  /* 0x0000002823197221 */ /* 0x000fe20000010000 */
[--C-:B------:R-:W-:Y:S01]  /*cb00*/  FFMA.FTZ R40, R58, UR30, -R44.reuse ;  /* 0x0000001e3a287c23 */ /* 0x100fe2000801082c */
[----:B------:R-:W1:Y:S01]  /*cb10*/  MUFU.EX2 R24, R24 ;  /* 0x0000001800187308 */ /* 0x000e620000000800 */
[----:B----4-:R-:W-:Y:S01]  /*cb20*/  FADD.FTZ R4, R20, R15 ;  /* 0x0000000f14047221 */ /* 0x010fe20000010000 */
[----:B------:R-:W-:Y:S01]  /*cb30*/  FADD.FTZ R42, R136, R25 ;  /* 0x00000019882a7221 */ /* 0x000fe20000010000 */
[----:B---3--:R-:W-:Y:S01]  /*cb40*/  @P1 SHF.R.U32.HI R33, RZ, R46, R29 ;  /* 0x0000002eff211219 */ /* 0x008fe2000001161d */
[----:B------:R-:W-:Y:S01]  /*cb50*/  FFMA.FTZ R125, R65, UR30, -R44 ;  /* 0x0000001e417d7c23 */ /* 0x000fe2000801082c */
[----:B------:R-:W-:Y:S01]  /*cb60*/  F2FP.F16.F32.PACK_AB R150, R5, R150 ;  /* 0x000000960596723e */ /* 0x000fe200000000ff */
[----:B------:R-:W-:Y:S01]  /*cb70*/  FADD.FTZ R25, R39, R42 ;  /* 0x0000002a27197221 */ /* 0x000fe20000010000 */
[----:B------:R-:W-:Y:S01]  /*cb80*/  FFMA.FTZ R42, R62, UR30, -R44 ;  /* 0x0000001e3e2a7c23 */ /* 0x000fe2000801082c */
[----:B------:R-:W2:Y:S01]  /*cb90*/  MUFU.EX2 R147, R147 ;  /* 0x0000009300937308 */ /* 0x000ea20000000800 */
        /* <DEDUP_REMOVED lines=10> */
[----:B------:R-:W-:-:S02]  /*cc40*/  F2FP.F16.F32.PACK_AB R149, R14, R149 ;  /* 0x000000950e95723e */ /* 0x000fc400000000ff */
[----:B------:R-:W-:Y:S01]  /*cc50*/  F2FP.F16.F32.PACK_AB R144, R21, R144 ;  /* 0x000000901590723e */ /* 0x000fe200000000ff */
[----:B------:R-:W-:Y:S01]  /*cc60*/  FADD.FTZ R25, R47, R46 ;  /* 0x0000002e2f197221 */ /* 0x000fe20000010000 */
[----:B------:R-:W-:Y:S01]  /*cc70*/  FFMA.FTZ R46, R70, UR30, -R44 ;  /* 0x0000001e462e7c23 */ /* 0x000fe2000801082c */
[----:B------:R-:W1:Y:S01]  /*cc80*/  MUFU.EX2 R141, R141 ;  /* 0x0000008d008d7308 */ /* 0x000e620000000800 */
[----:B--2---:R-:W-:Y:S01]  /*cc90*/  FADD.FTZ R15, R147, R4 ;  /* 0x00000004930f7221 */ /* 0x004fe20000010000 */
[----:B------:R-:W-:Y:S01]  /*cca0*/  FADD.FTZ R48, R134, R25 ;  /* 0x0000001986307221 */ /* 0x000fe20000010000 */
[--C-:B------:R-:W-:Y:S01]  /*ccb0*/  FFMA.FTZ R25, R0, UR30, -R44.reuse ;  /* 0x0000001e00197c23 */ /* 0x100fe2000801082c */
[----:B------:R-:W-:Y:S01]  /*ccc0*/  FFMA.FTZ R44, R77, UR30, -R44 ;  /* 0x0000001e4d2c7c23 */ /* 0x000fe2000801082c */
[----:B------:R-:W-:Y:S02]  /*ccd0*/  F2FP.F16.F32.PACK_AB R146, R27, R146 ;  /* 0x000000921b92723e */ /* 0x000fe400000000ff */
[----:B------:R-:W-:Y:S01]  /*cce0*/  F2FP.F16.F32.PACK_AB R140, R31, R140 ;  /* 0x0000008c1f8c723e */ /* 0x000fe200000000ff */
        /* <DEDUP_REMOVED lines=8> */
[----:B------:R-:W-:Y:S02]  /*cd70*/  F2FP.F16.F32.PACK_AB R134, R51, R134 ;  /* 0x000000863386723e */ /* 0x000fe400000000ff */
[----:B------:R-:W-:-:S02]  /*cd80*/  F2FP.F16.F32.PACK_AB R151, R20, R151 ;  /* 0x000000971497723e */ /* 0x000fc400000000ff */
[----:B------:R-:W1:Y:S01]  /*cd90*/  MUFU.EX2 R30, R30 ;  /* 0x0000001e001e7308 */ /* 0x000e620000000800 */
[----:B--2---:R-:W-:Y:S01]  /*cda0*/  FADD.FTZ R4, R28, R15 ;  /* 0x0000000f1c047221 */ /* 0x004fe20000010000 */
[----:B------:R-:W-:Y:S02]  /*cdb0*/  F2FP.F16.F32.PACK_AB R145, R24, R145 ;  /* 0x000000911891723e */ /* 0x000fe400000000ff */
[----:B------:R-:W-:Y:S02]  /*cdc0*/  F2FP.F16.F32.PACK_AB R147, R26, R147 ;  /* 0x000000931a93723e */ /* 0x000fe400000000ff */
[----:B------:R-:W-:Y:S02]  /*cdd0*/  F2FP.F16.F32.PACK_AB R141, R28, R141 ;  /* 0x0000008d1c8d723e */ /* 0x000fe400000000ff */
        /* <DEDUP_REMOVED lines=9> */
[----:B------:R-:W-:Y:S01]  /*ce70*/  FADD.FTZ R15, R51, R48 ;  /* 0x00000030330f7221 */ /* 0x000fe20000010000 */
[----:B------:R-:W-:-:S03]  /*ce80*/  F2FP.F16.F32.PACK_AB R137, R32, R137 ;  /* 0x000000892089723e */ /* 0x000fc600000000ff */
[----:B------:R-:W-:Y:S01]  /*ce90*/  FADD.FTZ R48, R128, R15 ;  /* 0x0000000f80307221 */ /* 0x000fe20000010000 */
[----:B------:R-:W-:Y:S01]  /*cea0*/  IMAD.IADD R15, R88, 0x1, R33 ;  /* 0x00000001580f7824 */ /* 0x000fe200078e0221 */
[----:B------:R-:W0:Y:S01]  /*ceb0*/  MUFU.EX2 R133, R133 ;  /* 0x0000008500857308 */ /* 0x000e220000000800 */
[----:B-1----:R-:W-:Y:S01]  /*cec0*/  FADD.FTZ R29, R139, R4 ;  /* 0x000000048b1d7221 */ /* 0x002fe20000010000 */
[----:B------:R-:W-:Y:S01]  /*ced0*/  F2FP.F16.F32.PACK_AB R128, R55, R128 ;  /* 0x000000803780723e */ /* 0x000fe200000000ff */
[----:B------:R-:W-:-:S05]  /*cee0*/  IMAD.IADD R8, R15, 0x1, R8 ;  /* 0x000000010f087824 */ /* 0x000fca00078e0208 */
[----:B------:R-:W1:Y:S01]  /*cef0*/  MUFU.EX2 R36, R36 ;  /* 0x0000002400247308 */ /* 0x000e620000000800 */
[C---:B--2---:R-:W-:Y:S01]  /*cf00*/  FADD.FTZ R4, R34.reuse, R29 ;  /* 0x0000001d22047221 */ /* 0x044fe20000010000 */
[----:B------:R-:W-:Y:S01]  /*cf10*/  FADD.FTZ R29, R55, R48 ;  /* 0x00000030371d7221 */ /* 0x000fe20000010000 */
[----:B------:R-:W-:-:S03]  /*cf20*/  F2FP.F16.F32.PACK_AB R139, R34, R139 ;  /* 0x0000008b228b723e */ /* 0x000fc600000000ff */
[----:B------:R-:W-:Y:S02]  /*cf30*/  FADD.FTZ R48, R130, R29 ;  /* 0x0000001d82307221 */ /* 0x000fe40000010000 */
        /* <DEDUP_REMOVED lines=42> */
[----:B------:R-:W-:Y:S02]  /*d1e0*/  F2FP.F16.F32.PACK_AB R125, R0, R125 ;  /* 0x0000007d007d723e */ /* 0x000fe400000000ff */
[----:B------:R-:W-:-:S04]  /*d1f0*/  IADD3 R0, R89, -0x2, RZ ;  /* 0xfffffffe59007810 */ /* 0x000fc80007ffe0ff */
        /* <DEDUP_REMOVED lines=13> */
[----:B-1----:R-:W-:Y:S01]  /*d2d0*/  FADD.FTZ R3, R25, R14 ;  /* 0x0000000e19037221 */ /* 0x002fe20000010000 */
[C---:B--2---:R-:W-:Y:S01]  /*d2e0*/  FADD.FTZ R4, R75.reuse, R4 ;  /* 0x000000044b047221 */ /* 0x044fe20000010000 */
[----:B------:R-:W-:Y:S02]  /*d2f0*/  F2FP.F16.F32.PACK_AB R122, R75, R122 ;  /* 0x0000007a4b7a723e */ /* 0x000fe400000000ff */
[C---:B0-----:R-:W-:Y:S01]  /*d300*/  FADD.FTZ R3, R44.reuse, R3 ;  /* 0x000000032c037221 */ /* 0x041fe20000010000 */
[----:B------:R-:W-:Y:S01]  /*d310*/  F2FP.F16.F32.PACK_AB R123, R44, R25 ;  /* 0x000000192c7b723e */ /* 0x000fe200000000ff */
        /* <DEDUP_REMOVED lines=12> */
.L_x_1707:
[----:B------:R-:W-:-:S13]  /*d3e0*/  ISETP.NE.AND P3, PT, R9, 0x1, PT ;  /* 0x000000010900780c */ /* 0x000fda0003f65270 */
[----:B------:R-:W0:Y:S02]  /*d3f0*/  @P3 LDC.64 R14, c[0x0][0x9e8] ;  /* 0x00027a00ff0e3b82 */ /* 0x000e240000000a00 */
[----:B0-----:R-:W-:-:S05]  /*d400*/  @P3 IMAD.HI.U32 R14, R5, R14, RZ ;  /* 0x0000000e050e3227 */ /* 0x001fca00078e00ff */
[----:B------:R-:W-:-:S07]  /*d410*/  @P3 SHF.R.U32.HI R5, RZ, R15, R14 ;  /* 0x0000000fff053219 */ /* 0x000fce000001160e */
.L_x_1708:
[----:B------:R-:W-:Y:S05]  /*d420*/  BSYNC B0 ;  /* 0x0000000000007941 */ /* 0x000fea0003800000 */
.L_x_1706:
[----:B------:R-:W-:-:S05]  /*d430*/  IMAD R5, R5, R9, R9 ;  /* 0x0000000905057224 */ /* 0x000fca00078e0209 */
[----:B------:R-:W-:-:S07]  /*d440*/  VIMNMX R8, R8, R5, PT ;  /* 0x0000000508087248 */ /* 0x000fce0003fe0100 */
.L_x_1705:
[----:B------:R-:W2:Y:S01]  /*d450*/  LDL R9, [R1+0x3c] ;  /* 0x00003c0001097983 */ /* 0x000ea20000100800 */
[----:B------:R-:W-:Y:S01]  /*d460*/  SHF.R.S32.HI R5, RZ, 0x1f, R8 ;  /* 0x0000001fff057819 */ /* 0x000fe20000011408 */
[----:B------:R-:W-:Y:S01]  /*d470*/  ULDC UR8, c[0x0][0x9e4] ;  /* 0x0002790000087ab9 */ /* 0x000fe20000000800 */
[----:B------:R-:W-:Y:S01]  /*d480*/  ULDC UR7, c[0x0][0x9e4] ;  /* 0x0002790000077ab9 */ /* 0x000fe20000000800 */
[----:B------:R-:W-:Y:S01]  /*d490*/  ULDC UR10, c[0x0][0x9d8] ;  /* 0x00027600000a7ab9 */ /* 0x000fe20000000800 */
[----:B------:R-:W-:Y:S01]  /*d4a0*/  LEA.HI R5, R5, R8, RZ, 0x7 ;  /* 0x0000000805057211 */ /* 0x000fe200078f38ff */
[----:B------:R-:W-:Y:S01]  /*d4b0*/  ULDC UR29, c[0x0][0x9d8] ;  /* 0x00027600001d7ab9 */ /* 0x000fe20000000800 */
[----:B------:R-:W-:Y:S01]  /*d4c0*/  ULDC UR11, c[0x0][0x9d8] ;  /* 0x00027600000b7ab9 */ /* 0x000fe20000000800 */
[----:B------:R-:W-:Y:S01]  /*d4d0*/  ULDC UR6, c[0x0][0x988] ;  /* 0x0002620000067ab9 */ /* 0x000fe20000000800 */
[----:B------:R-:W-:Y:S01]  /*d4e0*/  SHF.R.S32.HI R5, RZ, 0x7, R5 ;  /* 0x00000007ff057819 */ /* 0x000fe20000011405 */
[----:B------:R-:W-:Y:S01]  /*d4f0*/  ULDC UR5, c[0x0][0x988] ;  /* 0x0002620000057ab9 */ /* 0x000fe20000000800 */
[----:B------:R-:W-:Y:S01]  /*d500*/  ULDC UR4, c[0x0][0x988] ;  /* 0x0002620000047ab9 */ /* 0x000fe20000000800 */
[----:B------:R-:W-:Y:S01]  /*d510*/  ULDC UR28, c[0x0][0x9e0] ;  /* 0x00027800001c7ab9 */ /* 0x000fe20000000800 */
[----:B------:R-:W-:Y:S01]  /*d520*/  ULDC UR9, c[0x0][0x9e0] ;  /* 0x0002780000097ab9 */ /* 0x000fe20000000800 */
        /* <DEDUP_REMOVED lines=16> */
[----:B--2---:R-:W-:-:S04]  /*d630*/  VIMNMX R9, R9, R5, !PT ;  /* 0x0000000509097248 */ /* 0x004fc80007fe0100 */
[----:B------:R-:W-:Y:S01]  /*d640*/  ISETP.GE.AND P3, PT, R0, R9, PT ;  /* 0x000000090000720c */ /* 0x000fe20003f66270 */
[----:B------:R0:W-:-:S12]  /*d650*/  STL [R1+0x1c], R9 ;  /* 0x00001c0901007387 */ /* 0x0001d80000100800 */
[----:B0-----:R-:W-:Y:S05]  /*d660*/  @!P3 BRA `(.L_x_1709) ;  /* 0x000000380004b947 */ /* 0x001fea0003800000 */
[----:B------:R-:W-:-:S07]  /*d670*/  IMAD.MOV.U32 R119, RZ, RZ, RZ ;  /* 0x000000ffff777224 */ /* 0x000fce00078e00ff */
.L_x_1729:
[----:B------:R-:W2:Y:S01]  /*d680*/  LDL R8, [R1+0x2c] ;  /* 0x00002c0001087983 */ /* 0x000ea20000100800 */
[----:B------:R-:W-:Y:S01]  /*d690*/  VIADD R5, R19, 0x1 ;  /* 0x0000000113057836 */ /* 0x000fe20000000000 */
[----:B------:R-:W-:Y:S05]  /*d6a0*/  YIELD ;  /* 0x0000000000007946 */ /* 0x000fea0003800000 */
[----:B------:R-:W-:-:S04]  /*d6b0*/  ISETP.NE.AND P4, PT, R5, 0x2, PT ;  /* 0x000000020500780c */ /* 0x000fc80003f85270 */
[----:B------:R-:W-:Y:S02]  /*d6c0*/  SEL R9, RZ, 0x1, P4 ;  /* 0x00000001ff097807 */ /* 0x000fe40002000000 */
[----:B------:R-:W-:Y:S02]  /*d6d0*/  SEL R5, R5, RZ, P4 ;  /* 0x000000ff05057207 */ /* 0x000fe40002000000 */
[----:B------:R-:W-:Y:S02]  /*d6e0*/  LOP3.LUT R20, R154, R9, RZ, 0x3c, !PT ;  /* 0x000000099a147212 */ /* 0x000fe400078e3cff */
[----:B--2---:R-:W-:-:S13]  /*d6f0*/  ISETP.NE.AND P3, PT, R8, RZ, PT ;  /* 0x000000ff0800720c */ /* 0x004fda0003f65270 */
[----:B------:R-:W-:Y:S05]  /*d700*/  @P3 BRA `(.L_x_1710) ;  /* 0x0000000000303947 */ /* 0x000fea0003800000 */
[----:B------:R-:W-:Y:S05]  /*d710*/  @!P0 BRA `(.L_x_1711) ;  /* 0x0000000000048947 */ /* 0x000fea0003800000 */
[----:B------:R-:W-:Y:S01]  /*d720*/  BPT.TRAP 0x1 ;  /* 0x000000040000795c */ /* 0x000fe20000300000 */
.L_x_1711:
[----:B------:R-:W-:Y:S01]  /*d730*/  IMAD R9, R5, 0x8, R2 ;  /* 0x0000000805097824 */ /* 0x000fe200078e0202 */
[----:B------:R-:W-:-:S04]  /*d740*/  SHF.L.U32 R8, R20, 0x1f, RZ ;  /* 0x0000001f14087819 */ /* 0x000fc800000006ff */
[----:B------:R0:W1:Y:S01]  /*d750*/  SYNCS.PHASECHK.TRANS64.TRYWAIT P4, [R9+URZ+0x16830], R8 ;  /* 0x01683008090075a7 */ /* 0x000062000808017f */
[----:B------:R-:W-:Y:S05]  /*d760*/  @!P0 BRA `(.L_x_1712) ;  /* 0x0000000000048947 */ /* 0x000fea0003800000 */
[----:B------:R-:W-:Y:S01]  /*d770*/  BPT.TRAP 0x1 ;  /* 0x000000040000795c */ /* 0x000fe20000300000 */
.L_x_1712:
[----:B------:R-:W-:Y:S04]  /*d780*/  BSSY B0, `(.L_x_1710) ;  /* 0x0000004000007945 */ /* 0x000fe80003800000 */
[----:B-1----:R-:W-:Y:S05]  /*d790*/  @P4 BRA `(.L_x_1713) ;  /* 0x0000000000084947 */ /* 0x002fea0003800000 */
[----:B------:R-:W1:Y:S02]  /*d7a0*/  SYNCS.PHASECHK.TRANS64.TRYWAIT P4, [R9+URZ+0x16830], R8 ;  /* 0x01683008090075a7 */ /* 0x000e64000808017f */
[----:B-1----:R-:W-:Y:S05]  /*d7b0*/  @!P4 BRA `(.L_x_1714) ;  /* 0x000001580074c947 */ /* 0x002fea0003800000 */
.L_x_1713:
[----:B------:R-:W-:Y:S05]  /*d7c0*/  BSYNC B0 ;  /* 0x0000000000007941 */ /* 0x000fea0003800000 */
.L_x_1710:
[----:B------:R-:W2:Y:S01]  /*d7d0*/  LDL R14, [R1+0x30] ;  /* 0x00003000010e7983 */ /* 0x000ea20000100800 */
[----:B------:R-:W-:Y:S01]  /*d7e0*/  IMAD.MOV.U32 R15, RZ, RZ, 0x40000040 ;  /* 0x40000040ff0f7424 */ /* 0x000fe200078e00ff */
[----:B------:R-:W-:Y:S05]  /*d7f0*/  WARPSYNC.ALL ;  /* 0x0000000000007948 */ /* 0x000fea0003800000 */
[----:B------:R-:W-:Y:S01]  /*d800*/  R2UR UR19, R15 ;  /* 0x000000000f1372ca */ /* 0x000fe200000e0000 */
[----:B01----:R-:W0:Y:S01]  /*d810*/  S2R R8, SR_TID.X ;  /* 0x0000000000087919 */ /* 0x003e220000002100 */
[----:B------:R-:W-:Y:S01]  /*d820*/  IMAD.MOV.U32 R25, RZ, RZ, 0x40000040 ;  /* 0x40000040ff197424 */ /* 0x000fe200078e00ff */
[----:B------:R-:W-:-:S02]  /*d830*/  R2UR UR12, R6 ;  /* 0x00000000060c72ca */ /* 0x000fc400000e0000 */
[----:B------:R-:W-:Y:S02]  /*d840*/  R2UR UR13, R7 ;  /* 0x00000000070d72ca */ /* 0x000fe400000e0000 */
[----:B0-----:R-:W-:-:S05]  /*d850*/  SHF.R.U32.HI R8, RZ, 0x7, R8 ;  /* 0x00000007ff087819 */ /* 0x001fca0000011608 */
[----:B------:R-:W-:Y:S01]  /*d860*/  VIADD R21, R8, 0x8 ;  /* 0x0000000808157836 */ /* 0x000fe20000000000 */
[C---:B------:R-:W-:Y:S02]  /*d870*/  R2UR UR15, R25.reuse ;  /* 0x00000000190f72ca */ /* 0x040fe400000e0000 */
[----:B------:R-:W-:Y:S02]  /*d880*/  R2UR UR27, R25 ;  /* 0x00000000191b72ca */ /* 0x000fe400000e0000 */
[----:B------:R0:W-:Y:S01]  /*d890*/  BAR.SYNC.DEFER_BLOCKING R21, 0x100 ;  /* 0x000400150000751d */ /* 0x0001e20000010000 */
[----:B--2---:R-:W-:-:S05]  /*d8a0*/  IMAD R24, R5, 0x400, R14 ;  /* 0x0000040005187824 */ /* 0x004fca00078e020e */
[----:B------:R-:W-:-:S04]  /*d8b0*/  IADD3 R14, R24, 0x2, RZ ;  /* 0x00000002180e7810 */ /* 0x000fc80007ffe0ff */
[----:B------:R-:W-:Y:S02]  /*d8c0*/  R2UR UR18, R14 ;  /* 0x000000000e1272ca */ /* 0x000fe400000e0000 */
[----:B------:R-:W2:Y:S01]  /*d8d0*/  LDL.64 R14, [R1+0x20] ;  /* 0x00002000010e7983 */ /* 0x000ea20000100a00 */
[C---:B------:R-:W-:Y:S01]  /*d8e0*/  R2UR UR14, R24.reuse ;  /* 0x00000000180e72ca */ /* 0x040fe200000e0000 */
[C---:B------:R-:W-:Y:S02]  /*d8f0*/  VIADD R8, R24.reuse, 0x4 ;  /* 0x0000000418087836 */ /* 0x040fe40000000000 */
[----:B------:R-:W-:-:S05]  /*d900*/  VIADD R24, R24, 0x6 ;  /* 0x0000000618187836 */ /* 0x000fca0000000000 */
[----:B------:R-:W-:Y:S02]  /*d910*/  R2UR UR26, R24 ;  /* 0x00000000181a72ca */ /* 0x000fe400000e0000 */
[----:B------:R-:W-:-:S06]  /*d920*/  WARPGROUP.ARRIVE ;  /* 0x00000000000079c5 */ /* 0x000fcc0000000000 */
[----:B------:R-:W-:Y:S01]  /*d930*/  HGMMA.64x128x16.F32 R24, gdesc[UR12], RZ, !UPT, gsb0 ;  /* 0x01e000000c1879f0 */ /* 0x000fe2000c0008ff */
[----:B------:R-:W-:Y:S01]  /*d940*/  IMAD.MOV.U32 R9, RZ, RZ, 0x40000040 ;  /* 0x40000040ff097424 */ /* 0x000fe200078e00ff */
[----:B------:R-:W-:Y:S02]  /*d950*/  R2UR UR22, R8 ;  /* 0x00000000081672ca */ /* 0x000fe400000e0000 */
[----:B------:R-:W-:Y:S02]  /*d960*/  R2UR UR20, R156 ;  /* 0x000000009c1472ca */ /* 0x000fe400000e0000 */
[----:B------:R-:W-:Y:S02]  /*d970*/  R2UR UR23, R9 ;  /* 0x00000000091772ca */ /* 0x000fe400000e0000 */
[----:B------:R-:W-:Y:S01]  /*d980*/  R2UR UR21, R157 ;  /* 0x000000009d1572ca */ /* 0x000fe200000e0000 */
[----:B------:R-:W-:Y:S02]  /*d990*/  WARPGROUP.DEPBAR.LE gsb0, 0x0 ;  /* 0x00008000000079c5 */ /* 0x000fe40000010000 */
[----:B------:R-:W-:Y:S01]  /*d9a0*/  WARPGROUP.ARRIVE ;  /* 0x00000000000079c5 */ /* 0x000fe20000000000 */
[----:B--2---:R-:W-:-:S02]  /*d9b0*/  R2UR UR16, R14 ;  /* 0x000000000e1072ca */ /* 0x004fc400000e0000 */
        /* <DEDUP_REMOVED lines=14> */
.L_x_1716:
[----:B------:R-:W-:Y:S01]  /*daa0*/  SHF.L.U32 R8, R154, 0x1f, RZ ;  /* 0x0000001f9a087819 */ /* 0x000fe200000006ff */
[----:B------:R-:W-:-:S04]  /*dab0*/  IMAD R9, R19, 0x8, R2 ;  /* 0x0000000813097824 */ /* 0x000fc800078e0202 */
[----:B------:R0:W1:Y:S01]  /*dac0*/  SYNCS.PHASECHK.TRANS64.TRYWAIT P3, [R9+URZ+0x16850], R8 ;  /* 0x01685008090075a7 */ /* 0x000062000806017f */
[----:B------:R-:W-:Y:S05]  /*dad0*/  @!P0 BRA `(.L_x_1717) ;  /* 0x0000000000048947 */ /* 0x000fea0003800000 */
[----:B------:R-:W-:Y:S01]  /*dae0*/  BPT.TRAP 0x1 ;  /* 0x000000040000795c */ /* 0x000fe20000300000 */
.L_x_1717:
[----:B-1----:R-:W-:Y:S05]  /*daf0*/  @P3 BRA `(.L_x_1715) ;  /* 0x0000000000083947 */ /* 0x002fea0003800000 */
[----:B------:R-:W1:Y:S02]  /*db00*/  SYNCS.PHASECHK.TRANS64.TRYWAIT P3, [R9+URZ+0x16850], R8 ;  /* 0x01685008090075a7 */ /* 0x000e64000806017f */
[----:B-1----:R-:W-:Y:S05]  /*db10*/  @!P3 BRA `(.L_x_1718) ;  /* 0x0000015400b0b947 */ /* 0x002fea0003800000 */
.L_x_1715:
[----:B01----:R-:W-:Y:S01]  /*db20*/  VIADD R8, R2, 0x400 ;  /* 0x0000040002087836 */ /* 0x003fe20000000000 */
[----:B------:R-:W-:Y:S05]  /*db30*/  WARPSYNC.ALL ;  /* 0x0000000000007948 */ /* 0x000fea0003800000 */
[----:B------:R-:W-:Y:S01]  /*db40*/  SHF.R.U32.HI R8, RZ, 0x4, R8 ;  /* 0x00000004ff087819 */ /* 0x000fe20000011608 */
[----:B------:R-:W-:Y:S01]  /*db50*/  IMAD.MOV.U32 R9, RZ, RZ, 0x40000040 ;  /* 0x40000040ff097424 */ /* 0x000fe200078e00ff */
[----:B------:R-:W-:Y:S01]  /*db60*/  WARPGROUP.ARRIVE ;  /* 0x00000000000079c5 */ /* 0x000fe20000000000 */
[----:B------:R-:W-:-:S05]  /*db70*/  MOV R15, 0x40000040 ;  /* 0x40000040000f7802 */ /* 0x000fca0000000f00 */
[----:B------:R-:W0:Y:S01]  /*db80*/  S2R R154, SR_TID.X ;  /* 0x00000000009a7919 */ /* 0x000e220000002100 */
[----:B------:R-:W-:Y:S02]  /*db90*/  LOP3.LUT R8, R8, 0x3fff, RZ, 0xc0, !PT ;  /* 0x00003fff08087812 */ /* 0x000fe400078ec0ff */
[----:B------:R-:W-:Y:S01]  /*dba0*/  R2UR UR15, R9 ;  /* 0x00000000090f72ca */ /* 0x000fe200000e0000 */
[----:B------:R-:W-:Y:S02]  /*dbb0*/  IMAD.MOV.U32 R9, RZ, RZ, 0x40000040 ;  /* 0x40000040ff097424 */ /* 0x000fe400078e00ff */
        /* <DEDUP_REMOVED lines=8> */
[----:B0-----:R-:W-:Y:S02]  /*dc40*/  SHF.R.U32.HI R21, RZ, 0x7, R154 ;  /* 0x00000007ff157819 */ /* 0x001fe4000001169a */
        /* <DEDUP_REMOVED lines=26> */
[C---:B------:R-:W-:Y:S01]  /*ddf0*/  VIADD R14, R8.reuse, 0x300 ;  /* 0x00000300080e7836 */ /* 0x040fe20000000000 */
[----:B------:R-:W-:Y:S01]  /*de00*/  R2UR UR15, R15 ;  /* 0x000000000f0f72ca */ /* 0x000fe200000e0000 */
[----:B------:R-:W-:Y:S01]  /*de10*/  VIADD R8, R8, 0x380 ;  /* 0x0000038008087836 */ /* 0x000fe20000000000 */
[----:B------:R-:W-:Y:S01]  /*de20*/  MOV R15, 0x40000040 ;  /* 0x40000040000f7802 */ /* 0x000fe20000000f00 */
[----:B------:R-:W-:Y:S02]  /*de30*/  WARPGROUP.DEPBAR.LE gsb0, 0x0 ;  /* 0x00008000000079c5 */ /* 0x000fe40000010000 */
[----:B------:R-:W-:-:S08]  /*de40*/  WARPGROUP.ARRIVE ;  /* 0x00000000000079c5 */ /* 0x000fd00000000000 */
        /* <DEDUP_REMOVED lines=17> */
.L_x_1719:
[----:B------:R-:W2:Y:S01]  /*df60*/  LDL R14, [R1+0x28] ;  /* 0x00002800010e7983 */ /* 0x000ea20000100800 */
[----:B------:R-:W1:Y:S03]  /*df70*/  @P1 LDC R15, c[0x0][0x44c] ;  /* 0x00011300ff0f1b82 */ /* 0x000e660000000800 */
[----:B0-----:R-:W2:Y:S04]  /*df80*/  LDL R8, [R1+0x34] ;  /* 0x0000340001087983 */ /* 0x001ea80000100800 */
[----:B------:R-:W3:Y:S01]  /*df90*/  LDL R126, [R1+0x8] ;  /* 0x00000800017e7983 */ /* 0x000ee20000100800 */
[----:B------:R-:W0:Y:S03]  /*dfa0*/  @P1 LDC R9, c[0x0][0x450] ;  /* 0x00011400ff091b82 */ /* 0x000e260000000800 */
[----:B------:R-:W3:Y:S01]  /*dfb0*/  LDL R125, [R1] ;  /* 0x00000000017d7983 */ /* 0x000ee20000100800 */
        /* <DEDUP_REMOVED lines=49> */
[----:B-1----:R-:W-:-:S04]  /*e2d0*/  @P1 IMAD.HI.U32 R14, R8, R15, RZ ;  /* 0x0000000f080e1227 */ /* 0x002fc800078e00ff */
        /* <DEDUP_REMOVED lines=13> */
[----:B0-----:R-:W-:Y:S01]  /*e3b0*/  @P1 SHF.R.U32.HI R8, RZ, R9, R14 ;  /* 0x00000009ff081219 */ /* 0x001fe2000001160e */
        /* <DEDUP_REMOVED lines=26> */
[----:B------:R-:W-:Y:S01]  /*e560*/  FMUL.FTZ R49, R53, UR29 ;  /* 0x0000001d35317c20 */ /* 0x000fe20008410000 */
[----:B------:R-:W-:Y:S01]  /*e570*/  FMUL.FTZ R52, R56, UR29 ;  /* 0x0000001d38347c20 */ /* 0x000fe20008410000 */
[----:B------:R-:W-:Y:S01]  /*e580*/  FMUL.FTZ R53, R57, UR29 ;  /* 0x0000001d39357c20 */ /* 0x000fe20008410000 */
[----:B------:R-:W-:Y:S01]  /*e590*/  IMAD R56, R5, 0x8, R2 ;  /* 0x0000000805387824 */ /* 0x000fe200078e0202 */
[----:B------:R-:W-:Y:S01]  /*e5a0*/  IADD3 R121, -R155, 0x1, -R84 ;  /* 0x000000019b797810 */ /* 0x000fe20007ffe954 */
[----:B------:R-:W1:Y:S01]  /*e5b0*/  MUFU.TANH R9, R9 ;  /* 0x0000000900097308 */ /* 0x000e620000002400 */
[----:B------:R-:W-:Y:S02]  /*e5c0*/  IMAD.U32 R57, RZ, RZ, UR38 ;  /* 0x00000026ff397e24 */ /* 0x000fe4000f8e00ff */
[----:B------:R-:W-:Y:S01]  /*e5d0*/  VIADD R56, R56, 0x16840 ;  /* 0x0001684038387836 */ /* 0x000fe20000000000 */
[----:B---3--:R-:W-:-:S04]  /*e5e0*/  IADD3 R121, -R125, R121, R126 ;  /* 0x000000797d797210 */ /* 0x008fc80007ffe17e */
[----:B------:R-:W2:Y:S01]  /*e5f0*/  MUFU.TANH R14, R14 ;  /* 0x0000000e000e7308 */ /* 0x000ea20000002400 */
[----:B------:R-:W-:Y:S01]  /*e600*/  PRMT R56, R57, 0x654, R56 ;  /* 0x0000065439387816 */ /* 0x000fe20000000038 */
[----:B------:R-:W-:-:S06]  /*e610*/  VIADD R122, R121, UR28 ;  /* 0x0000001c797a7c36 */ /* 0x000fcc0008000000 */
[----:B------:R-:W3:Y:S01]  /*e620*/  MUFU.TANH R15, R15 ;  /* 0x0000000f000f7308 */ /* 0x000ee20000002400 */
[----:B------:R-:W-:Y:S01]  /*e630*/  IADD3 R121, R121, UR31, RZ ;  /* 0x0000001f79797c10 */ /* 0x000fe2000fffe0ff */
[----:B------:R0:W-:Y:S06]  /*e640*/  SYNCS.ARRIVE.TRANS64.RED.A1T0 RZ, [R56+URZ], RZ ;  /* 0x000000ff38ff79a7 */ /* 0x0001ec000810043f */
        /* <DEDUP_REMOVED lines=35> */
[----:B------:R-:W1:Y:S08]  /*e880*/  MUFU.TANH R80, R80 ;  /* 0x0000005000507308 */ /* 0x000e700000002400 */
[----:B------:R-:W1:Y:S01]  /*e890*/  MUFU.TANH R82, R82 ;  /* 0x0000005200527308 */ /* 0x000e620000002400 */
[----:B0-----:R-:W-:-:S02]  /*e8a0*/  IMAD.IADD R120, R122, 0x1, R123 ;  /* 0x000000017a787824 */ /* 0x001fc400078e027b */
[----:B------:R-:W-:Y:S01]  /*e8b0*/  IMAD.IADD R87, R121, 0x1, R123 ;  /* 0x0000000179577824 */ /* 0x000fe200078e027b */
[----:B--234-:R-:W-:Y:S06]  /*e8c0*/  @!P2 BRA `(.L_x_1720) ;  /* 0x000000000058a947 */ /* 0x01cfec0003800000 */
[----:B------:R-:W-:Y:S01]  /*e8d0*/  IADD3 R123, -R125, R126, R123 ;  /* 0x0000007e7d7b7210 */ /* 0x000fe20007ffe17b */
[----:B------:R-:W-:Y:S03]  /*e8e0*/  BSSY B0, `(.L_x_1721) ;  /* 0x0000010000007945 */ /* 0x000fe60003800000 */
        /* <DEDUP_REMOVED lines=10> */
.L_x_1722:
[----:B------:R-:W-:-:S05]  /*e990*/  IMAD.U32 R124, RZ, RZ, UR8 ;  /* 0x00000008ff7c7e24 */ /* 0x000fca000f8e00ff */
[----:B------:R-:W-:-:S13]  /*e9a0*/  ISETP.NE.AND P3, PT, R124, 0x1, PT ;  /* 0x000000017c00780c */ /* 0x000fda0003f65270 */
[----:B------:R-:W0:Y:S02]  /*e9b0*/  @P3 LDC.64 R56, c[0x0][0x9e8] ;  /* 0x00027a00ff383b82 */ /* 0x000e240000000a00 */
[----:B0-----:R-:W-:-:S05]  /*e9c0*/  @P3 IMAD.HI.U32 R56, R123, R56, RZ ;  /* 0x000000387b383227 */ /* 0x001fca00078e00ff */
[----:B------:R-:W-:-:S07]  /*e9d0*/  @P3 SHF.R.U32.HI R123, RZ, R57, R56 ;  /* 0x00000039ff7b3219 */ /* 0x000fce0000011638 */
.L_x_1723:
[----:B------:R-:W-:Y:S05]  /*e9e0*/  BSYNC B0 ;  /* 0x0000000000007941 */ /* 0x000fea0003800000 */
.L_x_1721:
[----:B------:R-:W-:-:S04]  /*e9f0*/  IMAD R123, R123, R124, -R84 ;  /* 0x0000007c7b7b7224 */ /* 0x000fc800078e0a54 */
[----:B------:R-:W-:-:S05]  /*ea00*/  IMAD.IADD R123, R123, 0x1, -R155 ;  /* 0x000000017b7b7824 */ /* 0x000fca00078e0a9b */
[----:B------:R-:W-:Y:S02]  /*ea10*/  VIMNMX R87, R87, R123, !PT ;  /* 0x0000007b57577248 */ /* 0x000fe40007fe0100 */
[----:B------:R-:W-:-:S07]  /*ea20*/  VIADDMNMX R120, R123, R124, R120, PT ;  /* 0x0000007c7b787246 */ /* 0x000fce0003800178 */
.L_x_1720:
[----:B------:R-:W-:Y:S01]  /*ea30*/  ISETP.GT.AND P3, PT, R0, -0x1, PT ;  /* 0xffffffff0000780c */ /* 0x000fe20003f64270 */
[----:B------:R-:W0:Y:S03]  /*ea40*/  SHFL.IDX PT, R8, R8, 0x1, 0x1c1f ;  /* 0x003c1f0008087f89 */ /* 0x000e2600000e0000 */
[C---:B------:R-:W-:Y:S02]  /*ea50*/  ISETP.GT.AND P5, PT, R87.reuse, RZ, P3 ;  /* 0x000000ff5700720c */ /* 0x040fe40001fa4270 */
[----:B------:R-:W-:Y:S02]  /*ea60*/  ISETP.GT.AND P4, PT, R87, 0x1, P3 ;  /* 0x000000015700780c */ /* 0x000fe40001f84270 */
[C---:B------:R-:W-:Y:S02]  /*ea70*/  ISETP.LT.OR P5, PT, R120.reuse, 0x1, P5 ;  /* 0x000000017800780c */ /* 0x040fe40002fa1670 */
[----:B------:R-:W-:-:S02]  /*ea80*/  ISETP.LT.OR P4, PT, R120, 0x2, P4 ;  /* 0x000000027800780c */ /* 0x000fc40002781670 */
[----:B-1----:R-:W-:Y:S02]  /*ea90*/  FSEL R9, R9, -INF , !P5 ;  /* 0xff80000009097808 */ /* 0x002fe40006800000 */
[----:B------:R-:W-:Y:S02]  /*eaa0*/  FSEL R14, R14, -INF , !P4 ;  /* 0xff8000000e0e7808 */ /* 0x000fe40006000000 */
[C---:B------:R-:W-:Y:S02]  /*eab0*/  ISETP.GT.AND P5, PT, R87.reuse, 0x8, P3 ;  /* 0x000000085700780c */ /* 0x040fe40001fa4270 */
[----:B------:R-:W-:Y:S02]  /*eac0*/  ISETP.GT.AND P4, PT, R87, 0x9, P3 ;  /* 0x000000095700780c */ /* 0x000fe40001f84270 */
[C---:B------:R-:W-:Y:S02]  /*ead0*/  ISETP.LT.OR P5, PT, R120.reuse, 0x9, P5 ;  /* 0x000000097800780c */ /* 0x040fe40002fa1670 */
[----:B------:R-:W-:-:S02]  /*eae0*/  ISETP.LT.OR P4, PT, R120, 0xa, P4 ;  /* 0x0000000a7800780c */ /* 0x000fc40002781670 */
[----:B------:R-:W-:Y:S01]  /*eaf0*/  FSEL R24, R24, -INF , !P5 ;  /* 0xff80000018187808 */ /* 0x000fe20006800000 */
[--C-:B0-----:R-:W-:Y:S01]  /*eb00*/  IMAD.IADD R122, R122, 0x1, R8.reuse ;  /* 0x000000017a7a7824 */ /* 0x101fe200078e0208 */
[----:B------:R-:W-:Y:S01]  /*eb10*/  FSEL R25, R25, -INF , !P4 ;  /* 0xff80000019197808 */ /* 0x000fe20006000000 */
[----:B------:R-:W-:Y:S01]  /*eb20*/  IMAD.IADD R121, R121, 0x1, R8 ;  /* 0x0000000179797824 */ /* 0x000fe200078e0208 */
[C---:B------:R-:W-:Y:S02]  /*eb30*/  ISETP.GT.AND P5, PT, R87.reuse, 0x10, P3 ;  /* 0x000000105700780c */ /* 0x040fe40001fa4270 */
[----:B------:R-:W-:Y:S02]  /*eb40*/  ISETP.GT.AND P4, PT, R87, 0x11, P3 ;  /* 0x000000115700780c */ /* 0x000fe40001f84270 */
[C---:B------:R-:W-:Y:S02]  /*eb50*/  ISETP.LT.OR P5, PT, R120.reuse, 0x11, P5 ;  /* 0x000000117800780c */ /* 0x040fe40002fa1670 */
[----:B------:R-:W-:-:S02]  /*eb60*/  ISETP.LT.OR P4, PT, R120, 0x12, P4 ;  /* 0x000000127800780c */ /* 0x000fc40002781670 */
[----:B------:R-:W-:Y:S02]  /*eb70*/  FSEL R56, R28, -INF , !P5 ;  /* 0xff8000001c387808 */ /* 0x000fe40006800000 */
[----:B------:R-:W-:Y:S02]  /*eb80*/  FSEL R57, R29, -INF , !P4 ;  /* 0xff8000001d397808 */ /* 0x000fe40006000000 */
        /* <DEDUP_REMOVED lines=77> */
[----:B------:R-:W-:Y:S01]  /*f060*/  FSEL R83, R83, -INF , !P4 ;  /* 0xff80000053537808 */ /* 0x000fe20006000000 */
[----:B------:R-:W-:Y:S08]  /*f070*/  @!P2 BRA `(.L_x_1724) ;  /* 0x000000000058a947 */ /* 0x000ff00003800000 */
        /* <DEDUP_REMOVED lines=12> */
.L_x_1726:
[----:B------:R-:W-:-:S05]  /*f140*/  IMAD.U32 R87, RZ, RZ, UR8 ;  /* 0x00000008ff577e24 */ /* 0x000fca000f8e00ff */
[----:B------:R-:W-:-:S13]  /*f150*/  ISETP.NE.AND P4, PT, R87, 0x1, PT ;  /* 0x000000015700780c */ /* 0x000fda0003f85270 */
[----:B------:R-:W0:Y:S02]  /*f160*/  @P4 LDC.64 R28, c[0x0][0x9e8] ;  /* 0x00027a00ff1c4b82 */ /* 0x000e240000000a00 */
[----:B0-----:R-:W-:-:S05]  /*f170*/  @P4 IMAD.HI.U32 R28, R8, R28, RZ ;  /* 0x0000001c081c4227 */ /* 0x001fca00078e00ff */
[----:B------:R-:W-:-:S07]  /*f180*/  @P4 SHF.R.U32.HI R8, RZ, R29, R28 ;  /* 0x0000001dff084219 */ /* 0x000fce000001161c */
.L_x_1727:
[----:B------:R-:W-:Y:S05]  /*f190*/  BSYNC B0 ;  /* 0x0000000000007941 */ /* 0x000fea0003800000 */
.L_x_1725:
[----:B------:R-:W-:-:S05]  /*f1a0*/  IMAD R8, R8, R87, -R84 ;  /* 0x0000005708087224 */ /* 0x000fca00078e0a54 */
[----:B------:R-:W-:-:S04]  /*f1b0*/  IADD3 R8, -R155, R8, RZ ;  /* 0x000000089b087210 */ /* 0x000fc80007ffe1ff */
[----:B------:R-:W-:Y:S02]  /*f1c0*/  VIADDMNMX R122, R8, R87, R122, PT ;  /* 0x00000057087a7246 */ /* 0x000fe4000380017a */
[----:B------:R-:W-:-:S07]  /*f1d0*/  VIMNMX R121, R121, R8, !PT ;  /* 0x0000000879797248 */ /* 0x000fce0007fe0100 */
.L_x_1724:
[----:B------:R-:W-:Y:S01]  /*f1e0*/  FMNMX.FTZ R29, R9, R13, !PT ;  /* 0x0000000d091d7209 */ /* 0x000fe20007810000 */
[----:B------:R-:W-:Y:S01]  /*f1f0*/  UMOV UR30, UR5 ;  /* 0x00000005001e7c82 */ /* 0x000fe20008000000 */
        /* <DEDUP_REMOVED lines=23> */
[----:B------:R-:W-:Y:S02]  /*f370*/  ISETP.GT.AND P5, PT, R121, 0x21, P3 ;  /* 0x000000217900780c */ /* 0x000fe40001fa4270 */
[----:B------:R-:W-:Y:S02]  /*f380*/  FMNMX.FTZ R8, R44, R29, !PT ;  /* 0x0000001d2c087209 */ /* 0x000fe40007810000 */
[----:B------:R-:W-:Y:S02]  /*f390*/  ISETP.LT.OR P5, PT, R122, 0x22, P5 ;  /* 0x000000227a00780c */ /* 0x000fe40002fa1670 */
[----:B------:R-:W-:Y:S02]  /*f3a0*/  FMNMX.FTZ R29, R45, R8, !PT ;  /* 0x000000082d1d7209 */ /* 0x000fe40007810000 */
[----:B------:R-:W-:Y:S02]  /*f3b0*/  FSEL R39, R39, -INF , !P5 ;  /* 0xff80000027277808 */ /* 0x000fe40006800000 */
[----:B------:R-:W-:-:S02]  /*f3c0*/  FMNMX.FTZ R8, R48, R29, !PT ;  /* 0x0000001d30087209 */ /* 0x000fc40007810000 */
[----:B------:R-:W-:Y:S02]  /*f3d0*/  ISETP.GT.AND P5, PT, R121, 0x29, P3 ;  /* 0x000000297900780c */ /* 0x000fe40001fa4270 */
[----:B------:R-:W-:Y:S02]  /*f3e0*/  FMNMX.FTZ R29, R49, R8, !PT ;  /* 0x00000008311d7209 */ /* 0x000fe40007810000 */
[----:B------:R-:W-:Y:S02]  /*f3f0*/  ISETP.LT.OR P5, PT, R122, 0x2a, P5 ;  /* 0x0000002a7a00780c */ /* 0x000fe40002fa1670 */
[----:B------:R-:W-:Y:S02]  /*f400*/  FMNMX.FTZ R8, R52, R29, !PT ;  /* 0x0000001d34087209 */ /* 0x000fe40007810000 */
[----:B------:R-:W-:Y:S02]  /*f410*/  FSEL R43, R43, -INF , !P5 ;  /* 0xff8000002b2b7808 */ /* 0x000fe40006800000 */
[----:B------:R-:W-:-:S02]  /*f420*/  ISETP.GT.AND P5, PT, R121, 0x31, P3 ;  /* 0x000000317900780c */ /* 0x000fc40001fa4270 */
[----:B------:R-:W-:Y:S02]  /*f430*/  FMNMX.FTZ R29, R53, R8, !PT ;  /* 0x00000008351d7209 */ /* 0x000fe40007810000 */
[----:B------:R-:W-:Y:S02]  /*f440*/  ISETP.LT.OR P5, PT, R122, 0x32, P5 ;  /* 0x000000327a00780c */ /* 0x000fe40002fa1670 */
[----:B------:R-:W-:Y:S02]  /*f450*/  FMNMX.FTZ R8, R58, R29, !PT ;  /* 0x0000001d3a087209 */ /* 0x000fe40007810000 */
[----:B------:R-:W-:Y:S02]  /*f460*/  FSEL R47, R47, -INF , !P5 ;  /* 0xff8000002f2f7808 */ /* 0x000fe40006800000 */
[----:B------:R-:W-:Y:S02]  /*f470*/  ISETP.GT.AND P5, PT, R121, 0x39, P3 ;  /* 0x000000397900780c */ /* 0x000fe40001fa4270 */
[----:B------:R-:W-:-:S02]  /*f480*/  FMNMX.FTZ R8, R59, R8, !PT ;  /* 0x000000083b087209 */ /* 0x000fc40007810000 */
[----:B------:R-:W-:Y:S02]  /*f490*/  ISETP.LT.OR P5, PT, R122, 0x3a, P5 ;  /* 0x0000003a7a00780c */ /* 0x000fe40002fa1670 */
[----:B------:R-:W-:Y:S02]  /*f4a0*/  FMNMX.FTZ R8, R62, R8, !PT ;  /* 0x000000083e087209 */ /* 0x000fe40007810000 */
[----:B------:R-:W-:Y:S02]  /*f4b0*/  FSEL R51, R51, -INF , !P5 ;  /* 0xff80000033337808 */ /* 0x000fe40006800000 */
[----:B------:R-:W-:Y:S02]  /*f4c0*/  ISETP.GT.AND P5, PT, R121, 0x41, P3 ;  /* 0x000000417900780c */ /* 0x000fe40001fa4270 */
[----:B------:R-:W-:Y:S02]  /*f4d0*/  FMNMX.FTZ R29, R63, R8, !PT ;  /* 0x000000083f1d7209 */ /* 0x000fe40007810000 */
[----:B------:R-:W-:-:S02]  /*f4e0*/  ISETP.LT.OR P5, PT, R122, 0x42, P5 ;  /* 0x000000427a00780c */ /* 0x000fc40002fa1670 */
[----:B------:R-:W-:Y:S02]  /*f4f0*/  FMNMX.FTZ R8, R66, R29, !PT ;  /* 0x0000001d42087209 */ /* 0x000fe40007810000 */
[----:B------:R-:W-:Y:S02]  /*f500*/  FSEL R55, R55, -INF , !P5 ;  /* 0xff80000037377808 */ /* 0x000fe40006800000 */
[----:B------:R-:W-:Y:S02]  /*f510*/  FMNMX.FTZ R29, R67, R8, !PT ;  /* 0x00000008431d7209 */ /* 0x000fe40007810000 */
[----:B------:R-:W-:Y:S02]  /*f520*/  ISETP.GT.AND P5, PT, R121, 0x49, P3 ;  /* 0x000000497900780c */ /* 0x000fe40001fa4270 */
[----:B------:R-:W-:Y:S02]  /*f530*/  FMNMX.FTZ R8, R70, R29, !PT ;  /* 0x0000001d46087209 */ /* 0x000fe40007810000 */
[----:B------:R-:W-:-:S02]  /*f540*/  ISETP.LT.OR P5, PT, R122, 0x4a, P5 ;  /* 0x0000004a7a00780c */ /* 0x000fc40002fa1670 */
[----:B------:R-:W-:Y:S02]  /*f550*/  FMNMX.FTZ R29, R71, R8, !PT ;  /* 0x00000008471d7209 */ /* 0x000fe40007810000 */
[----:B------:R-:W-:Y:S02]  /*f560*/  FSEL R61, R61, -INF , !P5 ;  /* 0xff8000003d3d7808 */ /* 0x000fe40006800000 */
[----:B------:R-:W-:Y:S02]  /*f570*/  ISETP.GT.AND P5, PT, R121, 0x51, P3 ;  /* 0x000000517900780c */ /* 0x000fe40001fa4270 */
[----:B------:R-:W-:Y:S02]  /*f580*/  FMNMX.FTZ R8, R74, R29, !PT ;  /* 0x0000001d4a087209 */ /* 0x000fe40007810000 */
[----:B------:R-:W-:Y:S02]  /*f590*/  ISETP.LT.OR P5, PT, R122, 0x52, P5 ;  /* 0x000000527a00780c */ /* 0x000fe40002fa1670 */
[----:B------:R-:W-:-:S02]  /*f5a0*/  FMNMX.FTZ R29, R75, R8, !PT ;  /* 0x000000084b1d7209 */ /* 0x000fc40007810000 */
[----:B------:R-:W-:Y:S02]  /*f5b0*/  FSEL R65, R65, -INF , !P5 ;  /* 0xff80000041417808 */ /* 0x000fe40006800000 */
        /* <DEDUP_REMOVED lines=9> */
[----:B------:R-:W-:Y:S02]  /*f650*/  ISETP.GT.AND P4, PT, R121, 0x8, P3 ;  /* 0x000000087900780c */ /* 0x000fe40001f84270 */
[----:B------:R-:W-:Y:S01]  /*f660*/  FSEL R73, R73, -INF , !P5 ;  /* 0xff80000049497808 */ /* 0x000fe20006800000 */
[----:B------:R-:W0:Y:S01]  /*f670*/  SHFL.BFLY PT, R29, R8, 0x2, 0x1f ;  /* 0x0c401f00081d7f89 */ /* 0x000e2200000e0000 */
[----:B------:R-:W-:-:S02]  /*f680*/  ISETP.GT.AND P5, PT, R121, 0x69, P3 ;  /* 0x000000697900780c */ /* 0x000fc40001fa4270 */
[C---:B------:R-:W-:Y:S02]  /*f690*/  ISETP.LT.OR P4, PT, R122.reuse, 0x9, P4 ;  /* 0x000000097a00780c */ /* 0x040fe40002781670 */
[----:B------:R-:W-:Y:S02]  /*f6a0*/  ISETP.LT.OR P5, PT, R122, 0x6a, P5 ;  /* 0x0000006a7a00780c */ /* 0x000fe40002fa1670 */
[----:B------:R-:W-:Y:S02]  /*f6b0*/  FSEL R26, R26, -INF , !P4 ;  /* 0xff8000001a1a7808 */ /* 0x000fe40006000000 */
[----:B------:R-:W-:Y:S02]  /*f6c0*/  ISETP.GT.AND P4, PT, R121, 0x10, P3 ;  /* 0x000000107900780c */ /* 0x000fe40001f84270 */
[----:B------:R-:W-:Y:S02]  /*f6d0*/  FSEL R77, R77, -INF , !P5 ;  /* 0xff8000004d4d7808 */ /* 0x000fe40006800000 */
[----:B------:R-:W-:-:S02]  /*f6e0*/  ISETP.GT.AND P5, PT, R121, RZ, P3 ;  /* 0x000000ff7900720c */ /* 0x000fc40001fa4270 */
[C---:B------:R-:W-:Y:S02]  /*f6f0*/  ISETP.LT.OR P4, PT, R122.reuse, 0x11, P4 ;  /* 0x000000117a00780c */ /* 0x040fe40002781670 */
[----:B------:R-:W-:Y:S02]  /*f700*/  ISETP.LT.OR P5, PT, R122, 0x1, P5 ;  /* 0x000000017a00780c */ /* 0x000fe40002fa1670 */
[----:B------:R-:W-:Y:S02]  /*f710*/  FSEL R30, R30, -INF , !P4 ;  /* 0xff8000001e1e7808 */ /* 0x000fe40006000000 */
[----:B------:R-:W-:Y:S02]  /*f720*/  ISETP.GT.AND P4, PT, R121, 0x18, P3 ;  /* 0x000000187900780c */ /* 0x000fe40001f84270 */
[----:B------:R-:W-:Y:S02]  /*f730*/  FSEL R15, R15, -INF , !P5 ;  /* 0xff8000000f0f7808 */ /* 0x000fe40006800000 */
[----:B------:R-:W-:-:S02]  /*f740*/  ISETP.LT.OR P4, PT, R122, 0x19, P4 ;  /* 0x000000197a00780c */ /* 0x000fc40002781670 */
[----:B------:R-:W-:Y:S02]  /*f750*/  FMNMX.FTZ R84, R15, R12, !PT ;  /* 0x0000000c0f547209 */ /* 0x000fe40007810000 */
[----:B0-----:R-:W-:Y:S02]  /*f760*/  FMNMX.FTZ R28, R8, R29, !PT ;  /* 0x0000001d081c7209 */ /* 0x001fe40007810000 */
[----:B------:R-:W-:Y:S02]  /*f770*/  FSEL R34, R34, -INF , !P4 ;  /* 0xff80000022227808 */ /* 0x000fe40006000000 */
[----:B------:R-:W-:Y:S02]  /*f780*/  FMNMX.FTZ R29, R21, R84, !PT ;  /* 0x00000054151d7209 */ /* 0x000fe40007810000 */
        /* <DEDUP_REMOVED lines=41> */
[----:B------:R-:W-:Y:S02]  /*fa20*/  FMNMX.FTZ R29, R61, R8, !PT ;  /* 0x000000083d1d7209 */ /* 0x000fe40007810000 */
[----:B------:R-:W-:Y:S02]  /*fa30*/  ISETP.GT.AND P4, PT, R121, 0x60, P3 ;  /* 0x000000607900780c */ /* 0x000fe40001f84270 */
[----:B------:R-:W-:-:S02]  /*fa40*/  FMNMX.FTZ R8, R64, R29, !PT ;  /* 0x0000001d40087209 */ /* 0x000fc40007810000 */
[----:B------:R-:W-:Y:S01]  /*fa50*/  ISETP.LT.OR P4, PT, R122, 0x61, P4 ;  /* 0x000000617a00780c */ /* 0x000fe20002781670 */
[----:B------:R-:W0:Y:S01]  /*fa60*/  SHFL.BFLY PT, R29, R28, 0x1, 0x1f ;  /* 0x0c201f001c1d7f89 */ /* 0x000e2200000e0000 */
        /* <DEDUP_REMOVED lines=12> */
[C---:B------:R-:W-:Y:S02]  /*fb30*/  ISETP.GT.AND P4, PT, R121.reuse, 0x71, P3 ;  /* 0x000000717900780c */ /* 0x040fe40001f84270 */
[----:B------:R-:W-:Y:S02]  /*fb40*/  FMNMX.FTZ R84, R76, R87, !PT ;  /* 0x000000574c547209 */ /* 0x000fe40007810000 */
[----:B0-----:R-:W-:Y:S02]  /*fb50*/  FMNMX.FTZ R8, R28, R29, !PT ;  /* 0x0000001d1c087209 */ /* 0x001fe40007810000 */
[----:B------:R-:W-:Y:S02]  /*fb60*/  ISETP.GT.AND P5, PT, R121, 0x78, P3 ;  /* 0x000000787900780c */ /* 0x000fe40001fa4270 */
[----:B------:R-:W-:Y:S01]  /*fb70*/  ISETP.LT.OR P4, PT, R122, 0x72, P4 ;  /* 0x000000727a00780c */ /* 0x000fe20002781670 */
[----:B------:R-:W-:Y:S01]  /*fb80*/  FMUL.FTZ R28, R8, UR30 ;  /* 0x0000001e081c7c20 */ /* 0x000fe20008410000 */
[----:B------:R-:W-:-:S02]  /*fb90*/  FMNMX.FTZ R29, R77, R84, !PT ;  /* 0x000000544d1d7209 */ /* 0x000fc40007810000 */
[----:B------:R-:W-:Y:S02]  /*fba0*/  ISETP.GT.AND P3, PT, R121, 0x79, P3 ;  /* 0x000000797900780c */ /* 0x000fe40001f64270 */
[----:B------:R-:W-:Y:S02]  /*fbb0*/  ISETP.LT.OR P5, PT, R122, 0x79, P5 ;  /* 0x000000797a00780c */ /* 0x000fe40002fa1670 */
[----:B------:R-:W-:Y:S02]  /*fbc0*/  FSEL R81, R81, -INF , !P4 ;  /* 0xff80000051517808 */ /* 0x000fe40006000000 */
[----:B------:R-:W-:Y:S02]  /*fbd0*/  FMNMX.FTZ R84, R80, R29, !PT ;  /* 0x0000001d50547209 */ /* 0x000fe40007810000 */
[----:B------:R-:W-:Y:S02]  /*fbe0*/  ISETP.LT.OR P3, PT, R122, 0x7a, P3 ;  /* 0x0000007a7a00780c */ /* 0x000fe40001f61670 */
[----:B------:R-:W-:-:S02]  /*fbf0*/  FSEL R85, R85, -INF , !P5 ;  /* 0xff80000055557808 */ /* 0x000fc40006800000 */
[----:B------:R-:W-:Y:S02]  /*fc00*/  FMNMX.FTZ R84, R81, R84, !PT ;  /* 0x0000005451547209 */ /* 0x000fe40007810000 */
[----:B------:R-:W-:Y:S02]  /*fc10*/  FSETP.NEU.FTZ.AND P4, PT, R8, -INF , PT ;  /* 0xff8000000800780b */ /* 0x000fe40003f9d000 */
[----:B------:R-:W-:Y:S02]  /*fc20*/  FSEL R86, R86, -INF , !P3 ;  /* 0xff80000056567808 */ /* 0x000fe40005800000 */
[----:B------:R-:W-:Y:S02]  /*fc30*/  FMNMX.FTZ R29, R85, R84, !PT ;  /* 0x00000054551d7209 */ /* 0x000fe40007810000 */
[----:B------:R-:W-:Y:S02]  /*fc40*/  FSEL R28, R28, RZ, P4 ;  /* 0x000000ff1c1c7208 */ /* 0x000fe40002000000 */
[----:B------:R-:W-:-:S02]  /*fc50*/  FMNMX.FTZ R29, R86, R29, !PT ;  /* 0x0000001d561d7209 */ /* 0x000fc40007810000 */
[----:B------:R-:W-:Y:S01]  /*fc60*/  FSEL R84, R8, RZ, P4 ;  /* 0x000000ff08547208 */ /* 0x000fe20002000000 */
        /* <DEDUP_REMOVED lines=32> */
[----:B------:R0:W-:Y:S01]  /*fe70*/  MUFU.EX2 R148, R9 ;  /* 0x0000000900947308 */ /* 0x0001e20000000800 */
[----:B------:R-:W0:Y:S01]  /*fe80*/  SHFL.BFLY PT, R83, R29, 0x2, 0x1f ;  /* 0x0c401f001d537f89 */ /* 0x000e2200000e0000 */
[----:B------:R-:W-:-:S06]  /*fe90*/  FADD.FTZ R13, -R84, R13 ;  /* 0x0000000d540d7221 */ /* 0x000fcc0000010100 */
        /* <DEDUP_REMOVED lines=11> */
[----:B------:R-:W-:-:S03]  /*ff50*/  FMUL.FTZ R120, R9, UR30 ;  /* 0x0000001e09787c20 */ /* 0x000fc60008410000 */
[----:B------:R-:W-:Y:S02]  /*ff60*/  FSEL R87, R9, RZ, P3 ;  /* 0x000000ff09577208 */ /* 0x000fe40001800000 */
[----:B------:R-:W-:Y:S01]  /*ff70*/  FSEL R120, R120, RZ, P3 ;  /* 0x000000ff78787208 */ /* 0x000fe20001800000 */
[----:B------:R-:W-:Y:S02]  /*ff80*/  MUFU.EX2 R36, R36 ;  /* 0x0000002400247308 */ /* 0x000fe40000000800 */
[----:B------:R-:W-:Y:S01]  /*ff90*/  FADD.FTZ R87, -R87, R12 ;  /* 0x0000000c57577221 */ /* 0x000fe20000010100 */
[----:B------:R-:W-:Y:S01]  /*ffa0*/  FMUL.FTZ R12, R13, UR30 ;  /* 0x0000001e0d0c7c20 */ /* 0x000fe20008410000 */
[--C-:B------:R-:W-:Y:S01]  /*ffb0*/  FFMA.FTZ R149, R15, UR30, -R120.reuse ;  /* 0x0000001e0f957c23 */ /* 0x100fe20008010878 */
[--C-:B------:R-:W-:Y:S01]  /*ffc0*/  FFMA.FTZ R84, R21, UR30, -R120.reuse ;  /* 0x0000001e15547c23 */ /* 0x100fe20008010878 */
[----:B------:R-:W-:Y:S01]  /*ffd0*/  FMUL.FTZ R13, R87, UR30 ;  /* 0x0000001e570d7c20 */ /* 0x000fe20008410000 */
        /* <DEDUP_REMOVED lines=17> */
[----:B------:R-:W-:Y:S01]  /*100f0*/  FFMA.FTZ R42, R55, UR30, -R120 ;  /* 0x0000001e372a7c23 */ /* 0x000fe20008010878 */
[----:B------:R-:W1:Y:S01]  /*10100*/  MUFU.EX2 R13, R13 ;  /* 0x0000000d000d7308 */ /* 0x000e620000000800 */
[----:B0-----:R-:W-:Y:S01]  /*10110*/  FFMA.FTZ R47, R12, R4, R148 ;  /* 0x000000040c2f7223 */ /* 0x001fe20000010094 */
[--C-:B------:R-:W-:Y:S01]  /*10120*/  FFMA.FTZ R135, R60, UR30, -R120.reuse ;  /* 0x0000001e3c877c23 */ /* 0x100fe20008010878 */
[--C-:B------:R-:W-:Y:S01]  /*10130*/  FFMA.FTZ R46, R61, UR30, -R120.reuse ;  /* 0x0000001e3d2e7c23 */ /* 0x100fe20008010878 */
[--C-:B------:R-:W-:Y:S01]  /*10140*/  FFMA.FTZ R129, R64, UR30, -R120.reuse ;  /* 0x0000001e40817c23 */ /* 0x100fe20008010878 */
[----:B------:R-:W-:Y:S01]  /*10150*/  FADD.FTZ R47, R14, R47 ;  /* 0x0000002f0e2f7221 */ /* 0x000fe20000010000 */
[--C-:B------:R-:W-:Y:S01]  /*10160*/  FFMA.FTZ R43, R65, UR30, -R120.reuse ;  /* 0x0000001e412b7c23 */ /* 0x100fe20008010878 */
[--C-:B------:R-:W-:Y:S01]  /*10170*/  FFMA.FTZ R131, R68, UR30, -R120.reuse ;  /* 0x0000001e44837c23 */ /* 0x100fe20008010878 */
[----:B------:R-:W0:Y:S01]  /*10180*/  MUFU.EX2 R84, R84 ;  /* 0x0000005400547308 */ /* 0x000e220000000800 */
[----:B------:R-:W-:Y:S01]  /*10190*/  FADD.FTZ R50, R24, R47 ;  /* 0x0000002f18327221 */ /* 0x000fe20000010000 */
[--C-:B------:R-:W-:Y:S01]  /*101a0*/  FFMA.FTZ R39, R69, UR30, -R120.reuse ;  /* 0x0000001e45277c23 */ /* 0x100fe20008010878 */
[--C-:B------:R-:W-:Y:S01]  /*101b0*/  FFMA.FTZ R125, R72, UR30, -R120.reuse ;  /* 0x0000001e487d7c23 */ /* 0x100fe20008010878 */
[--C-:B------:R-:W-:Y:S01]  /*101c0*/  FFMA.FTZ R38, R73, UR30, -R120.reuse ;  /* 0x0000001e49267c23 */ /* 0x100fe20008010878 */
[--C-:B------:R-:W-:Y:S01]  /*101d0*/  FFMA.FTZ R127, R76, UR30, -R120.reuse ;  /* 0x0000001e4c7f7c23 */ /* 0x100fe20008010878 */
[--C-:B------:R-:W-:Y:S01]  /*101e0*/  FFMA.FTZ R35, R77, UR30, -R120.reuse ;  /* 0x0000001e4d237c23 */ /* 0x100fe20008010878 */
[--C-:B------:R-:W-:Y:S01]  /*101f0*/  FFMA.FTZ R121, R80, UR30, -R120.reuse ;  /* 0x0000001e50797c23 */ /* 0x100fe20008010878 */
[----:B------:R-:W2:Y:S01]  /*10200*/  MUFU.EX2 R151, R151 ;  /* 0x0000009700977308 */ /* 0x000ea20000000800 */
[----:B-1----:R-:W-:Y:S01]  /*10210*/  FFMA.FTZ R3, R13, R3, R149 ;  /* 0x000000030d037223 */ /* 0x002fe20000010095 */
[--C-:B------:R-:W-:Y:S01]  /*10220*/  FFMA.FTZ R34, R81, UR30, -R120.reuse ;  /* 0x0000001e51227c23 */ /* 0x100fe20008010878 */
[--C-:B------:R-:W-:Y:S01]  /*10230*/  FFMA.FTZ R123, R85, UR30, -R120.reuse ;  /* 0x0000001e557b7c23 */ /* 0x100fe20008010878 */
[----:B------:R-:W-:-:S04]  /*10240*/  FFMA.FTZ R31, R86, UR30, -R120 ;  /* 0x0000001e561f7c23 */ /* 0x000fc80008010878 */
[----:B------:R-:W1:Y:S01]  /*10250*/  MUFU.EX2 R83, R83 ;  /* 0x0000005300537308 */ /* 0x000e620000000800 */
[----:B0-----:R-:W-:Y:S01]  /*10260*/  FADD.FTZ R4, R84, R3 ;  /* 0x0000000354047221 */ /* 0x001fe20000010000 */
[----:B------:R-:W-:-:S04]  /*10270*/  FADD.FTZ R3, R25, R50 ;  /* 0x0000003219037221 */ /* 0x000fc80000010000 */
[----:B------:R-:W-:Y:S02]  /*10280*/  FADD.FTZ R50, R56, R3 ;  /* 0x0000000338327221 */ /* 0x000fe40000010000 */
[----:B------:R-:W0:Y:S01]  /*10290*/  MUFU.EX2 R145, R145 ;  /* 0x0000009100917308 */ /* 0x000e220000000800 */
[----:B--2---:R-:W-:Y:S01]  /*102a0*/  FADD.FTZ R4, R151, R4 ;  /* 0x0000000497047221 */ /* 0x004fe20000010000 */
[----:B------:R-:W-:-:S04]  /*102b0*/  FADD.FTZ R47, R57, R50 ;  /* 0x00000032392f7221 */ /* 0x000fc80000010000 */
[----:B------:R-:W-:Y:S02]  /*102c0*/  FADD.FTZ R50, R32, R47 ;  /* 0x0000002f20327221 */ /* 0x000fe40000010000 */
[----:B------:R-:W2:Y:S01]  /*102d0*/  MUFU.EX2 R30, R30 ;  /* 0x0000001e001e7308 */ /* 0x000ea20000000800 */
[----:B-1----:R-:W-:-:S07]  /*102e0*/  FADD.FTZ R4, R83, R4 ;  /* 0x0000000453047221 */ /* 0x002fce0000010000 */
[----:B------:R-:W1:Y:S01]  /*102f0*/  MUFU.EX2 R147, R147 ;  /* 0x0000009300937308 */ /* 0x000e620000000800 */
[----:B0-----:R-:W-:-:S07]  /*10300*/  FADD.FTZ R3, R145, R4 ;  /* 0x0000000491037221 */ /* 0x001fce0000010000 */
        /* <DEDUP_REMOVED lines=98> */
[----:B--2---:R-:W-:-:S03]  /*10930*/  FADD.FTZ R4, R28, R47 ;  /* 0x0000002f1c047221 */ /* 0x004fc60000010000 */
[----:B-1----:R-:W-:Y:S01]  /*10940*/  FADD.FTZ R3, R31, R50 ;  /* 0x000000321f037221 */ /* 0x002fe20000010000 */
[----:B------:R-:W-:Y:S06]  /*10950*/  @!P0 BRA `(.L_x_1728) ;  /* 0x0000000000048947 */ /* 0x000fec0003800000 */
[----:B------:R-:W-:Y:S01]  /*10960*/  BPT.TRAP 0x1 ;  /* 0x000000040000795c */ /* 0x000fe20000300000 */
.L_x_1728:
[----:B------:R-:W2:Y:S01]  /*10970*/  LDL R47, [R1+0x1c] ;  /* 0x00001c00012f7983 */ /* 0x000ea20000100800 */
[----:B------:R-:W-:Y:S02]  /*10980*/  IMAD R19, R19, 0x8, R2 ;  /* 0x0000000813137824 */ /* 0x000fe400078e0202 */
[-C--:B------:R-:W-:Y:S01]  /*10990*/  FMUL.FTZ R88, R88, R12.reuse ;  /* 0x0000000c58587220 */ /* 0x080fe20000410000 */
[----:B------:R-:W-:Y:S02]  /*109a0*/  IMAD.U32 R50, RZ, RZ, UR38 ;  /* 0x00000026ff327e24 */ /* 0x000fe4000f8e00ff */
[-C--:B------:R-:W-:Y:S01]  /*109b0*/  FMUL.FTZ R89, R89, R12.reuse ;  /* 0x0000000c59597220 */ /* 0x080fe20000410000 */
[----:B------:R-:W-:Y:S02]  /*109c0*/  VIADD R19, R19, 0x16860 ;  /* 0x0001686013137836 */ /* 0x000fe40000000000 */
[-C--:B------:R-:W-:Y:S01]  /*109d0*/  FMUL.FTZ R92, R92, R12.reuse ;  /* 0x0000000c5c5c7220 */ /* 0x080fe20000410000 */
[-C--:B------:R-:W-:Y:S01]  /*109e0*/  FMUL.FTZ R93, R93, R12.reuse ;  /* 0x0000000c5d5d7220 */ /* 0x080fe20000410000 */
[-C--:B------:R-:W-:Y:S01]  /*109f0*/  FMUL.FTZ R96, R96, R12.reuse ;  /* 0x0000000c60607220 */ /* 0x080fe20000410000 */
[-C--:B------:R-:W-:Y:S01]  /*10a00*/  FMUL.FTZ R97, R97, R12.reuse ;  /* 0x0000000c61617220 */ /* 0x080fe20000410000 */
[----:B------:R-:W-:Y:S01]  /*10a10*/  PRMT R19, R50, 0x654, R19 ;  /* 0x0000065432137816 */ /* 0x000fe20000000013 */
[-C--:B------:R-:W-:Y:S01]  /*10a20*/  FMUL.FTZ R100, R100, R12.reuse ;  /* 0x0000000c64647220 */ /* 0x080fe20000410000 */
[-C--:B------:R-:W-:Y:S01]  /*10a30*/  FMUL.FTZ R101, R101, R12.reuse ;  /* 0x0000000c65657220 */ /* 0x080fe20000410000 */
        /* <DEDUP_REMOVED lines=29> */
[----:B------:R-:W-:Y:S01]  /*10c10*/  F2FP.F16.F32.PACK_AB R150, R25, R24 ;  /* 0x000000181996723e */ /* 0x000fe200000000ff */
[----:B------:R-:W-:Y:S01]  /*10c20*/  IMAD.MOV.U32 R154, RZ, RZ, R20 ;  /* 0x000000ffff9a7224 */ /* 0x000fe200078e0014 */
[----:B------:R-:W-:Y:S01]  /*10c30*/  F2FP.F16.F32.PACK_AB R151, R83, R151 ;  /* 0x000000975397723e */ /* 0x000fe200000000ff */
[----:B0-----:R-:W-:Y:S01]  /*10c40*/  IMAD.MOV.U32 R19, RZ, RZ, R5 ;  /* 0x000000ffff137224 */ /* 0x001fe200078e0005 */
        /* <DEDUP_REMOVED lines=28> */
[C---:B--2---:R-:W-:Y:S01]  /*10e10*/  ISETP.GT.AND P3, PT, R0.reuse, R47, PT ;  /* 0x0000002f0000720c */ /* 0x044fe20003f64270 */
[----:B------:R-:W-:-:S12]  /*10e20*/  VIADD R0, R0, 0xffffffff ;  /* 0xffffffff00007836 */ /* 0x000fd80000000000 */
[----:B------:R-:W-:Y:S05]  /*10e30*/  @P3 BRA `(.L_x_1729) ;  /* 0xffffffc800103947 */ /* 0x000fea000383ffff */
[----:B------:R-:W-:Y:S01]  /*10e40*/  IMAD.MOV.U32 R12, RZ, RZ, R9 ;  /* 0x000000ffff0c7224 */ /* 0x000fe200078e0009 */
[----:B------:R-:W-:Y:S01]  /*10e50*/  MOV R13, R8 ;  /* 0x00000008000d7202 */ /* 0x000fe20000000f00 */
[----:B------:R-:W-:Y:S02]  /*10e60*/  IMAD.MOV.U32 R19, RZ, RZ, R5 ;  /* 0x000000ffff137224 */ /* 0x000fe400078e0005 */
[----:B------:R-:W-:-:S07]  /*10e70*/  IMAD.MOV.U32 R154, RZ, RZ, R20 ;  /* 0x000000ffff9a7224 */ /* 0x000fce00078e0014 */
.L_x_1709:
[----:B------:R-:W2:Y:S01]  /*10e80*/  LDL R21, [R1+0x28] ;  /* 0x0000280001157983 */ /* 0x000ea20000100800 */
[----:B------:R-:W0:Y:S01]  /*10e90*/  LDC R5, c[0x0][0x448] ;  /* 0x00011200ff057b82 */ /* 0x000e220000000800 */
[----:B------:R-:W-:Y:S02]  /*10ea0*/  ULDC UR12, c[0x0][0x9dc] ;  /* 0x00027700000c7ab9 */ /* 0x000fe40000000800 */
[----:B------:R-:W3:Y:S04]  /*10eb0*/  LDL R15, [R1] ;  /* 0x00000000010f7983 */ /* 0x000ee80000100800 */
[----:B------:R-:W3:Y:S01]  /*10ec0*/  LDL R14, [R1+0x8] ;  /* 0x00000800010e7983 */ /* 0x000ee20000100800 */
[----:B------:R-:W1:Y:S01]  /*10ed0*/  LDC R20, c[0x0][0x9e4] ;  /* 0x00027900ff147b82 */ /* 0x000e620000000800 */
[----:B0-----:R-:W-:-:S02]  /*10ee0*/  ISETP.NE.AND P4, PT, R5, 0x1, PT ;  /* 0x000000010500780c */ /* 0x001fc40003f85270 */
[----:B-1----:R-:W-:-:S11]  /*10ef0*/  ISETP.GE.AND P5, PT, R20, 0x1, PT ;  /* 0x000000011400780c */ /* 0x002fd60003fa6270 */
[----:B------:R-:W0:Y:S08]  /*10f00*/  @P4 LDC R8, c[0x0][0x44c] ;  /* 0x00011300ff084b82 */ /* 0x000e300000000800 */
[----:B------:R-:W1:Y:S01]  /*10f10*/  @P4 LDC R9, c[0x0][0x450] ;  /* 0x00011400ff094b82 */ /* 0x000e620000000800 */
[----:B--2---:R-:W-:-:S04]  /*10f20*/  VIADD R5, R21, 0xbf ;  /* 0x000000bf15057836 */ /* 0x004fc80000000000 */
[----:B0-----:R-:W-:Y:S01]  /*10f30*/  @P4 IMAD.HI.U32 R8, R5, R8, RZ ;  /* 0x0000000805084227 */ /* 0x001fe200078e00ff */
[----:B---3--:R-:W-:-:S04]  /*10f40*/  IADD3 R14, R14, 0x1, -R15 ;  /* 0x000000010e0e7810 */ /* 0x008fc80007ffe80f */
[----:B-1----:R-:W-:-:S05]  /*10f50*/  @P4 SHF.R.U32.HI R5, RZ, R9, R8 ;  /* 0x00000009ff054219 */ /* 0x002fca0000011608 */
[----:B------:R-:W-:-:S04]  /*10f60*/  IMAD.IADD R5, R14, 0x1, R5 ;  /* 0x000000010e057824 */ /* 0x000fc800078e0205 */
        /* <DEDUP_REMOVED lines=12> */
.L_x_1732:
[----:B------:R-:W-:-:S13]  /*11030*/  ISETP.NE.AND P1, PT, R20, 0x1, PT ;  /* 0x000000011400780c */ /* 0x000fda0003f25270 */
[----:B------:R-:W0:Y:S02]  /*11040*/  @P1 LDC.64 R8, c[0x0][0x9e8] ;  /* 0x00027a00ff081b82 */ /* 0x000e240000000a00 */
[----:B0-----:R-:W-:-:S05]  /*11050*/  @P1 IMAD.HI.U32 R8, R5, R8, RZ ;  /* 0x0000000805081227 */ /* 0x001fca00078e00ff */
[----:B------:R-:W-:-:S07]  /*11060*/  @P1 SHF.R.U32.HI R5, RZ, R9, R8 ;  /* 0x00000009ff051219 */ /* 0x000fce0000011608 */
.L_x_1733:
[----:B------:R-:W-:Y:S05]  /*11070*/  BSYNC B0 ;  /* 0x0000000000007941 */ /* 0x000fea0003800000 */
.L_x_1731:
[----:B------:R-:W-:-:S05]  /*11080*/  IMAD R5, R5, R20, RZ ;  /* 0x0000001405057224 */ /* 0x000fca00078e02ff */
[----:B------:R-:W-:-:S07]  /*11090*/  VIMNMX R14, R14, R5, !PT ;  /* 0x000000050e0e7248 */ /* 0x000fce0007fe0100 */
.L_x_1730:
[----:B------:R-:W2:Y:S01]  /*110a0*/  LDL R8, [R1+0x3c] ;  /* 0x00003c0001087983 */ /* 0x000ea20000100800 */
[----:B------:R-:W-:-:S05]  /*110b0*/  VIADD R14, R14, 0x7f ;  /* 0x0000007f0e0e7836 */ /* 0x000fca0000000000 */
[----:B------:R-:W-:-:S04]  /*110c0*/  SHF.R.S32.HI R5, RZ, 0x1f, R14 ;  /* 0x0000001fff057819 */ /* 0x000fc8000001140e */
[----:B------:R-:W-:-:S04]  /*110d0*/  LEA.HI R5, R5, R14, RZ, 0x7 ;  /* 0x0000000e05057211 */ /* 0x000fc800078f38ff */
[----:B------:R-:W-:-:S04]  /*110e0*/  SHF.R.S32.HI R5, RZ, 0x7, R5 ;  /* 0x00000007ff057819 */ /* 0x000fc80000011405 */
[----:B--2---:R-:W-:-:S04]  /*110f0*/  VIMNMX R8, R8, R5, !PT ;  /* 0x0000000508087248 */ /* 0x004fc80007fe0100 */
[----:B------:R-:W-:Y:S01]  /*11100*/  ISETP.GE.AND P1, PT, R0, R8, PT ;  /* 0x000000080000720c */ /* 0x000fe20003f26270 */
[----:B------:R0:W-:-:S12]  /*11110*/  STL [R1+0x1c], R8 ;  /* 0x00001c0801007387 */ /* 0x0001d80000100800 */
[----:B0-----:R-:W-:Y:S05]  /*11120*/  @!P1 BRA `(.L_x_1734) ;  /* 0x0000002400ec9947 */ /* 0x001fea0003800000 */
[----:B------:R-:W-:Y:S01]  /*11130*/  IMAD.MOV.U32 R5, RZ, RZ, R12 ;  /* 0x000000ffff057224 */ /* 0x000fe200078e000c */
[----:B------:R-:W-:Y:S01]  /*11140*/  MOV R15, R19 ;  /* 0x00000013000f7202 */ /* 0x000fe20000000f00 */
[----:B------:R-:W-:Y:S02]  /*11150*/  IMAD.MOV.U32 R14, RZ, RZ, R13 ;  /* 0x000000ffff0e7224 */ /* 0x000fe400078e000d */
[----:B------:R-:W-:-:S07]  /*11160*/  IMAD.MOV.U32 R8, RZ, RZ, R154 ;  /* 0x000000ffff087224 */ /* 0x000fce00078e009a */
.L_x_1746:
[----:B------:R-:W2:Y:S01]  /*11170*/  LDL R12, [R1+0x2c] ;  /* 0x00002c00010c7983 */ /* 0x000ea20000100800 */
[----:B------:R-:W-:Y:S01]  /*11180*/  ISETP.NE.AND P1, PT, R15, 0x1, PT ;  /* 0x000000010f00780c */ /* 0x000fe20003f25270 */
[----:B------:R-:W-:Y:S05]  /*11190*/  YIELD ;  /* 0x0000000000007946 */ /* 0x000fea0003800000 */
[----:B------:R-:W-:-:S04]  /*111a0*/  SEL R9, RZ, 0x1, P1 ;  /* 0x00000001ff097807 */ /* 0x000fc80000800000 */
[----:B------:R-:W-:Y:S02]  /*111b0*/  LOP3.LUT R154, R8, R9, RZ, 0x3c, !PT ;  /* 0x00000009089a7212 */ /* 0x000fe400078e3cff */
[----:B--2---:R-:W-:-:S13]  /*111c0*/  ISETP.NE.AND P1, PT, R12, RZ, PT ;  /* 0x000000ff0c00720c */ /* 0x004fda0003f25270 */
[----:B------:R-:W-:Y:S05]  /*111d0*/  @P1 BRA `(.L_x_1735) ;  /* 0x00000000003c1947 */ /* 0x000fea0003800000 */
[----:B------:R-:W-:Y:S05]  /*111e0*/  @!P0 BRA `(.L_x_1736) ;  /* 0x0000000000048947 */ /* 0x000fea0003800000 */
[----:B------:R-:W-:Y:S01]  /*111f0*/  BPT.TRAP 0x1 ;  /* 0x000000040000795c */ /* 0x000fe20000300000 */
.L_x_1736:
[----:B------:R-:W-:Y:S01]  /*11200*/  VIADD R9, R15, 0x1 ;  /* 0x000000010f097836 */ /* 0x000fe20000000000 */
[----:B------:R-:W-:-:S04]  /*11210*/  SHF.L.U32 R12, R154, 0x1f, RZ ;  /* 0x0000001f9a0c7819 */ /* 0x000fc800000006ff */
[----:B------:R-:W-:-:S04]  /*11220*/  ISETP.NE.AND P2, PT, R9, 0x2, PT ;  /* 0x000000020900780c */ /* 0x000fc80003f45270 */
[----:B------:R-:W-:-:S05]  /*11230*/  SEL R9, R9, RZ, P2 ;  /* 0x000000ff09097207 */ /* 0x000fca0001000000 */
[----:B------:R-:W-:-:S04]  /*11240*/  IMAD R9, R9, 0x8, R2 ;  /* 0x0000000809097824 */ /* 0x000fc800078e0202 */
[----:B------:R0:W1:Y:S01]  /*11250*/  SYNCS.PHASECHK.TRANS64.TRYWAIT P2, [R9+URZ+0x16830], R12 ;  /* 0x0168300c090075a7 */ /* 0x000062000804017f */
[----:B------:R-:W-:Y:S05]  /*11260*/  @!P0 BRA `(.L_x_1737) ;  /* 0x0000000000048947 */ /* 0x000fea0003800000 */
[----:B------:R-:W-:Y:S01]  /*11270*/  BPT.TRAP 0x1 ;  /* 0x000000040000795c */ /* 0x000fe20000300000 */
.L_x_1737:
[----:B------:R-:W-:Y:S04]  /*11280*/  BSSY B0, `(.L_x_1735) ;  /* 0x0000004000007945 */ /* 0x000fe80003800000 */
[----:B-1----:R-:W-:Y:S05]  /*11290*/  @P2 BRA `(.L_x_1738) ;  /* 0x0000000000082947 */ /* 0x002fea0003800000 */
[----:B------:R-:W1:Y:S02]  /*112a0*/  SYNCS.PHASECHK.TRANS64.TRYWAIT P2, [R9+URZ+0x16830], R12 ;  /* 0x0168300c090075a7 */ /* 0x000e64000804017f */
[----:B-1----:R-:W-:Y:S05]  /*112b0*/  @!P2 BRA `(.L_x_1739) ;  /* 0x0000011c00dca947 */ /* 0x002fea0003800000 */
.L_x_1738:
[----:B------:R-:W-:Y:S05]  /*112c0*/  BSYNC B0 ;  /* 0x0000000000007941 */ /* 0x000fea0003800000 */
.L_x_1735:
[----:B01----:R-:W2:Y:S01]  /*112d0*/  LDL R12, [R1+0x30] ;  /* 0x00003000010c7983 */ /* 0x003ea20000100800 */
[----:B------:R-:W-:Y:S01]  /*112e0*/  VIADD R19, R15, 0x1 ;  /* 0x000000010f137836 */ /* 0x000fe20000000000 */
[----:B------:R-:W0:Y:S04]  /*112f0*/  S2R R9, SR_TID.X ;  /* 0x0000000000097919 */ /* 0x000e280000002100 */
[----:B------:R-:W-:-:S04]  /*11300*/  ISETP.NE.AND P2, PT, R19, 0x2, PT ;  /* 0x000000021300780c */ /* 0x000fc80003f45270 */
[----:B------:R-:W-:Y:S02]  /*11310*/  SEL R19, R19, RZ, P2 ;  /* 0x000000ff13137207 */ /* 0x000fe40001000000 */
[----:B------:R-:W-:Y:S01]  /*11320*/  MOV R21, 0x40000040 ;  /* 0x4000004000157802 */ /* 0x000fe20000000f00 */
[----:B------:R-:W-:Y:S05]  /*11330*/  WARPSYNC.ALL ;  /* 0x0000000000007948 */ /* 0x000fea0003800000 */
[----:B------:R-:W-:Y:S02]  /*11340*/  R2UR UR19, R21 ;  /* 0x00000000151372ca */ /* 0x000fe400000e0000 */
[----:B0-----:R-:W-:-:S05]  /*11350*/  SHF.R.U32.HI R9, RZ, 0x7, R9 ;  /* 0x00000007ff097819 */ /* 0x001fca0000011609 */
[----:B------:R-:W-:Y:S02]  /*11360*/  VIADD R9, R9, 0x8 ;  /* 0x0000000809097836 */ /* 0x000fe40000000000 */
[----:B------:R-:W-:Y:S01]  /*11370*/  IMAD.MOV.U32 R25, RZ, RZ, 0x40000040 ;  /* 0x40000040ff197424 */ /* 0x000fe200078e00ff */
[----:B------:R-:W-:Y:S02]  /*11380*/  R2UR UR12, R6 ;  /* 0x00000000060c72ca */ /* 0x000fe400000e0000 */
[----:B------:R-:W-:Y:S02]  /*11390*/  R2UR UR13, R7 ;  /* 0x00000000070d72ca */ /* 0x000fe400000e0000 */
[C---:B------:R-:W-:Y:S02]  /*113a0*/  R2UR UR15, R25.reuse ;  /* 0x00000000190f72ca */ /* 0x040fe400000e0000 */
[----:B------:R-:W-:Y:S01]  /*113b0*/  R2UR UR27, R25 ;  /* 0x00000000191b72ca */ /* 0x000fe200000e0000 */
[----:B------:R0:W-:Y:S01]  /*113c0*/  BAR.SYNC.DEFER_BLOCKING R9, 0x100 ;  /* 0x000400090000751d */ /* 0x0001e20000010000 */
[----:B--2---:R-:W-:-:S04]  /*113d0*/  IMAD R24, R19, 0x400, R12 ;  /* 0x0000040013187824 */ /* 0x004fc800078e020c */
[----:B------:R-:W-:-:S05]  /*113e0*/  VIADD R20, R24, 0x2 ;  /* 0x0000000218147836 */ /* 0x000fca0000000000 */
        /* <DEDUP_REMOVED lines=30> */
.L_x_1741:
[----:B------:R-:W-:Y:S01]  /*115d0*/  SHF.L.U32 R8, R8, 0x1f, RZ ;  /* 0x0000001f08087819 */ /* 0x000fe200000006ff */
[----:B------:R-:W-:-:S04]  /*115e0*/  IMAD R9, R15, 0x8, R2 ;  /* 0x000000080f097824 */ /* 0x000fc800078e0202 */
[----:B------:R0:W1:Y:S01]  /*115f0*/  SYNCS.PHASECHK.TRANS64.TRYWAIT P1, [R9+URZ+0x16850], R8 ;  /* 0x01685008090075a7 */ /* 0x000062000802017f */
[----:B------:R-:W-:Y:S05]  /*11600*/  @!P0 BRA `(.L_x_1742) ;  /* 0x0000000000048947 */ /* 0x000fea0003800000 */
[----:B------:R-:W-:Y:S01]  /*11610*/  BPT.TRAP 0x1 ;  /* 0x000000040000795c */ /* 0x000fe20000300000 */
.L_x_1742:
[----:B-1----:R-:W-:Y:S05]  /*11620*/  @P1 BRA `(.L_x_1740) ;  /* 0x0000000000081947 */ /* 0x002fea0003800000 */
[----:B------:R-:W1:Y:S02]  /*11630*/  SYNCS.PHASECHK.TRANS64.TRYWAIT P1, [R9+URZ+0x16850], R8 ;  /* 0x01685008090075a7 */ /* 0x000e64000802017f */
[----:B-1----:R-:W-:Y:S05]  /*11640*/  @!P1 BRA `(.L_x_1743) ;  /* 0x0000011c000c9947 */ /* 0x002fea0003800000 */
.L_x_1740:
[----:B01----:R-:W-:Y:S01]  /*11650*/  VIADD R8, R2, 0x400 ;  /* 0x0000040002087836 */ /* 0x003fe20000000000 */
[----:B------:R-:W-:Y:S05]  /*11660*/  WARPSYNC.ALL ;  /* 0x0000000000007948 */ /* 0x000fea0003800000 */
[----:B------:R-:W-:Y:S01]  /*11670*/  SHF.R.U32.HI R8, RZ, 0x4, R8 ;  /* 0x00000004ff087819 */ /* 0x000fe20000011608 */
[----:B------:R-:W-:Y:S01]  /*11680*/  IMAD.MOV.U32 R9, RZ, RZ, 0x40000040 ;  /* 0x40000040ff097424 */ /* 0x000fe200078e00ff */
[----:B------:R-:W-:Y:S01]  /*11690*/  WARPGROUP.ARRIVE ;  /* 0x00000000000079c5 */ /* 0x000fe20000000000 */
[----:B------:R-:W-:Y:S01]  /*116a0*/  IMAD.MOV.U32 R13, RZ, RZ, 0x40000040 ;  /* 0x40000040ff0d7424 */ /* 0x000fe200078e00ff */
[----:B------:R-:W-:-:S04]  /*116b0*/  LOP3.LUT R8, R8, 0x3fff, RZ, 0xc0, !PT ;  /* 0x00003fff08087812 */ /* 0x000fc800078ec0ff */
[----:B------:R-:W0:Y:S01]  /*116c0*/  S2R R21, SR_TID.X ;  /* 0x0000000000157919 */ /* 0x000e220000002100 */
        /* <DEDUP_REMOVED lines=49> */
[----:B------:R-:W-:Y:S02]  /*119e0*/  R2UR UR14, R8 ;  /* 0x00000000080e72ca */ /* 0x000fe400000e0000 */
[----:B------:R-:W-:Y:S02]  /*119f0*/  R2UR UR15, R9 ;  /* 0x00000000090f72ca */ /* 0x000fe400000e0000 */
[----:B------:R-:W-:-:S04]  /*11a00*/  IADD3 R8, R20, 0x9, RZ ;  /* 0x0000000914087810 */ /* 0x000fc80007ffe0ff */
        /* <DEDUP_REMOVED lines=8> */
.L_x_1744:
[----:B0-----:R-:W-:Y:S01]  /*11a90*/  FMUL.FTZ R8, R24, UR11 ;  /* 0x0000000b18087c20 */ /* 0x001fe20008410000 */
[----:B------:R-:W-:Y:S01]  /*11aa0*/  FMUL.FTZ R9, R25, UR11 ;  /* 0x0000000b19097c20 */ /* 0x000fe20008410000 */
[----:B------:R-:W-:Y:S01]  /*11ab0*/  FMUL.FTZ R21, R28, UR11 ;  /* 0x0000000b1c157c20 */ /* 0x000fe20008410000 */
[----:B------:R-:W-:Y:S02]  /*11ac0*/  IMAD R12, R19, 0x8, R2 ;  /* 0x00000008130c7824 */ /* 0x000fe400078e0202 */
[----:B------:R-:W-:Y:S01]  /*11ad0*/  FMUL.FTZ R24, R29, UR11 ;  /* 0x0000000b1d187c20 */ /* 0x000fe20008410000 */
[----:B------:R-:W-:Y:S01]  /*11ae0*/  IMAD.U32 R13, RZ, RZ, UR38 ;  /* 0x00000026ff0d7e24 */ /* 0x000fe2000f8e00ff */
[----:B------:R-:W0:Y:S01]  /*11af0*/  MUFU.TANH R8, R8 ;  /* 0x0000000800087308 */ /* 0x000e220000002400 */
[----:B------:R-:W-:Y:S02]  /*11b00*/  VIADD R12, R12, 0x16840 ;  /* 0x000168400c0c7836 */ /* 0x000fe40000000000 */
[----:B------:R-:W-:Y:S01]  /*11b10*/  FMUL.FTZ R20, R27, UR11 ;  /* 0x0000000b1b147c20 */ /* 0x000fe20008410000 */
[----:B------:R-:W-:Y:S01]  /*11b20*/  FMUL.FTZ R27, R32, UR11 ;  /* 0x0000000b201b7c20 */ /* 0x000fe20008410000 */
[----:B------:R-:W-:Y:S01]  /*11b30*/  FMUL.FTZ R28, R33, UR11 ;  /* 0x0000000b211c7c20 */ /* 0x000fe20008410000 */
[----:B------:R-:W-:Y:S01]  /*11b40*/  FMUL.FTZ R123, R26, UR11 ;  /* 0x0000000b1a7b7c20 */ /* 0x000fe20008410000 */
[----:B------:R-:W-:Y:S01]  /*11b50*/  PRMT R12, R13, 0x654, R12 ;  /* 0x000006540d0c7816 */ /* 0x000fe2000000000c */
[----:B------:R-:W-:Y:S01]  /*11b60*/  FMUL.FTZ R26, R31, UR11 ;  /* 0x0000000b1f1a7c20 */ /* 0x000fe20008410000 */
[----:B------:R-:W1:Y:S01]  /*11b70*/  MUFU.TANH R9, R9 ;  /* 0x0000000900097308 */ /* 0x000e620000002400 */
[----:B------:R-:W-:Y:S01]  /*11b80*/  FMUL.FTZ R31, R36, UR11 ;  /* 0x0000000b241f7c20 */ /* 0x000fe20008410000 */
[----:B------:R0:W-:Y:S01]  /*11b90*/  SYNCS.ARRIVE.TRANS64.RED.A1T0 RZ, [R12+URZ], RZ ;  /* 0x000000ff0cff79a7 */ /* 0x0001e2000810043f */
[----:B------:R-:W-:Y:S01]  /*11ba0*/  FMUL.FTZ R32, R37, UR11 ;  /* 0x0000000b25207c20 */ /* 0x000fe20008410000 */
[----:B------:R-:W-:Y:S01]  /*11bb0*/  FMUL.FTZ R25, R30, UR11 ;  /* 0x0000000b1e197c20 */ /* 0x000fe20008410000 */
[----:B------:R-:W-:Y:S01]  /*11bc0*/  FMUL.FTZ R30, R35, UR11 ;  /* 0x0000000b231e7c20 */ /* 0x000fe20008410000 */
[----:B------:R-:W-:Y:S01]  /*11bd0*/  FMUL.FTZ R35, R40, UR11 ;  /* 0x0000000b28237c20 */ /* 0x000fe20008410000 */
[----:B------:R-:W-:Y:S01]  /*11be0*/  FMUL.FTZ R36, R41, UR11 ;  /* 0x0000000b29247c20 */ /* 0x000fe20008410000 */
[----:B------:R-:W2:Y:S01]  /*11bf0*/  MUFU.TANH R21, R21 ;  /* 0x0000001500157308 */ /* 0x000ea20000002400 */
[----:B------:R-:W-:Y:S01]  /*11c00*/  FMUL.FTZ R29, R34, UR11 ;  /* 0x0000000b221d7c20 */ /* 0x000fe20008410000 */
[----:B0-----:R-:W-:Y:S01]  /*11c10*/  FMNMX.FTZ R12, R8, R14, !PT ;  /* 0x0000000e080c7209 */ /* 0x001fe20007810000 */
        /* <DEDUP_REMOVED lines=49> */
[----:B------:R-:W-:-:S04]  /*11f30*/  UMOV UR30, UR4 ;  /* 0x00000004001e7c82 */ /* 0x000fc80008000000 */
        /* <DEDUP_REMOVED lines=81> */
[----:B------:R-:W-:Y:S01]  /*12450*/  FMUL.FTZ R77, R78, UR11 ;  /* 0x0000000b4e4d7c20 */ /* 0x000fe20008410000 */
[----:B------:R-:W-:-:S05]  /*12460*/  FMUL.FTZ R78, R79, UR11 ;  /* 0x0000000b4f4e7c20 */ /* 0x000fca0008410000 */
        /* <DEDUP_REMOVED lines=14> */
[----:B0-----:R-:W-:-:S05]  /*12550*/  FMNMX.FTZ R12, R76, R81, !PT ;  /* 0x000000514c0c7209 */ /* 0x001fca0007810000 */
[----:B------:R-:W0:Y:S02]  /*12560*/  SHFL.BFLY PT, R13, R12, 0x2, 0x1f ;  /* 0x0c401f000c0d7f89 */ /* 0x000e2400000e0000 */
[----:B------:R-:W3:Y:S01]  /*12570*/  MUFU.TANH R65, R65 ;  /* 0x0000004100417308 */ /* 0x000ee20000002400 */
[----:B-1----:R-:W-:Y:S01]  /*12580*/  FMNMX.FTZ R81, R61, R80, !PT ;  /* 0x000000503d517209 */ /* 0x002fe20007810000 */
[----:B------:R-:W-:-:S06]  /*12590*/  FMUL.FTZ R80, R83, UR11 ;  /* 0x0000000b53507c20 */ /* 0x000fcc0008410000 */
[----:B------:R-:W1:Y:S01]  /*125a0*/  MUFU.TANH R66, R66 ;  /* 0x0000004200427308 */ /* 0x000e620000002400 */
[----:B--2---:R-:W-:-:S07]  /*125b0*/  FMNMX.FTZ R82, R62, R81, !PT ;  /* 0x000000513e527209 */ /* 0x004fce0007810000 */
[----:B------:R-:W2:Y:S01]  /*125c0*/  MUFU.TANH R69, R69 ;  /* 0x0000004500457308 */ /* 0x000ea20000002400 */
[----:B---3--:R-:W-:Y:S02]  /*125d0*/  FMNMX.FTZ R81, R65, R82, !PT ;  /* 0x0000005241517209 */ /* 0x008fe40007810000 */
[----:B0-----:R-:W-:-:S05]  /*125e0*/  FMNMX.FTZ R12, R12, R13, !PT ;  /* 0x0000000d0c0c7209 */ /* 0x001fca0007810000 */
[----:B------:R-:W0:Y:S01]  /*125f0*/  MUFU.TANH R75, R75 ;  /* 0x0000004b004b7308 */ /* 0x000e220000002400 */
[----:B-1----:R-:W-:Y:S01]  /*12600*/  FMNMX.FTZ R82, R66, R81, !PT ;  /* 0x0000005142527209 */ /* 0x002fe20007810000 */
[----:B------:R-:W-:Y:S01]  /*12610*/  FMUL.FTZ R81, R86, UR11 ;  /* 0x0000000b56517c20 */ /* 0x000fe20008410000 */
[----:B------:R-:W1:Y:S05]  /*12620*/  SHFL.BFLY PT, R13, R12, 0x1, 0x1f ;  /* 0x0c201f000c0d7f89 */ /* 0x000e6a00000e0000 */
[----:B------:R-:W3:Y:S01]  /*12630*/  MUFU.TANH R77, R77 ;  /* 0x0000004d004d7308 */ /* 0x000ee20000002400 */
[----:B--2---:R-:W-:-:S07]  /*12640*/  FMNMX.FTZ R82, R69, R82, !PT ;  /* 0x0000005245527209 */ /* 0x004fce0007810000 */
[----:B------:R-:W2:Y:S01]  /*12650*/  MUFU.TANH R78, R78 ;  /* 0x0000004e004e7308 */ /* 0x000ea20000002400 */
[----:B0-----:R-:W-:Y:S01]  /*12660*/  FMNMX.FTZ R84, R75, R82, !PT ;  /* 0x000000524b547209 */ /* 0x001fe20007810000 */
[----:B------:R-:W-:-:S06]  /*12670*/  FMUL.FTZ R82, R87, UR11 ;  /* 0x0000000b57527c20 */ /* 0x000fcc0008410000 */
[----:B------:R-:W0:Y:S01]  /*12680*/  MUFU.TANH R79, R79 ;  /* 0x0000004f004f7308 */ /* 0x000e220000002400 */
[----:B---3--:R-:W-:Y:S02]  /*12690*/  FMNMX.FTZ R83, R77, R84, !PT ;  /* 0x000000544d537209 */ /* 0x008fe40007810000 */
[----:B-1----:R-:W-:-:S05]  /*126a0*/  FMNMX.FTZ R13, R12, R13, !PT ;  /* 0x0000000d0c0d7209 */ /* 0x002fca0007810000 */
[----:B------:R-:W1:Y:S01]  /*126b0*/  MUFU.TANH R80, R80 ;  /* 0x0000005000507308 */ /* 0x000e620000002400 */
[----:B--2---:R-:W-:Y:S01]  /*126c0*/  FMNMX.FTZ R84, R78, R83, !PT ;  /* 0x000000534e547209 */ /* 0x004fe20007810000 */
[----:B------:R-:W-:-:S04]  /*126d0*/  FADD.FTZ R14, -R13, R14 ;  /* 0x0000000e0d0e7221 */ /* 0x000fc80000010100 */
[----:B------:R-:W-:Y:S02]  /*126e0*/  FMUL.FTZ R14, R14, UR30 ;  /* 0x0000001e0e0e7c20 */ /* 0x000fe40008410000 */
[----:B------:R-:W2:Y:S01]  /*126f0*/  MUFU.TANH R81, R81 ;  /* 0x0000005100517308 */ /* 0x000ea20000002400 */
[----:B0-----:R-:W-:-:S07]  /*12700*/  FMNMX.FTZ R83, R79, R84, !PT ;  /* 0x000000544f537209 */ /* 0x001fce0007810000 */
[----:B------:R-:W0:Y:S01]  /*12710*/  MUFU.TANH R82, R82 ;  /* 0x0000005200527308 */ /* 0x000e220000002400 */
[----:B-1----:R-:W-:-:S07]  /*12720*/  FMNMX.FTZ R84, R80, R83, !PT ;  /* 0x0000005350547209 */ /* 0x002fce0007810000 */
[----:B------:R-:W-:Y:S01]  /*12730*/  MUFU.EX2 R14, R14 ;  /* 0x0000000e000e7308 */ /* 0x000fe20000000800 */
[----:B--2---:R-:W-:-:S04]  /*12740*/  FMNMX.FTZ R83, R81, R84, !PT ;  /* 0x0000005451537209 */ /* 0x004fc80007810000 */
[----:B0-----:R-:W-:-:S05]  /*12750*/  FMNMX.FTZ R83, R82, R83, !PT ;  /* 0x0000005352537209 */ /* 0x001fca0007810000 */
[----:B------:R-:W0:Y:S02]  /*12760*/  SHFL.BFLY PT, R84, R83, 0x2, 0x1f ;  /* 0x0c401f0053547f89 */ /* 0x000e2400000e0000 */
[----:B0-----:R-:W-:Y:S01]  /*12770*/  FMNMX.FTZ R84, R83, R84, !PT ;  /* 0x0000005453547209 */ /* 0x001fe20007810000 */
[----:B------:R-:W-:-:S04]  /*12780*/  FMUL.FTZ R83, R13, UR30 ;  /* 0x0000001e0d537c20 */ /* 0x000fc80008410000 */
[----:B------:R-:W0:Y:S01]  /*12790*/  SHFL.BFLY PT, R85, R84, 0x1, 0x1f ;  /* 0x0c201f0054557f89 */ /* 0x000e2200000e0000 */
        /* <DEDUP_REMOVED lines=13> */
[--C-:B------:R-:W-:Y:S01]  /*12870*/  FFMA.FTZ R132, R51, UR30, -R83.reuse ;  /* 0x0000001e33847c23 */ /* 0x100fe20008010853 */
[----:B------:R-:W2:Y:S01]  /*12880*/  MUFU.EX2 R121, R121 ;  /* 0x0000007900797308 */ /* 0x000ea20000000800 */
        /* <DEDUP_REMOVED lines=8> */
[----:B0-----:R-:W-:Y:S01]  /*12910*/  FMNMX.FTZ R12, R84, R85, !PT ;  /* 0x00000055540c7209 */ /* 0x001fe20007810000 */
[--C-:B------:R-:W-:Y:S01]  /*12920*/  FFMA.FTZ R85, R32, UR30, -R83.reuse ;  /* 0x0000001e20557c23 */ /* 0x100fe20008010853 */
[--C-:B------:R-:W-:Y:S01]  /*12930*/  FFMA.FTZ R32, R48, UR30, -R83.reuse ;  /* 0x0000001e30207c23 */ /* 0x100fe20008010853 */
[--C-:B------:R-:W-:Y:S01]  /*12940*/  FFMA.FTZ R84, R36, UR30, -R83.reuse ;  /* 0x0000001e24547c23 */ /* 0x100fe20008010853 */
[----:B------:R-:W-:Y:S01]  /*12950*/  FFMA.FTZ R36, R40, UR30, -R83 ;  /* 0x0000001e28247c23 */ /* 0x000fe20008010853 */
[C---:B------:R-:W-:Y:S01]  /*12960*/  FADD.FTZ R5, -R12.reuse, R5 ;  /* 0x000000050c057221 */ /* 0x040fe20000010100 */
[----:B------:R-:W-:Y:S01]  /*12970*/  FMUL.FTZ R48, R12, UR30 ;  /* 0x0000001e0c307c20 */ /* 0x000fe20008410000 */
[----:B------:R-:W-:Y:S01]  /*12980*/  MUFU.EX2 R87, R87 ;  /* 0x0000005700577308 */ /* 0x000fe20000000800 */
[----:B-1----:R-:W-:Y:S01]  /*12990*/  FFMA.FTZ R4, R14, R4, R148 ;  /* 0x000000040e047223 */ /* 0x002fe20000010094 */
[----:B------:R-:W-:Y:S01]  /*129a0*/  FMUL.FTZ R5, R5, UR30 ;  /* 0x0000001e05057c20 */ /* 0x000fe20008410000 */
        /* <DEDUP_REMOVED lines=8> */
[----:B------:R-:W-:Y:S01]  /*12a30*/  FFMA.FTZ R139, R49, UR30, -R48 ;  /* 0x0000001e318b7c23 */ /* 0x000fe20008010830 */
[----:B--2---:R-:W-:Y:S01]  /*12a40*/  FADD.FTZ R49, R121, R4 ;  /* 0x0000000479317221 */ /* 0x004fe20000010000 */
        /* <DEDUP_REMOVED lines=20> */
[----:B0-----:R-:W-:Y:S01]  /*12b90*/  FFMA.FTZ R3, R5, R3, R149 ;  /* 0x0000000305037223 */ /* 0x001fe20000010095 */
[--C-:B------:R-:W-:Y:S01]  /*12ba0*/  FFMA.FTZ R41, R75, UR30, -R48.reuse ;  /* 0x0000001e4b297c23 */ /* 0x100fe20008010830 */
[--C-:B------:R-:W-:Y:S01]  /*12bb0*/  FFMA.FTZ R127, R77, UR30, -R48.reuse ;  /* 0x0000001e4d7f7c23 */ /* 0x100fe20008010830 */
[--C-:B------:R-:W-:Y:S01]  /*12bc0*/  FFMA.FTZ R38, R78, UR30, -R48.reuse ;  /* 0x0000001e4e267c23 */ /* 0x100fe20008010830 */
[--C-:B------:R-:W-:Y:S01]  /*12bd0*/  FFMA.FTZ R34, R79, UR30, -R48.reuse ;  /* 0x0000001e4f227c23 */ /* 0x100fe20008010830 */
[--C-:B------:R-:W-:Y:S01]  /*12be0*/  FFMA.FTZ R37, R80, UR30, -R48.reuse ;  /* 0x0000001e50257c23 */ /* 0x100fe20008010830 */
[--C-:B------:R-:W-:Y:S01]  /*12bf0*/  FFMA.FTZ R123, R81, UR30, -R48.reuse ;  /* 0x0000001e517b7c23 */ /* 0x100fe20008010830 */
[----:B------:R-:W0:Y:S01]  /*12c00*/  MUFU.EX2 R43, R43 ;  /* 0x0000002b002b7308 */ /* 0x000e220000000800 */
[----:B-1----:R-:W-:Y:S01]  /*12c10*/  FADD.FTZ R4, R44, R3 ;  /* 0x000000032c047221 */ /* 0x002fe20000010000 */
[----:B------:R-:W-:Y:S01]  /*12c20*/  FFMA.FTZ R33, R82, UR30, -R48 ;  /* 0x0000001e52217c23 */ /* 0x000fe20008010830 */
[----:B------:R-:W-:Y:S01]  /*12c30*/  FADD.FTZ R48, R150, R49 ;  /* 0x0000003196307221 */ /* 0x000fe20000010000 */
[--C-:B------:R-:W-:Y:S01]  /*12c40*/  FFMA.FTZ R124, R67, UR30, -R83.reuse ;  /* 0x0000001e437c7c23 */ /* 0x100fe20008010853 */
[--C-:B------:R-:W-:Y:S01]  /*12c50*/  FFMA.FTZ R21, R68, UR30, -R83.reuse ;  /* 0x0000001e44157c23 */ /* 0x100fe20008010853 */
[--C-:B------:R-:W-:Y:S01]  /*12c60*/  FFMA.FTZ R126, R70, UR30, -R83.reuse ;  /* 0x0000001e467e7c23 */ /* 0x100fe20008010853 */
[----:B------:R-:W-:Y:S01]  /*12c70*/  FADD.FTZ R3, R87, R48 ;  /* 0x0000003057037221 */ /* 0x000fe20000010000 */
[----:B------:R-:W1:Y:S01]  /*12c80*/  MUFU.EX2 R144, R144 ;  /* 0x0000009000907308 */ /* 0x000e620000000800 */
[----:B--2---:R-:W-:Y:S01]  /*12c90*/  FADD.FTZ R4, R151, R4 ;  /* 0x0000000497047221 */ /* 0x004fe20000010000 */
[--C-:B------:R-:W-:Y:S01]  /*12ca0*/  FFMA.FTZ R9, R71, UR30, -R83.reuse ;  /* 0x0000001e47097c23 */ /* 0x100fe20008010853 */
[--C-:B------:R-:W-:Y:S01]  /*12cb0*/  FFMA.FTZ R120, R72, UR30, -R83.reuse ;  /* 0x0000001e48787c23 */ /* 0x100fe20008010853 */
[--C-:B------:R-:W-:Y:S01]  /*12cc0*/  FFMA.FTZ R8, R73, UR30, -R83.reuse ;  /* 0x0000001e49087c23 */ /* 0x100fe20008010853 */
[--C-:B------:R-:W-:Y:S01]  /*12cd0*/  FFMA.FTZ R122, R74, UR30, -R83.reuse ;  /* 0x0000001e4a7a7c23 */ /* 0x100fe20008010853 */
[----:B------:R-:W-:-:S02]  /*12ce0*/  FFMA.FTZ R39, R76, UR30, -R83 ;  /* 0x0000001e4c277c23 */ /* 0x000fc40008010853 */
        /* <DEDUP_REMOVED lines=114> */
.L_x_1745:
[----:B------:R-:W2:Y:S01]  /*13410*/  LDL R49, [R1+0x1c] ;  /* 0x00001c0001317983 */ /* 0x000ea20000100800 */
[----:B------:R-:W-:Y:S01]  /*13420*/  IMAD R15, R15, 0x8, R2 ;  /* 0x000000080f0f7824 */ /* 0x000fe200078e0202 */
[----:B------:R-:W-:Y:S01]  /*13430*/  F2FP.F16.F32.PACK_AB R148, R121, R148 ;  /* 0x000000947994723e */ /* 0x000fe200000000ff */
[----:B------:R-:W-:Y:S01]  /*13440*/  IMAD.U32 R48, RZ, RZ, UR38 ;  /* 0x00000026ff307e24 */ /* 0x000fe2000f8e00ff */
[----:B------:R-:W-:Y:S01]  /*13450*/  F2FP.F16.F32.PACK_AB R120, R8, R120 ;  /* 0x000000780878723e */ /* 0x000fe200000000ff */
        /* <DEDUP_REMOVED lines=68> */
[----:B------:R-:W-:Y:S02]  /*138a0*/  MOV R8, R154 ;  /* 0x0000009a00087202 */ /* 0x000fe40000000f00 */
[C---:B--2---:R-:W-:Y:S01]  /*138b0*/  ISETP.GT.AND P1, PT, R0.reuse, R49, PT ;  /* 0x000000310000720c */ /* 0x044fe20003f24270 */
[----:B------:R-:W-:-:S12]  /*138c0*/  VIADD R0, R0, 0xffffffff ;  /* 0xffffffff00007836 */ /* 0x000fd80000000000 */
[----:B------:R-:W-:Y:S05]  /*138d0*/  @P1 BRA `(.L_x_1746) ;  /* 0xffffffd800241947 */ /* 0x000fea000383ffff */
.L_x_1734:
[----:B------:R-:W2:Y:S02]  /*138e0*/  LDL R5, [R1+0x3c] ;  /* 0x00003c0001057983 */ /* 0x000ea40000100800 */
[----:B--2---:R-:W-:-:S13]  /*138f0*/  ISETP.GE.AND P1, PT, R0, R5, PT ;  /* 0x000000050000720c */ /* 0x004fda0003f26270 */
[----:B------:R-:W-:Y:S05]  /*13900*/  @!P1 BRA `(.L_x_1747) ;  /* 0x0000003800109947 */ /* 0x000fea0003800000 */
[----:B------:R-:W-:Y:S02]  /*13910*/  IMAD.MOV.U32 R5, RZ, RZ, R12 ;  /* 0x000000ffff057224 */ /* 0x000fe400078e000c */
[----:B------:R-:W-:Y:S02]  /*13920*/  IMAD.MOV.U32 R14, RZ, RZ, R13 ;  /* 0x000000ffff0e7224 */ /* 0x000fe400078e000d */
[----:B------:R-:W-:Y:S02]  /*13930*/  IMAD.MOV.U32 R8, RZ, RZ, R154 ;  /* 0x000000ffff087224 */ /* 0x000fe400078e009a */
[----:B------:R-:W-:-:S07]  /*13940*/  IMAD.MOV.U32 R15, RZ, RZ, R19 ;  /* 0x000000ffff0f7224 */ /* 0x000fce00078e0013 */
.L_x_1767:
        /* <DEDUP_REMOVED lines=9> */
.L_x_1749:
        /* <DEDUP_REMOVED lines=8> */
.L_x_1750:
[----:B------:R-:W-:Y:S04]  /*13a60*/  BSSY B0, `(.L_x_1748) ;  /* 0x0000004000007945 */ /* 0x000fe80003800000 */
[----:B-1----:R-:W-:Y:S05]  /*13a70*/  @P2 BRA `(.L_x_1751) ;  /* 0x0000000000082947 */ /* 0x002fea0003800000 */
[----:B------:R-:W1:Y:S02]  /*13a80*/  SYNCS.PHASECHK.TRANS64.TRYWAIT P2, [R9+URZ+0x16830], R12 ;  /* 0x0168300c090075a7 */ /* 0x000e64000804017f */
[----:B-1----:R-:W-:Y:S05]  /*13a90*/  @!P2 BRA `(.L_x_1752) ;  /* 0x000000f8000ca947 */ /* 0x002fea0003800000 */
.L_x_1751:
[----:B------:R-:W-:Y:S05]  /*13aa0*/  BSYNC B0 ;  /* 0x0000000000007941 */ /* 0x000fea0003800000 */
.L_x_1748:
        /* <DEDUP_REMOVED lines=48> */
.L_x_1754:
[----:B------:R-:W-:Y:S01]  /*13db0*/  SHF.L.U32 R8, R8, 0x1f, RZ ;  /* 0x0000001f08087819 */ /* 0x000fe200000006ff */
[----:B------:R-:W-:-:S04]  /*13dc0*/  IMAD R9, R15, 0x8, R2 ;  /* 0x000000080f097824 */ /* 0x000fc800078e0202 */
[----:B------:R0:W1:Y:S01]  /*13dd0*/  SYNCS.PHASECHK.TRANS64.TRYWAIT P1, [R9+URZ+0x16850], R8 ;  /* 0x01685008090075a7 */ /* 0x000062000802017f */
[----:B------:R-:W-:Y:S05]  /*13de0*/  @!P0 BRA `(.L_x_1755) ;  /* 0x0000000000048947 */ /* 0x000fea0003800000 */
[----:B------:R-:W-:Y:S01]  /*13df0*/  BPT.TRAP 0x1 ;  /* 0x000000040000795c */ /* 0x000fe20000300000 */
.L_x_1755:
[----:B-1----:R-:W-:Y:S05]  /*13e00*/  @P1 BRA `(.L_x_1753) ;  /* 0x0000000000081947 */ /* 0x002fea0003800000 */
[----:B------:R-:W1:Y:S02]  /*13e10*/  SYNCS.PHASECHK.TRANS64.TRYWAIT P1, [R9+URZ+0x16850], R8 ;  /* 0x01685008090075a7 */ /* 0x000e64000802017f */
[----:B-1----:R-:W-:Y:S05]  /*13e20*/  @!P1 BRA `(.L_x_1756) ;  /* 0x000000f4003c9947 */ /* 0x002fea0003800000 */
.L_x_1753:
[----:B01----:R-:W-:Y:S01]  /*13e30*/  VIADD R8, R2, 0x400 ;  /* 0x0000040002087836 */ /* 0x003fe20000000000 */
[----:B------:R-:W-:Y:S01]  /*13e40*/  MOV R9, 0x40000040 ;  /* 0x4000004000097802 */ /* 0x000fe20000000f00 */
[----:B------:R-:W-:Y:S05]  /*13e50*/  WARPSYNC.ALL ;  /* 0x0000000000007948 */ /* 0x000fea0003800000 */
[----:B------:R-:W-:Y:S01]  /*13e60*/  SHF.R.U32.HI R8, RZ, 0x4, R8 ;  /* 0x00000004ff087819 */ /* 0x000fe20000011608 */
[----:B------:R-:W-:Y:S01]  /*13e70*/  WARPGROUP.ARRIVE ;  /* 0x00000000000079c5 */ /* 0x000fe20000000000 */
[----:B------:R-:W-:Y:S01]  /*13e80*/  R2UR UR15, R9 ;  /* 0x00000000090f72ca */ /* 0x000fe200000e0000 */
[----:B------:R-:W-:Y:S01]  /*13e90*/  IMAD.MOV.U32 R13, RZ, RZ, 0x40000040 ;  /* 0x40000040ff0d7424 */ /* 0x000fe200078e00ff */
[----:B------:R-:W-:Y:S01]  /*13ea0*/  LOP3.LUT R8, R8, 0x3fff, RZ, 0xc0, !PT ;  /* 0x00003fff08087812 */ /* 0x000fe200078ec0ff */
[----:B------:R-:W-:-:S02]  /*13eb0*/  IMAD.MOV.U32 R9, RZ, RZ, 0x40000040 ;  /* 0x40000040ff097424 */ /* 0x000fc400078e00ff */
[----:B------:R-:W0:Y:S02]  /*13ec0*/  S2R R21, SR_TID.X ;  /* 0x0000000000157919 */ /* 0x000e240000002100 */
        /* <DEDUP_REMOVED lines=58> */
.L_x_1757:
        /* <DEDUP_REMOVED lines=15> */
[----:B------:R-:W-:-:S02]  /*14360*/  IMAD R54, R19, 0x8, R2 ;  /* 0x0000000813367824 */ /* 0x000fc400078e0202 */
[----:B------:R-:W-:Y:S01]  /*14370*/  FMUL.FTZ R39, R44, UR10 ;  /* 0x0000000a2c277c20 */ /* 0x000fe20008410000 */
[----:B------:R-:W-:Y:S01]  /*14380*/  FMUL.FTZ R44, R50, UR10 ;  /* 0x0000000a322c7c20 */ /* 0x000fe20008410000 */
[----:B------:R-:W-:Y:S01]  /*14390*/  FMUL.FTZ R50, R55, UR10 ;  /* 0x0000000a37327c20 */ /* 0x000fe20008410000 */
[----:B------:R-:W-:Y:S02]  /*143a0*/  VIADD R54, R54, 0x16840 ;  /* 0x0001684036367836 */ /* 0x000fe40000000000 */
[----:B------:R-:W-:-:S05]  /*143b0*/  IMAD.U32 R55, RZ, RZ, UR38 ;  /* 0x00000026ff377e24 */ /* 0x000fca000f8e00ff */
[----:B------:R-:W-:Y:S01]  /*143c0*/  PRMT R54, R55, 0x654, R54 ;  /* 0x0000065437367816 */ /* 0x000fe20000000036 */
[----:B------:R-:W4:Y:S03]  /*143d0*/  MUFU.TANH R20, R20 ;  /* 0x0000001400147308 */ /* 0x000f260000002400 */
[----:B------:R5:W-:Y:S05]  /*143e0*/  SYNCS.ARRIVE.TRANS64.RED.A1T0 RZ, [R54+URZ], RZ ;  /* 0x000000ff36ff79a7 */ /* 0x000bea000810043f */
        /* <DEDUP_REMOVED lines=67> */
[----:B------:R-:W-:Y:S01]  /*14820*/  SHF.L.U32 R85, R0, 0x7, RZ ;  /* 0x0000000700557819 */ /* 0x000fe200000006ff */
[----:B------:R-:W1:Y:S03]  /*14830*/  MUFU.TANH R9, R9 ;  /* 0x0000000900097308 */ /* 0x000e660000002400 */
[----:B-----5:R-:W-:-:S05]  /*14840*/  IADD3 R54, -R155, 0x1, -R85 ;  /* 0x000000019b367810 */ /* 0x020fca0007ffe955 */
[----:B------:R-:W2:Y:S01]  /*14850*/  MUFU.TANH R13, R13 ;  /* 0x0000000d000d7308 */ /* 0x000ea20000002400 */
[----:B---3--:R-:W-:-:S07]  /*14860*/  IADD3 R54, -R124, R54, R125 ;  /* 0x000000367c367210 */ /* 0x008fce0007ffe17d */
[----:B------:R-:W3:Y:S08]  /*14870*/  MUFU.TANH R12, R12 ;  /* 0x0000000c000c7308 */ /* 0x000ef00000002400 */
        /* <DEDUP_REMOVED lines=49> */
[----:B------:R-:W-:-:S02]  /*14b90*/  VIADD R121, R54, UR9 ;  /* 0x0000000936797c36 */ /* 0x000fc40008000000 */
[----:B------:R-:W-:Y:S02]  /*14ba0*/  VIADD R120, R54, UR31 ;  /* 0x0000001f36787c36 */ /* 0x000fe40008000000 */
[--C-:B0-----:R-:W-:Y:S02]  /*14bb0*/  IMAD.IADD R87, R121, 0x1, R122.reuse ;  /* 0x0000000179577824 */ /* 0x101fe400078e027a */
        /* <DEDUP_REMOVED lines=14> */
.L_x_1760:
[----:B------:R-:W-:-:S05]  /*14ca0*/  IMAD.U32 R123, RZ, RZ, UR7 ;  /* 0x00000007ff7b7e24 */ /* 0x000fca000f8e00ff */
[----:B------:R-:W-:-:S13]  /*14cb0*/  ISETP.NE.AND P1, PT, R123, 0x1, PT ;  /* 0x000000017b00780c */ /* 0x000fda0003f25270 */
[----:B------:R-:W0:Y:S02]  /*14cc0*/  @P1 LDC.64 R54, c[0x0][0x9e8] ;  /* 0x00027a00ff361b82 */ /* 0x000e240000000a00 */
[----:B0-----:R-:W-:-:S05]  /*14cd0*/  @P1 IMAD.HI.U32 R54, R122, R54, RZ ;  /* 0x000000367a361227 */ /* 0x001fca00078e00ff */
[----:B------:R-:W-:-:S07]  /*14ce0*/  @P1 SHF.R.U32.HI R122, RZ, R55, R54 ;  /* 0x00000037ff7a1219 */ /* 0x000fce0000011636 */
.L_x_1761:
[----:B------:R-:W-:Y:S05]  /*14cf0*/  BSYNC B0 ;  /* 0x0000000000007941 */ /* 0x000fea0003800000 */
.L_x_1759:
[----:B------:R-:W-:-:S04]  /*14d00*/  IMAD R122, R122, R123, -R85 ;  /* 0x0000007b7a7a7224 */ /* 0x000fc800078e0a55 */
[----:B------:R-:W-:-:S05]  /*14d10*/  IMAD.IADD R122, R122, 0x1, -R155 ;  /* 0x000000017a7a7824 */ /* 0x000fca00078e0a9b */
[----:B------:R-:W-:Y:S02]  /*14d20*/  VIMNMX R86, R86, R122, !PT ;  /* 0x0000007a56567248 */ /* 0x000fe40007fe0100 */
[----:B------:R-:W-:-:S07]  /*14d30*/  VIADDMNMX R87, R122, R123, R87, PT ;  /* 0x0000007b7a577246 */ /* 0x000fce0003800157 */
.L_x_1758:
        /* <DEDUP_REMOVED lines=105> */
[----:B------:R-:W-:Y:S02]  /*153d0*/  MOV R13, UR7 ;  /* 0x00000007000d7c02 */ /* 0x000fe40008000f00 */
[----:B------:R-:W-:Y:S02]  /*153e0*/  LOP3.LUT R8, RZ, R8, RZ, 0x33, !PT ;  /* 0x00000008ff087212 */ /* 0x000fe400078e33ff */
[----:B------:R-:W-:-:S13]  /*153f0*/  ISETP.NE.AND P2, PT, R13, 0x1, PT ;  /* 0x000000010d00780c */ /* 0x000fda0003f45270 */
[----:B------:R-:W0:Y:S02]  /*15400*/  @P2 LDC.64 R86, c[0x0][0x9e8] ;  /* 0x00027a00ff562b82 */ /* 0x000e240000000a00 */
[----:B0-----:R-:W-:-:S05]  /*15410*/  @P2 IMAD.HI.U32 R86, R8, R86, RZ ;  /* 0x0000005608562227 */ /* 0x001fca00078e00ff */
[----:B------:R-:W-:-:S04]  /*15420*/  @P2 SHF.R.U32.HI R8, RZ, R87, R86 ;  /* 0x00000057ff082219 */ /* 0x000fc80000011656 */
[----:B------:R-:W-:Y:S01]  /*15430*/  LOP3.LUT R8, RZ, R8, RZ, 0x33, !PT ;  /* 0x00000008ff087212 */ /* 0x000fe200078e33ff */
[----:B------:R-:W-:Y:S06]  /*15440*/  BRA `(.L_x_1765) ;  /* 0x0000000000147947 */ /* 0x000fec0003800000 */
.L_x_1764:
[----:B------:R-:W-:-:S05]  /*15450*/  IMAD.U32 R13, RZ, RZ, UR7 ;  /* 0x00000007ff0d7e24 */ /* 0x000fca000f8e00ff */
[----:B------:R-:W-:-:S13]  /*15460*/  ISETP.NE.AND P2, PT, R13, 0x1, PT ;  /* 0x000000010d00780c */ /* 0x000fda0003f45270 */
[----:B------:R-:W0:Y:S02]  /*15470*/  @P2 LDC.64 R86, c[0x0][0x9e8] ;  /* 0x00027a00ff562b82 */ /* 0x000e240000000a00 */
[----:B0-----:R-:W-:-:S05]  /*15480*/  @P2 IMAD.HI.U32 R86, R8, R86, RZ ;  /* 0x0000005608562227 */ /* 0x001fca00078e00ff */
[----:B------:R-:W-:-:S07]  /*15490*/  @P2 SHF.R.U32.HI R8, RZ, R87, R86 ;  /* 0x00000057ff082219 */ /* 0x000fce0000011656 */
.L_x_1765:
[----:B------:R-:W-:Y:S05]  /*154a0*/  BSYNC B0 ;  /* 0x0000000000007941 */ /* 0x000fea0003800000 */
.L_x_1763:
[----:B------:R-:W-:-:S04]  /*154b0*/  IMAD R8, R8, R13, -R85 ;  /* 0x0000000d08087224 */ /* 0x000fc800078e0a55 */
[----:B------:R-:W-:-:S05]  /*154c0*/  IMAD.IADD R8, R8, 0x1, -R155 ;  /* 0x0000000108087824 */ /* 0x000fca00078e0a9b */
[----:B------:R-:W-:Y:S02]  /*154d0*/  VIADDMNMX R121, R8, R13, R121, PT ;  /* 0x0000000d08797246 */ /* 0x000fe40003800179 */
[----:B------:R-:W-:-:S07]  /*154e0*/  VIMNMX R120, R120, R8, !PT ;  /* 0x0000000878787248 */ /* 0x000fce0007fe0100 */
.L_x_1762:
[----:B------:R-:W-:Y:S01]  /*154f0*/  FMNMX.FTZ R13, R9, R14, !PT ;  /* 0x0000000e090d7209 */ /* 0x000fe20007810000 */
[----:B------:R-:W-:Y:S01]  /*15500*/  UMOV UR30, UR6 ;  /* 0x00000006001e7c82 */ /* 0x000fe20008000000 */
        /* <DEDUP_REMOVED lines=49> */
[----:B------:R-:W-:Y:S02]  /*15820*/  FSEL R34, R34, -INF , !P2 ;  /* 0xff80000022227808 */ /* 0x000fe40005000000 */
[----:B------:R-:W-:Y:S02]  /*15830*/  ISETP.GT.AND P2, PT, R120, 0x21, P1 ;  /* 0x000000217800780c */ /* 0x000fe40000f44270 */
[----:B------:R-:W-:Y:S02]  /*15840*/  FMNMX.FTZ R8, R71, R8, !PT ;  /* 0x0000000847087209 */ /* 0x000fe40007810000 */
[----:B------:R-:W-:-:S02]  /*15850*/  FSEL R40, R40, -INF , !P3 ;  /* 0xff80000028287808 */ /* 0x000fc40005800000 */
[----:B------:R-:W-:Y:S02]  /*15860*/  ISETP.GT.AND P3, PT, R120, 0x30, P1 ;  /* 0x000000307800780c */ /* 0x000fe40000f64270 */
[----:B------:R-:W-:Y:S02]  /*15870*/  ISETP.LT.OR P2, PT, R121, 0x22, P2 ;  /* 0x000000227900780c */ /* 0x000fe40001741670 */
[----:B------:R-:W-:Y:S02]  /*15880*/  FMNMX.FTZ R8, R73, R8, !PT ;  /* 0x0000000849087209 */ /* 0x000fe40007810000 */
[----:B------:R-:W-:Y:S02]  /*15890*/  ISETP.LT.OR P3, PT, R121, 0x31, P3 ;  /* 0x000000317900780c */ /* 0x000fe40001f61670 */
[----:B------:R-:W-:Y:S02]  /*158a0*/  FSEL R38, R38, -INF , !P2 ;  /* 0xff80000026267808 */ /* 0x000fe40005000000 */
[----:B------:R-:W-:-:S02]  /*158b0*/  ISETP.GT.AND P2, PT, R120, 0x29, P1 ;  /* 0x000000297800780c */ /* 0x000fc40000f44270 */
[----:B------:R-:W-:Y:S02]  /*158c0*/  FMNMX.FTZ R8, R75, R8, !PT ;  /* 0x000000084b087209 */ /* 0x000fe40007810000 */
[----:B------:R-:W-:Y:S02]  /*158d0*/  FSEL R44, R44, -INF , !P3 ;  /* 0xff8000002c2c7808 */ /* 0x000fe40005800000 */
[----:B------:R-:W-:Y:S02]  /*158e0*/  ISETP.GT.AND P3, PT, R120, 0x38, P1 ;  /* 0x000000387800780c */ /* 0x000fe40000f64270 */
[----:B------:R-:W-:Y:S02]  /*158f0*/  ISETP.LT.OR P2, PT, R121, 0x2a, P2 ;  /* 0x0000002a7900780c */ /* 0x000fe40001741670 */
[----:B------:R-:W-:Y:S02]  /*15900*/  FMNMX.FTZ R8, R77, R8, !PT ;  /* 0x000000084d087209 */ /* 0x000fe40007810000 */
[----:B------:R-:W-:-:S02]  /*15910*/  ISETP.LT.OR P3, PT, R121, 0x39, P3 ;  /* 0x000000397900780c */ /* 0x000fc40001f61670 */
[----:B------:R-:W-:Y:S02]  /*15920*/  FSEL R42, R42, -INF , !P2 ;  /* 0xff8000002a2a7808 */ /* 0x000fe40005000000 */
[----:B------:R-:W-:Y:S02]  /*15930*/  FMNMX.FTZ R8, R79, R8, !PT ;  /* 0x000000084f087209 */ /* 0x000fe40007810000 */
[----:B------:R-:W-:Y:S02]  /*15940*/  ISETP.GT.AND P2, PT, R120, 0x31, P1 ;  /* 0x000000317800780c */ /* 0x000fe40000f44270 */
[----:B------:R-:W-:Y:S02]  /*15950*/  FSEL R48, R48, -INF , !P3 ;  /* 0xff80000030307808 */ /* 0x000fe40005800000 */
[----:B------:R-:W-:Y:S02]  /*15960*/  ISETP.GT.AND P3, PT, R120, 0x40, P1 ;  /* 0x000000407800780c */ /* 0x000fe40000f64270 */
[----:B------:R-:W-:-:S02]  /*15970*/  FMNMX.FTZ R8, R81, R8, !PT ;  /* 0x0000000851087209 */ /* 0x000fc40007810000 */
[C---:B------:R-:W-:Y:S02]  /*15980*/  ISETP.LT.OR P2, PT, R121.reuse, 0x32, P2 ;  /* 0x000000327900780c */ /* 0x040fe40001741670 */
[----:B------:R-:W-:Y:S02]  /*15990*/  ISETP.LT.OR P3, PT, R121, 0x41, P3 ;  /* 0x000000417900780c */ /* 0x000fe40001f61670 */
[----:B------:R-:W-:Y:S02]  /*159a0*/  FMNMX.FTZ R8, R83, R8, !PT ;  /* 0x0000000853087209 */ /* 0x000fe40007810000 */
[----:B------:R-:W-:Y:S02]  /*159b0*/  FSEL R46, R46, -INF , !P2 ;  /* 0xff8000002e2e7808 */ /* 0x000fe40005000000 */
[----:B------:R-:W-:Y:S01]  /*159c0*/  ISETP.GT.AND P2, PT, R120, 0x39, P1 ;  /* 0x000000397800780c */ /* 0x000fe20000f44270 */
[----:B------:R-:W0:Y:S01]  /*159d0*/  SHFL.BFLY PT, R13, R8, 0x2, 0x1f ;  /* 0x0c401f00080d7f89 */ /* 0x000e2200000e0000 */
[----:B------:R-:W-:-:S02]  /*159e0*/  FSEL R52, R52, -INF , !P3 ;  /* 0xff80000034347808 */ /* 0x000fc40005800000 */
[----:B------:R-:W-:Y:S02]  /*159f0*/  ISETP.GT.AND P3, PT, R120, 0x48, P1 ;  /* 0x000000487800780c */ /* 0x000fe40000f64270 */
[C---:B------:R-:W-:Y:S02]  /*15a00*/  ISETP.LT.OR P2, PT, R121.reuse, 0x3a, P2 ;  /* 0x0000003a7900780c */ /* 0x040fe40001741670 */
[----:B------:R-:W-:Y:S02]  /*15a10*/  ISETP.LT.OR P3, PT, R121, 0x49, P3 ;  /* 0x000000497900780c */ /* 0x000fe40001f61670 */
[----:B------:R-:W-:Y:S02]  /*15a20*/  FSEL R50, R50, -INF , !P2 ;  /* 0xff80000032327808 */ /* 0x000fe40005000000 */
[----:B------:R-:W-:Y:S02]  /*15a30*/  ISETP.GT.AND P2, PT, R120, 0x41, P1 ;  /* 0x000000417800780c */ /* 0x000fe40000f44270 */
        /* <DEDUP_REMOVED lines=12> */
[----:B0-----:R-:W-:-:S02]  /*15b00*/  FMNMX.FTZ R55, R8, R13, !PT ;  /* 0x0000000d08377209 */ /* 0x001fc40007810000 */
[----:B------:R-:W-:Y:S02]  /*15b10*/  FSEL R66, R66, -INF , !P3 ;  /* 0xff80000042427808 */ /* 0x000fe40005800000 */
[----:B------:R-:W-:Y:S01]  /*15b20*/  ISETP.GT.AND P3, PT, R120, 0x60, P1 ;  /* 0x000000607800780c */ /* 0x000fe20000f64270 */
[----:B------:R-:W0:Y:S01]  /*15b30*/  SHFL.BFLY PT, R86, R55, 0x1, 0x1f ;  /* 0x0c201f0037567f89 */ /* 0x000e2200000e0000 */
[C---:B------:R-:W-:Y:S02]  /*15b40*/  ISETP.LT.OR P2, PT, R121.reuse, 0x52, P2 ;  /* 0x000000527900780c */ /* 0x040fe40001741670 */
[----:B------:R-:W-:Y:S02]  /*15b50*/  ISETP.LT.OR P3, PT, R121, 0x61, P3 ;  /* 0x000000617900780c */ /* 0x000fe40001f61670 */
[----:B------:R-:W-:Y:S02]  /*15b60*/  FSEL R64, R64, -INF , !P2 ;  /* 0xff80000040407808 */ /* 0x000fe40005000000 */
[----:B------:R-:W-:-:S02]  /*15b70*/  ISETP.GT.AND P2, PT, R120, 0x59, P1 ;  /* 0x000000597800780c */ /* 0x000fc40000f44270 */
[----:B------:R-:W-:Y:S02]  /*15b80*/  FSEL R70, R70, -INF , !P3 ;  /* 0xff80000046467808 */ /* 0x000fe40005800000 */
[----:B------:R-:W-:Y:S02]  /*15b90*/  ISETP.GT.AND P3, PT, R120, 0x68, P1 ;  /* 0x000000687800780c */ /* 0x000fe40000f64270 */
        /* <DEDUP_REMOVED lines=11> */
[----:B0-----:R-:W-:Y:S02]  /*15c50*/  FMNMX.FTZ R13, R55, R86, !PT ;  /* 0x00000056370d7209 */ /* 0x001fe40007810000 */
[----:B------:R-:W-:Y:S02]  /*15c60*/  ISETP.GT.AND P3, PT, R120, 0x71, P1 ;  /* 0x000000717800780c */ /* 0x000fe40000f64270 */
[----:B------:R-:W-:Y:S01]  /*15c70*/  ISETP.LT.OR P2, PT, R121, 0x6a, P2 ;  /* 0x0000006a7900780c */ /* 0x000fe20001741670 */
[----:B------:R-:W-:Y:S01]  /*15c80*/  FMUL.FTZ R8, R13, UR30 ;  /* 0x0000001e0d087c20 */ /* 0x000fe20008410000 */
[----:B------:R-:W-:Y:S02]  /*15c90*/  ISETP.LT.OR P3, PT, R121, 0x72, P3 ;  /* 0x000000727900780c */ /* 0x000fe40001f61670 */
[----:B------:R-:W-:-:S02]  /*15ca0*/  FSEL R76, R76, -INF , !P2 ;  /* 0xff8000004c4c7808 */ /* 0x000fc40005000000 */
[----:B------:R-:W-:Y:S02]  /*15cb0*/  FSETP.NEU.FTZ.AND P2, PT, R13, -INF , PT ;  /* 0xff8000000d00780b */ /* 0x000fe40003f5d000 */
[----:B------:R-:W-:Y:S02]  /*15cc0*/  FSEL R80, R80, -INF , !P3 ;  /* 0xff80000050507808 */ /* 0x000fe40005800000 */
[----:B------:R-:W-:Y:S02]  /*15cd0*/  ISETP.GT.AND P3, PT, R120, RZ, P1 ;  /* 0x000000ff7800720c */ /* 0x000fe40000f64270 */
[----:B------:R-:W-:Y:S02]  /*15ce0*/  FSEL R8, R8, RZ, P2 ;  /* 0x000000ff08087208 */ /* 0x000fe40001000000 */
[----:B------:R-:W-:-:S03]  /*15cf0*/  ISETP.LT.OR P3, PT, R121, 0x1, P3 ;  /* 0x000000017900780c */ /* 0x000fc60001f61670 */
[--C-:B------:R-:W-:Y:S01]  /*15d00*/  FFMA.FTZ R148, R9, UR30, -R8.reuse ;  /* 0x0000001e09947c23 */ /* 0x100fe20008010808 */
[--C-:B------:R-:W-:Y:S01]  /*15d10*/  FFMA.FTZ R9, R54, UR30, -R8.reuse ;  /* 0x0000001e36097c23 */ /* 0x100fe20008010808 */
[----:B------:R-:W-:Y:S01]  /*15d20*/  FSEL R54, R12, -INF , !P3 ;  /* 0xff8000000c367808 */ /* 0x000fe20005800000 */
[--C-:B------:R-:W-:Y:S01]  /*15d30*/  FFMA.FTZ R144, R27, UR30, -R8.reuse ;  /* 0x0000001e1b907c23 */ /* 0x100fe20008010808 */
[--C-:B------:R-:W-:Y:S01]  /*15d40*/  FFMA.FTZ R140, R35, UR30, -R8.reuse ;  /* 0x0000001e238c7c23 */ /* 0x100fe20008010808 */
[----:B------:R-:W-:Y:S01]  /*15d50*/  ISETP.GT.AND P3, PT, R120, 0x78, P1 ;  /* 0x000000787800780c */ /* 0x000fe20000f64270 */
        /* <DEDUP_REMOVED lines=19> */
[----:B------:R-:W-:Y:S01]  /*15e90*/  FSEL R84, R84, -INF , !P1 ;  /* 0xff80000054547808 */ /* 0x000fe20004800000 */
[--C-:B------:R-:W-:Y:S01]  /*15ea0*/  FFMA.FTZ R136, R43, UR30, -R8.reuse ;  /* 0x0000001e2b887c23 */ /* 0x100fe20008010808 */
[----:B------:R-:W-:Y:S01]  /*15eb0*/  FMNMX.FTZ R27, R30, R27, !PT ;  /* 0x0000001b1e1b7209 */ /* 0x000fe20007810000 */
[--C-:B------:R-:W-:Y:S01]  /*15ec0*/  FFMA.FTZ R29, R45, UR30, -R8.reuse ;  /* 0x0000001e2d1d7c23 */ /* 0x100fe20008010808 */
[--C-:B------:R-:W-:Y:S01]  /*15ed0*/  FFMA.FTZ R132, R51, UR30, -R8.reuse ;  /* 0x0000001e33847c23 */ /* 0x100fe20008010808 */
        /* <DEDUP_REMOVED lines=37> */
[----:B------:R0:W-:Y:S02]  /*16130*/  MUFU.EX2 R27, R49 ;  /* 0x00000031001b7308 */ /* 0x0001e40000000800 */
        /* <DEDUP_REMOVED lines=12> */
[----:B------:R-:W-:-:S05]  /*16200*/  FMNMX.FTZ R12, R84, R35, !PT ;  /* 0x00000023540c7209 */ /* 0x000fca0007810000 */
[----:B------:R-:W1:Y:S01]  /*16210*/  SHFL.BFLY PT, R35, R12, 0x2, 0x1f ;  /* 0x0c401f000c237f89 */ /* 0x000e6200000e0000 */
[----:B------:R-:W-:Y:S08]  /*16220*/  MUFU.EX2 R142, R142 ;  /* 0x0000008e008e7308 */ /* 0x000ff00000000800 */
[----:B------:R-:W-:Y:S08]  /*16230*/  MUFU.EX2 R31, R31 ;  /* 0x0000001f001f7308 */ /* 0x000ff00000000800 */
[----:B------:R-:W-:Y:S01]  /*16240*/  MUFU.EX2 R136, R136 ;  /* 0x0000008800887308 */ /* 0x000fe20000000800 */
[----:B-1----:R-:W-:Y:S01]  /*16250*/  FMNMX.FTZ R12, R12, R35, !PT ;  /* 0x000000230c0c7209 */ /* 0x002fe20007810000 */
[----:B------:R-:W-:-:S06]  /*16260*/  FFMA.FTZ R35, R79, UR30, -R8 ;  /* 0x0000001e4f237c23 */ /* 0x000fcc0008010808 */
[----:B------:R-:W-:Y:S01]  /*16270*/  MUFU.EX2 R29, R29 ;  /* 0x0000001d001d7308 */ /* 0x000fe20000000800 */
[----:B------:R-:W1:Y:S07]  /*16280*/  SHFL.BFLY PT, R47, R12, 0x1, 0x1f ;  /* 0x0c201f000c2f7f89 */ /* 0x000e6e00000e0000 */
[----:B------:R-:W-:Y:S08]  /*16290*/  MUFU.EX2 R138, R138 ;  /* 0x0000008a008a7308 */ /* 0x000ff00000000800 */
[----:B------:R-:W-:Y:S08]  /*162a0*/  MUFU.EX2 R132, R132 ;  /* 0x0000008400847308 */ /* 0x000ff00000000800 */
[----:B------:R-:W-:Y:S01]  /*162b0*/  MUFU.EX2 R24, R24 ;  /* 0x0000001800187308 */ /* 0x000fe20000000800 */
[----:B-1----:R-:W-:-:S02]  /*162c0*/  FMNMX.FTZ R12, R12, R47, !PT ;  /* 0x0000002f0c0c7209 */ /* 0x002fc40007810000 */
[----:B------:R-:W-:Y:S02]  /*162d0*/  FSEL R47, R13, RZ, P2 ;  /* 0x000000ff0d2f7208 */ /* 0x000fe40001000000 */
[C---:B------:R-:W-:Y:S01]  /*162e0*/  FSETP.NEU.FTZ.AND P1, PT, R12.reuse, -INF , PT ;  /* 0xff8000000c00780b */ /* 0x040fe20003f3d000 */
[----:B0-----:R-:W-:Y:S02]  /*162f0*/  FMUL.FTZ R49, R12, UR30 ;  /* 0x0000001e0c317c20 */ /* 0x001fe40008410000 */
[----:B------:R-:W-:Y:S01]  /*16300*/  MUFU.EX2 R134, R134 ;  /* 0x0000008600867308 */ /* 0x000fe20000000800 */
[----:B------:R-:W-:-:S04]  /*16310*/  FADD.FTZ R47, -R47, R14 ;  /* 0x0000000e2f2f7221 */ /* 0x000fc80000010100 */
[----:B------:R-:W-:Y:S01]  /*16320*/  FMUL.FTZ R8, R47, UR30 ;  /* 0x0000001e2f087c20 */ /* 0x000fe20008410000 */
[----:B------:R-:W-:Y:S02]  /*16330*/  FSEL R47, R49, RZ, P1 ;  /* 0x000000ff312f7208 */ /* 0x000fe40000800000 */
[----:B------:R-:W-:Y:S03]  /*16340*/  MUFU.EX2 R45, R45 ;  /* 0x0000002d002d7308 */ /* 0x000fe60000000800 */
[--C-:B------:R-:W-:Y:S01]  /*16350*/  FFMA.FTZ R147, R32, UR30, -R47.reuse ;  /* 0x0000001e20937c23 */ /* 0x100fe2000801082f */
[----:B------:R-:W-:Y:S01]  /*16360*/  FSEL R32, R12, RZ, P1 ;  /* 0x000000ff0c207208 */ /* 0x000fe20000800000 */
[--C-:B------:R-:W-:Y:S01]  /*16370*/  FFMA.FTZ R149, R54, UR30, -R47.reuse ;  /* 0x0000001e36957c23 */ /* 0x100fe2000801082f */
[--C-:B------:R-:W-:Y:S01]  /*16380*/  FFMA.FTZ R51, R20, UR30, -R47.reuse ;  /* 0x0000001e14337c23 */ /* 0x100fe2000801082f */
[----:B------:R-:W-:Y:S01]  /*16390*/  FFMA.FTZ R151, R25, UR30, -R47 ;  /* 0x0000001e19977c23 */ /* 0x000fe2000801082f */
[----:B------:R-:W0:Y:S01]  /*163a0*/  MUFU.EX2 R8, R8 ;  /* 0x0000000800087308 */ /* 0x000e220000000800 */
[----:B------:R-:W-:Y:S01]  /*163b0*/  FADD.FTZ R5, -R32, R5 ;  /* 0x0000000520057221 */ /* 0x000fe20000010100 */
[--C-:B------:R-:W-:Y:S01]  /*163c0*/  FFMA.FTZ R49, R26, UR30, -R47.reuse ;  /* 0x0000001e1a317c23 */ /* 0x100fe2000801082f */
[--C-:B------:R-:W-:Y:S01]  /*163d0*/  FFMA.FTZ R145, R28, UR30, -R47.reuse ;  /* 0x0000001e1c917c23 */ /* 0x100fe2000801082f */
[--C-:B------:R-:W-:Y:S01]  /*163e0*/  FFMA.FTZ R30, R30, UR30, -R47.reuse ;  /* 0x0000001e1e1e7c23 */ /* 0x100fe2000801082f */
[----:B------:R-:W-:Y:S01]  /*163f0*/  FMUL.FTZ R5, R5, UR30 ;  /* 0x0000001e05057c20 */ /* 0x000fe20008410000 */
        /* <DEDUP_REMOVED lines=27> */
[----:B-1----:R-:W-:Y:S01]  /*165b0*/  FFMA.FTZ R48, R5, R3, R149 ;  /* 0x0000000305307223 */ /* 0x002fe20000010095 */
[----:B------:R-:W-:Y:S01]  /*165c0*/  FADD.FTZ R3, R9, R4 ;  /* 0x0000000409037221 */ /* 0x000fe20000010000 */
[--C-:B------:R-:W-:Y:S01]  /*165d0*/  FFMA.FTZ R36, R80, UR30, -R47.reuse ;  /* 0x0000001e50247c23 */ /* 0x100fe2000801082f */
[--C-:B------:R-:W-:Y:S01]  /*165e0*/  FFMA.FTZ R123, R82, UR30, -R47.reuse ;  /* 0x0000001e527b7c23 */ /* 0x100fe2000801082f */
[----:B------:R-:W-:Y:S01]  /*165f0*/  FFMA.FTZ R34, R84, UR30, -R47 ;  /* 0x0000001e54227c23 */ /* 0x000fe2000801082f */
[----:B------:R-:W-:-:S02]  /*16600*/  FADD.FTZ R4, R150, R3 ;  /* 0x0000000396047221 */ /* 0x000fc40000010000 */
[----:B------:R-:W1:Y:S01]  /*16610*/  MUFU.EX2 R49, R49 ;  /* 0x0000003100317308 */ /* 0x000e620000000800 */
[----:B0-----:R-:W-:Y:S01]  /*16620*/  FADD.FTZ R48, R51, R48 ;  /* 0x0000003033307221 */ /* 0x001fe20000010000 */
[----:B------:R-:W-:-:S04]  /*16630*/  FADD.FTZ R3, R21, R4 ;  /* 0x0000000415037221 */ /* 0x000fc80000010000 */
[----:B------:R-:W-:Y:S02]  /*16640*/  FADD.FTZ R4, R144, R3 ;  /* 0x0000000390047221 */ /* 0x000fe40000010000 */
[----:B------:R-:W0:Y:S01]  /*16650*/  MUFU.EX2 R145, R145 ;  /* 0x0000009100917308 */ /* 0x000e220000000800 */
[----:B--2---:R-:W-:Y:S01]  /*16660*/  FADD.FTZ R48, R151, R48 ;  /* 0x0000003097307221 */ /* 0x004fe20000010000 */
[----:B------:R-:W-:-:S06]  /*16670*/  FADD.FTZ R53, R85, R4 ;  /* 0x0000000455357221 */ /* 0x000fcc0000010000 */
[----:B------:R-:W2:Y:S01]  /*16680*/  MUFU.EX2 R30, R30 ;  /* 0x0000001e001e7308 */ /* 0x000ea20000000800 */
[----:B-1----:R-:W-:-:S07]  /*16690*/  FADD.FTZ R48, R49, R48 ;  /* 0x0000003031307221 */ /* 0x002fce0000010000 */
        /* <DEDUP_REMOVED lines=9> */
[----:B-1----:R-:W-:Y:S01]  /*16730*/  FADD.FTZ R3, R147, R4 ;  /* 0x0000000493037221 */ /* 0x002fe20000010000 */
[----:B------:R-:W-:-:S06]  /*16740*/  FADD.FTZ R48, R142, R53 ;  /* 0x000000358e307221 */ /* 0x000fcc0000010000 */
[----:B------:R-:W1:Y:S01]  /*16750*/  MUFU.EX2 R26, R26 ;  /* 0x0000001a001a7308 */ /* 0x000e620000000800 */
[----:B0-----:R-:W-:-:S07]  /*16760*/  FADD.FTZ R4, R28, R3 ;  /* 0x000000031c047221 */ /* 0x001fce0000010000 */
[----:B------:R-:W0:Y:S01]  /*16770*/  MUFU.EX2 R143, R143 ;  /* 0x0000008f008f7308 */ /* 0x000e220000000800 */
[----:B--2---:R-:W-:-:S07]  /*16780*/  FADD.FTZ R3, R141, R4 ;  /* 0x000000048d037221 */ /* 0x004fce0000010000 */
[----:B------:R-:W2:Y:S01]  /*16790*/  MUFU.EX2 R25, R25 ;  /* 0x0000001900197308 */ /* 0x000ea20000000800 */
[----:B-1----:R-:W-:Y:S01]  /*167a0*/  FADD.FTZ R4, R26, R3 ;  /* 0x000000031a047221 */ /* 0x002fe20000010000 */
[----:B------:R-:W-:-:S04]  /*167b0*/  FADD.FTZ R3, R31, R48 ;  /* 0x000000301f037221 */ /* 0x000fc80000010000 */
[----:B------:R-:W-:Y:S02]  /*167c0*/  FADD.FTZ R48, R136, R3 ;  /* 0x0000000388307221 */ /* 0x000fe40000010000 */
        /* <DEDUP_REMOVED lines=10> */
[----:B------:R-:W-:-:S04]  /*16870*/  FADD.FTZ R53, R24, R53 ;  /* 0x0000003518357221 */ /* 0x000fc80000010000 */
[----:B------:R-:W-:Y:S02]  /*16880*/  FADD.FTZ R48, R134, R53 ;  /* 0x0000003586307221 */ /* 0x000fe40000010000 */
        /* <DEDUP_REMOVED lines=10> */
[----:B------:R-:W-:-:S06]  /*16930*/  FADD.FTZ R3, R45, R48 ;  /* 0x000000302d037221 */ /* 0x000fcc0000010000 */
        /* <DEDUP_REMOVED lines=48> */
[----:B-1----:R-:W-:-:S03]  /*16c40*/  FADD.FTZ R4, R14, R53 ;  /* 0x000000350e047221 */ /* 0x002fc60000010000 */
[----:B0-----:R-:W-:Y:S01]  /*16c50*/  FADD.FTZ R3, R34, R3 ;  /* 0x0000000322037221 */ /* 0x001fe20000010000 */
[----:B------:R-:W-:Y:S06]  /*16c60*/  @!P0 BRA `(.L_x_1766) ;  /* 0x0000000000048947 */ /* 0x000fec0003800000 */
[----:B------:R-:W-:Y:S01]  /*16c70*/  BPT.TRAP 0x1 ;  /* 0x000000040000795c */ /* 0x000fe20000300000 */
.L_x_1766:
[----:B------:R-:W2:Y:S01]  /*16c80*/  LDL R50, [R1+0x3c] ;  /* 0x00003c0001327983 */ /* 0x000ea20000100800 */
[----:B------:R-:W-:Y:S01]  /*16c90*/  IMAD R15, R15, 0x8, R2 ;  /* 0x000000080f0f7824 */ /* 0x000fe200078e0202 */
[----:B------:R-:W-:Y:S01]  /*16ca0*/  F2FP.F16.F32.PACK_AB R122, R14, R122 ;  /* 0x0000007a0e7a723e */ /* 0x000fe200000000ff */
        /* <DEDUP_REMOVED lines=70> */
[----:B0-----:R-:W-:Y:S02]  /*17110*/  MOV R15, R19 ;  /* 0x00000013000f7202 */ /* 0x001fe40000000f00 */
[C---:B--2---:R-:W-:Y:S01]  /*17120*/  ISETP.GT.AND P1, PT, R0.reuse, R50, PT ;  /* 0x000000320000720c */ /* 0x044fe20003f24270 */
[----:B------:R-:W-:-:S12]  /*17130*/  VIADD R0, R0, 0xffffffff ;  /* 0xffffffff00007836 */ /* 0x000fd80000000000 */
[----:B------:R-:W-:Y:S05]  /*17140*/  @P1 BRA `(.L_x_1767) ;  /* 0xffffffc800001947 */ /* 0x000fea000383ffff */
.L_x_1747:
[----:B------:R-:W-:Y:S05]  /*17150*/  WARPSYNC.ALL ;  /* 0x0000000000007948 */ /* 0x000fea0003800000 */
[----:B------:R-:W-:Y:S06]  /*17160*/  BAR.ARV 0x8, 0x200 ;  /* 0x0208000000007b1d */ /* 0x000fec0000002000 */
[----:B------:R-:W-:Y:S05]  /*17170*/  @!P0 BRA `(.L_x_1768) ;  /* 0x0000000000048947 */ /* 0x000fea0003800000 */
[----:B------:R-:W-:Y:S01]  /*17180*/  BPT.TRAP 0x1 ;  /* 0x000000040000795c */ /* 0x000fe20000300000 */
.L_x_1768:
[----:B------:R-:W-:Y:S01]  /*17190*/  IMAD R11, R19, 0x8, R2 ;  /* 0x00000008130b7824 */ /* 0x000fe200078e0202 */
[----:B------:R-:W-:-:S04]  /*171a0*/  SHF.L.U32 R0, R154, 0x1f, RZ ;  /* 0x0000001f9a007819 */ /* 0x000fc800000006ff */
[----:B------:R0:W1:Y:S01]  /*171b0*/  SYNCS.PHASECHK.TRANS64.TRYWAIT P1, [R11+URZ+0x16850], R0 ;  /* 0x016850000b0075a7 */ /* 0x000062000802017f */
[----:B------:R-:W-:Y:S05]  /*171c0*/  @!P0 BRA `(.L_x_1769) ;  /* 0x0000000000048947 */ /* 0x000fea0003800000 */
[----:B------:R-:W-:Y:S01]  /*171d0*/  BPT.TRAP 0x1 ;  /* 0x000000040000795c */ /* 0x000fe20000300000 */
.L_x_1769:
[----:B------:R-:W-:-:S05]  /*171e0*/  VIADD R2, R2, 0x400 ;  /* 0x0000040002027836 */ /* 0x000fca0000000000 */
[----:B------:R-:W-:-:S04]  /*171f0*/  SHF.R.U32.HI R2, RZ, 0x4, R2 ;  /* 0x00000004ff027819 */ /* 0x000fc80000011602 */
[----:B------:R-:W-:Y:S01]  /*17200*/  LOP3.LUT R2, R2, 0x3fff, RZ, 0xc0, !PT ;  /* 0x00003fff02027812 */ /* 0x000fe200078ec0ff */
[----:B-1----:R-:W-:Y:S06]  /*17210*/  @P1 BRA `(.L_x_1770) ;  /* 0x0000000000081947 */ /* 0x002fec0003800000 */
[----:B------:R-:W1:Y:S02]  /*17220*/  SYNCS.PHASECHK.TRANS64.TRYWAIT P1, [R11+URZ+0x16850], R0 ;  /* 0x016850000b0075a7 */ /* 0x000e64000802017f */
[----:B-1----:R-:W-:Y:S05]  /*17230*/  @!P1 BRA `(.L_x_1771) ;  /* 0x000000c0004c9947 */ /* 0x002fea0003800000 */
.L_x_1770:
[----:B------:R-:W-:Y:S01]  /*17240*/  IMAD R6, R19, 0x400, R2 ;  /* 0x0000040013067824 */ /* 0x000fe200078e0202 */
[----:B------:R-:W-:Y:S05]  /*17250*/  WARPSYNC.ALL ;  /* 0x0000000000007948 */ /* 0x000fea0003800000 */
[----:B------:R-:W-:Y:S01]  /*17260*/  IMAD.MOV.U32 R7, RZ, RZ, 0x40000040 ;  /* 0x40000040ff077424 */ /* 0x000fe200078e00ff */
[C---:B------:R-:W-:Y:S01]  /*17270*/  R2UR UR6, R6.reuse ;  /* 0x00000000060672ca */ /* 0x040fe200000e0000 */
[----:B------:R-:W-:Y:S01]  /*17280*/  WARPGROUP.ARRIVE ;  /* 0x00000000000079c5 */ /* 0x000fe20000000000 */
[----:B------:R-:W-:Y:S01]  /*17290*/  VIADD R8, R6, 0x80 ;  /* 0x0000008006087836 */ /* 0x000fe20000000000 */
[----:B------:R-:W2:Y:S01]  /*172a0*/  SHFL.BFLY PT, R5, R4, 0x2, 0x1f ;  /* 0x0c401f0004057f89 */ /* 0x000ea200000e0000 */
[----:B------:R-:W-:Y:S01]  /*172b0*/  R2UR UR7, R7 ;  /* 0x00000000070772ca */ /* 0x000fe200000e0000 */
[----:B------:R-:W-:-:S02]  /*172c0*/  IMAD.MOV.U32 R9, RZ, RZ, 0x40000040 ;  /* 0x40000040ff097424 */ /* 0x000fc400078e00ff */
[----:B01----:R-:W0:Y:S01]  /*172d0*/  SHFL.BFLY PT, R0, R3, 0x2, 0x1f ;  /* 0x0c401f0003007f89 */ /* 0x003e2200000e0000 */
[----:B------:R-:W-:Y:S02]  /*172e0*/  IMAD.MOV.U32 R7, RZ, RZ, 0x40000040 ;  /* 0x40000040ff077424 */ /* 0x000fe400078e00ff */
[----:B------:R-:W-:-:S07]  /*172f0*/  IMAD.U32 R20, RZ, RZ, UR30 ;  /* 0x0000001eff147e24 */ /* 0x000fce000f8e00ff */
[----:B------:R-:W-:Y:S01]  /*17300*/  HGMMA.64x64x16.F32 R88, R148, gdesc[UR4].tnspB, R88, gsb0 ;  /* 0x40e0000494587df0 */ /* 0x000fe20008000858 */
[----:B------:R-:W-:Y:S01]  /*17310*/  R2UR UR6, R8 ;  /* 0x00000000080672ca */ /* 0x000fe200000e0000 */
[----:B------:R-:W-:Y:S01]  /*17320*/  VIADD R8, R6, 0x100 ;  /* 0x0000010006087836 */ /* 0x000fe20000000000 */
[----:B------:R-:W-:Y:S01]  /*17330*/  R2UR UR7, R9 ;  /* 0x00000000090772ca */ /* 0x000fe200000e0000 */
[----:B------:R-:W-:Y:S02]  /*17340*/  IMAD.MOV.U32 R9, RZ, RZ, 0x40000040 ;  /* 0x40000040ff097424 */ /* 0x000fe400078e00ff */
[----:B--2---:R-:W-:Y:S01]  /*17350*/  FADD.FTZ R5, R5, R4 ;  /* 0x0000000405057221 */ /* 0x004fe20000010000 */
[----:B------:R-:W-:Y:S02]  /*17360*/  IMAD.MOV.U32 R4, RZ, RZ, RZ ;  /* 0x000000ffff047224 */ /* 0x000fe400078e00ff */
[----:B0-----:R-:W-:Y:S01]  /*17370*/  FADD.FTZ R2, R0, R3 ;  /* 0x0000000300027221 */ /* 0x001fe20000010000 */
[----:B------:R-:W-:Y:S01]  /*17380*/  IMAD.MOV.U32 R3, RZ, RZ, -0x800000 ;  /* 0xff800000ff037424 */ /* 0x000fe200078e00ff */
[----:B------:R-:W0:Y:S02]  /*17390*/  SHFL.BFLY PT, R0, R5, 0x1, 0x1f ;  /* 0x0c201f0005007f89 */ /* 0x000e2400000e0000 */
[----:B0-----:R-:W-:Y:S01]  /*173a0*/  FADD.FTZ R10, R5, R0 ;  /* 0x00000000050a7221 */ /* 0x001fe20000010000 */
[----:B------:R-:W-:-:S04]  /*173b0*/  IMAD.MOV.U32 R0, RZ, RZ, -0x800000 ;  /* 0xff800000ff007424 */ /* 0x000fc800078e00ff */
[----:B------:R-:W-:-:S13]  /*173c0*/  FSETP.NE.FTZ.AND P1, PT, R10, RZ, PT ;  /* 0x000000ff0a00720b */ /* 0x000fda0003f35000 */
[----:B------:R-:W-:Y:S01]  /*173d0*/  @P1 MUFU.RCP R4, R10 ;  /* 0x0000000a00041308 */ /* 0x000fe20000001000 */
[----:B------:R-:W-:Y:S02]  /*173e0*/  WARPGROUP.DEPBAR.LE gsb0, 0x0 ;  /* 0x00008000000079c5 */ /* 0x000fe40000010000 */
[----:B------:R-:W-:-:S06]  /*173f0*/  WARPGROUP.ARRIVE ;  /* 0x00000000000079c5 */ /* 0x000fcc0000000000 */
        /* <DEDUP_REMOVED lines=36> */
[----:B------:R-:W-:Y:S01]  /*17640*/  R2UR UR7, R7 ;  /* 0x00000000070772ca */ /* 0x000fe200000e0000 */
[----:B------:R-:W0:Y:S01]  /*17650*/  @P1 MUFU.LG2 R6, R10 ;  /* 0x0000000a00061308 */ /* 0x000e220000000c00 */
[----:B------:R-:W1:Y:S01]  /*17660*/  SHFL.BFLY PT, R7, R2, 0x1, 0x1f ;  /* 0x0c201f0002077f89 */ /* 0x000e6200000e0000 */
[----:B0-----:R-:W-:Y:S01]  /*17670*/  @P1 FMUL.FTZ R5, R6, 0.69314718246459960938 ;  /* 0x3f31721806051820 */ /* 0x001fe20000410000 */
[----:B-1----:R-:W-:Y:S01]  /*17680*/  FADD.FTZ R14, R2, R7 ;  /* 0x00000007020e7221 */ /* 0x002fe20000010000 */
[----:B------:R-:W-:Y:S01]  /*17690*/  MOV R7, RZ ;  /* 0x000000ff00077202 */ /* 0x000fe20000000f00 */
[----:B------:R-:W-:-:S03]  /*176a0*/  IMAD.U32 R2, RZ, RZ, UR30 ;  /* 0x0000001eff027e24 */ /* 0x000fc6000f8e00ff */
[----:B------:R-:W-:Y:S01]  /*176b0*/  FSETP.NE.FTZ.AND P2, PT, R14, RZ, PT ;  /* 0x000000ff0e00720b */ /* 0x000fe20003f55000 */
[----:B------:R-:W-:-:S04]  /*176c0*/  @P1 FMUL.FTZ R2, R2, 0.69314718246459960938 ;  /* 0x3f31721802021820 */ /* 0x000fc80000410000 */
[----:B------:R-:W-:-:S08]  /*176d0*/  @P1 FFMA.FTZ R3, R2, R13, R5 ;  /* 0x0000000d02031223 */ /* 0x000fd00000010005 */
[----:B------:R-:W0:Y:S01]  /*176e0*/  @P2 MUFU.LG2 R8, R14 ;  /* 0x0000000e00082308 */ /* 0x000e220000000c00 */
[----:B------:R-:W-:-:S07]  /*176f0*/  @P2 FMUL.FTZ R20, R20, 0.69314718246459960938 ;  /* 0x3f31721814142820 */ /* 0x000fce0000410000 */
[----:B------:R1:W2:Y:S01]  /*17700*/  @P2 MUFU.RCP R7, R14 ;  /* 0x0000000e00072308 */ /* 0x0002a20000001000 */
[----:B0-----:R-:W-:-:S04]  /*17710*/  @P2 FMUL.FTZ R9, R8, 0.69314718246459960938 ;  /* 0x3f31721808092820 */ /* 0x001fc80000410000 */
[----:B------:R-:W-:Y:S01]  /*17720*/  @P2 FFMA.FTZ R0, R20, R12, R9 ;  /* 0x0000000c14002223 */ /* 0x000fe20000010009 */
[----:B------:R-:W-:Y:S02]  /*17730*/  WARPGROUP.DEPBAR.LE gsb0, 0x0 ;  /* 0x00008000000079c5 */ /* 0x000fe40000010000 */
[----:B------:R-:W-:-:S06]  /*17740*/  WARPGROUP.ARRIVE ;  /* 0x00000000000079c5 */ /* 0x000fcc0000000000 */
[----:B------:R-:W-:Y:S03]  /*17750*/  HGMMA.64x64x16.F32 R88, R120, gdesc[UR4].tnspB, R88, gsb0 ;  /* 0x40e0000478587df0 */ /* 0x000fe60008000858 */
[----:B------:R-:W-:Y:S02]  /*17760*/  WARPGROUP.DEPBAR.LE gsb0, 0x0 ;  /* 0x00008000000079c5 */ /* 0x000fe40000010000 */
[----:B-12---:R-:W-:Y:S05]  /*17770*/  @!P0 BRA `(.L_x_1772) ;  /* 0x0000000000048947 */ /* 0x006fea0003800000 */
[----:B------:R-:W-:Y:S01]  /*17780*/  BPT.TRAP 0x1 ;  /* 0x000000040000795c */ /* 0x000fe20000300000 */
.L_x_1772:
[----:B------:R-:W-:Y:S02]  /*17790*/  VIADD R2, R11, 0x16860 ;  /* 0x000168600b027836 */ /* 0x000fe40000000000 */
[-C--:B------:R-:W-:Y:S01]  /*177a0*/  FMUL.FTZ R20, R88, R4.reuse ;  /* 0x0000000458147220 */ /* 0x080fe20000410000 */
[----:B------:R-:W-:Y:S02]  /*177b0*/  IMAD.U32 R5, RZ, RZ, UR38 ;  /* 0x00000026ff057e24 */ /* 0x000fe4000f8e00ff */
[-C--:B------:R-:W-:Y:S01]  /*177c0*/  FMUL.FTZ R21, R89, R4.reuse ;  /* 0x0000000459157220 */ /* 0x080fe20000410000 */
        /* <DEDUP_REMOVED lines=9> */
[----:B------:R-:W-:Y:S01]  /*17860*/  SEL R5, RZ, 0x1, P1 ;  /* 0x00000001ff057807 */ /* 0x000fe20000800000 */
        /* <DEDUP_REMOVED lines=26> */
[----:B------:R-:W-:Y:S01]  /*17a10*/  LOP3.LUT R154, R154, R5, RZ, 0x3c, !PT ;  /* 0x000000059a9a7212 */ /* 0x000fe200078e3cff */
[----:B------:R-:W-:Y:S01]  /*17a20*/  UIADD3 UR36, UR36, 0x1, URZ ;  /* 0x0000000124247890 */ /* 0x000fe2000fffe03f */
[----:B0-----:R-:W-:-:S11]  /*17a30*/  SEL R19, R19, RZ, P1 ;  /* 0x000000ff13137207 */ /* 0x001fd60000800000 */
.L_x_1657:
[----:B------:R-:W0:Y:S01]  /*17a40*/  S2R R2, SR_TID.X ;  /* 0x0000000000027919 */ /* 0x000e220000002100 */
[----:B------:R-:W-:Y:S05]  /*17a50*/  WARPSYNC.ALL ;  /* 0x0000000000007948 */ /* 0x000fea0003800000 */
[----:B0-----:R-:W-:-:S05]  /*17a60*/  VIADD R49, R2, 0xffffff80 ;  /* 0xffffff8002317836 */ /* 0x001fca0000000000 */
[--C-:B------:R-:W-:Y:S02]  /*17a70*/  SHF.R.S32.HI R48, RZ, 0x1f, R49.reuse ;  /* 0x0000001fff307819 */ /* 0x100fe40000011431 */
[----:B------:R-:W-:Y:S02]  /*17a80*/  SHF.R.S32.HI R2, RZ, 0x1f, R49 ;  /* 0x0000001fff027819 */ /* 0x000fe40000011431 */
[-C--:B------:R-:W-:Y:S02]  /*17a90*/  LEA.HI R48, R48, R49.reuse, RZ, 0x3 ;  /* 0x0000003130307211 */ /* 0x080fe400078f18ff */
[----:B------:R-:W-:Y:S02]  /*17aa0*/  LEA.HI R2, R2, R49, RZ, 0x3 ;  /* 0x0000003102027211 */ /* 0x000fe400078f18ff */
[----:B------:R-:W-:Y:S02]  /*17ab0*/  LOP3.LUT R48, R48, 0xfffffff8, RZ, 0xc0, !PT ;  /* 0xfffffff830307812 */ /* 0x000fe400078ec0ff */
[----:B------:R-:W-:-:S03]  /*17ac0*/  SHF.R.S32.HI R42, RZ, 0x3, R2 ;  /* 0x00000003ff2a7819 */ /* 0x000fc60000011402 */
[----:B------:R-:W-:-:S05]  /*17ad0*/  IMAD.IADD R48, R49, 0x1, -R48 ;  /* 0x0000000131307824 */ /* 0x000fca00078e0a30 */
[----:B------:R-:W-:-:S04]  /*17ae0*/  SHF.L.U32 R43, R48, 0x3, RZ ;  /* 0x00000003302b7819 */ /* 0x000fc800000006ff */
[----:B------:R-:W-:Y:S01]  /*17af0*/  SHF.R.S32.HI R44, RZ, 0x1f, R43 ;  /* 0x0000001fff2c7819 */ /* 0x000fe2000001142b */
[----:B------:R-:W0:Y:S08]  /*17b00*/  S2UR UR38, SR_CgaCtaId ;  /* 0x00000000002679c3 */ /* 0x000e300000008800 */
[----:B------:R-:W-:Y:S06]  /*17b10*/  BAR.SYNC.DEFER_BLOCKING 0x5, 0x200 ;  /* 0x0148000000007b1d */ /* 0x000fec0000010000 */
[----:B------:R-:W-:Y:S01]  /*17b20*/  UMOV UR4, 0x400 ;  /* 0x0000040000047882 */ /* 0x000fe20000000000 */
[----:B------:R-:W-:Y:S01]  /*17b30*/  BSSY B0, `(.L_x_1773) ;  /* 0x0000237000007945 */ /* 0x000fe20003800000 */
[----:B0-----:R-:W-:-:S06]  /*17b40*/  ULEA UR4, UR38, UR4, 0x18 ;  /* 0x0000000426047291 */ /* 0x001fcc000f8ec03f */
[----:B------:R-:W-:-:S05]  /*17b50*/  IMAD.U32 R2, RZ, RZ, UR4 ;  /* 0x00000004ff027e24 */ /* 0x000fca000f8e00ff */
[----:B------:R0:W1:Y:S01]  /*17b60*/  LDS.128 R32, [R2+0x168d0] ;  /* 0x0168d00002207984 */ /* 0x0000620000000c00 */
[----:B------:R-:W-:Y:S06]  /*17b70*/  BAR.ARV 0x4, 0x200 ;  /* 0x0108000000007b1d */ /* 0x000fec0000002000 */
[----:B------:R-:W-:Y:S05]  /*17b80*/  @P0 BRA `(.L_x_1774) ;  /* 0x0000001800340947 */ /* 0x000fea0003800000 */
[----:B------:R-:W2:Y:S01]  /*17b90*/  LDL R4, [R1+0x60] ;  /* 0x0000600001047983 */ /* 0x000ea20000100800 */
[----:B------:R-:W-:-:S03]  /*17ba0*/  ULDC UR4, c[0x0][0xad4] ;  /* 0x0002b50000047ab9 */ /* 0x000fc60000000800 */
[----:B------:R-:W3:Y:S04]  /*17bb0*/  LDL.LU R28, [R1+0x4c] ;  /* 0x00004c00011c7983 */ /* 0x000ee80000300800 */
[----:B-----5:R-:W4:Y:S01]  /*17bc0*/  LDL R38, [R1+0x50] ;  /* 0x0000500001267983 */ /* 0x020f220000100800 */
[----:B------:R-:W0:Y:S01]  /*17bd0*/  S2R R5, SR_SWINHI ;  /* 0x0000000000057919 */ /* 0x000e220000002f00 */
[----:B------:R-:W-:Y:S02]  /*17be0*/  MOV R24, R2 ;  /* 0x0000000200187202 */ /* 0x000fe40000000f00 */
[----:B0-----:R-:W-:Y:S02]  /*17bf0*/  MOV R25, R5 ;  /* 0x0000000500197202 */ /* 0x001fe40000000f00 */
[----:B------:R-:W-:Y:S01]  /*17c00*/  F2FP.F16.F32.PACK_AB R14, R93, R92 ;  /* 0x0000005c5d0e723e */ /* 0x000fe200000000ff */
[----:B-1----:R-:W-:-:S02]  /*17c10*/  IMAD.MOV.U32 R32, RZ, RZ, RZ ;  /* 0x000000ffff207224 */ /* 0x002fc400078e00ff */
[----:B--2---:R-:W-:-:S03]  /*17c20*/  IMAD.WIDE R8, R4, 0x2, R24 ;  /* 0x0000000204087825 */ /* 0x004fc600078e0218 */
[----:B------:R-:W-:-:S05]  /*17c30*/  IADD3 R27, P0, R8, 0x60, RZ ;  /* 0x00000060081b7810 */ /* 0x000fca0007f1e0ff */
[----:B------:R-:W-:Y:S01]  /*17c40*/  IMAD.X R5, RZ, RZ, R9, P0 ;  /* 0x000000ffff057224 */ /* 0x000fe200000e0609 */
[----:B---3--:R-:W-:-:S04]  /*17c50*/  ISETP.NE.AND P0, PT, R28, RZ, PT ;  /* 0x000000ff1c00720c */ /* 0x008fc80003f05270 */
        /* <DEDUP_REMOVED lines=11> */
[----:B------:R-:W-:Y:S02]  /*17d10*/  ISETP.NE.U32.AND P0, PT, RZ, UR6, PT ;  /* 0x00000006ff007c0c */ /* 0x000fe4000bf05070 */
[----:B------:R-:W-:Y:S02]  /*17d20*/  SHF.R.U64 R11, R11, 0x3, RZ ;  /* 0x000000030b0b7819 */ /* 0x000fe400000012ff */
[----:B------:R-:W-:Y:S02]  /*17d30*/  SHF.R.U64 R4, R4, 0x3, RZ ;  /* 0x0000000304047819 */ /* 0x000fe400000012ff */
[----:B------:R-:W-:Y:S02]  /*17d40*/  SHF.R.U64 R6, R6, 0x3, RZ ;  /* 0x0000000306067819 */ /* 0x000fe400000012ff */
[----:B------:R-:W-:-:S02]  /*17d50*/  SHF.R.U64 R12, R12, 0x3, RZ ;  /* 0x000000030c0c7819 */ /* 0x000fc400000012ff */
[----:B------:R-:W-:Y:S02]  /*17d60*/  ISETP.NE.AND.EX P0, PT, RZ, UR7, PT, P0 ;  /* 0x00000007ff007c0c */ /* 0x000fe4000bf05300 */
[----:B------:R-:W-:Y:S01]  /*17d70*/  LOP3.LUT R8, R11, R8, RZ, 0x3c, !PT ;  /* 0x000000080b087212 */ /* 0x000fe200078e3cff */
[--C-:B------:R-:W-:Y:S01]  /*17d80*/  IMAD.X R7, RZ, RZ, R9.reuse, P1 ;  /* 0x000000ffff077224 */ /* 0x100fe200008e0609 */
[----:B------:R-:W-:Y:S01]  /*17d90*/  LOP3.LUT R10, R4, R13, RZ, 0x3c, !PT ;  /* 0x0000000d040a7212 */ /* 0x000fe200078e3cff */
[----:B------:R-:W-:Y:S01]  /*17da0*/  IMAD.X R11, RZ, RZ, R9, P2 ;  /* 0x000000ffff0b7224 */ /* 0x000fe200010e0609 */
[----:B------:R-:W-:Y:S02]  /*17db0*/  LOP3.LUT R6, R6, R15, RZ, 0x3c, !PT ;  /* 0x0000000f06067212 */ /* 0x000fe400078e3cff */
[----:B------:R-:W-:Y:S02]  /*17dc0*/  LOP3.LUT R4, R12, R27, RZ, 0x3c, !PT ;  /* 0x0000001b0c047212 */ /* 0x000fe400078e3cff */
[----:B------:R-:W-:Y:S01]  /*17dd0*/  MOV R9, R8 ;  /* 0x0000000800097202 */ /* 0x000fe20000000f00 */
[----:B------:R-:W4:Y:S01]  /*17de0*/  LDC.64 R26, c[0x0][0xc00] ;  /* 0x00030000ff1a7b82 */ /* 0x000f220000000a00 */
[----:B------:R-:W-:-:S02]  /*17df0*/  F2FP.F16.F32.PACK_AB R12, R21, R20 ;  /* 0x00000014150c723e */ /* 0x000fc400000000ff */
[----:B------:R-:W-:Y:S02]  /*17e00*/  F2FP.F16.F32.PACK_AB R13, R91, R90 ;  /* 0x0000005a5b0d723e */ /* 0x000fe400000000ff */
[----:B------:R-:W-:Y:S02]  /*17e10*/  F2FP.F16.F32.PACK_AB R15, R95, R94 ;  /* 0x0000005e5f0f723e */ /* 0x000fe400000000ff */
[----:B------:R-:W-:Y:S01]  /*17e20*/  MOV R31, R6 ;  /* 0x00000006001f7202 */ /* 0x000fe20000000f00 */
[----:B------:R-:W0:Y:S01]  /*17e30*/  @P0 LDC.64 R28, c[0x0][0xc08] ;  /* 0x00030200ff1c0b82 */ /* 0x000e220000000a00 */
        /* <DEDUP_REMOVED lines=10> */
[----:B-1----:R-:W-:Y:S02]  /*17ee0*/  F2FP.F16.F32.PACK_AB R9, R107, R106 ;  /* 0x0000006a6b09723e */ /* 0x002fe400000000ff */
[----:B------:R-:W-:Y:S02]  /*17ef0*/  F2FP.F16.F32.PACK_AB R12, R113, R112 ;  /* 0x00000070710c723e */ /* 0x000fe400000000ff */
[----:B------:R-:W-:Y:S02]  /*17f00*/  F2FP.F16.F32.PACK_AB R13, R115, R114 ;  /* 0x00000072730d723e */ /* 0x000fe400000000ff */
[----:B------:R-:W-:Y:S02]  /*17f10*/  F2FP.F16.F32.PACK_AB R14, R117, R116 ;  /* 0x00000074750e723e */ /* 0x000fe400000000ff */
[----:B------:R-:W-:Y:S01]  /*17f20*/  F2FP.F16.F32.PACK_AB R15, R119, R118 ;  /* 0x00000076770f723e */ /* 0x000fe200000000ff */
[----:B------:R-:W-:Y:S04]  /*17f30*/  STSM.16.M88.4 [R36], R4 ;  /* 0x0000000424007844 */ /* 0x000fe80000000200 */
[----:B------:R1:W-:Y:S04]  /*17f40*/  STSM.16.M88.4 [R31], R8 ;  /* 0x000000081f007844 */ /* 0x0003e80000000200 */
[----:B------:R2:W-:Y:S01]  /*17f50*/  STSM.16.M88.4 [R30], R12 ;  /* 0x0000000c1e007844 */ /* 0x0005e20000000200 */
[----:B------:R-:W-:Y:S01]  /*17f60*/  BAR.SYNC.DEFER_BLOCKING 0x1, 0x180 ;  /* 0x0046000000007b1d */ /* 0x000fe20000010000 */
[----:B------:R-:W-:-:S04]  /*17f70*/  ISETP.NE.U32.AND P3, PT, RZ, UR4, PT ;  /* 0x00000004ff007c0c */ /* 0x000fc8000bf65070 */
[----:B------:R-:W-:Y:S01]  /*17f80*/  ISETP.NE.AND.EX P3, PT, RZ, UR5, PT, P3 ;  /* 0x00000005ff007c0c */ /* 0x000fe2000bf65330 */
[----:B------:R-:W-:Y:S01]  /*17f90*/  ULDC UR6, c[0x0][0xa88] ;  /* 0x0002a20000067ab9 */ /* 0x000fe20000000800 */
[C---:B----4-:R-:W-:Y:S01]  /*17fa0*/  IMAD.WIDE R26, R38.reuse, 0x4, R26 ;  /* 0x00000004261a7825 */ /* 0x050fe200078e021a */
[----:B------:R-:W-:Y:S01]  /*17fb0*/  ISETP.GT.AND P1, PT, R37, 0x1, PT ;  /* 0x000000012500780c */ /* 0x000fe20003f24270 */
[----:B-1----:R-:W1:Y:S02]  /*17fc0*/  LDC R8, c[0x0][0xbe8] ;  /* 0x0002fa00ff087b82 */ /* 0x002e640000000800 */
[----:B------:R-:W-:Y:S02]  /*17fd0*/  IMAD.U32 R45, RZ, RZ, UR6 ;  /* 0x00000006ff2d7e24 */ /* 0x000fe4000f8e00ff */
[----:B0-----:R-:W-:-:S05]  /*17fe0*/  @P0 IMAD.WIDE R4, R38, 0x4, R28 ;  /* 0x0000000426040825 */ /* 0x001fca00078e021c */
[----:B------:R0:W5:Y:S04]  /*17ff0*/  @P3 LDG.E R32, desc[UR42][R26.64] ;  /* 0x0000002a1a203981 */ /* 0x000168000c1e1900 */
[----:B------:R0:W5:Y:S01]  /*18000*/  @P0 LDG.E R45, desc[UR42][R4.64] ;  /* 0x0000002a042d0981 */ /* 0x000162000c1e1900 */
[----:B------:R-:W-:-:S05]  /*18010*/  IMAD.MOV.U32 R6, RZ, RZ, 0x9b8 ;  /* 0x000009b8ff067424 */ /* 0x000fca00078e00ff */
[----:B------:R-:W-:-:S04]  /*18020*/  SEL R6, R6, 0x978, P1 ;  /* 0x0000097806067807 */ /* 0x000fc80000800000 */
[----:B--2---:R0:W2:Y:S08]  /*18030*/  LDC.64 R12, c[0x0][R6+0x220] ;  /* 0x00008800060c7b82 */ /* 0x0040b00000000a00 */
[----:B------:R0:W3:Y:S08]  /*18040*/  LDC.64 R14, c[0x0][R6+0x218] ;  /* 0x00008600060e7b82 */ /* 0x0000f00000000a00 */
[----:B------:R0:W4:Y:S01]  /*18050*/  LDC.64 R10, c[0x0][R6+0x228] ;  /* 0x00008a00060a7b82 */ /* 0x0001220000000a00 */
[----:B-1----:R-:W-:Y:S01]  /*18060*/  ISETP.NE.AND P2, PT, R8, 0x1, PT ;  /* 0x000000010800780c */ /* 0x002fe20003f45270 */
[----:B0-----:R-:W-:-:S12]  /*18070*/  @P0 BRA `(.L_x_1775) ;  /* 0x0000000000100947 */ /* 0x001fd80003800000 */
[----:B------:R-:W-:Y:S05]  /*18080*/  @!P3 BRA `(.L_x_1775) ;  /* 0x00000000000cb947 */ /* 0x000fea0003800000 */
[----:B------:R-:W2:Y:S04]  /*18090*/  LDG.E R4, desc[UR42][R26.64] ;  /* 0x0000002a1a047981 */ /* 0x000ea8000c1e1900 */
[----:B-----5:R-:W2:Y:S02]  /*180a0*/  LDG.E R45, desc[UR42][R26.64+0x4] ;  /* 0x0000042a1a2d7981 */ /* 0x020ea4000c1e1900 */
[----:B--2---:R-:W-:-:S07]  /*180b0*/  IMAD.IADD R45, R45, 0x1, -R4 ;  /* 0x000000012d2d7824 */ /* 0x004fce00078e0a04 */
.L_x_1775:
[----:B------:R-:W3:Y:S04]  /*180c0*/  LDL R50, [R1+0x4] ;  /* 0x0000040001327983 */ /* 0x000ee80000100800 */
[----:B------:R-:W4:Y:S04]  /*180d0*/  LDL R30, [R1+0x34] ;  /* 0x00003400011e7983 */ /* 0x000f280000100800 */
[----:B------:R-:W4:Y:S04]  /*180e0*/  LDL R51, [R1+0x28] ;  /* 0x0000280001337983 */ /* 0x000f280000100800 */
[----:B------:R-:W4:Y:S01]  /*180f0*/  LDL R49, [R1+0x54] ;  /* 0x0000540001317983 */ /* 0x000f220000100800 */
[----:B------:R-:W-:Y:S01]  /*18100*/  ISETP.NE.U32.AND P0, PT, RZ, UR4, PT ;  /* 0x00000004ff007c0c */ /* 0x000fe2000bf05070 */
[----:B------:R-:W0:Y:S03]  /*18110*/  LDC.64 R6, c[0x0][R6+0x210] ;  /* 0x0000840006067b82 */ /* 0x000e260000000a00 */
[----:B------:R-:W-:-:S02]  /*18120*/  ISETP.NE.AND.EX P0, PT, RZ, UR5, PT, P0 ;  /* 0x00000005ff007c0c */ /* 0x000fc4000bf05300 */
[----:B------:R-:W-:Y:S02]  /*18130*/  SHF.R.S32.HI R26, RZ, 0x1f, R38 ;  /* 0x0000001fff1a7819 */ /* 0x000fe40000011426 */
[----:B------:R-:W-:Y:S01]  /*18140*/  SEL R9, R38, RZ, !P0 ;  /* 0x000000ff26097207 */ /* 0x000fe20004000000 */
[----:B------:R-:W1:Y:S01]  /*18150*/  @P2 LDC R28, c[0x0][0xbec] ;  /* 0x0002fb00ff1c2b82 */ /* 0x000e620000000800 */
[----:B------:R-:W4:Y:S07]  /*18160*/  LDL R38, [R1+0x5c] ;  /* 0x00005c0001267983 */ /* 0x000f2e0000100800 */
[----:B------:R-:W0:Y:S01]  /*18170*/  @P2 LDC R37, c[0x0][0xbf0] ;  /* 0x0002fc00ff252b82 */ /* 0x000e220000000800 */
[----:B------:R-:W-:-:S07]  /*18180*/  SEL R27, R26, RZ, !P0 ;  /* 0x000000ff1a1b7207 */ /* 0x000fce0004000000 */
[----:B------:R-:W1:Y:S01]  /*18190*/  LDC.64 R4, c[0x0][0xba8] ;  /* 0x0002ea00ff047b82 */ /* 0x000e620000000a00 */
[----:B--2---:R-:W-:Y:S01]  /*181a0*/  IMAD R13, R13, R9, RZ ;  /* 0x000000090d0d7224 */ /* 0x004fe200078e02ff */
[----:B------:R-:W2:Y:S03]  /*181b0*/  S2R R36, SR_TID.X ;  /* 0x0000000000247919 */ /* 0x000ea60000002100 */
[C---:B------:R-:W-:Y:S02]  /*181c0*/  IMAD R31, R12.reuse, R27, R13 ;  /* 0x0000001b0c1f7224 */ /* 0x040fe400078e020d */
[----:B------:R-:W-:-:S04]  /*181d0*/  IMAD.WIDE.U32 R12, R12, R9, RZ ;  /* 0x000000090c0c7225 */ /* 0x000fc800078e00ff */
[----:B------:R-:W-:Y:S01]  /*181e0*/  IMAD.IADD R31, R13, 0x1, R31 ;  /* 0x000000010d1f7824 */ /* 0x000fe200078e021f */
[----:B-1----:R-:W1:Y:S08]  /*181f0*/  @!P1 LDC R4, c[0x0][0xb50] ;  /* 0x0002d400ff049b82 */ /* 0x002e700000000800 */
[----:B------:R-:W1:Y:S01]  /*18200*/  @!P1 LDC R5, c[0x0][0xb54] ;  /* 0x0002d500ff059b82 */ /* 0x000e620000000800 */
[----:B--2---:R-:W-:-:S05]  /*18210*/  VIADD R40, R36, 0xffffff80 ;  /* 0xffffff8024287836 */ /* 0x004fca0000000000 */
[----:B------:R-:W-:-:S04]  /*18220*/  SHF.R.S32.HI R36, RZ, 0x1f, R40 ;  /* 0x0000001fff247819 */ /* 0x000fc80000011428 */
[----:B------:R-:W-:-:S04]  /*18230*/  LEA.HI R36, R36, R40, RZ, 0x7 ;  /* 0x0000002824247211 */ /* 0x000fc800078f38ff */
[----:B------:R-:W-:Y:S01]  /*18240*/  LOP3.LUT R36, R36, 0xffffff80, RZ, 0xc0, !PT ;  /* 0xffffff8024247812 */ /* 0x000fe200078ec0ff */
[----:B-----5:R-:W-:-:S04]  /*18250*/  IMAD R45, R45, R8, RZ ;  /* 0x000000082d2d7224 */ /* 0x020fc800078e02ff */
[----:B------:R-:W-:Y:S02]  /*18260*/  IMAD.IADD R36, R40, 0x1, -R36 ;  /* 0x0000000128247824 */ /* 0x000fe400078e0a24 */
[-C--:B---3--:R-:W-:Y:S02]  /*18270*/  IMAD R29, R15, R50.reuse, RZ ;  /* 0x000000320f1d7224 */ /* 0x088fe400078e02ff */
[----:B------:R-:W-:-:S04]  /*18280*/  IMAD.WIDE.U32 R14, R14, R50, RZ ;  /* 0x000000320e0e7225 */ /* 0x000fc800078e00ff */
[----:B----4-:R-:W-:Y:S01]  /*18290*/  IMAD.IADD R39, R30, 0x1, R51 ;  /* 0x000000011e277824 */ /* 0x010fe200078e0233 */
[----:B------:R-:W-:Y:S02]  /*182a0*/  IADD3 R26, P0, P3, R12, R14, R32 ;  /* 0x0000000e0c1a7210 */ /* 0x000fe40007b1e020 */
[----:B------:R-:W-:Y:S01]  /*182b0*/  SEL R27, R49, RZ, P1 ;  /* 0x000000ff311b7207 */ /* 0x000fe20000800000 */
[----:B------:R-:W-:Y:S01]  /*182c0*/  @P2 IMAD.HI.U32 R14, R39, R28, RZ ;  /* 0x0000001c270e2227 */ /* 0x000fe200078e00ff */
[----:B------:R-:W-:-:S03]  /*182d0*/  IADD3 R30, R15, R29, RZ ;  /* 0x0000001d0f1e7210 */ /* 0x000fc60007ffe0ff */
[----:B------:R-:W-:Y:S01]  /*182e0*/  IMAD.MOV.U32 R15, RZ, RZ, R39 ;  /* 0x000000ffff0f7224 */ /* 0x000fe200078e0027 */
[----:B0-----:R-:W-:Y:S01]  /*182f0*/  @P2 SHF.R.U32.HI R15, RZ, R37, R14 ;  /* 0x00000025ff0f2219 */ /* 0x001fe2000001160e */
[-C--:B------:R-:W-:Y:S01]  /*18300*/  IMAD R29, R11, R27.reuse, RZ ;  /* 0x0000001b0b1d7224 */ /* 0x080fe200078e02ff */
[----:B------:R-:W-:Y:S01]  /*18310*/  SHF.R.S32.HI R11, RZ, 0x1f, R32 ;  /* 0x0000001fff0b7819 */ /* 0x000fe20000011420 */
[----:B------:R-:W-:-:S03]  /*18320*/  IMAD.WIDE.U32 R12, R10, R27, RZ ;  /* 0x0000001b0a0c7225 */ /* 0x000fc600078e00ff */
[----:B------:R-:W-:Y:S01]  /*18330*/  IADD3.X R27, R31, R30, R11, P0, P3 ;  /* 0x0000001e1f1b7210 */ /* 0x000fe200007e640b */
[----:B------:R-:W-:Y:S01]  /*18340*/  IMAD.MOV R31, RZ, RZ, -R15 ;  /* 0x000000ffff1f7224 */ /* 0x000fe200078e0a0f */
[----:B------:R-:W-:Y:S01]  /*18350*/  IADD3 R12, P0, P3, R15, R26, R12 ;  /* 0x0000001a0f0c7210 */ /* 0x000fe20007b1e00c */
[----:B------:R-:W-:Y:S01]  /*18360*/  IMAD.IADD R29, R13, 0x1, R29 ;  /* 0x000000010d1d7824 */ /* 0x000fe200078e021d */
        /* <DEDUP_REMOVED lines=8> */
[----:B-1----:R-:W-:-:S04]  /*183f0*/  LEA R10, P0, R6, R4, 0x2 ;  /* 0x00000004060a7211 */ /* 0x002fc800078010ff */
[----:B------:R-:W-:Y:S01]  /*18400*/  LEA.HI.X R7, R6, R5, R7, 0x2, P0 ;  /* 0x0000000506077211 */ /* 0x000fe200000f1407 */
[----:B------:R-:W-:Y:S01]  /*18410*/  SHFL.IDX PT, R4, R10, RZ, 0x1c1f ;  /* 0x001c1fff0a047589 */ /* 0x000fe200000e0000 */
[----:B------:R-:W-:-:S03]  /*18420*/  IMAD.IADD R26, R38, 0x1, R51 ;  /* 0x00000001261a7824 */ /* 0x000fc600078e0233 */
[----:B------:R-:W0:Y:S04]  /*18430*/  SHFL.IDX PT, R5, R7, RZ, 0x1c1f ;  /* 0x001c1fff07057589 */ /* 0x000e2800000e0000 */
[----:B------:R-:W-:Y:S04]  /*18440*/  SHFL.IDX PT, R12, R10, 0x1, 0x1c1f ;  /* 0x003c1f000a0c7f89 */ /* 0x000fe800000e0000 */
[----:B------:R-:W1:Y:S01]  /*18450*/  SHFL.IDX PT, R13, R7, 0x1, 0x1c1f ;  /* 0x003c1f00070d7f89 */ /* 0x000e6200000e0000 */
[----:B------:R-:W-:Y:S01]  /*18460*/  LOP3.LUT P0, RZ, R36, 0x3, RZ, 0xc0, !PT ;  /* 0x0000000324ff7812 */ /* 0x000fe2000780c0ff */
[----:B------:R-:W-:-:S03]  /*18470*/  VIADD R6, R26, 0x8 ;  /* 0x000000081a067836 */ /* 0x000fc60000000000 */
[-C--:B------:R-:W-:Y:S02]  /*18480*/  ISETP.GE.OR P3, PT, R26, R45.reuse, P0 ;  /* 0x0000002d1a00720c */ /* 0x080fe40000766670 */
[----:B------:R-:W-:-:S11]  /*18490*/  ISETP.GE.OR P0, PT, R6, R45, P0 ;  /* 0x0000002d0600720c */ /* 0x000fd60000706670 */
[----:B0-----:R0:W-:Y:S04]  /*184a0*/  @!P3 ST.E desc[UR42][R4.64], R3 ;  /* 0x000000030400b985 */ /* 0x0011e8000c10192a */
[----:B-1----:R0:W-:Y:S01]  /*184b0*/  @!P0 ST.E desc[UR42][R12.64], R0 ;  /* 0x000000000c008985 */ /* 0x0021e2000c10192a */
[----:B------:R-:W-:Y:S05]  /*184c0*/  @P1 BRA `(.L_x_1776) ;  /* 0x0000000400b81947 */ /* 0x000fea0003800000 */
[----:B0-----:R-:W-:Y:S01]  /*184d0*/  LEA R3, R42, R43, 0x6 ;  /* 0x0000002b2a037211 */ /* 0x001fe200078e30ff */
[----:B------:R-:W0:Y:S01]  /*184e0*/  @P2 LDC R13, c[0x0][0xbec] ;  /* 0x0002fb00ff0d2b82 */ /* 0x000e220000000800 */
[----:B------:R-:W-:-:S03]  /*184f0*/  ULDC.64 UR4, c[0x0][0xaa0] ;  /* 0x0002a80000047ab9 */ /* 0x000fc60000000a00 */
[----:B------:R-:W-:-:S04]  /*18500*/  IMAD.WIDE R24, R3, 0x2, R24 ;  /* 0x0000000203187825 */ /* 0x000fc800078e0218 */
[----:B------:R-:W1:Y:S01]  /*18510*/  @P2 LDC R15, c[0x0][0xbf0] ;  /* 0x0002fc00ff0f2b82 */ /* 0x000e620000000800 */
[C---:B------:R-:W-:Y:S02]  /*18520*/  IADD3 R27, P0, R24.reuse, 0x1800, RZ ;  /* 0x00001800181b7810 */ /* 0x040fe40007f1e0ff */
[C---:B------:R-:W-:Y:S02]  /*18530*/  IADD3 R29, P1, R24.reuse, 0x3000, RZ ;  /* 0x00003000181d7810 */ /* 0x040fe40007f3e0ff */
[----:B------:R-:W-:Y:S02]  /*18540*/  IADD3 R37, P3, R24, 0x4800, RZ ;  /* 0x0000480018257810 */ /* 0x000fe40007f7e0ff */
[----:B------:R-:W-:Y:S02]  /*18550*/  LOP3.LUT R26, R27, 0x380, RZ, 0xc0, !PT ;  /* 0x000003801b1a7812 */ /* 0x000fe400078ec0ff */
[----:B------:R-:W-:Y:S02]  /*18560*/  LOP3.LUT R28, R29, 0x380, RZ, 0xc0, !PT ;  /* 0x000003801d1c7812 */ /* 0x000fe400078ec0ff */
[----:B------:R-:W-:-:S02]  /*18570*/  LOP3.LUT R36, R37, 0x380, RZ, 0xc0, !PT ;  /* 0x0000038025247812 */ /* 0x000fc400078ec0ff */
[----:B------:R-:W-:Y:S01]  /*18580*/  LOP3.LUT R5, R24, 0x380, RZ, 0xc0, !PT ;  /* 0x0000038018057812 */ /* 0x000fe200078ec0ff */
[----:B------:R-:W-:Y:S01]  /*18590*/  IMAD R11, R11, UR4, RZ ;  /* 0x000000040b0b7c24 */ /* 0x000fe2000f8e02ff */
[----:B------:R-:W-:Y:S02]  /*185a0*/  SHF.R.U64 R26, R26, 0x3, RZ ;  /* 0x000000031a1a7819 */ /* 0x000fe400000012ff */
[----:B------:R-:W-:Y:S02]  /*185b0*/  SHF.R.U64 R28, R28, 0x3, RZ ;  /* 0x000000031c1c7819 */ /* 0x000fe400000012ff */
[----:B------:R-:W-:Y:S02]  /*185c0*/  SHF.R.U64 R36, R36, 0x3, RZ ;  /* 0x0000000324247819 */ /* 0x000fe400000012ff */
[----:B------:R-:W-:Y:S01]  /*185d0*/  SHF.R.U64 R5, R5, 0x3, RZ ;  /* 0x0000000305057819 */ /* 0x000fe200000012ff */
[----:B------:R-:W-:Y:S01]  /*185e0*/  IMAD R3, R32, UR5, R11 ;  /* 0x0000000520037c24 */ /* 0x000fe2000f8e020b */
[----:B------:R-:W-:Y:S01]  /*185f0*/  LOP3.LUT R26, R26, R27, RZ, 0x3c, !PT ;  /* 0x0000001b1a1a7212 */ /* 0x000fe200078e3cff */
[----:B------:R-:W-:Y:S01]  /*18600*/  IMAD.WIDE.U32 R10, R32, UR4, RZ ;  /* 0x00000004200a7c25 */ /* 0x000fe2000f8e00ff */
[----:B------:R-:W-:Y:S01]  /*18610*/  LOP3.LUT R28, R28, R29, RZ, 0x3c, !PT ;  /* 0x0000001d1c1c7212 */ /* 0x000fe200078e3cff */
[----:B------:R-:W-:Y:S01]  /*18620*/  ULDC.64 UR4, c[0x0][0xae8] ;  /* 0x0002ba0000047ab9 */ /* 0x000fe20000000a00 */
[----:B------:R-:W-:Y:S01]  /*18630*/  LOP3.LUT R36, R36, R37, RZ, 0x3c, !PT ;  /* 0x0000002524247212 */ /* 0x000fe200078e3cff */
[--C-:B------:R-:W-:Y:S01]  /*18640*/  IMAD.X R27, RZ, RZ, R25.reuse, P0 ;  /* 0x000000ffff1b7224 */ /* 0x100fe200000e0619 */
[----:B------:R-:W-:Y:S01]  /*18650*/  LOP3.LUT R4, R5, R24, RZ, 0x3c, !PT ;  /* 0x0000001805047212 */ /* 0x000fe200078e3cff */
[----:B------:R-:W-:-:S02]  /*18660*/  IMAD.X R29, RZ, RZ, R25, P1 ;  /* 0x000000ffff1d7224 */ /* 0x000fc400008e0619 */
[--C-:B------:R-:W-:Y:S02]  /*18670*/  IMAD.X R37, RZ, RZ, R25.reuse, P3 ;  /* 0x000000ffff257224 */ /* 0x100fe400018e0619 */
[----:B------:R-:W-:Y:S02]  /*18680*/  IMAD.MOV.U32 R5, RZ, RZ, R25 ;  /* 0x000000ffff057224 */ /* 0x000fe400078e0019 */
[----:B------:R-:W-:Y:S01]  /*18690*/  IMAD.IADD R11, R11, 0x1, R3 ;  /* 0x000000010b0b7824 */ /* 0x000fe200078e0203 */
[----:B------:R-:W5:Y:S01]  /*186a0*/  LD.E.128 R24, desc[UR42][R26.64] ;  /* 0x0000002a1a187980 */ /* 0x000f62000c101d00 */
[----:B------:R-:W-:Y:S02]  /*186b0*/  IMAD R0, R48, 0x30, R42 ;  /* 0x0000003030007824 */ /* 0x000fe400078e022a */
[----:B------:R-:W-:Y:S01]  /*186c0*/  IMAD.WIDE.U32 R10, R50, UR4, R10 ;  /* 0x00000004320a7c25 */ /* 0x000fe2000f8e000a */
[----:B------:R-:W5:Y:S01]  /*186d0*/  LD.E.128 R4, desc[UR42][R4.64] ;  /* 0x0000002a04047980 */ /* 0x000f62000c101d00 */
[----:B------:R-:W-:-:S03]  /*186e0*/  SHF.R.S32.HI R12, RZ, 0x1f, R9 ;  /* 0x0000001fff0c7819 */ /* 0x000fc60000011409 */
[----:B------:R-:W5:Y:S01]  /*186f0*/  LD.E.128 R28, desc[UR42][R28.64] ;  /* 0x0000002a1c1c7980 */ /* 0x000f62000c101d00 */
[----:B------:R-:W-:-:S03]  /*18700*/  IMAD.IADD R14, R51, 0x1, R0 ;  /* 0x00000001330e7824 */ /* 0x000fc600078e0200 */
        /* <DEDUP_REMOVED lines=40> */
[----:B------:R-:W-:Y:S01]  /*18990*/  IMAD.IADD R42, R42, 0x1, R51 ;  /* 0x000000012a2a7824 */ /* 0x000fe200078e0233 */
[----:B------:R-:W-:Y:S01]  /*189a0*/  ISETP.GE.AND P0, PT, R43, UR4, PT ;  /* 0x000000042b007c0c */ /* 0x000fe2000bf06270 */
[----:B------:R-:W1:Y:S02]  /*189b0*/  SHFL.IDX PT, R9, R40, 0x1, 0x181f ;  /* 0x00381f0028097f89 */ /* 0x000e6400000e0000 */
[C---:B------:R-:W-:Y:S01]  /*189c0*/  VIADD R12, R42.reuse, 0x30 ;  /* 0x000000302a0c7836 */ /* 0x040fe20000000000 */
[CC--:B------:R-:W-:Y:S01]  /*189d0*/  ISETP.GE.OR P2, PT, R42.reuse, R45.reuse, P0 ;  /* 0x0000002d2a00720c */ /* 0x0c0fe20000746670 */
[----:B------:R-:W2:Y:S01]  /*189e0*/  SHFL.IDX PT, R0, R41, RZ, 0x181f ;  /* 0x00181fff29007589 */ /* 0x000ea200000e0000 */
[----:B------:R-:W-:Y:S02]  /*189f0*/  VIADD R20, R42, 0x60 ;  /* 0x000000602a147836 */ /* 0x000fe40000000000 */
[-C--:B------:R-:W-:Y:S01]  /*18a00*/  ISETP.GE.OR P3, PT, R12, R45.reuse, P0 ;  /* 0x0000002d0c00720c */ /* 0x080fe20000766670 */
[----:B------:R-:W3:Y:S02]  /*18a10*/  SHFL.IDX PT, R14, R40, 0x2, 0x181f ;  /* 0x00581f00280e7f89 */ /* 0x000ee400000e0000 */
[----:B------:R-:W-:-:S02]  /*18a20*/  ISETP.GE.OR P4, PT, R20, R45, P0 ;  /* 0x0000002d1400720c */ /* 0x000fc40000786670 */
        /* <DEDUP_REMOVED lines=14> */
[----:B--2---:R-:W-:Y:S02]  /*18b10*/  @!P4 IMAD.MOV.U32 R4, RZ, RZ, R46 ;  /* 0x000000ffff04c224 */ /* 0x004fe400078e002e */
[----:B------:R-:W-:-:S05]  /*18b20*/  @!P4 IMAD.MOV.U32 R5, RZ, RZ, R47 ;  /* 0x000000ffff05c224 */ /* 0x000fca00078e002f */
[----:B01----:R3:W-:Y:S02]  /*18b30*/  @!P4 ST.E.128 desc[UR42][R4.64], R28 ;  /* 0x0000001c0400c985 */ /* 0x0037e4000c101d2a */
.L_x_1985:
[----:B------:R-:W-:-:S04]  /*18b40*/  IADD3 R42, R42, 0x90, RZ ;  /* 0x000000902a2a7810 */ /* 0x000fc80007ffe0ff */
[----:B------:R-:W-:-:S13]  /*18b50*/  ISETP.GE.OR P0, PT, R42, R45, P0 ;  /* 0x0000002d2a00720c */ /* 0x000fda0000706670 */
[----:B------:R-:W-:Y:S05]  /*18b60*/  @P0 BRA `(.L_x_1778) ;  /* 0x0000001000cc0947 */ /* 0x000fea0003800000 */
[----:B------:R-:W-:-:S04]  /*18b70*/  LEA R14, P0, R43, R14, 0x1 ;  /* 0x0000000e2b0e7211 */ /* 0x000fc800078008ff */
[----:B------:R-:W-:-:S05]  /*18b80*/  LEA.HI.X R15, R43, R0, R44, 0x1, P0 ;  /* 0x000000002b0f7211 */ /* 0x000fca00000f0c2c */
[----:B------:R0:W-:Y:S01]  /*18b90*/  ST.E.128 desc[UR42][R14.64], R36 ;  /* 0x000000240e007985 */ /* 0x0001e2000c101d2a */
[----:B------:R-:W-:Y:S05]  /*18ba0*/  BRA `(.L_x_1778) ;  /* 0x0000001000bc7947 */ /* 0x000fea0003800000 */
.L_x_1776:
[----:B------:R-:W1:Y:S01]  /*18bb0*/  @P2 LDC R10, c[0x0][0xbec] ;  /* 0x0002fb00ff0a2b82 */ /* 0x000e620000000800 */
[----:B------:R-:W-:Y:S01]  /*18bc0*/  ULDC.64 UR4, c[0x0][0xb08] ;  /* 0x0002c20000047ab9 */ /* 0x000fe20000000a00 */
[----:B0-----:R-:W-:Y:S01]  /*18bd0*/  SHF.R.S32.HI R0, RZ, 0x1f, R9 ;  /* 0x0000001fff007819 */ /* 0x001fe20000011409 */
[----:B------:R-:W-:Y:S01]  /*18be0*/  IMAD R11, R11, UR4, RZ ;  /* 0x000000040b0b7c24 */ /* 0x000fe2000f8e02ff */
[----:B------:R-:W-:Y:S01]  /*18bf0*/  ULDC.64 UR6, c[0x0][0xb30] ;  /* 0x0002cc0000067ab9 */ /* 0x000fe20000000a00 */
[C---:B------:R-:W-:Y:S01]  /*18c00*/  IMAD.WIDE.U32 R4, R32.reuse, UR4, RZ ;  /* 0x0000000420047c25 */ /* 0x040fe2000f8e00ff */
[----:B------:R-:W-:Y:S02]  /*18c10*/  IADD3 R31, R155, 0x18, RZ ;  /* 0x000000189b1f7810 */ /* 0x000fe40007ffe0ff */
[----:B------:R-:W0:Y:S01]  /*18c20*/  @P2 LDC R13, c[0x0][0xbf0] ;  /* 0x0002fc00ff0d2b82 */ /* 0x000e220000000800 */
[----:B------:R-:W-:Y:S01]  /*18c30*/  IMAD R11, R32, UR5, R11 ;  /* 0x00000005200b7c24 */ /* 0x000fe2000f8e020b */
[----:B------:R-:W-:Y:S01]  /*18c40*/  ULDC.64 UR4, c[0x0][0xb38] ;  /* 0x0002ce0000047ab9 */ /* 0x000fe20000000a00 */
[----:B------:R-:W-:Y:S01]  /*18c50*/  IMAD.MOV.U32 R3, RZ, RZ, R39 ;  /* 0x000000ffff037224 */ /* 0x000fe200078e0027 */
[----:B------:R-:W-:Y:S01]  /*18c60*/  SHF.R.S32.HI R32, RZ, 0x1f, R31 ;  /* 0x0000001fff207819 */ /* 0x000fe2000001141f */
[----:B------:R-:W-:-:S02]  /*18c70*/  IMAD.IADD R5, R5, 0x1, R11 ;  /* 0x0000000105057824 */ /* 0x000fc400078e020b */
[----:B------:R-:W-:Y:S02]  /*18c80*/  VIADD R29, R155, 0x10 ;  /* 0x000000109b1d7836 */ /* 0x000fe40000000000 */
[----:B------:R-:W-:-:S03]  /*18c90*/  IMAD.WIDE.U32 R4, R50, UR4, R4 ;  /* 0x0000000432047c25 */ /* 0x000fc6000f8e0004 */
[----:B------:R-:W-:Y:S01]  /*18ca0*/  SHF.R.S32.HI R30, RZ, 0x1f, R29 ;  /* 0x0000001fff1e7819 */ /* 0x000fe2000001141d */
[----:B------:R-:W-:Y:S01]  /*18cb0*/  IMAD R5, R50, UR5, R5 ;  /* 0x0000000532057c24 */ /* 0x000fe2000f8e0205 */
[----:B------:R-:W-:Y:S01]  /*18cc0*/  ULDC.64 UR4, c[0x0][0xb40] ;  /* 0x0002d00000047ab9 */ /* 0x000fe20000000a00 */
[----:B------:R-:W-:Y:S02]  /*18cd0*/  VIADD R37, R155, 0x20 ;  /* 0x000000209b257836 */ /* 0x000fe40000000000 */
[----:B------:R-:W-:Y:S02]  /*18ce0*/  IMAD R0, R0, UR4, RZ ;  /* 0x0000000400007c24 */ /* 0x000fe4000f8e02ff */
[----:B-1----:R-:W-:Y:S01]  /*18cf0*/  @P2 IMAD.HI.U32 R10, R39, R10, RZ ;  /* 0x0000000a270a2227 */ /* 0x002fe200078e00ff */
[----:B------:R-:W-:-:S03]  /*18d00*/  SHF.R.S32.HI R36, RZ, 0x1f, R37 ;  /* 0x0000001fff247819 */ /* 0x000fc60000011425 */
[C---:B------:R-:W-:Y:S01]  /*18d10*/  IMAD R7, R9.reuse, UR5, R0 ;  /* 0x0000000509077c24 */ /* 0x040fe2000f8e0200 */
[----:B0-----:R-:W-:Y:S01]  /*18d20*/  @P2 SHF.R.U32.HI R3, RZ, R13, R10 ;  /* 0x0000000dff032219 */ /* 0x001fe2000001160a */
[----:B------:R-:W-:Y:S01]  /*18d30*/  IMAD.WIDE.U32 R4, R9, UR4, R4 ;  /* 0x0000000409047c25 */ /* 0x000fe2000f8e0004 */
[----:B------:R-:W-:Y:S02]  /*18d40*/  ULDC.64 UR4, c[0x0][0xb48] ;  /* 0x0002d20000047ab9 */ /* 0x000fe40000000a00 */
[----:B------:R-:W-:Y:S01]  /*18d50*/  SHF.R.S32.HI R0, RZ, 0x1f, R3 ;  /* 0x0000001fff007819 */ /* 0x000fe20000011403 */
        /* <DEDUP_REMOVED lines=12> */
[----:B------:R-:W-:Y:S02]  /*18e20*/  VIADD R8, R2, 0x16820 ;  /* 0x0001682002087836 */ /* 0x000fe40000000000 */
[C---:B------:R-:W-:Y:S02]  /*18e30*/  IMAD R3, R7.reuse, UR5, R0 ;  /* 0x0000000507037c24 */ /* 0x040fe4000f8e0200 */
[----:B------:R-:W-:Y:S01]  /*18e40*/  IMAD.WIDE.U32 R4, R7, UR4, R4 ;  /* 0x0000000407047c25 */ /* 0x000fe2000f8e0004 */
[----:B------:R-:W-:Y:S01]  /*18e50*/  ULDC.64 UR4, c[0x0][0xb00] ;  /* 0x0002c00000047ab9 */ /* 0x000fe20000000a00 */
[----:B------:R-:W-:-:S02]  /*18e60*/  PRMT R8, RZ, 0x654, R8 ;  /* 0x00000654ff087816 */ /* 0x000fc40000000008 */
[----:B------:R-:W-:Y:S01]  /*18e70*/  IMAD.IADD R5, R5, 0x1, R3 ;  /* 0x0000000105057824 */ /* 0x000fe200078e0203 */
[C---:B------:R-:W-:Y:S01]  /*18e80*/  LEA R3, P0, R4.reuse, UR4, 0x2 ;  /* 0x0000000404037c11 */ /* 0x040fe2000f8010ff */
[C---:B------:R-:W-:Y:S01]  /*18e90*/  VIADD R7, R155.reuse, 0x8 ;  /* 0x000000089b077836 */ /* 0x040fe20000000000 */
[----:B------:R-:W-:Y:S01]  /*18ea0*/  UMOV UR4, 0xffffffff ;  /* 0xffffffff00047882 */ /* 0x000fe20000000000 */
[C---:B------:R-:W-:Y:S01]  /*18eb0*/  VIADD R39, R155.reuse, 0x28 ;  /* 0x000000289b277836 */ /* 0x040fe20000000000 */
[----:B------:R0:W-:Y:S01]  /*18ec0*/  SYNCS.ARRIVE.TRANS64.RED.A1T0 RZ, [R8+URZ], RZ ;  /* 0x000000ff08ff79a7 */ /* 0x0001e2000810043f */
[C---:B------:R-:W-:Y:S01]  /*18ed0*/  VIADD R41, R155.reuse, 0x30 ;  /* 0x000000309b297836 */ /* 0x040fe20000000000 */
[----:B------:R-:W-:Y:S01]  /*18ee0*/  LEA.HI.X R4, R4, UR5, R5, 0x2, P0 ;  /* 0x0000000504047c11 */ /* 0x000fe200080f1405 */
[----:B------:R-:W-:Y:S01]  /*18ef0*/  VIADD R43, R155, 0x38 ;  /* 0x000000389b2b7836 */ /* 0x000fe20000000000 */
[----:B------:R-:W-:Y:S02]  /*18f00*/  SHF.R.S32.HI R5, RZ, 0x1f, R155 ;  /* 0x0000001fff057819 */ /* 0x000fe4000001149b */
[----:B------:R-:W-:-:S02]  /*18f10*/  SHF.R.S32.HI R28, RZ, 0x1f, R7 ;  /* 0x0000001fff1c7819 */ /* 0x000fc40000011407 */
[----:B------:R-:W-:Y:S02]  /*18f20*/  SHF.R.S32.HI R38, RZ, 0x1f, R39 ;  /* 0x0000001fff267819 */ /* 0x000fe40000011427 */
[----:B------:R-:W-:Y:S02]  /*18f30*/  SHF.R.S32.HI R40, RZ, 0x1f, R41 ;  /* 0x0000001fff287819 */ /* 0x000fe40000011429 */
[----:B------:R-:W-:Y:S01]  /*18f40*/  SHF.R.S32.HI R42, RZ, 0x1f, R43 ;  /* 0x0000001fff2a7819 */ /* 0x000fe2000001142b */
[----:B0-----:R-:W-:Y:S06]  /*18f50*/  BRA.DIV UR4, `(.L_x_1779) ;  /* 0x000000aa04207947 */ /* 0x001fec000b800000 */
[----:B------:R0:W1:Y:S04]  /*18f60*/  SHFL.IDX PT, R0, R4, RZ, 0x1c1f ;  /* 0x001c1fff04007589 */ /* 0x00006800000e0000 */
[----:B------:R0:W2:Y:S02]  /*18f70*/  SHFL.IDX PT, R14, R3, RZ, 0x1c1f ;  /* 0x001c1fff030e7589 */ /* 0x0000a400000e0000 */
.L_x_1988:
        /* <DEDUP_REMOVED lines=8> */
[-C--:B--2---:R-:W-:Y:S02]  /*19000*/  @!P1 LEA R8, P3, R155, R14.reuse, 0x2 ;  /* 0x0000000e9b089211 */ /* 0x084fe400078610ff */
[----:B------:R-:W-:Y:S02]  /*19010*/  @!P2 LEA R10, P4, R7, R14, 0x2 ;  /* 0x0000000e070aa211 */ /* 0x000fe400078810ff */
[-C--:B-1----:R-:W-:Y:S02]  /*19020*/  @!P1 LEA.HI.X R9, R155, R0.reuse, R5, 0x2, P3 ;  /* 0x000000009b099211 */ /* 0x082fe400018f1405 */
[----:B------:R-:W-:Y:S02]  /*19030*/  @!P2 LEA.HI.X R11, R7, R0, R28, 0x2, P4 ;  /* 0x00000000070ba211 */ /* 0x000fe400020f141c */
[----:B------:R-:W-:Y:S01]  /*19040*/  @!P5 LEA R12, P3, R29, R14, 0x2 ;  /* 0x0000000e1d0cd211 */ /* 0x000fe200078610ff */
[----:B------:R1:W-:Y:S01]  /*19050*/  @!P1 ST.E.64 desc[UR42][R8.64], R20 ;  /* 0x0000001408009985 */ /* 0x0003e2000c101b2a */
[----:B------:R-:W-:-:S02]  /*19060*/  ISETP.GE.AND P1, PT, R37, UR4, PT ;  /* 0x0000000425007c0c */ /* 0x000fc4000bf26270 */
[----:B------:R-:W-:Y:S01]  /*19070*/  @!P5 LEA.HI.X R13, R29, R0, R30, 0x2, P3 ;  /* 0x000000001d0dd211 */ /* 0x000fe200018f141e */
[----:B------:R2:W-:Y:S01]  /*19080*/  @!P2 ST.E.64 desc[UR42][R10.64], R92 ;  /* 0x0000005c0a00a985 */ /* 0x0005e2000c101b2a */
[----:B------:R-:W-:Y:S02]  /*19090*/  ISETP.GE.AND P2, PT, R39, UR4, PT ;  /* 0x0000000427007c0c */ /* 0x000fe4000bf46270 */
[----:B------:R-:W-:Y:S01]  /*190a0*/  @!P0 LEA R24, P4, R31, R14, 0x2 ;  /* 0x0000000e1f188211 */ /* 0x000fe200078810ff */
[----:B------:R3:W-:Y:S01]  /*190b0*/  @!P5 ST.E.64 desc[UR42][R12.64], R96 ;  /* 0x000000600c00d985 */ /* 0x0007e2000c101b2a */
[----:B------:R-:W-:Y:S02]  /*190c0*/  ISETP.GE.AND P3, PT, R41, UR4, PT ;  /* 0x0000000429007c0c */ /* 0x000fe4000bf66270 */
[----:B------:R-:W-:Y:S02]  /*190d0*/  ISETP.GE.AND P5, PT, R43, UR4, PT ;  /* 0x000000042b007c0c */ /* 0x000fe4000bfa6270 */
[----:B------:R-:W-:-:S02]  /*190e0*/  @!P0 LEA.HI.X R25, R31, R0, R32, 0x2, P4 ;  /* 0x000000001f198211 */ /* 0x000fc400020f1420 */
[----:B------:R-:W-:-:S03]  /*190f0*/  @!P1 LEA R26, P4, R37, R14, 0x2 ;  /* 0x0000000e251a9211 */ /* 0x000fc600078810ff */
[----:B------:R3:W-:Y:S01]  /*19100*/  @!P0 ST.E.64 desc[UR42][R24.64], R100 ;  /* 0x0000006418008985 */ /* 0x0007e2000c101b2a */
[----:B-1----:R-:W-:Y:S02]  /*19110*/  @!P2 LEA R8, P0, R39, R14, 0x2 ;  /* 0x0000000e2708a211 */ /* 0x002fe400078010ff */
[----:B------:R-:W-:Y:S02]  /*19120*/  @!P1 LEA.HI.X R27, R37, R0, R36, 0x2, P4 ;  /* 0x00000000251b9211 */ /* 0x000fe400020f1424 */
[----:B--2---:R-:W-:Y:S02]  /*19130*/  @!P3 LEA R10, P4, R41, R14, 0x2 ;  /* 0x0000000e290ab211 */ /* 0x004fe400078810ff */
[----:B------:R-:W-:Y:S01]  /*19140*/  @!P2 LEA.HI.X R9, R39, R0, R38, 0x2, P0 ;  /* 0x000000002709a211 */ /* 0x000fe200000f1426 */
[----:B------:R3:W-:Y:S01]  /*19150*/  @!P1 ST.E.64 desc[UR42][R26.64], R104 ;  /* 0x000000681a009985 */ /* 0x0007e2000c101b2a */
[----:B------:R-:W-:Y:S02]  /*19160*/  @!P5 LEA R14, P0, R43, R14, 0x2 ;  /* 0x0000000e2b0ed211 */ /* 0x000fe400078010ff */
[-C--:B------:R-:W-:Y:S01]  /*19170*/  @!P3 LEA.HI.X R11, R41, R0.reuse, R40, 0x2, P4 ;  /* 0x00000000290bb211 */ /* 0x080fe200020f1428 */
[----:B------:R3:W-:Y:S01]  /*19180*/  @!P2 ST.E.64 desc[UR42][R8.64], R108 ;  /* 0x0000006c0800a985 */ /* 0x0007e2000c101b2a */
[----:B------:R-:W-:-:S03]  /*19190*/  @!P5 LEA.HI.X R15, R43, R0, R42, 0x2, P0 ;  /* 0x000000002b0fd211 */ /* 0x000fc600000f142a */
[----:B------:R3:W-:Y:S04]  /*191a0*/  @!P3 ST.E.64 desc[UR42][R10.64], R112 ;  /* 0x000000700a00b985 */ /* 0x0007e8000c101b2a */
[----:B------:R3:W-:Y:S02]  /*191b0*/  @!P5 ST.E.64 desc[UR42][R14.64], R116 ;  /* 0x000000740e00d985 */ /* 0x0007e4000c101b2a */
.L_x_1781:
[----:B------:R-:W-:Y:S05]  /*191c0*/  BSYNC B1 ;  /* 0x0000000000017941 */ /* 0x000fea0003800000 */
.L_x_1780:
[----:B------:R-:W-:-:S03]  /*191d0*/  UMOV UR4, 0xffffffff ;  /* 0xffffffff00047882 */ /* 0x000fc60000000000 */
[----:B------:R-:W-:Y:S05]  /*191e0*/  BRA.DIV UR4, `(.L_x_1782) ;  /* 0x000000a604b07947 */ /* 0x000fea000b800000 */
[----:B-1----:R1:W4:Y:S04]  /*191f0*/  SHFL.IDX PT, R0, R4, 0x1, 0x1c1f ;  /* 0x003c1f0004007f89 */ /* 0x00232800000e0000 */
[----:B--23--:R1:W2:Y:S02]  /*19200*/  SHFL.IDX PT, R14, R3, 0x1, 0x1c1f ;  /* 0x003c1f00030e7f89 */ /* 0x00c2a400000e0000 */
.L_x_1992:
[----:B------:R-:W-:-:S13]  /*19210*/  ISETP.GE.AND P0, PT, R6, R45, PT ;  /* 0x0000002d0600720c */ /* 0x000fda0003f06270 */
[----:B------:R-:W-:Y:S05]  /*19220*/  @P0 BRA `(.L_x_1778) ;  /* 0x0000000c001c0947 */ /* 0x000fea0003800000 */
[----:B------:R-:W-:Y:S02]  /*19230*/  ULDC UR4, c[0x0][0xac8] ;  /* 0x0002b20000047ab9 */ /* 0x000fe40000000800 */
[----:B------:R-:W-:Y:S02]  /*19240*/  ISETP.GE.AND P0, PT, R155, UR4, PT ;  /* 0x000000049b007c0c */ /* 0x000fe4000bf06270 */
[----:B------:R-:W-:Y:S02]  /*19250*/  ISETP.GE.AND P5, PT, R7, UR4, PT ;  /* 0x0000000407007c0c */ /* 0x000fe4000bfa6270 */
[----:B------:R-:W-:Y:S02]  /*19260*/  ISETP.GE.AND P3, PT, R29, UR4, PT ;  /* 0x000000041d007c0c */ /* 0x000fe4000bf66270 */
[----:B------:R-:W-:-:S07]  /*19270*/  ISETP.GE.AND P2, PT, R31, UR4, PT ;  /* 0x000000041f007c0c */ /* 0x000fce000bf46270 */
[-C--:B012---:R-:W-:Y:S02]  /*19280*/  @!P0 LEA R4, P1, R155, R14.reuse, 0x2 ;  /* 0x0000000e9b048211 */ /* 0x087fe400078210ff */
[----:B------:R-:W-:Y:S02]  /*19290*/  @!P5 LEA R6, P4, R7, R14, 0x2 ;  /* 0x0000000e0706d211 */ /* 0x000fe400078810ff */
[-C--:B----4-:R-:W-:Y:S02]  /*192a0*/  @!P0 LEA.HI.X R5, R155, R0.reuse, R5, 0x2, P1 ;  /* 0x000000009b058211 */ /* 0x090fe400008f1405 */
[----:B------:R-:W-:Y:S02]  /*192b0*/  ISETP.GE.AND P1, PT, R37, UR4, PT ;  /* 0x0000000425007c0c */ /* 0x000fe4000bf26270 */
[----:B------:R-:W-:Y:S01]  /*192c0*/  @!P5 LEA.HI.X R7, R7, R0, R28, 0x2, P4 ;  /* 0x000000000707d211 */ /* 0x000fe200020f141c */
[----:B------:R0:W-:Y:S01]  /*192d0*/  @!P0 ST.E.64 desc[UR42][R4.64], R90 ;  /* 0x0000005a04008985 */ /* 0x0001e2000c101b2a */
[----:B------:R-:W-:-:S02]  /*192e0*/  ISETP.GE.AND P0, PT, R39, UR4, PT ;  /* 0x0000000427007c0c */ /* 0x000fc4000bf06270 */
[-C--:B------:R-:W-:Y:S01]  /*192f0*/  @!P3 LEA R8, P4, R29, R14.reuse, 0x2 ;  /* 0x0000000e1d08b211 */ /* 0x080fe200078810ff */
[----:B------:R3:W-:Y:S01]  /*19300*/  @!P5 ST.E.64 desc[UR42][R6.64], R94 ;  /* 0x0000005e0600d985 */ /* 0x0007e2000c101b2a */
[----:B------:R-:W-:Y:S02]  /*19310*/  @!P2 LEA R10, P5, R31, R14, 0x2 ;  /* 0x0000000e1f0aa211 */ /* 0x000fe400078a10ff */
[-C--:B------:R-:W-:Y:S02]  /*19320*/  @!P3 LEA.HI.X R9, R29, R0.reuse, R30, 0x2, P4 ;  /* 0x000000001d09b211 */ /* 0x080fe400020f141e */
[----:B------:R-:W-:Y:S02]  /*19330*/  ISETP.GE.AND P4, PT, R41, UR4, PT ;  /* 0x0000000429007c0c */ /* 0x000fe4000bf86270 */
[----:B------:R-:W-:Y:S01]  /*19340*/  @!P2 LEA.HI.X R11, R31, R0, R32, 0x2, P5 ;  /* 0x000000001f0ba211 */ /* 0x000fe200028f1420 */
[----:B------:R3:W-:Y:S01]  /*19350*/  @!P3 ST.E.64 desc[UR42][R8.64], R98 ;  /* 0x000000620800b985 */ /* 0x0007e2000c101b2a */
[----:B------:R-:W-:-:S03]  /*19360*/  @!P1 LEA R12, P5, R37, R14, 0x2 ;  /* 0x0000000e250c9211 */ /* 0x000fc600078a10ff */
[----:B------:R3:W-:Y:S01]  /*19370*/  @!P2 ST.E.64 desc[UR42][R10.64], R102 ;  /* 0x000000660a00a985 */ /* 0x0007e2000c101b2a */
[----:B------:R-:W-:Y:S02]  /*19380*/  @!P1 LEA.HI.X R13, R37, R0, R36, 0x2, P5 ;  /* 0x00000000250d9211 */ /* 0x000fe400028f1424 */
[----:B------:R-:W-:-:S03]  /*19390*/  @!P0 LEA R20, P5, R39, R14, 0x2 ;  /* 0x0000000e27148211 */ /* 0x000fc600078a10ff */
[----:B------:R3:W-:Y:S01]  /*193a0*/  @!P1 ST.E.64 desc[UR42][R12.64], R106 ;  /* 0x0000006a0c009985 */ /* 0x0007e2000c101b2a */
[----:B------:R-:W-:Y:S02]  /*193b0*/  @!P0 LEA.HI.X R21, R39, R0, R38, 0x2, P5 ;  /* 0x0000000027158211 */ /* 0x000fe400028f1426 */
[----:B0-----:R-:W-:-:S03]  /*193c0*/  @!P4 LEA R4, P5, R41, R14, 0x2 ;  /* 0x0000000e2904c211 */ /* 0x001fc600078a10ff */
[----:B------:R3:W-:Y:S01]  /*193d0*/  @!P0 ST.E.64 desc[UR42][R20.64], R110 ;  /* 0x0000006e14008985 */ /* 0x0007e2000c101b2a */
[----:B------:R-:W-:Y:S02]  /*193e0*/  @!P4 LEA.HI.X R5, R41, R0, R40, 0x2, P5 ;  /* 0x000000002905c211 */ /* 0x000fe400028f1428 */
[----:B------:R-:W-:-:S03]  /*193f0*/  ISETP.GE.AND P0, PT, R43, UR4, PT ;  /* 0x000000042b007c0c */ /* 0x000fc6000bf06270 */
[----:B------:R3:W-:Y:S10]  /*19400*/  @!P4 ST.E.64 desc[UR42][R4.64], R114 ;  /* 0x000000720400c985 */ /* 0x0007f4000c101b2a */
[----:B------:R-:W-:Y:S05]  /*19410*/  @P0 BRA `(.L_x_1778) ;  /* 0x0000000800a00947 */ /* 0x000fea0003800000 */
[----:B------:R-:W-:-:S04]  /*19420*/  LEA R14, P0, R43, R14, 0x2 ;  /* 0x0000000e2b0e7211 */ /* 0x000fc800078010ff */
[----:B------:R-:W-:-:S05]  /*19430*/  LEA.HI.X R15, R43, R0, R42, 0x2, P0 ;  /* 0x000000002b0f7211 */ /* 0x000fca00000f142a */
[----:B------:R0:W-:Y:S01]  /*19440*/  ST.E.64 desc[UR42][R14.64], R118 ;  /* 0x000000760e007985 */ /* 0x0001e2000c101b2a */
[----:B------:R-:W-:Y:S05]  /*19450*/  BRA `(.L_x_1778) ;  /* 0x0000000800907947 */ /* 0x000fea0003800000 */
.L_x_1774:
[----:B------:R-:W2:Y:S01]  /*19460*/  LDL R0, [R1+0x50] ;  /* 0x0000500001007983 */ /* 0x000ea20000100800 */
[----:B------:R-:W-:Y:S01]  /*19470*/  ULDC.64 UR4, c[0x0][0xc08] ;  /* 0x0003020000047ab9 */ /* 0x000fe20000000a00 */
[----:B------:R-:W2:Y:S01]  /*19480*/  LDC.64 R4, c[0x0][0xc00] ;  /* 0x00030000ff047b82 */ /* 0x000ea20000000a00 */
[----:B------:R-:W-:Y:S01]  /*19490*/  ISETP.NE.U32.AND P0, PT, RZ, UR4, PT ;  /* 0x00000004ff007c0c */ /* 0x000fe2000bf05070 */
[----:B------:R-:W3:Y:S01]  /*194a0*/  LDL R8, [R1+0x4c] ;  /* 0x00004c0001087983 */ /* 0x000ee20000100800 */
[----:B------:R-:W-:Y:S02]  /*194b0*/  IMAD.MOV.U32 R3, RZ, RZ, RZ ;  /* 0x000000ffff037224 */ /* 0x000fe400078e00ff */
[----:B------:R-:W-:Y:S01]  /*194c0*/  ISETP.NE.AND.EX P1, PT, RZ, UR5, PT, P0 ;  /* 0x00000005ff007c0c */ /* 0x000fe2000bf25300 */
[----:B------:R-:W-:Y:S02]  /*194d0*/  ULDC.64 UR4, c[0x0][0xc00] ;  /* 0x0003000000047ab9 */ /* 0x000fe40000000a00 */
[----:B------:R-:W-:-:S04]  /*194e0*/  ISETP.NE.U32.AND P0, PT, RZ, UR4, PT ;  /* 0x00000004ff007c0c */ /* 0x000fc8000bf05070 */
[----:B------:R-:W-:-:S06]  /*194f0*/  ISETP.NE.AND.EX P0, PT, RZ, UR5, PT, P0 ;  /* 0x00000005ff007c0c */ /* 0x000fcc000bf05300 */
[----:B------:R-:W4:Y:S01]  /*19500*/  @P1 LDC.64 R6, c[0x0][0xc08] ;  /* 0x00030200ff061b82 */ /* 0x000f220000000a00 */
[----:B------:R-:W-:Y:S02]  /*19510*/  ULDC UR4, c[0x0][0xa88] ;  /* 0x0002a20000047ab9 */ /* 0x000fe40000000800 */
[----:B-----5:R-:W-:Y:S02]  /*19520*/  IMAD.U32 R24, RZ, RZ, UR4 ;  /* 0x00000004ff187e24 */ /* 0x020fe4000f8e00ff */
[----:B--2---:R-:W-:-:S04]  /*19530*/  IMAD.WIDE R4, R0, 0x4, R4 ;  /* 0x0000000400047825 */ /* 0x004fc800078e0204 */
[----:B----4-:R-:W-:Y:S01]  /*19540*/  @P1 IMAD.WIDE R6, R0, 0x4, R6 ;  /* 0x0000000400061825 */ /* 0x010fe200078e0206 */
[----:B------:R2:W5:Y:S04]  /*19550*/  @P0 LDG.E R3, desc[UR42][R4.64] ;  /* 0x0000002a04030981 */ /* 0x000568000c1e1900 */
[----:B------:R2:W5:Y:S01]  /*19560*/  @P1 LDG.E R24, desc[UR42][R6.64] ;  /* 0x0000002a06181981 */ /* 0x000562000c1e1900 */
[----:B---3--:R-:W-:Y:S02]  /*19570*/  ISETP.NE.AND P2, PT, R8, RZ, PT ;  /* 0x000000ff0800720c */ /* 0x008fe40003f45270 */
[----:B------:R-:W-:Y:S02]  /*19580*/  ISETP.GT.AND P3, PT, R49, 0xbf, PT ;  /* 0x000000bf3100780c */ /* 0x000fe40003f64270 */
[----:B------:R-:W-:-:S09]  /*19590*/  SHF.R.S32.HI R26, RZ, 0x1f, R0 ;  /* 0x0000001fff1a7819 */ /* 0x000fd20000011400 */
[----:B------:R-:W3:Y:S02]  /*195a0*/  @!P2 LDC R8, c[0x0][0xad4] ;  /* 0x0002b500ff08ab82 */ /* 0x000ee40000000800 */
[----:B---3--:R2:W-:Y:S01]  /*195b0*/  @!P2 STL [R1+0x4c], R8 ;  /* 0x00004c080100a387 */ /* 0x0085e20000100800 */
[----:B------:R-:W-:Y:S01]  /*195c0*/  ISETP.GT.AND P2, PT, R8, 0x1, PT ;  /* 0x000000010800780c */ /* 0x000fe20003f44270 */
[----:B------:R-:W-:-:S12]  /*195d0*/  @P1 BRA `(.L_x_1783) ;  /* 0x0000000000101947 */ /* 0x000fd80003800000 */
[----:B------:R-:W-:Y:S05]  /*195e0*/  @!P0 BRA `(.L_x_1783) ;  /* 0x00000000000c8947 */ /* 0x000fea0003800000 */
[----:B--2---:R-:W2:Y:S04]  /*195f0*/  LDG.E R7, desc[UR42][R4.64] ;  /* 0x0000002a04077981 */ /* 0x004ea8000c1e1900 */
[----:B-----5:R-:W2:Y:S02]  /*19600*/  LDG.E R24, desc[UR42][R4.64+0x4] ;  /* 0x0000042a04187981 */ /* 0x020ea4000c1e1900 */
[----:B--2---:R-:W-:-:S07]  /*19610*/  IMAD.IADD R24, R24, 0x1, -R7 ;  /* 0x0000000118187824 */ /* 0x004fce00078e0a07 */
.L_x_1783:
[----:B------:R-:W-:Y:S01]  /*19620*/  BSSY B1, `(.L_x_1784) ;  /* 0x000003a000017945 */ /* 0x000fe20003800000 */
[----:B------:R-:W-:Y:S02]  /*19630*/  SEL R27, R0, RZ, !P0 ;  /* 0x000000ff001b7207 */ /* 0x000fe40004000000 */
[----:B------:R-:W-:Y:S02]  /*19640*/  SEL R26, R26, RZ, !P0 ;  /* 0x000000ff1a1a7207 */ /* 0x000fe40004000000 */
[----:B-----5:R-:W-:Y:S01]  /*19650*/  SHF.R.S32.HI R20, RZ, 0x1f, R3 ;  /* 0x0000001fff147819 */ /* 0x020fe20000011403 */
[----:B------:R-:W-:Y:S06]  /*19660*/  @P3 BRA `(.L_x_1785) ;  /* 0x0000000000d43947 */ /* 0x000fec0003800000 */
[----:B------:R-:W3:Y:S01]  /*19670*/  LDL R0, [R1+0x28] ;  /* 0x0000280001007983 */ /* 0x000ee20000100800 */
[----:B------:R-:W4:Y:S01]  /*19680*/  LDC R37, c[0x0][0xbe8] ;  /* 0x0002fa00ff257b82 */ /* 0x000f220000000800 */
[----:B--2---:R-:W2:Y:S01]  /*19690*/  S2R R5, SR_TID.X ;  /* 0x0000000000057919 */ /* 0x004ea20000002100 */
[----:B---3--:R-:W-:Y:S02]  /*196a0*/  IMAD.MOV.U32 R4, RZ, RZ, R0 ;  /* 0x000000ffff047224 */ /* 0x008fe400078e0000 */
[----:B----4-:R-:W-:-:S03]  /*196b0*/  IMAD R0, R24, R37, RZ ;  /* 0x0000002518007224 */ /* 0x010fc600078e02ff */
[----:B--2---:R-:W-:-:S04]  /*196c0*/  IADD3 R29, R4, -0x80, R5 ;  /* 0xffffff80041d7810 */ /* 0x004fc80007ffe005 */
[----:B------:R-:W-:-:S13]  /*196d0*/  ISETP.GE.AND P0, PT, R29, R0, PT ;  /* 0x000000001d00720c */ /* 0x000fda0003f06270 */
[----:B------:R-:W-:Y:S05]  /*196e0*/  @P0 BRA `(.L_x_1785) ;  /* 0x0000000000b40947 */ /* 0x000fea0003800000 */
[----:B------:R-:W2:Y:S01]  /*196f0*/  LDL R12, [R1+0x4] ;  /* 0x00000400010c7983 */ /* 0x000ea20000100800 */
[----:B------:R-:W-:Y:S01]  /*19700*/  IMAD.MOV.U32 R14, RZ, RZ, 0x9b8 ;  /* 0x000009b8ff0e7424 */ /* 0x000fe200078e00ff */
[----:B------:R-:W-:Y:S01]  /*19710*/  ISETP.GT.AND P0, PT, R8, 0x1, PT ;  /* 0x000000010800780c */ /* 0x000fe20003f04270 */
[----:B------:R-:W3:Y:S01]  /*19720*/  LDC.64 R30, c[0x0][0xba8] ;  /* 0x0002ea00ff1e7b82 */ /* 0x000ee20000000a00 */
[----:B------:R-:W4:Y:S01]  /*19730*/  LDL.LU R28, [R1+0x54] ;  /* 0x00005400011c7983 */ /* 0x000f220000300800 */
[----:B------:R-:W-:Y:S02]  /*19740*/  ISETP.NE.AND P1, PT, R37, 0x1, PT ;  /* 0x000000012500780c */ /* 0x000fe40003f25270 */
[----:B------:R-:W-:Y:S02]  /*19750*/  SEL R14, R14, 0x978, P0 ;  /* 0x000009780e0e7807 */ /* 0x000fe40000000000 */
[----:B------:R-:W-:Y:S02]  /*19760*/  MOV R15, R29 ;  /* 0x0000001d000f7202 */ /* 0x000fe40000000f00 */
[----:B------:R-:W5:Y:S08]  /*19770*/  LDC.64 R6, c[0x0][R14+0x220] ;  /* 0x000088000e067b82 */ /* 0x000f700000000a00 */
[----:B------:R-:W2:Y:S08]  /*19780*/  LDC.64 R4, c[0x0][R14+0x218] ;  /* 0x000086000e047b82 */ /* 0x000eb00000000a00 */
[----:B------:R-:W0:Y:S08]  /*19790*/  LDC.64 R8, c[0x0][R14+0x228] ;  /* 0x00008a000e087b82 */ /* 0x000e300000000a00 */
[----:B------:R-:W1:Y:S08]  /*197a0*/  @P1 LDC R0, c[0x0][0xbec] ;  /* 0x0002fb00ff001b82 */ /* 0x000e700000000800 */
[----:B------:R-:W0:Y:S08]  /*197b0*/  LDC.64 R10, c[0x0][R14+0x210] ;  /* 0x000084000e0a7b82 */ /* 0x000e300000000a00 */
[----:B------:R-:W0:Y:S01]  /*197c0*/  @P1 LDC R25, c[0x0][0xbf0] ;  /* 0x0002fc00ff191b82 */ /* 0x000e220000000800 */
[----:B-1----:R-:W-:-:S07]  /*197d0*/  @P1 IMAD.HI.U32 R0, R29, R0, RZ ;  /* 0x000000001d001227 */ /* 0x002fce00078e00ff */
[----:B---3--:R-:W1:Y:S01]  /*197e0*/  @!P0 LDC R30, c[0x0][0xb50] ;  /* 0x0002d400ff1e8b82 */ /* 0x008e620000000800 */
[----:B-----5:R-:W-:-:S07]  /*197f0*/  IMAD R7, R7, R27, RZ ;  /* 0x0000001b07077224 */ /* 0x020fce00078e02ff */
[----:B------:R-:W3:Y:S01]  /*19800*/  @!P0 LDC R31, c[0x0][0xb54] ;  /* 0x0002d500ff1f8b82 */ /* 0x000ee20000000800 */
[----:B0-----:R-:W-:Y:S01]  /*19810*/  @P1 SHF.R.U32.HI R15, RZ, R25, R0 ;  /* 0x00000019ff0f1219 */ /* 0x001fe20000011600 */
[----:B------:R-:W-:Y:S02]  /*19820*/  IMAD R25, R6, R26, R7 ;  /* 0x0000001a06197224 */ /* 0x000fe400078e0207 */
[-C--:B--2---:R-:W-:Y:S02]  /*19830*/  IMAD R21, R5, R12.reuse, RZ ;  /* 0x0000000c05157224 */ /* 0x084fe400078e02ff */
[----:B------:R-:W-:Y:S01]  /*19840*/  IMAD.WIDE.U32 R4, R4, R12, RZ ;  /* 0x0000000c04047225 */ /* 0x000fe200078e00ff */
[----:B----4-:R-:W-:-:S03]  /*19850*/  SEL R7, R28, RZ, P0 ;  /* 0x000000ff1c077207 */ /* 0x010fc60000000000 */
[----:B------:R-:W-:-:S04]  /*19860*/  IMAD.WIDE.U32 R12, R6, R27, RZ ;  /* 0x0000001b060c7225 */ /* 0x000fc800078e00ff */
[----:B------:R-:W-:Y:S01]  /*19870*/  IMAD.IADD R21, R5, 0x1, R21 ;  /* 0x0000000105157824 */ /* 0x000fe200078e0215 */
[----:B------:R-:W-:Y:S01]  /*19880*/  IADD3 R0, P1, P3, R12, R4, R3 ;  /* 0x000000040c007210 */ /* 0x000fe20007b3e003 */
[----:B------:R-:W-:Y:S02]  /*19890*/  IMAD.MOV R6, RZ, RZ, -R15 ;  /* 0x000000ffff067224 */ /* 0x000fe400078e0a0f */
[----:B------:R-:W-:Y:S02]  /*198a0*/  IMAD.IADD R25, R13, 0x1, R25 ;  /* 0x000000010d197824 */ /* 0x000fe400078e0219 */
[----:B------:R-:W-:-:S04]  /*198b0*/  IMAD.WIDE.U32 R4, R8, R7, RZ ;  /* 0x0000000708047225 */ /* 0x000fc800078e00ff */
[----:B------:R-:W-:Y:S02]  /*198c0*/  IMAD R9, R9, R7, RZ ;  /* 0x0000000709097224 */ /* 0x000fe400078e02ff */
[----:B------:R-:W-:Y:S01]  /*198d0*/  IMAD R7, R37, R6, R29 ;  /* 0x0000000625077224 */ /* 0x000fe200078e021d */
[----:B------:R-:W-:Y:S01]  /*198e0*/  IADD3.X R6, R25, R21, R20, P1, P3 ;  /* 0x0000001519067210 */ /* 0x000fe20000fe6414 */
[----:B------:R-:W-:Y:S01]  /*198f0*/  IMAD.IADD R9, R5, 0x1, R9 ;  /* 0x0000000105097824 */ /* 0x000fe200078e0209 */
[----:B------:R-:W-:Y:S01]  /*19900*/  IADD3 R4, P0, P1, R15, R0, R4 ;  /* 0x000000000f047210 */ /* 0x000fe2000791e004 */
[----:B------:R-:W-:Y:S01]  /*19910*/  IMAD R0, R11, R7, RZ ;  /* 0x000000070b007224 */ /* 0x000fe200078e02ff */
[----:B------:R-:W-:-:S04]  /*19920*/  SHF.R.S32.HI R15, RZ, 0x1f, R15 ;  /* 0x0000001fff0f7819 */ /* 0x000fc8000001140f */
[----:B------:R-:W-:Y:S02]  /*19930*/  IADD3.X R5, R15, R6, R9, P0, P1 ;  /* 0x000000060f057210 */ /* 0x000fe400007e2409 */
[----:B------:R-:W-:Y:S01]  /*19940*/  SHF.R.S32.HI R9, RZ, 0x1f, R7 ;  /* 0x0000001fff097819 */ /* 0x000fe20000011407 */
[----:B------:R-:W-:-:S04]  /*19950*/  IMAD.WIDE.U32 R4, R10, R7, R4 ;  /* 0x000000070a047225 */ /* 0x000fc800078e0004 */
[----:B------:R-:W-:Y:S01]  /*19960*/  IMAD R9, R10, R9, R0 ;  /* 0x000000090a097224 */ /* 0x000fe200078e0200 */
[----:B-1----:R-:W-:-:S03]  /*19970*/  LEA R6, P0, R4, R30, 0x2 ;  /* 0x0000001e04067211 */ /* 0x002fc600078010ff */
[----:B------:R-:W-:Y:S02]  /*19980*/  IMAD.IADD R0, R5, 0x1, R9 ;  /* 0x0000000105007824 */ /* 0x000fe400078e0209 */
[----:B------:R-:W-:-:S03]  /*19990*/  IMAD.MOV.U32 R5, RZ, RZ, -0x800000 ;  /* 0xff800000ff057424 */ /* 0x000fc600078e00ff */
[----:B---3--:R-:W-:-:S05]  /*199a0*/  LEA.HI.X R7, R4, R31, R0, 0x2, P0 ;  /* 0x0000001f04077211 */ /* 0x008fca00000f1400 */
[----:B------:R3:W-:Y:S02]  /*199b0*/  STG.E desc[UR42][R6.64], R5 ;  /* 0x0000000506007986 */ /* 0x0007e4000c10192a */
.L_x_1785:
[----:B------:R-:W-:Y:S05]  /*199c0*/  BSYNC B1 ;  /* 0x0000000000017941 */ /* 0x000fea0003800000 */
.L_x_1784:
[----:B------:R-:W-:Y:S05]  /*199d0*/  @P2 BRA `(.L_x_1778) ;  /* 0x0000000400302947 */ /* 0x000fea0003800000 */
[----:B--2---:R-:W2:Y:S01]  /*199e0*/  LDL.LU R8, [R1+0x4] ;  /* 0x0000040001087983 */ /* 0x004ea20000300800 */
[----:B------:R-:W4:Y:S01]  /*199f0*/  LDC R25, c[0x0][0xbe8] ;  /* 0x0002fa00ff197b82 */ /* 0x000f220000000800 */
[----:B------:R-:W-:Y:S01]  /*19a00*/  ULDC.64 UR4, c[0x0][0xaa0] ;  /* 0x0002a80000047ab9 */ /* 0x000fe20000000a00 */
[----:B------:R-:W-:Y:S01]  /*19a10*/  ULDC.64 UR6, c[0x0][0xaf0] ;  /* 0x0002bc0000067ab9 */ /* 0x000fe20000000a00 */
[----:B------:R-:W5:Y:S01]  /*19a20*/  LDL R28, [R1+0x28] ;  /* 0x00002800011c7983 */ /* 0x000f620000100800 */
[----:B------:R-:W-:Y:S02]  /*19a30*/  IMAD R0, R20, UR4, RZ ;  /* 0x0000000414007c24 */ /* 0x000fe4000f8e02ff */
[----:B---3--:R-:W-:-:S04]  /*19a40*/  IMAD.WIDE.U32 R4, R3, UR4, RZ ;  /* 0x0000000403047c25 */ /* 0x008fc8000f8e00ff */
[----:B------:R-:W-:Y:S01]  /*19a50*/  IMAD R7, R3, UR5, R0 ;  /* 0x0000000503077c24 */ /* 0x000fe2000f8e0200 */
[----:B------:R-:W-:Y:S01]  /*19a60*/  ULDC.64 UR4, c[0x0][0xae8] ;  /* 0x0002ba0000047ab9 */ /* 0x000fe20000000a00 */
[----:B------:R-:W-:Y:S02]  /*19a70*/  IMAD R0, R48, 0x30, R42 ;  /* 0x0000003030007824 */ /* 0x000fe400078e022a */
[----:B------:R-:W-:Y:S01]  /*19a80*/  IMAD.IADD R5, R5, 0x1, R7 ;  /* 0x0000000105057824 */ /* 0x000fe200078e0207 */
[----:B----4-:R-:W-:-:S13]  /*19a90*/  ISETP.NE.AND P0, PT, R25, 0x1, PT ;  /* 0x000000011900780c */ /* 0x010fda0003f05270 */
[----:B------:R-:W3:Y:S08]  /*19aa0*/  @P0 LDC R6, c[0x0][0xbec] ;  /* 0x0002fb00ff060b82 */ /* 0x000ef00000000800 */
[----:B------:R-:W4:Y:S01]  /*19ab0*/  @P0 LDC R11, c[0x0][0xbf0] ;  /* 0x0002fc00ff0b0b82 */ /* 0x000f220000000800 */
[----:B--2---:R-:W-:-:S04]  /*19ac0*/  IMAD.WIDE.U32 R4, R8, UR4, R4 ;  /* 0x0000000408047c25 */ /* 0x004fc8000f8e0004 */
[----:B-----5:R-:W-:Y:S02]  /*19ad0*/  IMAD.IADD R9, R28, 0x1, R0 ;  /* 0x000000011c097824 */ /* 0x020fe400078e0200 */
[----:B------:R-:W-:Y:S01]  /*19ae0*/  IMAD R5, R8, UR5, R5 ;  /* 0x0000000508057c24 */ /* 0x000fe2000f8e0205 */
[----:B------:R-:W-:Y:S01]  /*19af0*/  ULDC.64 UR4, c[0x0][0xae0] ;  /* 0x0002b80000047ab9 */ /* 0x000fe20000000a00 */
[----:B---3--:R-:W-:-:S04]  /*19b00*/  @P0 IMAD.HI.U32 R0, R9, R6, RZ ;  /* 0x0000000609000227 */ /* 0x008fc800078e00ff */
[----:B------:R-:W-:Y:S01]  /*19b10*/  IMAD.MOV.U32 R3, RZ, RZ, R9 ;  /* 0x000000ffff037224 */ /* 0x000fe200078e0009 */
[----:B----4-:R-:W-:Y:S01]  /*19b20*/  @P0 SHF.R.U32.HI R3, RZ, R11, R0 ;  /* 0x0000000bff030219 */ /* 0x010fe20000011600 */
[----:B------:R-:W-:Y:S02]  /*19b30*/  IMAD R6, R26, UR6, RZ ;  /* 0x000000061a067c24 */ /* 0x000fe4000f8e02ff */
[----:B------:R-:W-:Y:S01]  /*19b40*/  IMAD.WIDE.U32 R4, R27, UR6, R4 ;  /* 0x000000061b047c25 */ /* 0x000fe2000f8e0004 */
[----:B------:R-:W-:-:S03]  /*19b50*/  SHF.R.S32.HI R0, RZ, 0x1f, R3 ;  /* 0x0000001fff007819 */ /* 0x000fc60000011403 */
[----:B------:R-:W-:Y:S01]  /*19b60*/  IMAD R7, R27, UR7, R6 ;  /* 0x000000071b077c24 */ /* 0x000fe2000f8e0206 */
[----:B------:R-:W-:Y:S01]  /*19b70*/  IADD3 R6, -R3, RZ, RZ ;  /* 0x000000ff03067210 */ /* 0x000fe20007ffe1ff */
[----:B------:R-:W-:Y:S01]  /*19b80*/  IMAD R0, R0, UR4, RZ ;  /* 0x0000000400007c24 */ /* 0x000fe2000f8e02ff */
[----:B------:R-:W-:Y:S01]  /*19b90*/  ULDC.64 UR6, c[0x0][0xa80] ;  /* 0x0002a00000067ab9 */ /* 0x000fe20000000a00 */
[----:B------:R-:W-:Y:S02]  /*19ba0*/  IMAD.IADD R5, R5, 0x1, R7 ;  /* 0x0000000105057824 */ /* 0x000fe400078e0207 */
[----:B------:R-:W-:Y:S02]  /*19bb0*/  IMAD R7, R25, R6, R9 ;  /* 0x0000000619077224 */ /* 0x000fe400078e0209 */
[C---:B------:R-:W-:Y:S02]  /*19bc0*/  IMAD R9, R3.reuse, UR5, R0 ;  /* 0x0000000503097c24 */ /* 0x040fe4000f8e0200 */
[----:B------:R-:W-:Y:S01]  /*19bd0*/  IMAD.WIDE.U32 R4, R3, UR4, R4 ;  /* 0x0000000403047c25 */ /* 0x000fe2000f8e0004 */
[----:B------:R-:W-:Y:S01]  /*19be0*/  SHF.R.S32.HI R0, RZ, 0x1f, R7 ;  /* 0x0000001fff007819 */ /* 0x000fe20000011407 */
[----:B------:R-:W-:-:S02]  /*19bf0*/  ULDC.64 UR4, c[0x0][0xad8] ;  /* 0x0002b60000047ab9 */ /* 0x000fc40000000a00 */
[----:B------:R-:W-:Y:S02]  /*19c00*/  IMAD.IADD R5, R5, 0x1, R9 ;  /* 0x0000000105057824 */ /* 0x000fe400078e0209 */
[----:B------:R-:W-:Y:S02]  /*19c10*/  IMAD R0, R0, UR4, RZ ;  /* 0x0000000400007c24 */ /* 0x000fe4000f8e02ff */
[----:B------:R-:W-:Y:S01]  /*19c20*/  IMAD.WIDE.U32 R20, R7, UR4, R4 ;  /* 0x0000000407147c25 */ /* 0x000fe2000f8e0004 */
[----:B------:R-:W-:Y:S02]  /*19c30*/  ULDC UR4, c[0x0][0xac8] ;  /* 0x0002b20000047ab9 */ /* 0x000fe40000000800 */
[----:B------:R-:W-:Y:S01]  /*19c40*/  ISETP.GE.AND P0, PT, R43, UR4, PT ;  /* 0x000000042b007c0c */ /* 0x000fe2000bf06270 */
[----:B------:R-:W-:Y:S01]  /*19c50*/  IMAD R3, R7, UR5, R0 ;  /* 0x0000000507037c24 */ /* 0x000fe2000f8e0200 */
[----:B------:R-:W-:Y:S01]  /*19c60*/  LEA R7, P1, R20, UR6, 0x1 ;  /* 0x0000000614077c11 */ /* 0x000fe2000f8208ff */
[----:B------:R-:W-:-:S02]  /*19c70*/  UMOV UR4, 0xffffffff ;  /* 0xffffffff00047882 */ /* 0x000fc40000000000 */
[----:B------:R-:W-:-:S05]  /*19c80*/  IMAD.IADD R3, R21, 0x1, R3 ;  /* 0x0000000115037824 */ /* 0x000fca00078e0203 */
[----:B------:R-:W-:Y:S01]  /*19c90*/  LEA.HI.X R20, R20, UR7, R3, 0x1, P1 ;  /* 0x0000000714147c11 */ /* 0x000fe200088f0c03 */
[----:B------:R-:W-:Y:S06]  /*19ca0*/  BRA.DIV UR4, `(.L_x_1786) ;  /* 0x0000009e04487947 */ /* 0x000fec000b800000 */
[----:B------:R-:W2:Y:S01]  /*19cb0*/  SHFL.IDX PT, R3, R7, RZ, 0x181f ;  /* 0x00181fff07037589 */ /* 0x000ea200000e0000 */
[----:B------:R-:W-:Y:S02]  /*19cc0*/  IMAD R21, R24, R25, RZ ;  /* 0x0000001918157224 */ /* 0x000fe400078e02ff */
[----:B------:R-:W-:Y:S01]  /*19cd0*/  IMAD.IADD R24, R42, 0x1, R28 ;  /* 0x000000012a187824 */ /* 0x000fe200078e021c */
[----:B------:R-:W3:Y:S03]  /*19ce0*/  SHFL.IDX PT, R0, R20, RZ, 0x181f ;  /* 0x00181fff14007589 */ /* 0x000ee600000e0000 */
[C---:B------:R-:W-:Y:S01]  /*19cf0*/  VIADD R8, R24.reuse, 0x30 ;  /* 0x0000003018087836 */ /* 0x040fe20000000000 */
[----:B------:R-:W4:Y:S01]  /*19d00*/  SHFL.IDX PT, R5, R7, 0x1, 0x181f ;  /* 0x00381f0007057f89 */ /* 0x000f2200000e0000 */
[C---:B------:R-:W-:Y:S01]  /*19d10*/  ISETP.GE.OR P2, PT, R24.reuse, R21, P0 ;  /* 0x000000151800720c */ /* 0x040fe20000746670 */
[----:B------:R-:W-:-:S02]  /*19d20*/  VIADD R10, R24, 0x60 ;  /* 0x00000060180a7836 */ /* 0x000fc40000000000 */
[----:B------:R-:W5:Y:S01]  /*19d30*/  SHFL.IDX PT, R14, R7, 0x2, 0x181f ;  /* 0x00581f00070e7f89 */ /* 0x000f6200000e0000 */
[-C--:B------:R-:W-:Y:S02]  /*19d40*/  ISETP.GE.OR P3, PT, R8, R21.reuse, P0 ;  /* 0x000000150800720c */ /* 0x080fe40000766670 */
[----:B------:R-:W-:Y:S01]  /*19d50*/  ISETP.GE.OR P4, PT, R10, R21, P0 ;  /* 0x000000150a00720c */ /* 0x000fe20000786670 */
[----:B------:R-:W0:Y:S04]  /*19d60*/  SHFL.IDX PT, R4, R20, 0x1, 0x181f ;  /* 0x00381f0014047f89 */ /* 0x000e2800000e0000 */
[----:B------:R-:W1:Y:S02]  /*19d70*/  SHFL.IDX PT, R6, R20, 0x2, 0x181f ;  /* 0x00581f0014067f89 */ /* 0x000e6400000e0000 */
[----:B--2---:R-:W-:-:S04]  /*19d80*/  @!P2 LEA R10, P5, R43, R3, 0x1 ;  /* 0x000000032b0aa211 */ /* 0x004fc800078a08ff */
[C---:B---3--:R-:W-:Y:S02]  /*19d90*/  @!P2 LEA.HI.X R3, R43.reuse, R0, R44, 0x1, P5 ;  /* 0x000000002b03a211 */ /* 0x048fe400028f0c2c */
[----:B------:R2:W3:Y:S01]  /*19da0*/  SHFL.IDX PT, R0, R20, 0x3, 0x181f ;  /* 0x00781f0014007f89 */ /* 0x0004e200000e0000 */
[C---:B----4-:R-:W-:Y:S02]  /*19db0*/  @!P3 LEA R8, P1, R43.reuse, R5, 0x1 ;  /* 0x000000052b08b211 */ /* 0x050fe400078208ff */
[----:B------:R-:W-:Y:S01]  /*19dc0*/  @!P2 IMAD.MOV.U32 R11, RZ, RZ, R3 ;  /* 0x000000ffff0ba224 */ /* 0x000fe200078e0003 */
[----:B-----5:R-:W-:-:S04]  /*19dd0*/  @!P4 LEA R25, P5, R43, R14, 0x1 ;  /* 0x0000000e2b19c211 */ /* 0x020fc800078a08ff */
[----:B------:R2:W-:Y:S01]  /*19de0*/  @!P2 ST.E.128 desc[UR42][R10.64], RZ ;  /* 0x000000ff0a00a985 */ /* 0x0005e2000c101d2a */
[C-C-:B0-----:R-:W-:Y:S01]  /*19df0*/  @!P3 LEA.HI.X R9, R43.reuse, R4, R44.reuse, 0x1, P1 ;  /* 0x000000042b09b211 */ /* 0x141fe200008f0c2c */
[----:B------:R-:W-:Y:S02]  /*19e00*/  @!P4 IMAD.MOV.U32 R4, RZ, RZ, R25 ;  /* 0x000000ffff04c224 */ /* 0x000fe400078e0019 */
[----:B------:R2:W0:Y:S01]  /*19e10*/  SHFL.IDX PT, R14, R7, 0x3, 0x181f ;  /* 0x00781f00070e7f89 */ /* 0x00042200000e0000 */
[----:B-1----:R-:W-:-:S03]  /*19e20*/  @!P4 LEA.HI.X R5, R43, R6, R44, 0x1, P5 ;  /* 0x000000062b05c211 */ /* 0x002fc600028f0c2c */
[----:B------:R2:W-:Y:S04]  /*19e30*/  @!P3 ST.E.128 desc[UR42][R8.64], RZ ;  /* 0x000000ff0800b985 */ /* 0x0005e8000c101d2a */
[----:B------:R2:W-:Y:S02]  /*19e40*/  @!P4 ST.E.128 desc[UR42][R4.64], RZ ;  /* 0x000000ff0400c985 */ /* 0x0005e4000c101d2a */
.L_x_2001:
[----:B------:R-:W-:-:S05]  /*19e50*/  VIADD R24, R24, 0x90 ;  /* 0x0000009018187836 */ /* 0x000fca0000000000 */
[----:B------:R-:W-:-:S13]  /*19e60*/  ISETP.GE.OR P0, PT, R24, R21, P0 ;  /* 0x000000151800720c */ /* 0x000fda0000706670 */
[----:B0-----:R-:W-:-:S04]  /*19e70*/  @!P0 LEA R14, P1, R43, R14, 0x1 ;  /* 0x0000000e2b0e8211 */ /* 0x001fc800078208ff */
[----:B---3--:R-:W-:-:S05]  /*19e80*/  @!P0 LEA.HI.X R15, R43, R0, R44, 0x1, P1 ;  /* 0x000000002b0f8211 */ /* 0x008fca00008f0c2c */
[----:B------:R0:W-:Y:S04]  /*19e90*/  @!P0 ST.E.128 desc[UR42][R14.64], RZ ;  /* 0x000000ff0e008985 */ /* 0x0001e8000c101d2a */
.L_x_1778:
[----:B------:R-:W-:Y:S05]  /*19ea0*/  BSYNC B0 ;  /* 0x0000000000007941 */ /* 0x000fea0003800000 */
.L_x_1773:
[----:B------:R-:W-:Y:S02]  /*19eb0*/  ULDC UR4, c[0x0][0xc3c] ;  /* 0x00030f0000047ab9 */ /* 0x000fe40000000800 */
[----:B-1----:R-:W-:-:S13]  /*19ec0*/  ISETP.GE.AND P0, PT, R35, UR4, PT ;  /* 0x0000000423007c0c */ /* 0x002fda000bf06270 */
[----:B------:R-:W-:Y:S05]  /*19ed0*/  @!P0 BRA `(.L_x_1787) ;  /* 0xfffffe70004c8947 */ /* 0x000fea000383ffff */
[----:B------:R-:W-:Y:S05]  /*19ee0*/  BRA `(.L_x_1571) ;  /* 0x0000007c00c87947 */ /* 0x000fea0003800000 */
.L_x_1569:
[----:B------:R-:W-:-:S08]  /*19ef0*/  NOP ;  /* 0x0000000000007918 */ /* 0x000fd00000000000 */
[----:B------:R-:W0:-:S00]  /*19f00*/  USETMAXREG.DEALLOC.CTAPOOL 0x20 ;  /* 0x00000020000079c8 */ /* 0x000e0000080e0500 */
[----:B0-----:R-:W-:Y:S02]  /*19f10*/  LOP3.LUT R0, R0, 0x3, RZ, 0xc0, !PT ;  /* 0x0000000300007812 */ /* 0x001fe400078ec0ff */
[----:B------:R-:W-:Y:S02]  /*19f20*/  LOP3.LUT R22, R22, 0xfffffffb, RZ, 0xc0, !PT ;  /* 0xfffffffb16167812 */ /* 0x000fe400078ec0ff */
[----:B------:R-:W-:Y:S02]  /*19f30*/  MOV R25, RZ ;  /* 0x000000ff00197202 */ /* 0x000fe40000000f00 */
        /* <DEDUP_REMOVED lines=8> */
[----:B------:R-:W0:Y:S01]  /*19fc0*/  LDS.128 R24, [UR4+0x168d0] ;  /* 0x0168d004ff187984 */ /* 0x000e220008000c00 */
[----:B------:R-:W-:Y:S06]  /*19fd0*/  BAR.ARV 0x4, 0x200 ;  /* 0x0108000000007b1d */ /* 0x000fec0000002000 */
[----:B------:R-:W-:Y:S05]  /*19fe0*/  BRA `(.L_x_1789) ;  /* 0x0000000c00987947 */ /* 0x000fea0003800000 */
.L_x_1788:
        /* <DEDUP_REMOVED lines=44> */
.L_x_1792:
[----:B------:R-:W0:Y:S01]  /*1a2b0*/  LDC R2, c[0x0][0xc3c] ;  /* 0x00030f00ff027b82 */ /* 0x000e220000000800 */
[----:B------:R-:W-:Y:S01]  /*1a2c0*/  UIADD3 UR4, UR4, 0x1f, URZ ;  /* 0x0000001f04047890 */ /* 0x000fe2000fffe03f */
[----:B------:R-:W-:Y:S02]  /*1a2d0*/  ULDC UR7, c[0x0][0xc3c] ;  /* 0x00030f0000077ab9 */ /* 0x000fe40000000800 */
[----:B------:R-:W-:-:S03]  /*1a2e0*/  IMAD.U32 R27, RZ, RZ, UR7 ;  /* 0x00000007ff1b7e24 */ /* 0x000fc6000f8e00ff */
[----:B0-----:R-:W-:-:S13]  /*1a2f0*/  ISETP.LE.AND P6, PT, R2, UR4, PT ;  /* 0x0000000402007c0c */ /* 0x001fda000bfc3270 */
[----:B------:R-:W-:Y:S05]  /*1a300*/  @P6 BRA `(.L_x_1791) ;  /* 0x0000000800ac6947 */ /* 0x000fea0003800000 */
[----:B------:R-:W-:Y:S01]  /*1a310*/  IADD3 R9, R0, UR4, RZ ;  /* 0x0000000400097c10 */ /* 0x000fe2000fffe0ff */
[----:B------:R-:W-:Y:S02]  /*1a320*/  IMAD.MOV.U32 R25, RZ, RZ, RZ ;  /* 0x000000ffff197224 */ /* 0x000fe400078e00ff */
[----:B------:R-:W-:Y:S01]  /*1a330*/  IMAD.MOV.U32 R6, RZ, RZ, RZ ;  /* 0x000000ffff067224 */ /* 0x000fe200078e00ff */
[----:B------:R-:W-:-:S13]  /*1a340*/  ISETP.GE.OR P6, PT, R9, R2, !P0 ;  /* 0x000000020900720c */ /* 0x000fda00047c6670 */
[----:B------:R-:W0:Y:S08]  /*1a350*/  @!P6 LDC.64 R4, c[0x0][0xc80] ;  /* 0x00032000ff04eb82 */ /* 0x000e300000000a00 */
[----:B------:R-:W1:Y:S01]  /*1a360*/  @!P6 LDC.64 R2, c[0x0][0xc78] ;  /* 0x00031e00ff02eb82 */ /* 0x000e620000000a00 */
[----:B0-----:R-:W-:-:S05]  /*1a370*/  @!P6 IMAD.WIDE R4, R9, 0x4, R4 ;  /* 0x000000040904e825 */ /* 0x001fca00078e0204 */
[----:B------:R-:W2:Y:S01]  /*1a380*/  @!P6 LDG.E R25, desc[UR42][R4.64] ;  /* 0x0000002a0419e981 */ /* 0x000ea2000c1e1900 */
[----:B-1----:R-:W-:-:S05]  /*1a390*/  @!P6 IMAD.WIDE R2, R9, 0x4, R2 ;  /* 0x000000040902e825 */ /* 0x002fca00078e0202 */
        /* <DEDUP_REMOVED lines=22> */
.L_x_1790:
        /* <DEDUP_REMOVED lines=11> */
[----:B------:R-:W-:-:S05]  /*1a5b0*/  VIADD R3, R27, 0xffffffff ;  /* 0xffffffff1b037836 */ /* 0x000fca0000000000 */
[----:B------:R0:W1:Y:S02]  /*1a5c0*/  SHFL.IDX PT, R24, R2, R3, 0x1f ;  /* 0x00001f0302187589 */ /* 0x00006400000e0000 */
.L_x_1793:
[----:B-1----:R-:W-:Y:S02]  /*1a5d0*/  IMAD R24, R24, UR5, R5 ;  /* 0x0000000518187c24 */ /* 0x002fe4000f8e0205 */
[----:B------:R-:W-:-:S03]  /*1a5e0*/  VIADD R27, R27, UR4 ;  /* 0x000000041b1b7c36 */ /* 0x000fc60008000000 */
[----:B------:R-:W-:Y:S01]  /*1a5f0*/  IADD3 R4, -R24, UR6, RZ ;  /* 0x0000000618047c10 */ /* 0x000fe2000fffe1ff */
[----:B------:R-:W-:Y:S06]  /*1a600*/  @!P1 BRA `(.L_x_1794) ;  /* 0x0000000000e89947 */ /* 0x000fec0003800000 */
[----:B--2---:R-:W-:Y:S02]  /*1a610*/  IABS R7, R25 ;  /* 0x0000001900077213 */ /* 0x004fe40000000000 */
[----:B------:R-:W-:Y:S02]  /*1a620*/  IABS R5, R6 ;  /* 0x0000000600057213 */ /* 0x000fe40000000000 */
[----:B------:R-:W1:Y:S08]  /*1a630*/  I2F.RP R8, R7 ;  /* 0x0000000700087306 */ /* 0x000e700000209400 */
[----:B-1----:R-:W0:Y:S02]  /*1a640*/  MUFU.RCP R8, R8 ;  /* 0x0000000800087308 */ /* 0x002e240000001000 */
[----:B0-----:R-:W-:Y:S01]  /*1a650*/  VIADD R2, R8, 0xffffffe ;  /* 0x0ffffffe08027836 */ /* 0x001fe20000000000 */
[----:B------:R-:W-:-:S05]  /*1a660*/  IABS R8, R4 ;  /* 0x0000000400087213 */ /* 0x000fca0000000000 */
[----:B------:R0:W1:Y:S02]  /*1a670*/  F2I.FTZ.U32.TRUNC.NTZ R3, R2 ;  /* 0x0000000200037305 */ /* 0x000064000021f000 */
[----:B0-----:R-:W-:Y:S02]  /*1a680*/  IMAD.MOV.U32 R2, RZ, RZ, RZ ;  /* 0x000000ffff027224 */ /* 0x001fe400078e00ff */
[----:B-1----:R-:W-:-:S04]  /*1a690*/  IMAD.MOV R10, RZ, RZ, -R3 ;  /* 0x000000ffff0a7224 */ /* 0x002fc800078e0a03 */
[----:B------:R-:W-:Y:S01]  /*1a6a0*/  IMAD R9, R10, R7, RZ ;  /* 0x000000070a097224 */ /* 0x000fe200078e02ff */
[----:B------:R-:W-:-:S03]  /*1a6b0*/  IABS R10, R25 ;  /* 0x00000019000a7213 */ /* 0x000fc60000000000 */
[----:B------:R-:W-:Y:S02]  /*1a6c0*/  IMAD.HI.U32 R3, R3, R9, R2 ;  /* 0x0000000903037227 */ /* 0x000fe400078e0002 */
[----:B------:R-:W0:Y:S02]  /*1a6d0*/  I2F.RP R9, R5 ;  /* 0x0000000500097306 */ /* 0x000e240000209400 */
[----:B------:R-:W-:Y:S01]  /*1a6e0*/  IMAD.MOV R11, RZ, RZ, -R10 ;  /* 0x000000ffff0b7224 */ /* 0x000fe200078e0a0a */
[----:B------:R-:W-:Y:S01]  /*1a6f0*/  IABS R10, R6 ;  /* 0x00000006000a7213 */ /* 0x000fe20000000000 */
[----:B------:R-:W-:-:S04]  /*1a700*/  IMAD.HI.U32 R2, R3, R8, RZ ;  /* 0x0000000803027227 */ /* 0x000fc800078e00ff */
[----:B------:R-:W-:Y:S02]  /*1a710*/  IMAD R8, R2, R11, R8 ;  /* 0x0000000b02087224 */ /* 0x000fe400078e0208 */
[----:B------:R-:W-:-:S03]  /*1a720*/  IMAD.MOV R10, RZ, RZ, -R10 ;  /* 0x000000ffff0a7224 */ /* 0x000fc600078e0a0a */
[----:B------:R-:W-:Y:S01]  /*1a730*/  ISETP.GT.U32.AND P1, PT, R7, R8, PT ;  /* 0x000000080700720c */ /* 0x000fe20003f24070 */
[----:B0-----:R-:W0:-:S12]  /*1a740*/  MUFU.RCP R9, R9 ;  /* 0x0000000900097308 */ /* 0x001e180000001000 */
[----:B------:R-:W-:Y:S02]  /*1a750*/  @!P1 IMAD.IADD R8, R8, 0x1, -R7 ;  /* 0x0000000108089824 */ /* 0x000fe400078e0a07 */
[----:B------:R-:W-:Y:S01]  /*1a760*/  @!P1 VIADD R2, R2, 0x1 ;  /* 0x0000000102029836 */ /* 0x000fe20000000000 */
[----:B------:R-:W-:Y:S02]  /*1a770*/  ISETP.NE.AND P1, PT, R25, RZ, PT ;  /* 0x000000ff1900720c */ /* 0x000fe40003f25270 */
[----:B------:R-:W-:Y:S01]  /*1a780*/  ISETP.GE.U32.AND P0, PT, R8, R7, PT ;  /* 0x000000070800720c */ /* 0x000fe20003f06070 */
[----:B0-----:R-:W-:Y:S01]  /*1a790*/  VIADD R3, R9, 0xffffffe ;  /* 0x0ffffffe09037836 */ /* 0x001fe20000000000 */
[----:B------:R-:W-:-:S04]  /*1a7a0*/  LOP3.LUT R7, R4, R25, RZ, 0x3c, !PT ;  /* 0x0000001904077212 */ /* 0x000fc800078e3cff */
[----:B------:R-:W-:Y:S01]  /*1a7b0*/  ISETP.GE.AND P2, PT, R7, RZ, PT ;  /* 0x000000ff0700720c */ /* 0x000fe20003f46270 */
[----:B------:R-:W0:Y:S06]  /*1a7c0*/  F2I.FTZ.U32.TRUNC.NTZ R3, R3 ;  /* 0x0000000300037305 */ /* 0x000e2c000021f000 */
[----:B------:R-:W-:-:S05]  /*1a7d0*/  @P0 IADD3 R2, R2, 0x1, RZ ;  /* 0x0000000102020810 */ /* 0x000fca0007ffe0ff */
[----:B------:R-:W-:Y:S02]  /*1a7e0*/  IMAD.MOV.U32 R9, RZ, RZ, R2 ;  /* 0x000000ffff097224 */ /* 0x000fe400078e0002 */
[----:B0-----:R-:W-:Y:S02]  /*1a7f0*/  IMAD.MOV R2, RZ, RZ, -R3 ;  /* 0x000000ffff027224 */ /* 0x001fe400078e0a03 */
[----:B------:R-:W-:Y:S01]  /*1a800*/  @!P2 IMAD.MOV R9, RZ, RZ, -R9 ;  /* 0x000000ffff09a224 */ /* 0x000fe200078e0a09 */
[----:B------:R-:W-:Y:S01]  /*1a810*/  @!P1 LOP3.LUT R9, RZ, R25, RZ, 0x33, !PT ;  /* 0x00000019ff099212 */ /* 0x000fe200078e33ff */
[----:B------:R-:W-:Y:S02]  /*1a820*/  IMAD R7, R2, R5, RZ ;  /* 0x0000000502077224 */ /* 0x000fe400078e02ff */
[----:B------:R-:W-:Y:S01]  /*1a830*/  IMAD.MOV.U32 R2, RZ, RZ, RZ ;  /* 0x000000ffff027224 */ /* 0x000fe200078e00ff */
[----:B------:R-:W-:-:S03]  /*1a840*/  IABS R8, R9 ;  /* 0x0000000900087213 */ /* 0x000fc60000000000 */
[----:B------:R-:W-:-:S04]  /*1a850*/  IMAD.HI.U32 R2, R3, R7, R2 ;  /* 0x0000000703027227 */ /* 0x000fc800078e0002 */
[----:B------:R-:W-:Y:S02]  /*1a860*/  IMAD.MOV.U32 R3, RZ, RZ, R8 ;  /* 0x000000ffff037224 */ /* 0x000fe400078e0008 */
[----:B------:R-:W-:Y:S02]  /*1a870*/  IMAD.MOV.U32 R8, RZ, RZ, R10 ;  /* 0x000000ffff087224 */ /* 0x000fe400078e000a */
        /* <DEDUP_REMOVED lines=9> */
[----:B------:R-:W-:-:S12]  /*1a910*/  IMAD.MOV R5, RZ, RZ, -R9 ;  /* 0x000000ffff057224 */ /* 0x000fd800078e0a09 */
[----:B------:R-:W-:-:S05]  /*1a920*/  @P0 IADD3 R2, R2, 0x1, RZ ;  /* 0x0000000102020810 */ /* 0x000fca0007ffe0ff */
        /* <DEDUP_REMOVED lines=8> */
.L_x_1794:
[----:B0-----:R-:W0:Y:S02]  /*1a9b0*/  LDC.64 R2, c[0x0][0xc90] ;  /* 0x00032400ff027b82 */ /* 0x001e240000000a00 */
        /* <DEDUP_REMOVED lines=13> */
[----:B------:R-:W-:Y:S01]  /*1aa90*/  IMAD.HI.U32 R2, R3, R9, R2 ;  /* 0x0000000903027227 */ /* 0x000fe200078e0002 */
[----:B------:R-:W-:-:S03]  /*1aaa0*/  IADD3 R3, RZ, -R12, RZ ;  /* 0x8000000cff037210 */ /* 0x000fc60007ffe0ff */
[----:B------:R-:W-:-:S04]  /*1aab0*/  IMAD.MOV.U32 R9, RZ, RZ, R11 ;  /* 0x000000ffff097224 */ /* 0x000fc800078e000b */
        /* <DEDUP_REMOVED lines=15> */
[----:B------:R-:W-:Y:S02]  /*1abb0*/  IMAD R4, R5, R2, R4 ;  /* 0x0000000205047224 */ /* 0x000fe400078e0204 */
[----:B------:R-:W-:Y:S01]  /*1abc0*/  IMAD.MOV.U32 R2, RZ, RZ, RZ ;  /* 0x000000ffff027224 */ /* 0x000fe200078e00ff */
[----:B------:R-:W-:Y:S02]  /*1abd0*/  VIADDMNMX R6, R3, UR5, R6, PT ;  /* 0x0000000503067c46 */ /* 0x000fe4000b800106 */
[----:B------:R-:W-:-:S02]  /*1abe0*/  IABS R10, R4 ;  /* 0x00000004000a7213 */ /* 0x000fc40000000000 */
[----:B------:R-:W-:Y:S01]  /*1abf0*/  IABS R8, R6 ;  /* 0x0000000600087213 */ /* 0x000fe20000000000 */
[----:B------:R-:W-:Y:S01]  /*1ac00*/  IMAD.MOV R26, RZ, RZ, -R6 ;  /* 0x000000ffff1a7224 */ /* 0x000fe200078e0a06 */
[----:B------:R-:W-:Y:S02]  /*1ac10*/  IADD3 R7, R7, 0x1000000, R4 ;  /* 0x0100000007077810 */ /* 0x000fe40007ffe004 */
        /* <DEDUP_REMOVED lines=8> */
[----:B------:R-:W-:-:S03]  /*1aca0*/  MOV R5, R10 ;  /* 0x0000000a00057202 */ /* 0x000fc60000000f00 */
        /* <DEDUP_REMOVED lines=13> */
[----:B------:R-:W-:-:S07]  /*1ad80*/  IMAD R26, R2, R26, R7 ;  /* 0x0000001a021a7224 */ /* 0x000fce00078e0207 */
.L_x_1795:
[----:B------:R-:W-:-:S05]  /*1ad90*/  LOP3.LUT R2, RZ, R2, RZ, 0x33, !PT ;  /* 0x00000002ff027212 */ /* 0x000fca00078e33ff */
[----:B------:R-:W-:Y:S01]  /*1ada0*/  IMAD.IADD R25, R25, 0x1, R2 ;  /* 0x0000000119197824 */ /* 0x000fe200078e0202 */
[----:B------:R-:W-:Y:S06]  /*1adb0*/  BRA `(.L_x_1796) ;  /* 0x00000000000c7947 */ /* 0x000fec0003800000 */
.L_x_1791:
[----:B------:R-:W-:Y:S01]  /*1adc0*/  IMAD.MOV.U32 R25, RZ, RZ, RZ ;  /* 0x000000ffff197224 */ /* 0x000fe200078e00ff */
[----:B------:R-:W-:Y:S01]  /*1add0*/  MOV R26, RZ ;  /* 0x000000ff001a7202 */ /* 0x000fe20000000f00 */
[----:B------:R-:W-:-:S07]  /*1ade0*/  IMAD.U32 R24, RZ, RZ, UR6 ;  /* 0x00000006ff187e24 */ /* 0x000fce000f8e00ff */
.L_x_1796:
[----:B------:R-:W-:-:S13]  /*1adf0*/  ISETP.NE.AND P0, PT, R0, RZ, PT ;  /* 0x000000ff0000720c */ /* 0x000fda0003f05270 */
[----:B------:R-:W0:Y:S01]  /*1ae00*/  @!P0 S2R R3, SR_CgaCtaId ;  /* 0x0000000000038919 */ /* 0x000e220000008800 */
[----:B------:R-:W-:-:S04]  /*1ae10*/  @!P0 MOV R0, 0x400 ;  /* 0x0000040000008802 */ /* 0x000fc80000000f00 */
[----:B0-----:R-:W-:-:S05]  /*1ae20*/  @!P0 LEA R0, R3, R0, 0x18 ;  /* 0x0000000003008211 */ /* 0x001fca00078ec0ff */
[----:B------:R1:W-:Y:S01]  /*1ae30*/  @!P0 STS.128 [R0+0x168d0], R24 ;  /* 0x0168d01800008388 */ /* 0x0003e20000000c00 */
[----:B------:R-:W-:Y:S06]  /*1ae40*/  BAR.ARV 0x5, 0x200 ;  /* 0x0148000000007b1d */ /* 0x000fec0000002000 */
.L_x_1789:
[----:B-1----:R-:W-:Y:S01]  /*1ae50*/  IMAD.MOV.U32 R0, RZ, RZ, 0x1 ;  /* 0x00000001ff007424 */ /* 0x002fe200078e00ff */
[----:B------:R-:W-:Y:S01]  /*1ae60*/  ULDC UR4, c[0x0][0xc3c] ;  /* 0x00030f0000047ab9 */ /* 0x000fe20000000800 */
[----:B------:R-:W-:Y:S01]  /*1ae70*/  IMAD.MOV.U32 R28, RZ, RZ, RZ ;  /* 0x000000ffff1c7224 */ /* 0x000fe200078e00ff */
[----:B0-----:R-:W-:Y:S02]  /*1ae80*/  ISETP.GE.AND P0, PT, R27, UR4, PT ;  /* 0x000000041b007c0c */ /* 0x001fe4000bf06270 */
[----:B------:R0:W-:Y:S04]  /*1ae90*/  STL [R1], R0 ;  /* 0x0000000001007387 */ /* 0x0001e80000100800 */
[----:B------:R0:W-:Y:S07]  /*1aea0*/  STL [R1+0x40], RZ ;  /* 0x000040ff01007387 */ /* 0x0001ee0000100800 */
[----:B------:R-:W-:Y:S05]  /*1aeb0*/  @P0 BRA `(.L_x_1797) ;  /* 0x0000006800f00947 */ /* 0x000fea0003800000 */
[----:B------:R-:W1:Y:S01]  /*1aec0*/  S2R R6, SR_TID.X ;  /* 0x0000000000067919 */ /* 0x000e620000002100 */
[----:B------:R-:W2:Y:S01]  /*1aed0*/  S2UR UR5, SR_CgaCtaId ;  /* 0x00000000000579c3 */ /* 0x000ea20000008800 */
[----:B------:R-:W-:Y:S01]  /*1aee0*/  UMOV UR4, 0x400 ;  /* 0x0000040000047882 */ /* 0x000fe20000000000 */
[----:B------:R-:W-:Y:S01]  /*1aef0*/  BSSY B8, `(.L_x_1797) ;  /* 0x00006b8000087945 */ /* 0x000fe20003800000 */
[----:B------:R-:W-:Y:S01]  /*1af00*/  STL [R1+0x40], RZ ;  /* 0x000040ff01007387 */ /* 0x000fe20000100800 */
[----:B------:R-:W-:Y:S01]  /*1af10*/  CS2R R28, SRZ ;  /* 0x00000000001c7805 */ /* 0x000fe2000001ff00 */
[----:B------:R-:W-:Y:S01]  /*1af20*/  ULDC.64 UR40, c[0x0][0x198] ;  /* 0x0000660000287ab9 */ /* 0x000fe20000000a00 */
[----:B------:R-:W-:Y:S01]  /*1af30*/  ULOP3.LUT UR38, UR37, 0x2, URZ, 0xfc, !UPT ;  /* 0x0000000225267892 */ /* 0x000fe2000f8efc3f */
[----:B------:R-:W-:Y:S01]  /*1af40*/  ULDC UR36, c[0x0][0xc] ;  /* 0x0000030000247ab9 */ /* 0x000fe20000000800 */
[----:B--2---:R-:W-:-:S06]  /*1af50*/  ULEA UR4, UR5, UR4, 0x18 ;  /* 0x0000000405047291 */ /* 0x004fcc000f8ec03f */
[----:B------:R-:W-:Y:S01]  /*1af60*/  IMAD.U32 R16, RZ, RZ, UR4 ;  /* 0x00000004ff107e24 */ /* 0x000fe2000f8e00ff */
[C---:B-1----:R-:W-:Y:S01]  /*1af70*/  LOP3.LUT R5, R6.reuse, 0x7f, RZ, 0xc0, !PT ;  /* 0x0000007f06057812 */ /* 0x042fe200078ec0ff */
[----:B0-----:R-:W-:-:S04]  /*1af80*/  IMAD.SHL.U32 R0, R6, 0x8, RZ ;  /* 0x0000000806007824 */ /* 0x001fc800078e00ff */
[----:B------:R-:W-:Y:S01]  /*1af90*/  IMAD.SHL.U32 R3, R5, 0x8, RZ ;  /* 0x0000000805037824 */ /* 0x000fe200078e00ff */
[----:B------:R-:W-:Y:S01]  /*1afa0*/  LOP3.LUT R2, R0, 0x1f8, RZ, 0xc0, !PT ;  /* 0x000001f800027812 */ /* 0x000fe200078ec0ff */
[----:B------:R-:W-:-:S03]  /*1afb0*/  IMAD.MOV.U32 R0, RZ, RZ, 0x1 ;  /* 0x00000001ff007424 */ /* 0x000fc600078e00ff */
[----:B------:R-:W-:Y:S02]  /*1afc0*/  LOP3.LUT R2, R2, 0x38, R6, 0x78, !PT ;  /* 0x0000003802027812 */ /* 0x000fe400078e7806 */
[----:B------:R0:W-:Y:S02]  /*1afd0*/  STL [R1+0x4], R0 ;  /* 0x0000040001007387 */ /* 0x0001e40000100800 */
[----:B------:R-:W-:Y:S01]  /*1afe0*/  LOP3.LUT R4, R2, 0x200, R3, 0xf8, !PT ;  /* 0x0000020002047812 */ /* 0x000fe200078ef803 */
[----:B------:R-:W-:Y:S01]  /*1aff0*/  IMAD.SHL.U32 R2, R6, 0x10, RZ ;  /* 0x0000001006027824 */ /* 0x000fe200078e00ff */
[----:B------:R-:W-:Y:S01]  /*1b000*/  SHF.R.U32.HI R3, RZ, 0x3, R5 ;  /* 0x00000003ff037819 */ /* 0x000fe20000011605 */
[----:B------:R-:W-:-:S03]  /*1b010*/  IMAD.MOV.U32 R5, RZ, RZ, 0x1 ;  /* 0x00000001ff057424 */ /* 0x000fc600078e00ff */
[----:B------:R-:W-:Y:S01]  /*1b020*/  LOP3.LUT R2, R2, 0x70, RZ, 0xc0, !PT ;  /* 0x0000007002027812 */ /* 0x000fe200078ec0ff */
[----:B0-----:R-:W-:Y:S01]  /*1b030*/  IMAD R0, R4, 0x2, R16 ;  /* 0x0000000204007824 */ /* 0x001fe200078e0210 */
[----:B------:R0:W-:Y:S02]  /*1b040*/  STL [R1], R5 ;  /* 0x0000000501007387 */ /* 0x0001e40000100800 */
[----:B------:R-:W-:Y:S02]  /*1b050*/  LOP3.LUT R2, R3, R2, RZ, 0xfc, !PT ;  /* 0x0000000203027212 */ /* 0x000fe400078efcff */
[----:B------:R0:W-:Y:S05]  /*1b060*/  STL [R1+0x24], R0 ;  /* 0x0000240001007387 */ /* 0x0001ea0000100800 */
.L_x_1910:
[----:B------:R-:W-:Y:S05]  /*1b070*/  YIELD ;  /* 0x0000000000007946 */ /* 0x000fea0003800000 */
[----:B------:R-:W-:Y:S01]  /*1b080*/  ULDC.64 UR4, c[0x0][0xa28] ;  /* 0x00028a0000047ab9 */ /* 0x000fe20000000a00 */
[----:B------:R-:W-:Y:S01]  /*1b090*/  MOV R10, RZ ;  /* 0x000000ff000a7202 */ /* 0x000fe20000000f00 */
[----:B0-----:R-:W0:Y:S01]  /*1b0a0*/  LDC.64 R4, c[0x0][0xa00] ;  /* 0x00028000ff047b82 */ /* 0x001e220000000a00 */
[----:B------:R-:W-:Y:S01]  /*1b0b0*/  ISETP.NE.U32.AND P0, PT, RZ, UR4, PT ;  /* 0x00000004ff007c0c */ /* 0x000fe2000bf05070 */
[----:B------:R-:W-:Y:S01]  /*1b0c0*/  IMAD.MOV.U32 R0, RZ, RZ, RZ ;  /* 0x000000ffff007224 */ /* 0x000fe200078e00ff */
[----:B------:R-:W-:-:S02]  /*1b0d0*/  ULDC.64 UR6, c[0x0][0xa10] ;  /* 0x0002840000067ab9 */ /* 0x000fc40000000a00 */
[----:B------:R-:W-:Y:S01]  /*1b0e0*/  ISETP.NE.AND.EX P0, PT, RZ, UR5, PT, P0 ;  /* 0x00000005ff007c0c */ /* 0x000fe2000bf05300 */
[----:B------:R-:W-:-:S12]  /*1b0f0*/  ULDC.64 UR4, c[0x0][0xa18] ;  /* 0x0002860000047ab9 */ /* 0x000fd80000000a00 */
[----:B-1----:R-:W1:Y:S02]  /*1b100*/  @P0 LDC.64 R2, c[0x0][0xa28] ;  /* 0x00028a00ff020b82 */ /* 0x002e640000000a00 */
[----:B-1----:R-:W-:-:S05]  /*1b110*/  @P0 IMAD.WIDE R2, R27, 0x4, R2 ;  /* 0x000000041b020825 */ /* 0x002fca00078e0202 */
[----:B--2---:R1:W2:Y:S01]  /*1b120*/  @P0 LDG.E R10, desc[UR42][R2.64] ;  /* 0x0000002a020a0981 */ /* 0x0042a2000c1e1900 */
[----:B------:R-:W-:Y:S01]  /*1b130*/  ISETP.NE.U32.AND P0, PT, RZ, UR4, PT ;  /* 0x00000004ff007c0c */ /* 0x000fe2000bf05070 */
[----:B0-----:R-:W-:Y:S01]  /*1b140*/  IMAD.WIDE R4, R27, 0x4, R4 ;  /* 0x000000041b047825 */ /* 0x001fe200078e0204 */
[----:B------:R-:W-:Y:S02]  /*1b150*/  ISETP.NE.U32.AND P1, PT, RZ, UR6, PT ;  /* 0x00000006ff007c0c */ /* 0x000fe4000bf25070 */
[----:B------:R-:W-:Y:S01]  /*1b160*/  ISETP.NE.AND.EX P2, PT, RZ, UR5, PT, P0 ;  /* 0x00000005ff007c0c */ /* 0x000fe2000bf45300 */
[----:B------:R-:W-:Y:S01]  /*1b170*/  ULDC.64 UR4, c[0x0][0xa00] ;  /* 0x0002800000047ab9 */ /* 0x000fe20000000a00 */
[----:B------:R-:W-:Y:S01]  /*1b180*/  ISETP.NE.AND.EX P1, PT, RZ, UR7, PT, P1 ;  /* 0x00000007ff007c0c */ /* 0x000fe2000bf25310 */
[----:B------:R-:W-:Y:S01]  /*1b190*/  IMAD.MOV.U32 R6, RZ, RZ, RZ ;  /* 0x000000ffff067224 */ /* 0x000fe200078e00ff */
[----:B------:R-:W-:Y:S01]  /*1b1a0*/  ISETP.NE.U32.AND P0, PT, RZ, UR4, PT ;  /* 0x00000004ff007c0c */ /* 0x000fe2000bf05070 */
[----:B-1----:R-:W0:Y:S03]  /*1b1b0*/  LDC.64 R2, c[0x0][0xa10] ;  /* 0x00028400ff027b82 */ /* 0x002e260000000a00 */
[----:B------:R-:W-:-:S05]  /*1b1c0*/  ISETP.NE.AND.EX P0, PT, RZ, UR5, PT, P0 ;  /* 0x00000005ff007c0c */ /* 0x000fca000bf05300 */
[----:B------:R-:W1:Y:S08]  /*1b1d0*/  @P2 LDC.64 R8, c[0x0][0xa18] ;  /* 0x00028600ff082b82 */ /* 0x000e700000000a00 */
[----:B---3--:R-:W3:Y:S01]  /*1b1e0*/  @P0 LDG.E R0, desc[UR42][R4.64] ;  /* 0x0000002a04000981 */ /* 0x008ee2000c1e1900 */
[----:B------:R-:W-:Y:S01]  /*1b1f0*/  ULDC UR4, c[0x0][0x288] ;  /* 0x0000a20000047ab9 */ /* 0x000fe20000000800 */
[----:B0-----:R-:W-:-:S05]  /*1b200*/  IMAD.WIDE R2, R27, 0x4, R2 ;  /* 0x000000041b027825 */ /* 0x001fca00078e0202 */
[----:B-----5:R-:W5:Y:S01]  /*1b210*/  @P1 LDG.E R6, desc[UR42][R2.64] ;  /* 0x0000002a02061981 */ /* 0x020f62000c1e1900 */
[----:B-1----:R-:W-:-:S03]  /*1b220*/  @P2 IMAD.WIDE R8, R27, 0x4, R8 ;  /* 0x000000041b082825 */ /* 0x002fc600078e0208 */
[----:B---3--:R0:W-:Y:S02]  /*1b230*/  STL [R1+0x2c], R0 ;  /* 0x00002c0001007387 */ /* 0x0081e40000100800 */
[----:B0-----:R-:W-:Y:S01]  /*1b240*/  IMAD.U32 R0, RZ, RZ, UR4 ;  /* 0x00000004ff007e24 */ /* 0x001fe2000f8e00ff */
[----:B------:R-:W-:-:S05]  /*1b250*/  ULDC.64 UR4, c[0x0][0x418] ;  /* 0x0001060000047ab9 */ /* 0x000fca0000000a00 */
[----:B------:R0:W3:Y:S01]  /*1b260*/  @P2 LDG.E R0, desc[UR42][R8.64] ;  /* 0x0000002a08002981 */ /* 0x0000e2000c1e1900 */
[----:B------:R-:W-:-:S03]  /*1b270*/  UISETP.NE.U32.AND UP0, UPT, UR4, URZ, UPT ;  /* 0x0000003f0400728c */ /* 0x000fc6000bf05070 */
[----:B------:R-:W-:Y:S01]  /*1b280*/  ULDC UR4, c[0x0][0x424] ;  /* 0x0001090000047ab9 */ /* 0x000fe20000000800 */
[----:B------:R-:W-:-:S03]  /*1b290*/  UISETP.NE.AND.EX UP0, UPT, UR5, URZ, UPT, UP0 ;  /* 0x0000003f0500728c */ /* 0x000fc6000bf05300 */
[----:B------:R-:W-:Y:S01]  /*1b2a0*/  ULDC UR5, c[0x0][0x2f0] ;  /* 0x0000bc0000057ab9 */ /* 0x000fe20000000800 */
[----:B------:R-:W-:-:S04]  /*1b2b0*/  USEL UR4, UR4, 0x1, UP0 ;  /* 0x0000000104047887 */ /* 0x000fc80008000000 */
[----:B------:R-:W-:-:S03]  /*1b2c0*/  UIMAD UR4, UR4, UR5, URZ ;  /* 0x00000005040472a4 */ /* 0x000fc6000f8e023f */
[----:B------:R-:W-:Y:S02]  /*1b2d0*/  ULDC UR5, c[0x0][0x348] ;  /* 0x0000d20000057ab9 */ /* 0x000fe40000000800 */
[----:B0-----:R-:W-:Y:S02]  /*1b2e0*/  IMAD.U32 R8, RZ, RZ, UR5 ;  /* 0x00000005ff087e24 */ /* 0x001fe4000f8e00ff */
[----:B------:R-:W-:Y:S01]  /*1b2f0*/  IMAD.U32 R7, RZ, RZ, UR4 ;  /* 0x00000004ff077e24 */ /* 0x000fe2000f8e00ff */
[----:B---3--:R0:W-:Y:S04]  /*1b300*/  STL [R1+0x28], R0 ;  /* 0x0000280001007387 */ /* 0x0081e80000100800 */
[----:B--2---:R0:W-:Y:S01]  /*1b310*/  STL [R1+0x1c], R10 ;  /* 0x00001c0a01007387 */ /* 0x0041e20000100800 */
[----:B------:R-:W-:Y:S01]  /*1b320*/  IMAD.MOV.U32 R13, RZ, RZ, R0 ;  /* 0x000000ffff0d7224 */ /* 0x000fe200078e0000 */
[----:B------:R-:W-:Y:S06]  /*1b330*/  @P2 BRA `(.L_x_1798) ;  /* 0x0000000000142947 */ /* 0x000fec0003800000 */
[----:B------:R-:W-:Y:S05]  /*1b340*/  @!P0 BRA `(.L_x_1798) ;  /* 0x0000000000108947 */ /* 0x000fea0003800000 */
[----:B0-----:R-:W2:Y:S04]  /*1b350*/  LDG.E R0, desc[UR42][R4.64] ;  /* 0x0000002a04007981 */ /* 0x001ea8000c1e1900 */
[----:B------:R-:W2:Y:S02]  /*1b360*/  LDG.E R9, desc[UR42][R4.64+0x4] ;  /* 0x0000042a04097981 */ /* 0x000ea4000c1e1900 */
[----:B--2---:R-:W-:-:S05]  /*1b370*/  IMAD.IADD R13, R9, 0x1, -R0 ;  /* 0x00000001090d7824 */ /* 0x004fca00078e0a00 */
[----:B------:R1:W-:Y:S02]  /*1b380*/  STL [R1+0x28], R13 ;  /* 0x0000280d01007387 */ /* 0x0003e40000100800 */
.L_x_1798:
[----:B------:R-:W-:Y:S01]  /*1b390*/  ULDC.64 UR4, c[0x0][0xa20] ;  /* 0x0002880000047ab9 */ /* 0x000fe20000000a00 */
[C---:B0-----:R-:W-:Y:S02]  /*1b3a0*/  LOP3.LUT R0, R26.reuse, 0xff000000, RZ, 0xc0, !PT ;  /* 0xff0000001a007812 */ /* 0x041fe400078ec0ff */
[----:B------:R-:W-:Y:S02]  /*1b3b0*/  ISETP.NE.U32.AND P0, PT, RZ, UR4, PT ;  /* 0x00000004ff007c0c */ /* 0x000fe4000bf05070 */
[----:B------:R-:W-:Y:S02]  /*1b3c0*/  SHF.R.U32.HI R0, RZ, 0x8, R0 ;  /* 0x00000008ff007819 */ /* 0x000fe40000011600 */
[----:B------:R-:W-:Y:S02]  /*1b3d0*/  ISETP.NE.AND.EX P0, PT, RZ, UR5, PT, P0 ;  /* 0x00000005ff007c0c */ /* 0x000fe4000bf05300 */
[C---:B------:R-:W-:Y:S02]  /*1b3e0*/  LOP3.LUT R4, R26.reuse, 0xff0000, RZ, 0xc0, !PT ;  /* 0x00ff00001a047812 */ /* 0x040fe400078ec0ff */
[----:B------:R-:W-:-:S02]  /*1b3f0*/  LOP3.LUT R17, R26, 0xffff, RZ, 0xc0, !PT ;  /* 0x0000ffff1a117812 */ /* 0x000fc400078ec0ff */
[----:B------:R-:W-:-:S07]  /*1b400*/  LEA.HI R0, R4, R0, RZ, 0x10 ;  /* 0x0000000004007211 */ /* 0x000fce00078f80ff */
[----:B------:R-:W-:Y:S05]  /*1b410*/  @!P0 BRA `(.L_x_1799) ;  /* 0x0000000000108947 */ /* 0x000fea0003800000 */
[----:B------:R-:W0:Y:S02]  /*1b420*/  LDC.64 R4, c[0x0][0xa20] ;  /* 0x00028800ff047b82 */ /* 0x000e240000000a00 */
[----:B0-----:R-:W-:-:S05]  /*1b430*/  IMAD.WIDE R4, R27, 0x4, R4 ;  /* 0x000000041b047825 */ /* 0x001fca00078e0204 */
[----:B------:R0:W5:Y:S01]  /*1b440*/  LDG.E R7, desc[UR42][R4.64] ;  /* 0x0000002a04077981 */ /* 0x000162000c1e1900 */
[----:B------:R-:W-:Y:S05]  /*1b450*/  BRA `(.L_x_1800) ;  /* 0x0000000000247947 */ /* 0x000fea0003800000 */
.L_x_1799:
        /* <DEDUP_REMOVED lines=8> */
[----:B--2---:R-:W-:-:S07]  /*1b4e0*/  IMAD.IADD R7, R4, 0x1, -R7 ;  /* 0x0000000104077824 */ /* 0x004fce00078e0a07 */
.L_x_1800:
[----:B0-----:R-:W2:Y:S04]  /*1b4f0*/  @P1 LDG.E R4, desc[UR42][R2.64] ;  /* 0x0000002a02041981 */ /* 0x001ea8000c1e1900 */
[----:B------:R0:W2:Y:S01]  /*1b500*/  @P1 LDG.E R5, desc[UR42][R2.64+0x4] ;  /* 0x0000042a02051981 */ /* 0x0000a2000c1e1900 */
[----:B------:R-:W-:Y:S02]  /*1b510*/  IMAD R25, R25, 0xc0, RZ ;  /* 0x000000c019197824 */ /* 0x000fe400078e02ff */
[----:B-----5:R-:W-:-:S03]  /*1b520*/  IMAD.IADD R7, R7, 0x1, -R10 ;  /* 0x0000000107077824 */ /* 0x020fc600078e0a0a */
[----:B------:R-:W-:Y:S01]  /*1b530*/  IADD3 R9, R25, 0xbf, RZ ;  /* 0x000000bf19097810 */ /* 0x000fe20007ffe0ff */
[----:B0-----:R-:W0:Y:S02]  /*1b540*/  LDC R2, c[0x0][0x448] ;  /* 0x00011200ff027b82 */ /* 0x001e240000000800 */
[----:B0-----:R-:W-:-:S13]  /*1b550*/  ISETP.NE.AND P2, PT, R2, 0x1, PT ;  /* 0x000000010200780c */ /* 0x001fda0003f45270 */
[----:B------:R-:W0:Y:S08]  /*1b560*/  @P2 LDC R3, c[0x0][0x44c] ;  /* 0x00011300ff032b82 */ /* 0x000e300000000800 */
[----:B------:R-:W3:Y:S01]  /*1b570*/  @P2 LDC R2, c[0x0][0x450] ;  /* 0x00011400ff022b82 */ /* 0x000ee20000000800 */
[----:B0-----:R-:W-:-:S05]  /*1b580*/  @P2 IMAD.HI.U32 R3, R9, R3, RZ ;  /* 0x0000000309032227 */ /* 0x001fca00078e00ff */
[----:B---3--:R-:W-:Y:S01]  /*1b590*/  @P2 SHF.R.U32.HI R9, RZ, R2, R3 ;  /* 0x00000002ff092219 */ /* 0x008fe20000011603 */
[----:B--2---:R-:W-:-:S04]  /*1b5a0*/  @P1 IMAD.IADD R8, R5, 0x1, -R4 ;  /* 0x0000000105081824 */ /* 0x004fc800078e0a04 */
[----:B------:R-:W-:-:S04]  /*1b5b0*/  IMAD.IADD R12, R7, 0x1, R8 ;  /* 0x00000001070c7824 */ /* 0x000fc800078e0208 */
[C---:B------:R-:W-:Y:S01]  /*1b5c0*/  VIADD R20, R12.reuse, 0x7f ;  /* 0x0000007f0c147836 */ /* 0x040fe20000000000 */
[----:B------:R0:W-:Y:S01]  /*1b5d0*/  STL [R1+0x14], R12 ;  /* 0x0000140c01007387 */ /* 0x0001e20000100800 */
[----:B------:R-:W-:-:S03]  /*1b5e0*/  IADD3 R10, R12, 0x1, -R13 ;  /* 0x000000010c0a7810 */ /* 0x000fc60007ffe80d */
[----:B------:R-:W-:Y:S02]  /*1b5f0*/  SHF.R.S32.HI R2, RZ, 0x1f, R20 ;  /* 0x0000001fff027819 */ /* 0x000fe40000011414 */
[----:B------:R-:W-:Y:S02]  /*1b600*/  IMAD.IADD R9, R10, 0x1, R9 ;  /* 0x000000010a097824 */ /* 0x000fe400078e0209 */
[----:B------:R-:W-:Y:S02]  /*1b610*/  LEA.HI R20, R2, R20, RZ, 0x7 ;  /* 0x0000001402147211 */ /* 0x000fe400078f38ff */
[----:B------:R-:W2:Y:S02]  /*1b620*/  LDC.64 R2, c[0x0][0x9e0] ;  /* 0x00027800ff027b82 */ /* 0x000ea40000000a00 */
[----:B------:R-:W-:Y:S02]  /*1b630*/  SHF.R.S32.HI R20, RZ, 0x7, R20 ;  /* 0x00000007ff147819 */ /* 0x000fe40000011414 */
[----:B--2---:R-:W-:Y:S01]  /*1b640*/  ISETP.GE.AND P3, PT, R3, 0x1, PT ;  /* 0x000000010300780c */ /* 0x004fe20003f66270 */
[----:B------:R-:W-:-:S12]  /*1b650*/  IMAD.IADD R2, R9, 0x1, R2 ;  /* 0x0000000109027824 */ /* 0x000fd800078e0202 */
[----:B0-----:R-:W-:Y:S05]  /*1b660*/  @!P3 BRA `(.L_x_1801) ;  /* 0x000000000048b947 */ /* 0x001fea0003800000 */
        /* <DEDUP_REMOVED lines=11> */
.L_x_1803:
[----:B------:R-:W-:-:S13]  /*1b720*/  ISETP.NE.AND P0, PT, R3, 0x1, PT ;  /* 0x000000010300780c */ /* 0x000fda0003f05270 */
[----:B------:R-:W0:Y:S02]  /*1b730*/  @P0 LDC.64 R4, c[0x0][0x9e8] ;  /* 0x00027a00ff040b82 */ /* 0x000e240000000a00 */
[----:B0-----:R-:W-:-:S05]  /*1b740*/  @P0 IMAD.HI.U32 R4, R11, R4, RZ ;  /* 0x000000040b040227 */ /* 0x001fca00078e00ff */
[----:B------:R-:W-:-:S07]  /*1b750*/  @P0 SHF.R.U32.HI R11, RZ, R5, R4 ;  /* 0x00000005ff0b0219 */ /* 0x000fce0000011604 */
.L_x_1804:
[----:B------:R-:W-:Y:S05]  /*1b760*/  BSYNC B0 ;  /* 0x0000000000007941 */ /* 0x000fea0003800000 */
.L_x_1802:
[----:B------:R-:W-:-:S05]  /*1b770*/  IMAD R11, R11, R3, R3 ;  /* 0x000000030b0b7224 */ /* 0x000fca00078e0203 */
[----:B------:R-:W-:-:S07]  /*1b780*/  VIMNMX R2, R2, R11, PT ;  /* 0x0000000b02027248 */ /* 0x000fce0003fe0100 */
.L_x_1801:
[----:B------:R-:W0:Y:S01]  /*1b790*/  @P2 LDC R9, c[0x0][0x44c] ;  /* 0x00011300ff092b82 */ /* 0x000e220000000800 */
[----:B------:R-:W-:Y:S01]  /*1b7a0*/  VIADD R2, R2, 0x7f ;  /* 0x0000007f02027836 */ /* 0x000fe20000000000 */
[----:B------:R-:W-:Y:S01]  /*1b7b0*/  IADD3 R19, R12, -R13, RZ ;  /* 0x8000000d0c137210 */ /* 0x000fe20007ffe0ff */
[----:B------:R-:W-:Y:S01]  /*1b7c0*/  IMAD.MOV.U32 R4, RZ, RZ, R25 ;  /* 0x000000ffff047224 */ /* 0x000fe200078e0019 */
[----:B------:R-:W-:-:S04]  /*1b7d0*/  ULDC UR4, c[0x0][0x9dc] ;  /* 0x0002770000047ab9 */ /* 0x000fc80000000800 */
[----:B------:R-:W2:Y:S01]  /*1b7e0*/  @P2 LDC R5, c[0x0][0x450] ;  /* 0x00011400ff052b82 */ /* 0x000ea20000000800 */
[----:B0-----:R-:W-:-:S05]  /*1b7f0*/  @P2 IMAD.HI.U32 R9, R25, R9, RZ ;  /* 0x0000000919092227 */ /* 0x001fca00078e00ff */
[----:B--2---:R-:W-:Y:S02]  /*1b800*/  @P2 SHF.R.U32.HI R4, RZ, R5, R9 ;  /* 0x00000005ff042219 */ /* 0x004fe40000011609 */
[----:B------:R-:W-:-:S03]  /*1b810*/  SHF.R.S32.HI R5, RZ, 0x1f, R2 ;  /* 0x0000001fff057819 */ /* 0x000fc60000011402 */
[----:B------:R-:W-:Y:S01]  /*1b820*/  IMAD.IADD R11, R19, 0x1, R4 ;  /* 0x00000001130b7824 */ /* 0x000fe200078e0204 */
[----:B------:R-:W-:-:S03]  /*1b830*/  LEA.HI R5, R5, R2, RZ, 0x7 ;  /* 0x0000000205057211 */ /* 0x000fc600078f38ff */
[----:B------:R-:W-:Y:S01]  /*1b840*/  VIADD R2, R11, -UR4 ;  /* 0x800000040b027c36 */ /* 0x000fe20008000000 */
        /* <DEDUP_REMOVED lines=13> */
.L_x_1807:
[----:B------:R-:W-:-:S13]  /*1b920*/  ISETP.NE.AND P0, PT, R3, 0x1, PT ;  /* 0x000000010300780c */ /* 0x000fda0003f05270 */
[----:B------:R-:W0:Y:S02]  /*1b930*/  @P0 LDC.64 R4, c[0x0][0x9e8] ;  /* 0x00027a00ff040b82 */ /* 0x000e240000000a00 */
[----:B0-----:R-:W-:-:S05]  /*1b940*/  @P0 IMAD.HI.U32 R4, R11, R4, RZ ;  /* 0x000000040b040227 */ /* 0x001fca00078e00ff */
[----:B------:R-:W-:-:S07]  /*1b950*/  @P0 SHF.R.U32.HI R11, RZ, R5, R4 ;  /* 0x00000005ff0b0219 */ /* 0x000fce0000011604 */
.L_x_1808:
[----:B------:R-:W-:Y:S05]  /*1b960*/  BSYNC B0 ;  /* 0x0000000000007941 */ /* 0x000fea0003800000 */
.L_x_1806:
[----:B------:R-:W-:-:S05]  /*1b970*/  IMAD R3, R11, R3, RZ ;  /* 0x000000030b037224 */ /* 0x000fca00078e02ff */
[----:B------:R-:W-:-:S07]  /*1b980*/  VIMNMX R2, R2, R3, !PT ;  /* 0x0000000302027248 */ /* 0x000fce0007fe0100 */
.L_x_1805:
[----:B------:R-:W-:Y:S01]  /*1b990*/  SHF.R.S32.HI R3, RZ, 0x1f, R2 ;  /* 0x0000001fff037819 */ /* 0x000fe20000011402 */
[----:B------:R-:W-:Y:S01]  /*1b9a0*/  BSSY B0, `(.L_x_1809) ;  /* 0x0000027000007945 */ /* 0x000fe20003800000 */
[----:B------:R-:W-:Y:S02]  /*1b9b0*/  LOP3.LUT R18, R0, 0xff, RZ, 0xc0, !PT ;  /* 0x000000ff00127812 */ /* 0x000fe400078ec0ff */
[----:B------:R-:W-:Y:S01]  /*1b9c0*/  LEA.HI R3, R3, R2, RZ, 0x7 ;  /* 0x0000000203037211 */ /* 0x000fe200078f38ff */
[----:B------:R-:W-:Y:S01]  /*1b9d0*/  IMAD.MOV.U32 R2, RZ, RZ, RZ ;  /* 0x000000ffff027224 */ /* 0x000fe200078e00ff */
[----:B------:R-:W-:Y:S02]  /*1b9e0*/  SHF.R.U32.HI R0, RZ, 0x10, R0 ;  /* 0x00000010ff007819 */ /* 0x000fe40000011600 */
[----:B------:R-:W-:-:S04]  /*1b9f0*/  SHF.R.S32.HI R3, RZ, 0x7, R3 ;  /* 0x00000007ff037819 */ /* 0x000fc80000011403 */
[----:B------:R-:W-:-:S04]  /*1ba00*/  VIMNMX R4, RZ, R3, !PT ;  /* 0x00000003ff047248 */ /* 0x000fc80007fe0100 */
[----:B------:R-:W-:-:S13]  /*1ba10*/  ISETP.GT.AND P0, PT, R9, R4, PT ;  /* 0x000000040900720c */ /* 0x000fda0003f04270 */
[----:B------:R-:W-:Y:S05]  /*1ba20*/  @!P0 BRA `(.L_x_1810) ;  /* 0x0000000000788947 */ /* 0x000fea0003800000 */
[----:B------:R-:W-:Y:S01]  /*1ba30*/  ISETP.NE.AND P0, PT, R0, RZ, PT ;  /* 0x000000ff0000720c */ /* 0x000fe20003f05270 */
[----:B------:R-:W-:-:S03]  /*1ba40*/  ULDC UR4, c[0x0][0x9f0] ;  /* 0x00027c0000047ab9 */ /* 0x000fc60000000800 */
[----:B------:R-:W-:-:S04]  /*1ba50*/  SEL R5, R0, UR4, P0 ;  /* 0x0000000400057c07 */ /* 0x000fc80008000000 */
[----:B------:R-:W-:Y:S02]  /*1ba60*/  IABS R11, R5 ;  /* 0x00000005000b7213 */ /* 0x000fe40000000000 */
[----:B------:R-:W-:Y:S02]  /*1ba70*/  IADD3 R12, R5, -0x1, R9 ;  /* 0xffffffff050c7810 */ /* 0x000fe40007ffe009 */
[----:B------:R-:W0:Y:S03]  /*1ba80*/  I2F.RP R2, R11 ;  /* 0x0000000b00027306 */ /* 0x000e260000209400 */
[----:B------:R-:W-:-:S05]  /*1ba90*/  IMAD.IADD R12, R12, 0x1, -R4 ;  /* 0x000000010c0c7824 */ /* 0x000fca00078e0a04 */
[----:B0-----:R-:W0:Y:S02]  /*1baa0*/  MUFU.RCP R2, R2 ;  /* 0x0000000200027308 */ /* 0x001e240000001000 */
[----:B0-----:R-:W-:-:S06]  /*1bab0*/  VIADD R2, R2, 0xffffffe ;  /* 0x0ffffffe02027836 */ /* 0x001fcc0000000000 */
[----:B------:R0:W2:Y:S02]  /*1bac0*/  F2I.FTZ.U32.TRUNC.NTZ R3, R2 ;  /* 0x0000000200037305 */ /* 0x0000a4000021f000 */
[----:B0-----:R-:W-:-:S04]  /*1bad0*/  LOP3.LUT R2, R12, R5, RZ, 0x3c, !PT ;  /* 0x000000050c027212 */ /* 0x001fc800078e3cff */
[----:B------:R-:W-:Y:S01]  /*1bae0*/  ISETP.GE.AND P3, PT, R2, RZ, PT ;  /* 0x000000ff0200720c */ /* 0x000fe20003f66270 */
[----:B--2---:R-:W-:-:S04]  /*1baf0*/  IMAD.MOV R2, RZ, RZ, -R3 ;  /* 0x000000ffff027224 */ /* 0x004fc800078e0a03 */
[----:B-1----:R-:W-:Y:S02]  /*1bb00*/  IMAD R13, R2, R11, RZ ;  /* 0x0000000b020d7224 */ /* 0x002fe400078e02ff */
[----:B------:R-:W-:-:S04]  /*1bb10*/  IMAD.MOV.U32 R2, RZ, RZ, RZ ;  /* 0x000000ffff027224 */ /* 0x000fc800078e00ff */
        /* <DEDUP_REMOVED lines=8> */
[-C--:B------:R-:W-:Y:S01]  /*1bba0*/  @!P2 IADD3 R3, R3, -R11.reuse, RZ ;  /* 0x8000000b0303a210 */ /* 0x080fe20007ffe0ff */
[----:B------:R-:W-:Y:S01]  /*1bbb0*/  @!P2 VIADD R2, R2, 0x1 ;  /* 0x000000010202a836 */ /* 0x000fe20000000000 */
[----:B------:R-:W-:Y:S02]  /*1bbc0*/  ISETP.NE.AND P2, PT, R5, RZ, PT ;  /* 0x000000ff0500720c */ /* 0x000fe40003f45270 */
[----:B------:R-:W-:-:S13]  /*1bbd0*/  ISETP.GE.U32.AND P0, PT, R3, R11, PT ;  /* 0x0000000b0300720c */ /* 0x000fda0003f06070 */
[----:B------:R-:W-:-:S04]  /*1bbe0*/  @P0 VIADD R2, R2, 0x1 ;  /* 0x0000000102020836 */ /* 0x000fc80000000000 */
[----:B------:R-:W-:Y:S01]  /*1bbf0*/  @!P3 IMAD.MOV R2, RZ, RZ, -R2 ;  /* 0x000000ffff02b224 */ /* 0x000fe200078e0a02 */
[----:B------:R-:W-:-:S07]  /*1bc00*/  @!P2 LOP3.LUT R2, RZ, R5, RZ, 0x33, !PT ;  /* 0x00000005ff02a212 */ /* 0x000fce00078e33ff */
.L_x_1810:
[----:B------:R-:W-:Y:S05]  /*1bc10*/  BSYNC B0 ;  /* 0x0000000000007941 */ /* 0x000fea0003800000 */
.L_x_1809:
[-C--:B------:R-:W-:Y:S01]  /*1bc20*/  IMAD R4, R18, R2.reuse, R4 ;  /* 0x0000000212047224 */ /* 0x080fe200078e0204 */
[----:B------:R-:W-:Y:S04]  /*1bc30*/  BSSY B0, `(.L_x_1811) ;  /* 0x00000dc000007945 */ /* 0x000fe80003800000 */
[C---:B------:R-:W-:Y:S01]  /*1bc40*/  VIADDMNMX R2, R4.reuse, R2, R9, PT ;  /* 0x0000000204027246 */ /* 0x040fe20003800109 */
[----:B------:R-:W-:-:S04]  /*1bc50*/  IMAD R4, R4, 0x80, -R7 ;  /* 0x0000008004047824 */ /* 0x000fc800078e0a07 */
[----:B------:R-:W-:Y:S01]  /*1bc60*/  IMAD R2, R2, 0x80, -R7 ;  /* 0x0000008002027824 */ /* 0x000fe200078e0a07 */
[----:B------:R-:W-:-:S04]  /*1bc70*/  VIMNMX R4, RZ, R4, !PT ;  /* 0x00000004ff047248 */ /* 0x000fc80007fe0100 */
[----:B------:R-:W-:Y:S02]  /*1bc80*/  VIMNMX R2, R2, R8, PT ;  /* 0x0000000802027248 */ /* 0x000fe40003fe0100 */
[----:B------:R-:W-:Y:S02]  /*1bc90*/  SHF.R.U32.HI R3, RZ, 0x7, R4 ;  /* 0x00000007ff037819 */ /* 0x000fe40000011604 */
[----:B------:R-:W-:-:S13]  /*1bca0*/  ISETP.GT.AND P0, PT, R2, R4, PT ;  /* 0x000000040200720c */ /* 0x000fda0003f04270 */
[----:B------:R-:W-:-:S05]  /*1bcb0*/  @P0 VIADD R2, R2, 0x7f ;  /* 0x0000007f02020836 */ /* 0x000fca0000000000 */
        /* <DEDUP_REMOVED lines=13> */
[----:B------:R0:W2:Y:S02]  /*1bd90*/  SHFL.IDX PT, R14, R5, RZ, 0x1f ;  /* 0x00001fff050e7589 */ /* 0x0000a400000e0000 */
.L_x_2004:
[----:B--2---:R-:W-:Y:S02]  /*1bda0*/  ISETP.NE.AND P0, PT, R14, RZ, PT ;  /* 0x000000ff0e00720c */ /* 0x004fe40003f05270 */
[----:B------:R-:W-:-:S11]  /*1bdb0*/  PLOP3.LUT P6, PT, PT, PT, PT, 0x8, 0x0 ;  /* 0x000000000000781c */ /* 0x000fd60003fce170 */
[----:B------:R-:W-:Y:S05]  /*1bdc0*/  @P0 BRA `(.L_x_1814) ;  /* 0x00000000000c0947 */ /* 0x000fea0003800000 */
[----:B------:R-:W-:-:S03]  /*1bdd0*/  UMOV UR4, 0xffffffff ;  /* 0xffffffff00047882 */ /* 0x000fc60000000000 */
[----:B------:R-:W-:Y:S05]  /*1bde0*/  BRA.DIV UR4, `(.L_x_1815) ;  /* 0x00000082042c7947 */ /* 0x000fea000b800000 */
[----:B------:R-:W-:-:S13]  /*1bdf0*/  ELECT P6, URZ, PT ;  /* 0x00000000003f782f */ /* 0x000fda00038c0000 */
.L_x_1814:
[----:B0-----:R-:W2:Y:S01]  /*1be00*/  LDL R5, [R1+0x40] ;  /* 0x0000400001057983 */ /* 0x001ea20000100800 */
[----:B------:R-:W-:Y:S01]  /*1be10*/  BSSY B1, `(.L_x_1816) ;  /* 0x0000008000017945 */ /* 0x000fe20003800000 */
[----:B--2---:R-:W-:-:S05]  /*1be20*/  VIADD R5, R5, 0x1 ;  /* 0x0000000105057836 */ /* 0x004fca0000000000 */
[----:B------:R-:W-:-:S04]  /*1be30*/  LEA.HI R7, R5, R5, RZ, 0x1 ;  /* 0x0000000505077211 */ /* 0x000fc800078f08ff */
[----:B------:R-:W-:-:S05]  /*1be40*/  LOP3.LUT R7, R7, 0xfffffffe, RZ, 0xc0, !PT ;  /* 0xfffffffe07077812 */ /* 0x000fca00078ec0ff */
[----:B------:R-:W-:-:S05]  /*1be50*/  IMAD.IADD R5, R5, 0x1, -R7 ;  /* 0x0000000105057824 */ /* 0x000fca00078e0a07 */
[----:B------:R-:W-:-:S04]  /*1be60*/  SHF.L.U32 R5, R5, 0x1f, RZ ;  /* 0x0000001f05057819 */ /* 0x000fc800000006ff */
[----:B------:R-:W0:Y:S02]  /*1be70*/  SYNCS.PHASECHK.TRANS64.TRYWAIT P0, [R16+URZ+0x16820], R5 ;  /* 0x01682005100075a7 */ /* 0x000e24000800017f */
[----:B0-----:R-:W-:Y:S05]  /*1be80*/  @!P0 BRA `(.L_x_1817) ;  /* 0x0000008000248947 */ /* 0x001fea0003800000 */
.L_x_2007:
[----:B------:R-:W-:Y:S05]  /*1be90*/  BSYNC B1 ;  /* 0x0000000000017941 */ /* 0x000fea0003800000 */
.L_x_1816:
[----:B------:R-:W-:Y:S04]  /*1bea0*/  BSSY B1, `(.L_x_1818) ;  /* 0x0000050000017945 */ /* 0x000fe80003800000 */
[----:B------:R-:W-:Y:S05]  /*1beb0*/  @!P6 BRA `(.L_x_1819) ;  /* 0x000000040038e947 */ /* 0x000fea0003800000 */
[----:B------:R-:W2:Y:S01]  /*1bec0*/  LDL R7, [R1+0x4] ;  /* 0x0000040001077983 */ /* 0x000ea20000100800 */
[----:B0-----:R-:W-:Y:S01]  /*1bed0*/  LEA R5, R29, R16, 0x3 ;  /* 0x000000101d057211 */ /* 0x001fe200078e18ff */
[----:B------:R-:W0:Y:S01]  /*1bee0*/  S2R R8, SR_TID.X ;  /* 0x0000000000087919 */ /* 0x000e220000002100 */
[----:B------:R-:W-:Y:S01]  /*1bef0*/  BSSY B2, `(.L_x_1820) ;  /* 0x0000006000027945 */ /* 0x000fe20003800000 */
[----:B0-----:R-:W-:-:S04]  /*1bf00*/  LOP3.LUT R8, R8, 0x7f, RZ, 0xc0, !PT ;  /* 0x0000007f08087812 */ /* 0x001fc800078ec0ff */
[----:B------:R-:W-:Y:S02]  /*1bf10*/  ISETP.NE.AND P1, PT, R8, RZ, PT ;  /* 0x000000ff0800720c */ /* 0x000fe40003f25270 */
[----:B--2---:R-:W-:-:S04]  /*1bf20*/  SHF.L.U32 R7, R7, 0x1f, RZ ;  /* 0x0000001f07077819 */ /* 0x004fc800000006ff */
[----:B------:R-:W0:Y:S02]  /*1bf30*/  SYNCS.PHASECHK.TRANS64.TRYWAIT P0, [R5+URZ+0x168a0], R7 ;  /* 0x0168a007050075a7 */ /* 0x000e24000800017f */
[----:B0-----:R-:W-:Y:S05]  /*1bf40*/  @!P0 BRA `(.L_x_1821) ;  /* 0x0000008000088947 */ /* 0x001fea0003800000 */
.L_x_2008:
[----:B------:R-:W-:Y:S05]  /*1bf50*/  BSYNC B2 ;  /* 0x0000000000027941 */ /* 0x000fea0003800000 */
.L_x_1820:
[----:B------:R-:W-:Y:S04]  /*1bf60*/  BSSY B2, `(.L_x_1822) ;  /* 0x0000009000027945 */ /* 0x000fe80003800000 */
[----:B------:R-:W-:Y:S05]  /*1bf70*/  @P1 BRA `(.L_x_1823) ;  /* 0x00000000001c1947 */ /* 0x000fea0003800000 */
[----:B------:R-:W2:Y:S02]  /*1bf80*/  S2R R8, SR_TID.X ;  /* 0x0000000000087919 */ /* 0x000ea40000002100 */
[----:B--2---:R-:W-:Y:S01]  /*1bf90*/  LOP3.LUT R9, R8, 0x1f, RZ, 0xc0, !PT ;  /* 0x0000001f08097812 */ /* 0x004fe200078ec0ff */
[----:B------:R-:W-:-:S03]  /*1bfa0*/  IMAD.MOV.U32 R8, RZ, RZ, 0x4000 ;  /* 0x00004000ff087424 */ /* 0x000fc600078e00ff */
[----:B------:R-:W-:Y:S01]  /*1bfb0*/  ISETP.NE.AND P0, PT, R9, RZ, PT ;  /* 0x000000ff0900720c */ /* 0x000fe20003f05270 */
[----:B------:R2:W-:-:S12]  /*1bfc0*/  SYNCS.ARRIVE.TRANS64 RZ, [R5+URZ+0x16890], R8 ;  /* 0x0168900805ff79a7 */ /* 0x0005d8000800003f */
[----:B--2---:R-:W-:Y:S05]  /*1bfd0*/  @!P0 BRA `(.L_x_1823) ;  /* 0x0000000000048947 */ /* 0x004fea0003800000 */
[----:B------:R-:W-:Y:S01]  /*1bfe0*/  BPT.TRAP 0x1 ;  /* 0x000000040000795c */ /* 0x000fe20000300000 */
.L_x_1823:
[----:B------:R-:W-:Y:S05]  /*1bff0*/  BSYNC B2 ;  /* 0x0000000000027941 */ /* 0x000fea0003800000 */
.L_x_1822:
[----:B-1----:R-:W-:Y:S01]  /*1c000*/  IMAD.MOV.U32 R13, RZ, RZ, RZ ;  /* 0x000000ffff0d7224 */ /* 0x002fe200078e00ff */
[----:B------:R-:W-:Y:S01]  /*1c010*/  UIADD3 UR4, UP0, UR40, 0x570, URZ ;  /* 0x0000057028047890 */ /* 0x000fe2000ff1e03f */
[----:B------:R-:W-:Y:S01]  /*1c020*/  IMAD R8, R4, 0x80, R6 ;  /* 0x0000008004087824 */ /* 0x000fe200078e0206 */
[----:B------:R-:W-:Y:S01]  /*1c030*/  PLOP3.LUT P0, PT, PT, PT, PT, 0x80, 0x0 ;  /* 0x000000000000781c */ /* 0x000fe20003f0f070 */
[----:B------:R-:W-:Y:S01]  /*1c040*/  IMAD R9, R29, 0x4000, R16 ;  /* 0x000040001d097824 */ /* 0x000fe200078e0210 */
[----:B------:R-:W-:Y:S01]  /*1c050*/  R2UR UR10, R13 ;  /* 0x000000000d0a72ca */ /* 0x000fe200000e0000 */
[----:B------:R-:W-:Y:S01]  /*1c060*/  VIADD R8, R8, 0xffffff80 ;  /* 0xffffff8008087836 */ /* 0x000fe20000000000 */
[----:B------:R-:W-:Y:S01]  /*1c070*/  UIADD3.X UR5, URZ, UR41, URZ, UP0, !UPT ;  /* 0x000000293f057290 */ /* 0x000fe200087fe43f */
[----:B------:R-:W-:Y:S01]  /*1c080*/  VIADD R9, R9, 0xe400 ;  /* 0x0000e40009097836 */ /* 0x000fe20000000000 */
[----:B------:R-:W-:Y:S01]  /*1c090*/  UMOV UR6, 0x0 ;  /* 0x0000000000067882 */ /* 0x000fe20000000000 */
[----:B------:R-:W-:Y:S01]  /*1c0a0*/  IMAD.SHL.U32 R12, R29, 0x2000, RZ ;  /* 0x000020001d0c7824 */ /* 0x000fe200078e00ff */
[----:B------:R-:W-:Y:S01]  /*1c0b0*/  UMOV UR7, 0x12f00000 ;  /* 0x12f0000000077882 */ /* 0x000fe20000000000 */
[----:B------:R-:W-:-:S08]  /*1c0c0*/  VIADD R11, R5, 0x16890 ;  /* 0x00016890050b7836 */ /* 0x000fd00000000000 */
.L_x_1824:
        /* <DEDUP_REMOVED lines=13> */
.L_x_2009:
[----:B------:R-:W-:Y:S05]  /*1c1a0*/  BSYNC B2 ;  /* 0x0000000000027941 */ /* 0x000fea0003800000 */
.L_x_1825:
        /* <DEDUP_REMOVED lines=11> */
.L_x_1828:
[----:B------:R-:W-:Y:S05]  /*1c260*/  BSYNC B2 ;  /* 0x0000000000027941 */ /* 0x000fea0003800000 */
.L_x_1827:
[----:B------:R-:W-:Y:S01]  /*1c270*/  R2UR UR10, R13 ;  /* 0x000000000d0a72ca */ /* 0x000fe200000e0000 */
[----:B------:R-:W-:Y:S01]  /*1c280*/  IMAD R12, R12, 0x2, R16 ;  /* 0x000000020c0c7824 */ /* 0x000fe200078e0210 */
[----:B------:R-:W-:Y:S01]  /*1c290*/  R2UR UR6, R14 ;  /* 0x000000000e0672ca */ /* 0x000fe200000e0000 */
[----:B------:R-:W-:Y:S01]  /*1c2a0*/  UIADD3 UR4, UP0, UR40, 0x670, URZ ;  /* 0x0000067028047890 */ /* 0x000fe2000ff1e03f */
[----:B------:R-:W-:Y:S01]  /*1c2b0*/  R2UR UR7, R15 ;  /* 0x000000000f0772ca */ /* 0x000fe200000e0000 */
[----:B01----:R-:W-:Y:S01]  /*1c2c0*/  VIADD R5, R5, 0x168b0 ;  /* 0x000168b005057836 */ /* 0x003fe20000000000 */
[----:B------:R-:W-:Y:S01]  /*1c2d0*/  PLOP3.LUT P0, PT, PT, PT, PT, 0x80, 0x0 ;  /* 0x000000000000781c */ /* 0x000fe20003f0f070 */
[----:B------:R-:W-:Y:S01]  /*1c2e0*/  VIADD R12, R12, 0x400 ;  /* 0x000004000c0c7836 */ /* 0x000fe20000000000 */
[----:B------:R-:W-:-:S12]  /*1c2f0*/  UIADD3.X UR5, URZ, UR41, URZ, UP0, !UPT ;  /* 0x000000293f057290 */ /* 0x000fd800087fe43f */
.L_x_1829:
        /* <DEDUP_REMOVED lines=9> */
[----:B--2---:R-:W-:Y:S05]  /*1c390*/  @P0 BRA.U.ANY `(.L_x_1829) ;  /* 0xfffffffd00d80947 */ /* 0x004fea000393ffff */
.L_x_1819:
[----:B------:R-:W-:Y:S05]  /*1c3a0*/  BSYNC B1 ;  /* 0x0000000000017941 */ /* 0x000fea0003800000 */
.L_x_1818:
        /* <DEDUP_REMOVED lines=11> */
.L_x_1842:
[----:B------:R-:W-:Y:S05]  /*1c460*/  YIELD ;  /* 0x0000000000007946 */ /* 0x000fea0003800000 */
[----:B------:R-:W-:Y:S04]  /*1c470*/  BSSY B1, `(.L_x_1830) ;  /* 0x000004d000017945 */ /* 0x000fe80003800000 */
[----:B--2---:R-:W-:Y:S05]  /*1c480*/  @!P6 BRA `(.L_x_1831) ;  /* 0x00000004002ce947 */ /* 0x004fea0003800000 */
[----:B0-----:R-:W2:Y:S01]  /*1c490*/  LDL R7, [R1+0x4] ;  /* 0x0000040001077983 */ /* 0x001ea20000100800 */
[----:B------:R-:W0:Y:S02]  /*1c4a0*/  S2R R5, SR_TID.X ;  /* 0x0000000000057919 */ /* 0x000e240000002100 */
[----:B0-----:R-:W-:Y:S01]  /*1c4b0*/  LOP3.LUT R8, R5, 0x7f, RZ, 0xc0, !PT ;  /* 0x0000007f05087812 */ /* 0x001fe200078ec0ff */
[----:B------:R-:W-:Y:S01]  /*1c4c0*/  IMAD R5, R29, 0x8, R16 ;  /* 0x000000081d057824 */ /* 0x000fe200078e0210 */
[----:B------:R-:W-:Y:S02]  /*1c4d0*/  BSSY B2, `(.L_x_1832) ;  /* 0x0000005000027945 */ /* 0x000fe40003800000 */
[----:B------:R-:W-:Y:S02]  /*1c4e0*/  ISETP.NE.AND P2, PT, R8, RZ, PT ;  /* 0x000000ff0800720c */ /* 0x000fe40003f45270 */
[----:B--2---:R-:W-:-:S04]  /*1c4f0*/  SHF.L.U32 R7, R7, 0x1f, RZ ;  /* 0x0000001f07077819 */ /* 0x004fc800000006ff */
[----:B------:R-:W0:Y:S02]  /*1c500*/  SYNCS.PHASECHK.TRANS64.TRYWAIT P1, [R5+URZ+0x168a0], R7 ;  /* 0x0168a007050075a7 */ /* 0x000e24000802017f */
[----:B0-----:R-:W-:Y:S05]  /*1c510*/  @!P1 BRA `(.L_x_1833) ;  /* 0x0000007800bc9947 */ /* 0x001fea0003800000 */
.L_x_2010:
[----:B------:R-:W-:Y:S05]  /*1c520*/  BSYNC B2 ;  /* 0x0000000000027941 */ /* 0x000fea0003800000 */
.L_x_1832:
        /* <DEDUP_REMOVED lines=9> */
.L_x_1835:
[----:B------:R-:W-:Y:S05]  /*1c5c0*/  BSYNC B2 ;  /* 0x0000000000027941 */ /* 0x000fea0003800000 */
.L_x_1834:
[----:B-1----:R-:W-:Y:S01]  /*1c5d0*/  IMAD.MOV.U32 R13, RZ, RZ, RZ ;  /* 0x000000ffff0d7224 */ /* 0x002fe200078e00ff */
[----:B------:R-:W-:Y:S01]  /*1c5e0*/  LEA R8, R29, R16, 0xe ;  /* 0x000000101d087211 */ /* 0x000fe200078e70ff */
[----:B------:R-:W-:Y:S01]  /*1c5f0*/  UIADD3 UR4, UP0, UR40, 0x570, URZ ;  /* 0x0000057028047890 */ /* 0x000fe2000ff1e03f */
[----:B------:R-:W-:Y:S01]  /*1c600*/  PLOP3.LUT P1, PT, PT, PT, PT, 0x80, 0x0 ;  /* 0x000000000000781c */ /* 0x000fe20003f2f070 */
[----:B------:R-:W-:Y:S01]  /*1c610*/  IMAD R9, R4, 0x80, R6 ;  /* 0x0000008004097824 */ /* 0x000fe200078e0206 */
[----:B------:R-:W-:Y:S01]  /*1c620*/  R2UR UR10, R13 ;  /* 0x000000000d0a72ca */ /* 0x000fe200000e0000 */
[----:B------:R-:W-:Y:S01]  /*1c630*/  VIADD R11, R5, 0x16890 ;  /* 0x00016890050b7836 */ /* 0x000fe20000000000 */
[----:B------:R-:W-:Y:S01]  /*1c640*/  UIADD3.X UR5, URZ, UR41, URZ, UP0, !UPT ;  /* 0x000000293f057290 */ /* 0x000fe200087fe43f */
[----:B------:R-:W-:Y:S01]  /*1c650*/  VIADD R12, R8, 0xe400 ;  /* 0x0000e400080c7836 */ /* 0x000fe20000000000 */
[----:B------:R-:W-:Y:S01]  /*1c660*/  UMOV UR6, 0x0 ;  /* 0x0000000000067882 */ /* 0x000fe20000000000 */
[----:B------:R-:W-:-:S10]  /*1c670*/  UMOV UR7, 0x12f00000 ;  /* 0x12f0000000077882 */ /* 0x000fd40000000000 */
.L_x_1836:
        /* <DEDUP_REMOVED lines=13> */
.L_x_2011:
[----:B------:R-:W-:Y:S05]  /*1c750*/  BSYNC B2 ;  /* 0x0000000000027941 */ /* 0x000fea0003800000 */
.L_x_1837:
[----:B------:R-:W-:Y:S01]  /*1c760*/  BSSY B2, `(.L_x_1839) ;  /* 0x000000b000027945 */ /* 0x000fe20003800000 */
[----:B------:R-:W-:Y:S02]  /*1c770*/  IMAD.MOV.U32 R14, RZ, RZ, 0x0 ;  /* 0x00000000ff0e7424 */ /* 0x000fe400078e00ff */
[----:B------:R-:W-:Y:S01]  /*1c780*/  IMAD.MOV.U32 R15, RZ, RZ, 0x12f00000 ;  /* 0x12f00000ff0f7424 */ /* 0x000fe200078e00ff */
[----:B------:R-:W-:Y:S06]  /*1c790*/  @P2 BRA `(.L_x_1840) ;  /* 0x00000000001c2947 */ /* 0x000fec0003800000 */
[----:B------:R-:W2:Y:S01]  /*1c7a0*/  S2R R11, SR_TID.X ;  /* 0x00000000000b7919 */ /* 0x000ea20000002100 */
[----:B01----:R-:W-:-:S04]  /*1c7b0*/  IMAD.MOV.U32 R7, RZ, RZ, 0x4000 ;  /* 0x00004000ff077424 */ /* 0x003fc800078e00ff */
[----:B------:R3:W-:Y:S01]  /*1c7c0*/  SYNCS.ARRIVE.TRANS64 RZ, [R5+URZ+0x168b0], R7 ;  /* 0x0168b00705ff79a7 */ /* 0x0007e2000800003f */
[----:B--2---:R-:W-:-:S04]  /*1c7d0*/  LOP3.LUT R11, R11, 0x1f, RZ, 0xc0, !PT ;  /* 0x0000001f0b0b7812 */ /* 0x004fc800078ec0ff */
[----:B------:R-:W-:-:S13]  /*1c7e0*/  ISETP.NE.AND P1, PT, R11, RZ, PT ;  /* 0x000000ff0b00720c */ /* 0x000fda0003f25270 */
[----:B---3--:R-:W-:Y:S05]  /*1c7f0*/  @!P1 BRA `(.L_x_1840) ;  /* 0x0000000000049947 */ /* 0x008fea0003800000 */
[----:B------:R-:W-:Y:S01]  /*1c800*/  BPT.TRAP 0x1 ;  /* 0x000000040000795c */ /* 0x000fe20000300000 */
.L_x_1840:
[----:B------:R-:W-:Y:S05]  /*1c810*/  BSYNC B2 ;  /* 0x0000000000027941 */ /* 0x000fea0003800000 */
.L_x_1839:
        /* <DEDUP_REMOVED lines=8> */
.L_x_1841:
        /* <DEDUP_REMOVED lines=10> */
.L_x_1831:
[----:B------:R-:W-:Y:S05]  /*1c940*/  BSYNC B1 ;  /* 0x0000000000017941 */ /* 0x000fea0003800000 */
.L_x_1830:
[----:B0-----:R-:W2:Y:S01]  /*1c950*/  LDL.LU R7, [R1+0x4] ;  /* 0x0000040001077983 */ /* 0x001ea20000300800 */
        /* <DEDUP_REMOVED lines=9> */
.L_x_1812:
[----:B------:R-:W-:Y:S05]  /*1c9f0*/  BSYNC B0 ;  /* 0x0000000000007941 */ /* 0x000fea0003800000 */
.L_x_1811:
[----:B------:R-:W3:Y:S01]  /*1ca00*/  LDC R2, c[0x0][0x448] ;  /* 0x00011200ff027b82 */ /* 0x000ee20000000800 */
[----:B------:R-:W-:Y:S01]  /*1ca10*/  VIADD R3, R25, 0xbf ;  /* 0x000000bf19037836 */ /* 0x000fe20000000000 */
[----:B------:R-:W-:Y:S06]  /*1ca20*/  @!P0 WARPSYNC.ALL ;  /* 0x0000000000008948 */ /* 0x000fec0003800000 */
[----:B------:R-:W-:Y:S01]  /*1ca30*/  @!P0 BAR.SYNC.DEFER_BLOCKING 0xc, 0x200 ;  /* 0x0308000000008b1d */ /* 0x000fe20000010000 */
[----:B---3--:R-:W-:-:S13]  /*1ca40*/  ISETP.NE.AND P1, PT, R2, 0x1, PT ;  /* 0x000000010200780c */ /* 0x008fda0003f25270 */
[----:B------:R-:W3:Y:S08]  /*1ca50*/  @P1 LDC R4, c[0x0][0x44c] ;  /* 0x00011300ff041b82 */ /* 0x000ef00000000800 */
[----:B------:R-:W4:Y:S01]  /*1ca60*/  @P1 LDC R2, c[0x0][0x450] ;  /* 0x00011400ff021b82 */ /* 0x000f220000000800 */
[----:B---3--:R-:W-:-:S05]  /*1ca70*/  @P1 IMAD.HI.U32 R4, R3, R4, RZ ;  /* 0x0000000403041227 */ /* 0x008fca00078e00ff */
[----:B----4-:R-:W-:-:S05]  /*1ca80*/  @P1 SHF.R.U32.HI R3, RZ, R2, R4 ;  /* 0x00000002ff031219 */ /* 0x010fca0000011604 */
[----:B------:R-:W-:Y:S02]  /*1ca90*/  IMAD.IADD R10, R10, 0x1, R3 ;  /* 0x000000010a0a7824 */ /* 0x000fe400078e0203 */
[----:B------:R-:W3:Y:S02]  /*1caa0*/  LDC.64 R2, c[0x0][0x9e0] ;  /* 0x00027800ff027b82 */ /* 0x000ee40000000a00 */
[----:B---3--:R-:W-:Y:S01]  /*1cab0*/  ISETP.GE.AND P2, PT, R3, 0x1, PT ;  /* 0x000000010300780c */ /* 0x008fe20003f46270 */
[----:B------:R-:W-:-:S12]  /*1cac0*/  IMAD.IADD R2, R10, 0x1, R2 ;  /* 0x000000010a027824 */ /* 0x000fd800078e0202 */
[----:B------:R-:W-:Y:S05]  /*1cad0*/  @!P2 BRA `(.L_x_1843) ;  /* 0x000000000048a947 */ /* 0x000fea0003800000 */
[C---:B------:R-:W-:Y:S01]  /*1cae0*/  ISETP.GT.AND P0, PT, R10.reuse, RZ, PT ;  /* 0x000000ff0a00720c */ /* 0x040fe20003f04270 */
[----:B------:R-:W-:Y:S01]  /*1caf0*/  BSSY B0, `(.L_x_1844) ;  /* 0x000000e000007945 */ /* 0x000fe20003800000 */
[----:B------:R-:W-:-:S11]  /*1cb00*/  VIADD R6, R10, 0xffffffff ;  /* 0xffffffff0a067836 */ /* 0x000fd60000000000 */
[----:B------:R-:W-:Y:S05]  /*1cb10*/  @P0 BRA `(.L_x_1845) ;  /* 0x00000000001c0947 */ /* 0x000fea0003800000 */
[----:B------:R-:W-:Y:S01]  /*1cb20*/  ISETP.NE.AND P0, PT, R3, 0x1, PT ;  /* 0x000000010300780c */ /* 0x000fe20003f05270 */
[----:B------:R-:W-:-:S12]  /*1cb30*/  IMAD.MOV R6, RZ, RZ, -R10 ;  /* 0x000000ffff067224 */ /* 0x000fd800078e0a0a */
[----:B------:R-:W3:Y:S02]  /*1cb40*/  @P0 LDC.64 R4, c[0x0][0x9e8] ;  /* 0x00027a00ff040b82 */ /* 0x000ee40000000a00 */
[----:B---3--:R-:W-:-:S05]  /*1cb50*/  @P0 IMAD.HI.U32 R4, R6, R4, RZ ;  /* 0x0000000406040227 */ /* 0x008fca00078e00ff */
[----:B------:R-:W-:-:S04]  /*1cb60*/  @P0 SHF.R.U32.HI R6, RZ, R5, R4 ;  /* 0x00000005ff060219 */ /* 0x000fc80000011604 */
[----:B------:R-:W-:Y:S01]  /*1cb70*/  LOP3.LUT R6, RZ, R6, RZ, 0x33, !PT ;  /* 0x00000006ff067212 */ /* 0x000fe200078e33ff */
[----:B------:R-:W-:Y:S06]  /*1cb80*/  BRA `(.L_x_1846) ;  /* 0x0000000000107947 */ /* 0x000fec0003800000 */
.L_x_1845:
[----:B------:R-:W-:-:S13]  /*1cb90*/  ISETP.NE.AND P0, PT, R3, 0x1, PT ;  /* 0x000000010300780c */ /* 0x000fda0003f05270 */
[----:B------:R-:W3:Y:S02]  /*1cba0*/  @P0 LDC.64 R4, c[0x0][0x9e8] ;  /* 0x00027a00ff040b82 */ /* 0x000ee40000000a00 */
[----:B---3--:R-:W-:-:S05]  /*1cbb0*/  @P0 IMAD.HI.U32 R4, R6, R4, RZ ;  /* 0x0000000406040227 */ /* 0x008fca00078e00ff */
[----:B------:R-:W-:-:S07]  /*1cbc0*/  @P0 SHF.R.U32.HI R6, RZ, R5, R4 ;  /* 0x00000005ff060219 */ /* 0x000fce0000011604 */
.L_x_1846:
[----:B------:R-:W-:Y:S05]  /*1cbd0*/  BSYNC B0 ;  /* 0x0000000000007941 */ /* 0x000fea0003800000 */
.L_x_1844:
[----:B------:R-:W-:-:S05]  /*1cbe0*/  IMAD R6, R6, R3, R3 ;  /* 0x0000000306067224 */ /* 0x000fca00078e0203 */
[----:B------:R-:W-:-:S07]  /*1cbf0*/  VIMNMX R2, R2, R6, PT ;  /* 0x0000000602027248 */ /* 0x000fce0003fe0100 */
.L_x_1843:
[----:B------:R-:W-:Y:S01]  /*1cc00*/  VIADD R2, R2, 0x7f ;  /* 0x0000007f02027836 */ /* 0x000fe20000000000 */
[----:B------:R-:W-:Y:S01]  /*1cc10*/  ULDC UR4, c[0x0][0x9dc] ;  /* 0x0002770000047ab9 */ /* 0x000fe20000000800 */
[----:B------:R-:W-:-:S03]  /*1cc20*/  IMAD.MOV.U32 R5, RZ, RZ, R25 ;  /* 0x000000ffff057224 */ /* 0x000fc600078e0019 */
[----:B------:R-:W-:-:S04]  /*1cc30*/  SHF.R.S32.HI R4, RZ, 0x1f, R2 ;  /* 0x0000001fff047819 */ /* 0x000fc80000011402 */
[----:B------:R-:W-:Y:S02]  /*1cc40*/  LEA.HI R4, R4, R2, RZ, 0x7 ;  /* 0x0000000204047211 */ /* 0x000fe400078f38ff */
[----:B------:R-:W3:Y:S02]  /*1cc50*/  @P1 LDC R2, c[0x0][0x450] ;  /* 0x00011400ff021b82 */ /* 0x000ee40000000800 */
[----:B------:R-:W-:-:S04]  /*1cc60*/  SHF.R.S32.HI R4, RZ, 0x7, R4 ;  /* 0x00000007ff047819 */ /* 0x000fc80000011404 */
[----:B------:R-:W-:Y:S02]  /*1cc70*/  VIMNMX R20, R20, R4, PT ;  /* 0x0000000414147248 */ /* 0x000fe40003fe0100 */
[----:B------:R-:W4:Y:S02]  /*1cc80*/  @P1 LDC R4, c[0x0][0x44c] ;  /* 0x00011300ff041b82 */ /* 0x000f240000000800 */
[----:B----4-:R-:W-:-:S05]  /*1cc90*/  @P1 IMAD.HI.U32 R4, R25, R4, RZ ;  /* 0x0000000419041227 */ /* 0x010fca00078e00ff */
[----:B---3--:R-:W-:-:S05]  /*1cca0*/  @P1 SHF.R.U32.HI R5, RZ, R2, R4 ;  /* 0x00000002ff051219 */ /* 0x008fca0000011604 */
[----:B------:R-:W-:-:S05]  /*1ccb0*/  IMAD.IADD R6, R19, 0x1, R5 ;  /* 0x0000000113067824 */ /* 0x000fca00078e0205 */
[----:B------:R-:W-:Y:S01]  /*1ccc0*/  IADD3 R2, R6, -UR4, RZ ;  /* 0x8000000406027c10 */ /* 0x000fe2000fffe0ff */
[----:B------:R-:W-:Y:S06]  /*1ccd0*/  @!P2 BRA `(.L_x_1847) ;  /* 0x000000000044a947 */ /* 0x000fec0003800000 */
[----:B------:R-:W-:Y:S01]  /*1cce0*/  ISETP.GT.AND P0, PT, R6, -0x1, PT ;  /* 0xffffffff0600780c */ /* 0x000fe20003f04270 */
[----:B------:R-:W-:-:S12]  /*1ccf0*/  BSSY B0, `(.L_x_1848) ;  /* 0x000000d000007945 */ /* 0x000fd80003800000 */
[----:B------:R-:W-:Y:S05]  /*1cd00*/  @P0 BRA `(.L_x_1849) ;  /* 0x00000000001c0947 */ /* 0x000fea0003800000 */
[----:B------:R-:W-:Y:S02]  /*1cd10*/  ISETP.NE.AND P0, PT, R3, 0x1, PT ;  /* 0x000000010300780c */ /* 0x000fe40003f05270 */
[----:B------:R-:W-:-:S11]  /*1cd20*/  LOP3.LUT R6, RZ, R6, RZ, 0x33, !PT ;  /* 0x00000006ff067212 */ /* 0x000fd600078e33ff */
[----:B------:R-:W3:Y:S02]  /*1cd30*/  @P0 LDC.64 R4, c[0x0][0x9e8] ;  /* 0x00027a00ff040b82 */ /* 0x000ee40000000a00 */
[----:B---3--:R-:W-:-:S05]  /*1cd40*/  @P0 IMAD.HI.U32 R4, R6, R4, RZ ;  /* 0x0000000406040227 */ /* 0x008fca00078e00ff */
[----:B------:R-:W-:-:S04]  /*1cd50*/  @P0 SHF.R.U32.HI R6, RZ, R5, R4 ;  /* 0x00000005ff060219 */ /* 0x000fc80000011604 */
[----:B------:R-:W-:Y:S01]  /*1cd60*/  LOP3.LUT R6, RZ, R6, RZ, 0x33, !PT ;  /* 0x00000006ff067212 */ /* 0x000fe200078e33ff */
[----:B------:R-:W-:Y:S06]  /*1cd70*/  BRA `(.L_x_1850) ;  /* 0x0000000000107947 */ /* 0x000fec0003800000 */
.L_x_1849:
[----:B------:R-:W-:-:S13]  /*1cd80*/  ISETP.NE.AND P0, PT, R3, 0x1, PT ;  /* 0x000000010300780c */ /* 0x000fda0003f05270 */
[----:B------:R-:W3:Y:S02]  /*1cd90*/  @P0 LDC.64 R4, c[0x0][0x9e8] ;  /* 0x00027a00ff040b82 */ /* 0x000ee40000000a00 */
[----:B---3--:R-:W-:-:S05]  /*1cda0*/  @P0 IMAD.HI.U32 R4, R6, R4, RZ ;  /* 0x0000000406040227 */ /* 0x008fca00078e00ff */
[----:B------:R-:W-:-:S07]  /*1cdb0*/  @P0 SHF.R.U32.HI R6, RZ, R5, R4 ;  /* 0x00000005ff060219 */ /* 0x000fce0000011604 */
.L_x_1850:
[----:B------:R-:W-:Y:S05]  /*1cdc0*/  BSYNC B0 ;  /* 0x0000000000007941 */ /* 0x000fea0003800000 */
.L_x_1848:
[----:B------:R-:W-:-:S05]  /*1cdd0*/  IMAD R3, R6, R3, RZ ;  /* 0x0000000306037224 */ /* 0x000fca00078e02ff */
[----:B------:R-:W-:-:S07]  /*1cde0*/  VIMNMX R2, R2, R3, !PT ;  /* 0x0000000302027248 */ /* 0x000fce0007fe0100 */
.L_x_1847:
[----:B------:R-:W-:Y:S01]  /*1cdf0*/  ISETP.NE.AND P1, PT, R0, RZ, PT ;  /* 0x000000ff0000720c */ /* 0x000fe20003f25270 */
[----:B------:R-:W-:Y:S01]  /*1ce00*/  BSSY B0, `(.L_x_1851) ;  /* 0x0000024000007945 */ /* 0x000fe20003800000 */
[----:B------:R-:W-:-:S04]  /*1ce10*/  SHF.R.S32.HI R3, RZ, 0x1f, R2 ;  /* 0x0000001fff037819 */ /* 0x000fc80000011402 */
[----:B------:R-:W-:Y:S01]  /*1ce20*/  LEA.HI R3, R3, R2, RZ, 0x7 ;  /* 0x0000000203037211 */ /* 0x000fe200078f38ff */
[----:B------:R-:W-:-:S03]  /*1ce30*/  IMAD.MOV.U32 R2, RZ, RZ, RZ ;  /* 0x000000ffff027224 */ /* 0x000fc600078e00ff */
[----:B------:R-:W-:-:S03]  /*1ce40*/  SHF.R.S32.HI R3, RZ, 0x7, R3 ;  /* 0x00000007ff037819 */ /* 0x000fc60000011403 */
[----:B------:R-:W3:Y:S01]  /*1ce50*/  @!P1 LDC R0, c[0x0][0x9f0] ;  /* 0x00027c00ff009b82 */ /* 0x000ee20000000800 */
[----:B------:R-:W-:-:S04]  /*1ce60*/  VIMNMX R4, RZ, R3, !PT ;  /* 0x00000003ff047248 */ /* 0x000fc80007fe0100 */
[----:B------:R-:W-:-:S13]  /*1ce70*/  ISETP.GT.AND P0, PT, R20, R4, PT ;  /* 0x000000041400720c */ /* 0x000fda0003f04270 */
[----:B------:R-:W-:Y:S05]  /*1ce80*/  @!P0 BRA `(.L_x_1852) ;  /* 0x00000000006c8947 */ /* 0x000fea0003800000 */
[-C--:B---3--:R-:W-:Y:S02]  /*1ce90*/  IABS R5, R0.reuse ;  /* 0x0000000000057213 */ /* 0x088fe40000000000 */
[----:B0-2---:R-:W-:Y:S02]  /*1cea0*/  IABS R7, R0 ;  /* 0x0000000000077213 */ /* 0x005fe40000000000 */
[----:B------:R-:W0:Y:S03]  /*1ceb0*/  I2F.RP R2, R5 ;  /* 0x0000000500027306 */ /* 0x000e260000209400 */
[----:B------:R-:W-:-:S05]  /*1cec0*/  IMAD.MOV R7, RZ, RZ, -R7 ;  /* 0x000000ffff077224 */ /* 0x000fca00078e0a07 */
[----:B0-----:R-:W0:Y:S02]  /*1ced0*/  MUFU.RCP R2, R2 ;  /* 0x0000000200027308 */ /* 0x001e240000001000 */
[----:B0-----:R-:W-:-:S06]  /*1cee0*/  VIADD R2, R2, 0xffffffe ;  /* 0x0ffffffe02027836 */ /* 0x001fcc0000000000 */
[----:B------:R-:W0:Y:S02]  /*1cef0*/  F2I.FTZ.U32.TRUNC.NTZ R3, R2 ;  /* 0x0000000200037305 */ /* 0x000e24000021f000 */
[----:B0-----:R-:W-:-:S04]  /*1cf00*/  IMAD.MOV R2, RZ, RZ, -R3 ;  /* 0x000000ffff027224 */ /* 0x001fc800078e0a03 */
[----:B------:R-:W-:Y:S02]  /*1cf10*/  IMAD R6, R2, R5, RZ ;  /* 0x0000000502067224 */ /* 0x000fe400078e02ff */
[----:B------:R-:W-:-:S04]  /*1cf20*/  IMAD.MOV.U32 R2, RZ, RZ, RZ ;  /* 0x000000ffff027224 */ /* 0x000fc800078e00ff */
[----:B------:R-:W-:Y:S01]  /*1cf30*/  IMAD.HI.U32 R6, R3, R6, R2 ;  /* 0x0000000603067227 */ /* 0x000fe200078e0002 */
[----:B------:R-:W-:-:S05]  /*1cf40*/  IADD3 R3, R0, -0x1, R20 ;  /* 0xffffffff00037810 */ /* 0x000fca0007ffe014 */
[----:B------:R-:W-:-:S05]  /*1cf50*/  IMAD.IADD R3, R3, 0x1, -R4 ;  /* 0x0000000103037824 */ /* 0x000fca00078e0a04 */
        /* <DEDUP_REMOVED lines=14> */
.L_x_1852:
[----:B------:R-:W-:Y:S05]  /*1d040*/  BSYNC B0 ;  /* 0x0000000000007941 */ /* 0x000fea0003800000 */
.L_x_1851:
[-C--:B---3--:R-:W-:Y:S01]  /*1d050*/  IMAD R0, R18, R2.reuse, R4 ;  /* 0x0000000212007224 */ /* 0x088fe200078e0204 */
[----:B------:R-:W-:Y:S04]  /*1d060*/  BSSY B7, `(.L_x_1853) ;  /* 0x000039c000077945 */ /* 0x000fe80003800000 */
[----:B------:R-:W-:Y:S01]  /*1d070*/  VIADDMNMX R23, R0, R2, R20, PT ;  /* 0x0000000200177246 */ /* 0x000fe20003800114 */
[----:B------:R3:W-:Y:S03]  /*1d080*/  STL [R1+0x18], R0 ;  /* 0x0000180001007387 */ /* 0x0007e60000100800 */
[----:B------:R-:W-:Y:S01]  /*1d090*/  ISETP.GT.AND P0, PT, R23, R0, PT ;  /* 0x000000001700720c */ /* 0x000fe20003f04270 */
[----:B------:R3:W-:-:S12]  /*1d0a0*/  STL [R1+0x38], R23 ;  /* 0x0000381701007387 */ /* 0x0007d80000100800 */
[----:B---3--:R-:W-:Y:S05]  /*1d0b0*/  @P0 BRA `(.L_x_1854) ;  /* 0x0000000000440947 */ /* 0x008fea0003800000 */
[----:B------:R-:W3:Y:S02]  /*1d0c0*/  S2R R0, SR_TID.X ;  /* 0x0000000000007919 */ /* 0x000ee40000002100 */
[----:B---3--:R-:W-:-:S04]  /*1d0d0*/  LOP3.LUT R0, R0, 0x7f, RZ, 0xc0, !PT ;  /* 0x0000007f00007812 */ /* 0x008fc800078ec0ff */
[----:B------:R-:W-:-:S13]  /*1d0e0*/  ISETP.NE.AND P0, PT, R0, RZ, PT ;  /* 0x000000ff0000720c */ /* 0x000fda0003f05270 */
[----:B------:R-:W-:Y:S05]  /*1d0f0*/  @P0 BRA `(.L_x_1855) ;  /* 0x0000003800480947 */ /* 0x000fea0003800000 */
[----:B------:R-:W3:Y:S01]  /*1d100*/  S2R R5, SR_LANEID ;  /* 0x0000000000057919 */ /* 0x000ee20000000000 */
[----:B------:R-:W-:Y:S01]  /*1d110*/  VOTEU.ANY UR4, UPT, PT ;  /* 0x0000000000047886 */ /* 0x000fe200038e0100 */
[----:B------:R-:W4:Y:S01]  /*1d120*/  LDC.64 R2, c[0x0][0xc60] ;  /* 0x00031800ff027b82 */ /* 0x000f220000000a00 */
[----:B------:R-:W3:Y:S02]  /*1d130*/  FLO.U32 R0, UR4 ;  /* 0x0000000400007d00 */ /* 0x000ee400080e0000 */
[----:B---3--:R-:W-:-:S06]  /*1d140*/  ISETP.EQ.U32.AND P0, PT, R0, R5, PT ;  /* 0x000000050000720c */ /* 0x008fcc0003f02070 */
[----:B------:R-:W4:Y:S07]  /*1d150*/  POPC R5, UR4 ;  /* 0x0000000400057d09 */ /* 0x000f2e0008000000 */
[----:B----4-:R-:W3:Y:S01]  /*1d160*/  @P0 ATOMG.E.ADD.STRONG.GPU PT, R3, desc[UR42][R2.64], R5 ;  /* 0x00000005020309a8 */ /* 0x010ee200081ee1ea */
[----:B------:R-:W4:Y:S02]  /*1d170*/  S2R R4, SR_LTMASK ;  /* 0x0000000000047919 */ /* 0x000f240000003900 */
[----:B----4-:R-:W-:-:S04]  /*1d180*/  LOP3.LUT R4, R4, UR4, RZ, 0xc0, !PT ;  /* 0x0000000404047c12 */ /* 0x010fc8000f8ec0ff */
[----:B0-2---:R-:W0:Y:S01]  /*1d190*/  POPC R7, R4 ;  /* 0x0000000400077309 */ /* 0x005e220000000000 */
[----:B---3--:R-:W0:Y:S02]  /*1d1a0*/  SHFL.IDX PT, R0, R3, R0, 0x1f ;  /* 0x00001f0003007589 */ /* 0x008e2400000e0000 */
[----:B0-----:R-:W-:Y:S01]  /*1d1b0*/  IADD3 R24, R0, UR36, R7 ;  /* 0x0000002400187c10 */ /* 0x001fe2000fffe007 */
[----:B------:R-:W-:Y:S06]  /*1d1c0*/  BRA `(.L_x_1855) ;  /* 0x0000003800147947 */ /* 0x000fec0003800000 */
.L_x_1854:
        /* <DEDUP_REMOVED lines=10> */
[----:B------:R-:W3:Y:S01]  /*1d270*/  LDC.64 R2, c[0x4][R2] ;  /* 0x0100000002027b82 */ /* 0x000ee20000000a00 */
[----:B------:R-:W-:Y:S02]  /*1d280*/  IMAD.U32 R5, RZ, RZ, UR7 ;  /* 0x00000007ff057e24 */ /* 0x000fe4000f8e00ff */
[----:B------:R-:W-:Y:S02]  /*1d290*/  IMAD.U32 R6, RZ, RZ, UR8 ;  /* 0x00000008ff067e24 */ /* 0x000fe4000f8e00ff */
[----:B0-2---:R-:W-:-:S02]  /*1d2a0*/  IMAD.U32 R7, RZ, RZ, UR9 ;  /* 0x00000009ff077e24 */ /* 0x005fc4000f8e00ff */
[----:B------:R-:W-:Y:S02]  /*1d2b0*/  IMAD.U32 R10, RZ, RZ, UR4 ;  /* 0x00000004ff0a7e24 */ /* 0x000fe4000f8e00ff */
[----:B------:R-:W-:Y:S02]  /*1d2c0*/  IMAD.MOV.U32 R8, RZ, RZ, 0x70 ;  /* 0x00000070ff087424 */ /* 0x000fe400078e00ff */
[----:B------:R-:W-:Y:S02]  /*1d2d0*/  IMAD.MOV.U32 R12, RZ, RZ, 0x1 ;  /* 0x00000001ff0c7424 */ /* 0x000fe400078e00ff */
[----:B-1----:R-:W-:-:S07]  /*1d2e0*/  IMAD.MOV.U32 R13, RZ, RZ, RZ ;  /* 0x000000ffff0d7224 */ /* 0x002fce00078e00ff */
[----:B------:R-:W-:-:S07]  /*1d2f0*/  LEPC R20, `(.L_x_1857) ;  /* 0x000000001014794e */ /* 0x000fce0000000000 */
[----:B---3--:R-:W-:Y:S05]  /*1d300*/  CALL.ABS.NOINC R2 ;  /* 0x0000000002007343 */ /* 0x008fea0003c00000 */
.L_x_1857:
[----:B------:R-:W-:Y:S05]  /*1d310*/  BSYNC B6 ;  /* 0x0000000000067941 */ /* 0x000fea0003800000 */
.L_x_1856:
        /* <DEDUP_REMOVED lines=8> */
[----:B------:R3:W4:Y:S01]  /*1d3a0*/  LDC.64 R2, c[0x4][R18] ;  /* 0x0100000012027b82 */ /* 0x0007220000000a00 */
[----:B------:R-:W-:Y:S01]  /*1d3b0*/  IMAD.U32 R4, RZ, RZ, UR6 ;  /* 0x00000006ff047e24 */ /* 0x000fe2000f8e00ff */
[----:B------:R-:W-:Y:S01]  /*1d3c0*/  MOV R10, UR4 ;  /* 0x00000004000a7c02 */ /* 0x000fe20008000f00 */
[----:B------:R-:W-:Y:S02]  /*1d3d0*/  IMAD.U32 R5, RZ, RZ, UR7 ;  /* 0x00000007ff057e24 */ /* 0x000fe4000f8e00ff */
[----:B------:R-:W-:Y:S02]  /*1d3e0*/  IMAD.U32 R6, RZ, RZ, UR8 ;  /* 0x00000008ff067e24 */ /* 0x000fe4000f8e00ff */
[----:B0-2---:R-:W-:-:S02]  /*1d3f0*/  IMAD.U32 R7, RZ, RZ, UR9 ;  /* 0x00000009ff077e24 */ /* 0x005fc4000f8e00ff */
[----:B------:R-:W-:Y:S02]  /*1d400*/  IMAD.U32 R11, RZ, RZ, UR5 ;  /* 0x00000005ff0b7e24 */ /* 0x000fe4000f8e00ff */
[----:B------:R-:W-:Y:S02]  /*1d410*/  IMAD.MOV.U32 R8, RZ, RZ, 0x70 ;  /* 0x00000070ff087424 */ /* 0x000fe400078e00ff */
[----:B------:R-:W-:Y:S02]  /*1d420*/  IMAD.MOV.U32 R12, RZ, RZ, 0x1 ;  /* 0x00000001ff0c7424 */ /* 0x000fe400078e00ff */
[----:B-1-3--:R-:W-:-:S07]  /*1d430*/  IMAD.MOV.U32 R13, RZ, RZ, RZ ;  /* 0x000000ffff0d7224 */ /* 0x00afce00078e00ff */
[----:B------:R-:W-:-:S07]  /*1d440*/  LEPC R20, `(.L_x_1860) ;  /* 0x000000001014794e */ /* 0x000fce0000000000 */
[----:B----4-:R-:W-:Y:S05]  /*1d450*/  CALL.ABS.NOINC R2 ;  /* 0x0000000002007343 */ /* 0x010fea0003c00000 */
.L_x_1860:
[----:B------:R0:W1:Y:S01]  /*1d460*/  LDC.64 R2, c[0x4][R18] ;  /* 0x0100000012027b82 */ /* 0x0000620000000a00 */
[----:B------:R-:W-:Y:S01]  /*1d470*/  ULDC.64 UR4, c[0x4][0x88] ;  /* 0x0100220000047ab9 */ /* 0x000fe20000000a00 */
[----:B------:R-:W-:Y:S01]  /*1d480*/  ULDC.64 UR6, c[0x4][0x90] ;  /* 0x0100240000067ab9 */ /* 0x000fe20000000a00 */
[----:B------:R-:W-:Y:S01]  /*1d490*/  ULDC.64 UR8, c[0x4][0x18] ;  /* 0x0100060000087ab9 */ /* 0x000fe20000000a00 */
        /* <DEDUP_REMOVED lines=11> */
.L_x_1859:
[----:B------:R-:W-:Y:S05]  /*1d550*/  BSYNC B6 ;  /* 0x0000000000067941 */ /* 0x000fea0003800000 */
.L_x_1858:
[----:B------:R-:W-:Y:S01]  /*1d560*/  ULDC.64 UR4, c[0x0][0x9f8] ;  /* 0x00027e0000047ab9 */ /* 0x000fe20000000a00 */
[----:B------:R-:W3:Y:S01]  /*1d570*/  LDL R19, [R1+0x14] ;  /* 0x0000140001137983 */ /* 0x000ee20000100800 */
[----:B------:R-:W-:-:S03]  /*1d580*/  ISETP.NE.U32.AND P0, PT, RZ, UR4, PT ;  /* 0x00000004ff007c0c */ /* 0x000fc6000bf05070 */
[----:B------:R-:W4:Y:S01]  /*1d590*/  LDL R18, [R1+0x1c] ;  /* 0x00001c0001127983 */ /* 0x000f220000100800 */
[----:B------:R-:W-:Y:S01]  /*1d5a0*/  ISETP.NE.AND.EX P0, PT, RZ, UR5, PT, P0 ;  /* 0x00000005ff007c0c */ /* 0x000fe2000bf05300 */
[----:B0-2---:R-:W-:Y:S01]  /*1d5b0*/  IMAD.MOV.U32 R7, RZ, RZ, R27 ;  /* 0x000000ffff077224 */ /* 0x005fe200078e001b */
[----:B------:R-:W0:Y:S01]  /*1d5c0*/  LDC R6, c[0x0][0x430] ;  /* 0x00010c00ff067b82 */ /* 0x000e220000000800 */
[----:B------:R-:W2:Y:S10]  /*1d5d0*/  S2R R20, SR_TID.X ;  /* 0x0000000000147919 */ /* 0x000eb40000002100 */
[----:B------:R-:W1:Y:S02]  /*1d5e0*/  @P0 LDC.64 R2, c[0x0][0x9f8] ;  /* 0x00027e00ff020b82 */ /* 0x000e640000000a00 */
[----:B-1----:R-:W-:-:S05]  /*1d5f0*/  @P0 IMAD.WIDE R2, R27, 0x4, R2 ;  /* 0x000000041b020825 */ /* 0x002fca00078e0202 */
[----:B------:R1:W4:Y:S01]  /*1d600*/  @P0 LDG.E R7, desc[UR42][R2.64] ;  /* 0x0000002a02070981 */ /* 0x000322000c1e1900 */
[----:B0-----:R-:W-:Y:S01]  /*1d610*/  ISETP.NE.AND P1, PT, R6, 0x1, PT ;  /* 0x000000010600780c */ /* 0x001fe20003f25270 */
[----:B------:R-:W-:Y:S01]  /*1d620*/  VIADD R23, R23, 0xffffffff ;  /* 0xffffffff17177836 */ /* 0x000fe20000000000 */
[----:B--2---:R-:W-:Y:S01]  /*1d630*/  LOP3.LUT R20, R20, 0x7f, RZ, 0xc0, !PT ;  /* 0x0000007f14147812 */ /* 0x004fe200078ec0ff */
[----:B------:R-:W0:Y:S02]  /*1d640*/  S2R R21, SR_TID.X ;  /* 0x0000000000157919 */ /* 0x000e240000002100 */
[----:B------:R-:W-:Y:S01]  /*1d650*/  IMAD.SHL.U32 R8, R23, 0x80, RZ ;  /* 0x0000008017087824 */ /* 0x000fe200078e00ff */
[----:B------:R-:W-:-:S07]  /*1d660*/  SHF.R.U32.HI R20, RZ, 0x3, R20 ;  /* 0x00000003ff147819 */ /* 0x000fce0000011614 */
[----:B-1----:R-:W1:Y:S08]  /*1d670*/  @P1 LDC R3, c[0x0][0x434] ;  /* 0x00010d00ff031b82 */ /* 0x002e700000000800 */
[----:B------:R-:W2:Y:S01]  /*1d680*/  @P1 LDC R2, c[0x0][0x438] ;  /* 0x00010e00ff021b82 */ /* 0x000ea20000000800 */
[----:B0-----:R-:W-:-:S05]  /*1d690*/  IMAD.SHL.U32 R21, R21, 0x10, RZ ;  /* 0x0000001015157824 */ /* 0x001fca00078e00ff */
[----:B------:R-:W-:-:S04]  /*1d6a0*/  LOP3.LUT R21, R21, 0x70, RZ, 0xc0, !PT ;  /* 0x0000007015157812 */ /* 0x000fc800078ec0ff */
[----:B------:R-:W-:-:S04]  /*1d6b0*/  LOP3.LUT R0, R8, R20, R21, 0xfe, !PT ;  /* 0x0000001408007212 */ /* 0x000fc800078efe15 */
[C---:B---3--:R-:W-:Y:S02]  /*1d6c0*/  ISETP.GE.AND P0, PT, R0.reuse, R19, PT ;  /* 0x000000130000720c */ /* 0x048fe40003f06270 */
[----:B----4-:R-:W-:-:S05]  /*1d6d0*/  IADD3 R0, R0, R18, RZ ;  /* 0x0000001200007210 */ /* 0x010fca0007ffe0ff */
[----:B-1----:R-:W-:-:S04]  /*1d6e0*/  @P1 IMAD.HI.U32 R3, R0, R3, RZ ;  /* 0x0000000300031227 */ /* 0x002fc800078e00ff */
[----:B------:R-:W-:Y:S01]  /*1d6f0*/  IMAD.MOV.U32 R4, RZ, RZ, R0 ;  /* 0x000000ffff047224 */ /* 0x000fe200078e0000 */
[----:B--2---:R-:W-:Y:S02]  /*1d700*/  @P1 SHF.R.U32.HI R4, RZ, R2, R3 ;  /* 0x00000002ff041219 */ /* 0x004fe40000011603 */
[----:B------:R-:W0:Y:S03]  /*1d710*/  @!P0 LDC.64 R2, c[0x0][0x428] ;  /* 0x00010a00ff028b82 */ /* 0x000e260000000a00 */
[----:B------:R-:W-:-:S04]  /*1d720*/  IMAD.MOV R5, RZ, RZ, -R4 ;  /* 0x000000ffff057224 */ /* 0x000fc800078e0a04 */
[----:B------:R-:W-:Y:S01]  /*1d730*/  IMAD R0, R6, R5, R0 ;  /* 0x0000000506007224 */ /* 0x000fe200078e0200 */
[--C-:B------:R-:W-:Y:S02]  /*1d740*/  @!P0 SHF.R.S32.HI R5, RZ, 0x1f, R4.reuse ;  /* 0x0000001fff058819 */ /* 0x100fe40000011404 */
[----:B------:R-:W-:Y:S01]  /*1d750*/  SHF.R.S32.HI R9, RZ, 0x1f, R7 ;  /* 0x0000001fff097819 */ /* 0x000fe20000011407 */
[-C--:B0-----:R-:W-:Y:S01]  /*1d760*/  @!P0 IMAD.WIDE.U32 R4, R7, R2.reuse, R4 ;  /* 0x0000000207048225 */ /* 0x081fe200078e0004 */
[----:B------:R0:W-:Y:S03]  /*1d770*/  STL [R1+0xc], R7 ;  /* 0x00000c0701007387 */ /* 0x0001e60000100800 */
[----:B------:R-:W-:Y:S01]  /*1d780*/  @!P0 IMAD R6, R9, R2, RZ ;  /* 0x0000000209068224 */ /* 0x000fe200078e02ff */
[----:B------:R1:W-:Y:S03]  /*1d790*/  STL [R1+0x20], R9 ;  /* 0x0000200901007387 */ /* 0x0003e60000100800 */
[----:B------:R-:W-:-:S02]  /*1d7a0*/  @!P0 IMAD R6, R7, R3, R6 ;  /* 0x0000000307068224 */ /* 0x000fc400078e0206 */
[----:B------:R-:W2:Y:S02]  /*1d7b0*/  @!P0 LDC.64 R2, c[0x0][0x418] ;  /* 0x00010600ff028b82 */ /* 0x000ea40000000a00 */
[----:B------:R-:W-:Y:S01]  /*1d7c0*/  @!P0 IMAD.IADD R5, R5, 0x1, R6 ;  /* 0x0000000105058824 */ /* 0x000fe200078e0206 */
[----:B--2---:R-:W-:Y:S01]  /*1d7d0*/  @!P0 LEA R6, P1, R4, R2, 0x2 ;  /* 0x0000000204068211 */ /* 0x004fe200078210ff */
[----:B------:R-:W-:-:S03]  /*1d7e0*/  IMAD.MOV.U32 R2, RZ, RZ, RZ ;  /* 0x000000ffff027224 */ /* 0x000fc600078e00ff */
[----:B0-----:R-:W-:-:S05]  /*1d7f0*/  @!P0 LEA.HI.X R7, R4, R3, R5, 0x2, P1 ;  /* 0x0000000304078211 */ /* 0x001fca00008f1405 */
[----:B------:R0:W5:Y:S01]  /*1d800*/  @!P0 LDG.E R2, desc[UR42][R6.64] ;  /* 0x0000002a06028981 */ /* 0x000162000c1e1900 */
[----:B-1----:R-:W-:Y:S01]  /*1d810*/  IMAD.U32 R9, RZ, RZ, UR38 ;  /* 0x00000026ff097e24 */ /* 0x002fe2000f8e00ff */
[----:B------:R-:W-:Y:S01]  /*1d820*/  UMOV UR4, 0xffffffff ;  /* 0xffffffff00047882 */ /* 0x000fe20000000000 */
[----:B------:R-:W-:-:S03]  /*1d830*/  LOP3.LUT R22, R22, 0xfffffffd, RZ, 0xc0, !PT ;  /* 0xfffffffd16167812 */ /* 0x000fc600078ec0ff */
[----:B------:R-:W-:-:S13]  /*1d840*/  ISETP.NE.AND P2, PT, R9, 0x3, PT ;  /* 0x000000030900780c */ /* 0x000fda0003f45270 */
[----:B------:R-:W-:Y:S01]  /*1d850*/  @P2 LOP3.LUT R22, R22, 0x2, RZ, 0xfc, !PT ;  /* 0x0000000216162812 */ /* 0x000fe200078efcff */
[----:B0-----:R-:W-:Y:S06]  /*1d860*/  BRA.DIV UR4, `(.L_x_1861) ;  /* 0x0000006a04107947 */ /* 0x001fec000b800000 */
.L_x_2014:
[----:B------:R-:W-:Y:S05]  /*1d870*/  @!P2 BRA `(.L_x_1862) ;  /* 0x000000000004a947 */ /* 0x000fea0003800000 */
[----:B------:R-:W-:Y:S01]  /*1d880*/  BPT.TRAP 0x1 ;  /* 0x000000040000795c */ /* 0x000fe20000300000 */
.L_x_1862:
[----:B------:R-:W2:Y:S01]  /*1d890*/  LDL R9, [R1] ;  /* 0x0000000001097983 */ /* 0x000ea20000100800 */
        /* <DEDUP_REMOVED lines=20> */
[----:B--2---:R-:W-:-:S06]  /*1d9e0*/  SHF.L.U32 R4, R9, 0x1f, RZ ;  /* 0x0000001f09047819 */ /* 0x004fcc00000006ff */
[----:B------:R-:W0:Y:S02]  /*1d9f0*/  SYNCS.PHASECHK.TRANS64.TRYWAIT P0, [R3+URZ+0x16840], R4 ;  /* 0x01684004030075a7 */ /* 0x000e24000800017f */
[----:B0-----:R-:W-:Y:S05]  /*1da00*/  @!P0 BRA `(.L_x_1864) ;  /* 0x0000006400dc8947 */ /* 0x001fea0003800000 */
.L_x_2015:
[----:B------:R-:W-:Y:S05]  /*1da10*/  BSYNC B0 ;  /* 0x0000000000007941 */ /* 0x000fea0003800000 */
.L_x_1863:
[----:B------:R-:W2:Y:S01]  /*1da20*/  LDL R13, [R1+0x14] ;  /* 0x00001400010d7983 */ /* 0x000ea20000100800 */
[----:B------:R-:W-:Y:S01]  /*1da30*/  ULDC.64 UR4, c[0x0][0x300] ;  /* 0x0000c00000047ab9 */ /* 0x000fe20000000a00 */
[----:B------:R-:W-:Y:S01]  /*1da40*/  ULDC.64 UR6, c[0x0][0x2e8] ;  /* 0x0000ba0000067ab9 */ /* 0x000fe20000000a00 */
[----:B------:R-:W-:Y:S01]  /*1da50*/  IMAD R6, R6, UR4, RZ ;  /* 0x0000000406067c24 */ /* 0x000fe2000f8e02ff */
[----:B------:R-:W1:Y:S01]  /*1da60*/  S2R R9, SR_TID.X ;  /* 0x0000000000097919 */ /* 0x000e620000002100 */
[----:B0-----:R-:W-:Y:S01]  /*1da70*/  IMAD.WIDE.U32 R4, R0, UR4, RZ ;  /* 0x0000000400047c25 */ /* 0x001fe2000f8e00ff */
[----:B------:R-:W-:Y:S01]  /*1da80*/  LOP3.LUT R22, R22, 0xfffffffe, RZ, 0xc0, !PT ;  /* 0xfffffffe16167812 */ /* 0x000fe200078ec0ff */
[----:B------:R-:W0:Y:S02]  /*1da90*/  S2R R12, SR_TID.X ;  /* 0x00000000000c7919 */ /* 0x000e240000002100 */
[----:B------:R-:W-:Y:S01]  /*1daa0*/  IMAD R6, R0, UR5, R6 ;  /* 0x0000000500067c24 */ /* 0x000fe2000f8e0206 */
[----:B------:R-:W-:-:S02]  /*1dab0*/  ULDC.64 UR4, c[0x0][0x310] ;  /* 0x0000c40000047ab9 */ /* 0x000fc40000000a00 */
[----:B------:R-:W-:Y:S02]  /*1dac0*/  IMAD R7, R7, UR4, RZ ;  /* 0x0000000407077c24 */ /* 0x000fe4000f8e02ff */
[----:B------:R-:W-:Y:S02]  /*1dad0*/  IADD3 R5, R5, R6, RZ ;  /* 0x0000000605057210 */ /* 0x000fe40007ffe0ff */
[C---:B------:R-:W-:Y:S02]  /*1dae0*/  IMAD R7, R2.reuse, UR5, R7 ;  /* 0x0000000502077c24 */ /* 0x040fe4000f8e0207 */
[----:B------:R-:W-:Y:S01]  /*1daf0*/  IMAD.WIDE.U32 R4, R2, UR4, R4 ;  /* 0x0000000402047c25 */ /* 0x000fe2000f8e0004 */
[----:B------:R-:W-:-:S03]  /*1db00*/  ULDC.64 UR4, c[0x0][0x308] ;  /* 0x0000c20000047ab9 */ /* 0x000fc60000000a00 */
[----:B------:R-:W-:Y:S02]  /*1db10*/  IMAD.IADD R5, R5, 0x1, R7 ;  /* 0x0000000105057824 */ /* 0x000fe400078e0207 */
[----:B------:R-:W-:Y:S01]  /*1db20*/  IMAD.WIDE.U32 R4, R17, UR4, R4 ;  /* 0x0000000411047c25 */ /* 0x000fe2000f8e0004 */
[----:B------:R-:W-:-:S03]  /*1db30*/  ULDC UR4, c[0x0][0x2f4] ;  /* 0x0000bd0000047ab9 */ /* 0x000fc60000000800 */
[----:B------:R-:W-:Y:S01]  /*1db40*/  IMAD R2, R17, UR5, R5 ;  /* 0x0000000511027c24 */ /* 0x000fe2000f8e0205 */
[C---:B------:R-:W-:Y:S02]  /*1db50*/  LEA R0, P0, R4.reuse, UR6, 0x1 ;  /* 0x0000000604007c11 */ /* 0x040fe4000f8008ff */
[----:B-1----:R-:W-:Y:S02]  /*1db60*/  LOP3.LUT R10, R9, 0x7f, RZ, 0xc0, !PT ;  /* 0x0000007f090a7812 */ /* 0x002fe400078ec0ff */
[----:B------:R-:W-:Y:S02]  /*1db70*/  LEA.HI.X R2, R4, UR7, R2, 0x1, P0 ;  /* 0x0000000704027c11 */ /* 0x000fe400080f0c02 */
[----:B------:R-:W-:Y:S01]  /*1db80*/  SHF.R.U32.HI R11, RZ, 0x3, R10 ;  /* 0x00000003ff0b7819 */ /* 0x000fe2000001160a */
[----:B0-----:R-:W-:-:S05]  /*1db90*/  IMAD.SHL.U32 R9, R12, 0x8, RZ ;  /* 0x000000080c097824 */ /* 0x001fca00078e00ff */
[----:B------:R-:W-:-:S04]  /*1dba0*/  LOP3.LUT R9, R9, 0x38, RZ, 0xc0, !PT ;  /* 0x0000003809097812 */ /* 0x000fc800078ec0ff */
[----:B------:R-:W-:Y:S01]  /*1dbb0*/  ISETP.GE.AND P2, PT, R9, UR4, PT ;  /* 0x0000000409007c0c */ /* 0x000fe2000bf46270 */
[----:B------:R-:W-:-:S12]  /*1dbc0*/  UMOV UR4, 0xffffffff ;  /* 0xffffffff00047882 */ /* 0x000fd80000000000 */
[----:B------:R-:W-:Y:S02]  /*1dbd0*/  @P2 LOP3.LUT R22, R22, 0x1, RZ, 0xfc, !PT ;  /* 0x0000000116162812 */ /* 0x000fe400078efcff */
[----:B--2---:R-:W-:Y:S01]  /*1dbe0*/  IADD3 R4, -R11, R13, -R8 ;  /* 0x0000000d0b047210 */ /* 0x004fe20007ffe908 */
[----:B------:R-:W-:Y:S02]  /*1dbf0*/  IMAD.SHL.U32 R11, R10, 0x8, RZ ;  /* 0x000000080a0b7824 */ /* 0x000fe400078e00ff */
[----:B------:R-:W-:Y:S01]  /*1dc00*/  IMAD.SHL.U32 R10, R12, 0x8, RZ ;  /* 0x000000080c0a7824 */ /* 0x000fe200078e00ff */
[----:B------:R-:W-:-:S04]  /*1dc10*/  ISETP.GE.AND P0, PT, R4, 0x1, PT ;  /* 0x000000010400780c */ /* 0x000fc80003f06270 */
        /* <DEDUP_REMOVED lines=71> */
[----:B0-----:R-:W-:-:S04]  /*1e090*/  @P0 LEA R7, P1, R9, R7, 0x1 ;  /* 0x0000000709070211 */ /* 0x001fc800078208ff */
[----:B-1----:R-:W-:-:S04]  /*1e0a0*/  @P0 IADD3.X R6, RZ, R6, RZ, P1, !PT ;  /* 0x00000006ff060210 */ /* 0x002fc80000ffe4ff */
[----:B------:R-:W-:-:S04]  /*1e0b0*/  @P0 LOP3.LUT R7, R7, R6, RZ, 0x3c, !PT ;  /* 0x0000000607070212 */ /* 0x000fc800078e3cff */
[----:B------:R-:W-:-:S04]  /*1e0c0*/  @P0 LOP3.LUT R6, R7, R6, RZ, 0x3c, !PT ;  /* 0x0000000607060212 */ /* 0x000fc800078e3cff */
[----:B------:R-:W-:-:S05]  /*1e0d0*/  @P0 LOP3.LUT R7, R7, R6, RZ, 0x3c, !PT ;  /* 0x0000000607070212 */ /* 0x000fca00078e3cff */
[----:B--23--:R1:W-:Y:S02]  /*1e0e0*/  @P0 LDGSTS.E.BYPASS.LTC128B.128 [R8+0x11400], desc[UR42][R6.64], !P2 ;  /* 0x1140000006080fae */ /* 0x00c3e4000d101d6a */
.L_x_2033:
        /* <DEDUP_REMOVED lines=10> */
.L_x_1866:
        /* <DEDUP_REMOVED lines=11> */
.L_x_1867:
[----:B------:R1:W5:Y:S01]  /*1e240*/  LDL.LU R4, [R1+0x2c] ;  /* 0x00002c0001047983 */ /* 0x0003620000300800 */
[----:B------:R1:W-:Y:S02]  /*1e250*/  SYNCS.ARRIVE.TRANS64.A1T0 RZ, [R3+URZ+0x16830], RZ ;  /* 0x016830ff03ff79a7 */ /* 0x0003e4000810003f */
[----:B------:R-:W-:Y:S05]  /*1e260*/  WARPSYNC.ALL ;  /* 0x0000000000007948 */ /* 0x000fea0003800000 */
[----:B------:R-:W-:Y:S01]  /*1e270*/  ULDC.64 UR4, c[0x0][0x298] ;  /* 0x0000a60000047ab9 */ /* 0x000fe20000000a00 */
[----:B------:R-:W-:Y:S01]  /*1e280*/  VIADD R0, R16, 0x8400 ;  /* 0x0000840010007836 */ /* 0x000fe20000000000 */
[----:B------:R-:W-:Y:S01]  /*1e290*/  ULDC.64 UR6, c[0x0][0xa00] ;  /* 0x0002800000067ab9 */ /* 0x000fe20000000a00 */
[----:B------:R-:W-:Y:S01]  /*1e2a0*/  BSSY B6, `(.L_x_1868) ;  /* 0x0000021000067945 */ /* 0x000fe20003800000 */
[----:B------:R-:W-:Y:S01]  /*1e2b0*/  BAR.SYNC.DEFER_BLOCKING 0x8, 0x200 ;  /* 0x0208000000007b1d */ /* 0x000fe20000010000 */
[----:B------:R-:W-:-:S02]  /*1e2c0*/  ISETP.NE.U32.AND P0, PT, RZ, UR6, PT ;  /* 0x00000006ff007c0c */ /* 0x000fc4000bf05070 */
[----:B------:R-:W-:Y:S02]  /*1e2d0*/  LOP3.LUT P1, RZ, R0, 0x3ff, RZ, 0xc0, !PT ;  /* 0x000003ff00ff7812 */ /* 0x000fe4000782c0ff */
[----:B------:R-:W-:-:S04]  /*1e2e0*/  ISETP.NE.AND.EX P0, PT, RZ, UR7, PT, P0 ;  /* 0x00000007ff007c0c */ /* 0x000fc8000bf05300 */
[----:B------:R-:W-:Y:S02]  /*1e2f0*/  SEL R26, R27, RZ, !P0 ;  /* 0x000000ff1b1a7207 */ /* 0x000fe40004000000 */
[----:B-----5:R-:W-:-:S05]  /*1e300*/  SHF.R.S32.HI R2, RZ, 0x1f, R4 ;  /* 0x0000001fff027819 */ /* 0x020fca0000011404 */
[----:B------:R-:W-:-:S04]  /*1e310*/  IMAD R2, R2, UR4, RZ ;  /* 0x0000000402027c24 */ /* 0x000fc8000f8e02ff */
[C---:B------:R-:W-:Y:S01]  /*1e320*/  IMAD R0, R4.reuse, UR5, R2 ;  /* 0x0000000504007c24 */ /* 0x040fe2000f8e0202 */
[----:B------:R-:W-:Y:S01]  /*1e330*/  SHF.R.S32.HI R2, RZ, 0x1f, R27 ;  /* 0x0000001fff027819 */ /* 0x000fe2000001141b */
[----:B0-----:R-:W-:-:S04]  /*1e340*/  IMAD.WIDE.U32 R4, R4, UR4, RZ ;  /* 0x0000000404047c25 */ /* 0x001fc8000f8e00ff */
[----:B-1----:R-:W-:Y:S01]  /*1e350*/  IMAD.IADD R3, R5, 0x1, R0 ;  /* 0x0000000105037824 */ /* 0x002fe200078e0200 */
[----:B------:R-:W-:Y:S01]  /*1e360*/  SEL R0, R2, RZ, !P0 ;  /* 0x000000ff02007207 */ /* 0x000fe20004000000 */
[----:B------:R0:W-:Y:S04]  /*1e370*/  STL.64 [R1+0x30], R4 ;  /* 0x0000300401007387 */ /* 0x0001e80000100a00 */
[----:B------:R0:W-:Y:S04]  /*1e380*/  STL [R1+0x2c], R3 ;  /* 0x00002c0301007387 */ /* 0x0001e80000100800 */
[----:B------:R0:W-:Y:S01]  /*1e390*/  STL [R1+0x3c], R0 ;  /* 0x00003c0001007387 */ /* 0x0001e20000100800 */
[----:B------:R-:W-:Y:S05]  /*1e3a0*/  @!P1 BRA `(.L_x_1869) ;  /* 0x0000000000409947 */ /* 0x000fea0003800000 */
[----:B------:R-:W-:Y:S01]  /*1e3b0*/  MOV R2, 0x0 ;  /* 0x0000000000027802 */ /* 0x000fe20000000f00 */
[----:B------:R-:W-:Y:S01]  /*1e3c0*/  ULDC.64 UR4, c[0x4][0x88] ;  /* 0x0100220000047ab9 */ /* 0x000fe20000000a00 */
[----:B------:R-:W-:Y:S01]  /*1e3d0*/  ULDC.64 UR6, c[0x4][0x90] ;  /* 0x0100240000067ab9 */ /* 0x000fe20000000a00 */
[----:B------:R-:W-:Y:S01]  /*1e3e0*/  ULDC.64 UR8, c[0x4][0x20] ;  /* 0x0100080000087ab9 */ /* 0x000fe20000000a00 */
[----:B0-----:R-:W-:Y:S01]  /*1e3f0*/  IMAD.U32 R4, RZ, RZ, UR4 ;  /* 0x00000004ff047e24 */ /* 0x001fe2000f8e00ff */
[----:B------:R-:W-:Y:S01]  /*1e400*/  MOV R6, UR6 ;  /* 0x0000000600067c02 */ /* 0x000fe20008000f00 */
[----:B------:R-:W0:Y:S01]  /*1e410*/  LDC.64 R2, c[0x4][R2] ;  /* 0x0100000002027b82 */ /* 0x000e220000000a00 */
        /* <DEDUP_REMOVED lines=8> */
[----:B0-----:R-:W-:Y:S05]  /*1e4a0*/  CALL.ABS.NOINC R2 ;  /* 0x0000000002007343 */ /* 0x001fea0003c00000 */
.L_x_1869:
[----:B------:R-:W-:Y:S05]  /*1e4b0*/  BSYNC B6 ;  /* 0x0000000000067941 */ /* 0x000fea0003800000 */
.L_x_1868:
[----:B------:R-:W2:Y:S01]  /*1e4c0*/  LDL.LU R2, [R1+0x2c] ;  /* 0x00002c0001027983 */ /* 0x000ea20000300800 */
[----:B------:R-:W-:Y:S01]  /*1e4d0*/  ULDC.64 UR4, c[0x0][0x2d8] ;  /* 0x0000b60000047ab9 */ /* 0x000fe20000000a00 */
[----:B------:R-:W-:Y:S01]  /*1e4e0*/  ULDC.64 UR6, c[0x0][0x2e0] ;  /* 0x0000b80000067ab9 */ /* 0x000fe20000000a00 */
[----:B------:R-:W1:Y:S01]  /*1e4f0*/  LDC R9, c[0x0][0x448] ;  /* 0x00011200ff097b82 */ /* 0x000e620000000800 */
[----:B------:R-:W3:Y:S01]  /*1e500*/  LDL.LU.64 R20, [R1+0x30] ;  /* 0x0000300001147983 */ /* 0x000ee20000300a00 */
[----:B------:R-:W-:-:S03]  /*1e510*/  ULDC.64 UR8, c[0x0][0x280] ;  /* 0x0000a00000087ab9 */ /* 0x000fc60000000a00 */
[----:B0-----:R-:W4:Y:S04]  /*1e520*/  LDL.LU R0, [R1+0x3c] ;  /* 0x00003c0001007983 */ /* 0x001f280000300800 */
[----:B------:R0:W5:Y:S01]  /*1e530*/  LDL R10, [R1+0x24] ;  /* 0x00002400010a7983 */ /* 0x0001620000100800 */
[----:B-1----:R-:W-:-:S13]  /*1e540*/  ISETP.NE.AND P1, PT, R9, 0x1, PT ;  /* 0x000000010900780c */ /* 0x002fda0003f25270 */
[----:B------:R-:W1:Y:S08]  /*1e550*/  @P1 LDC R4, c[0x0][0x44c] ;  /* 0x00011300ff041b82 */ /* 0x000e700000000800 */
[----:B------:R-:W0:Y:S08]  /*1e560*/  @P1 LDC R5, c[0x0][0x450] ;  /* 0x00011400ff051b82 */ /* 0x000e300000000800 */
[----:B------:R-:W0:Y:S01]  /*1e570*/  @P1 LDC R8, c[0x0][0x450] ;  /* 0x00011400ff081b82 */ /* 0x000e220000000800 */
        /* <DEDUP_REMOVED lines=10> */
[----:B------:R-:W-:Y:S01]  /*1e620*/  ULDC.64 UR6, c[0x0][0x2c8] ;  /* 0x0000b20000067ab9 */ /* 0x000fe20000000a00 */
[----:B------:R4:W5:Y:S02]  /*1e630*/  LDL R26, [R1+0x28] ;  /* 0x00002800011a7983 */ /* 0x0009640000100800 */
[----:B------:R-:W-:Y:S01]  /*1e640*/  IMAD.IADD R3, R3, 0x1, R0 ;  /* 0x0000000103037824 */ /* 0x000fe200078e0200 */
[----:B--2---:R-:W-:Y:S02]  /*1e650*/  SHF.L.U32 R21, R21, 0x4, RZ ;  /* 0x0000000415157819 */ /* 0x004fe400000006ff */
[----:B---3--:R-:W-:Y:S02]  /*1e660*/  LOP3.LUT R20, R20, 0x7f, RZ, 0xc0, !PT ;  /* 0x0000007f14147812 */ /* 0x008fe400078ec0ff */
[----:B------:R-:W-:Y:S02]  /*1e670*/  LOP3.LUT R21, R21, 0x70, RZ, 0xc0, !PT ;  /* 0x0000007015157812 */ /* 0x000fe400078ec0ff */
[----:B------:R-:W-:-:S04]  /*1e680*/  SHF.R.U32.HI R20, RZ, 0x3, R20 ;  /* 0x00000003ff147819 */ /* 0x000fc80000011614 */
[----:B------:R-:W-:-:S05]  /*1e690*/  LOP3.LUT R20, R20, R21, RZ, 0xfc, !PT ;  /* 0x0000001514147212 */ /* 0x000fca00078efcff */
[----:B------:R-:W-:-:S04]  /*1e6a0*/  IMAD.IADD R6, R20, 0x1, R25 ;  /* 0x0000000114067824 */ /* 0x000fc800078e0219 */
[----:B-1----:R-:W-:-:S04]  /*1e6b0*/  @P1 IMAD.HI.U32 R0, R6, R4, RZ ;  /* 0x0000000406001227 */ /* 0x002fc800078e00ff */
[----:B------:R-:W-:Y:S01]  /*1e6c0*/  IMAD.MOV.U32 R4, RZ, RZ, R6 ;  /* 0x000000ffff047224 */ /* 0x000fe200078e0006 */
[----:B0-----:R-:W-:-:S04]  /*1e6d0*/  @P1 SHF.R.U32.HI R4, RZ, R5, R0 ;  /* 0x00000005ff041219 */ /* 0x001fc80000011600 */
        /* <DEDUP_REMOVED lines=14> */
[----:B------:R-:W-:Y:S01]  /*1e7c0*/  LEA.HI.X R4, R4, UR9, R5, 0x1, P0 ;  /* 0x0000000904047c11 */ /* 0x000fe200080f0c05 */
[----:B------:R-:W-:Y:S01]  /*1e7d0*/  VIADD R5, R6, 0x80 ;  /* 0x0000008006057836 */ /* 0x000fe20000000000 */
[----:B------:R-:W1:Y:S03]  /*1e7e0*/  S2R R11, SR_TID.X ;  /* 0x00000000000b7919 */ /* 0x000e660000002100 */
[----:B------:R-:W-:Y:S02]  /*1e7f0*/  IMAD.MOV.U32 R6, RZ, RZ, R5 ;  /* 0x000000ffff067224 */ /* 0x000fe400078e0005 */
[----:B0-----:R-:W-:-:S05]  /*1e800*/  @P1 IMAD.HI.U32 R7, R5, R7, RZ ;  /* 0x0000000705071227 */ /* 0x001fca00078e00ff */
[----:B------:R-:W-:-:S04]  /*1e810*/  @P1 SHF.R.U32.HI R6, RZ, R8, R7 ;  /* 0x00000008ff061219 */ /* 0x000fc80000011607 */
[----:B------:R-:W-:-:S05]  /*1e820*/  IADD3 R7, -R6, RZ, RZ ;  /* 0x000000ff06077210 */ /* 0x000fca0007ffe1ff */
[----:B------:R-:W-:Y:S01]  /*1e830*/  IMAD R5, R9, R7, R5 ;  /* 0x0000000709057224 */ /* 0x000fe200078e0205 */
[----:B------:R-:W-:Y:S01]  /*1e840*/  SHF.R.S32.HI R7, RZ, 0x1f, R6 ;  /* 0x0000001fff077819 */ /* 0x000fe20000011406 */
[----:B------:R-:W-:-:S04]  /*1e850*/  IMAD.WIDE.U32 R2, R6, UR4, R2 ;  /* 0x0000000406027c25 */ /* 0x000fc8000f8e0002 */
[----:B------:R-:W-:Y:S01]  /*1e860*/  IMAD R7, R7, UR4, RZ ;  /* 0x0000000407077c24 */ /* 0x000fe2000f8e02ff */
[----:B------:R-:W-:-:S03]  /*1e870*/  ULDC UR4, c[0x0][0x2b8] ;  /* 0x0000ae0000047ab9 */ /* 0x000fc60000000800 */
[----:B------:R-:W-:Y:S01]  /*1e880*/  IMAD R7, R6, UR5, R7 ;  /* 0x0000000506077c24 */ /* 0x000fe2000f8e0207 */
[----:B------:R-:W-:Y:S01]  /*1e890*/  SHF.R.S32.HI R6, RZ, 0x1f, R5 ;  /* 0x0000001fff067819 */ /* 0x000fe20000011405 */
[----:B-1----:R-:W-:Y:S02]  /*1e8a0*/  IMAD.SHL.U32 R20, R11, 0x8, RZ ;  /* 0x000000080b147824 */ /* 0x002fe400078e00ff */
[----:B------:R-:W-:Y:S02]  /*1e8b0*/  IMAD.IADD R3, R3, 0x1, R7 ;  /* 0x0000000103037824 */ /* 0x000fe400078e0207 */
[----:B------:R-:W-:Y:S02]  /*1e8c0*/  IMAD R6, R6, UR6, RZ ;  /* 0x0000000606067c24 */ /* 0x000fe4000f8e02ff */
[----:B------:R-:W-:Y:S01]  /*1e8d0*/  IMAD.WIDE.U32 R2, R5, UR6, R2 ;  /* 0x0000000605027c25 */ /* 0x000fe2000f8e0002 */
[----:B------:R-:W-:-:S03]  /*1e8e0*/  LOP3.LUT R20, R20, 0x38, RZ, 0xc0, !PT ;  /* 0x0000003814147812 */ /* 0x000fc600078ec0ff */
[----:B------:R-:W-:Y:S01]  /*1e8f0*/  IMAD R6, R5, UR7, R6 ;  /* 0x0000000705067c24 */ /* 0x000fe2000f8e0206 */
[----:B------:R-:W-:-:S03]  /*1e900*/  LEA R5, P1, R2, UR8, 0x1 ;  /* 0x0000000802057c11 */ /* 0x000fc6000f8208ff */
[----:B------:R-:W-:Y:S01]  /*1e910*/  IMAD.IADD R3, R3, 0x1, R6 ;  /* 0x0000000103037824 */ /* 0x000fe200078e0206 */
[----:B------:R-:W-:Y:S01]  /*1e920*/  ISETP.GE.AND P0, PT, R20, UR4, PT ;  /* 0x0000000414007c0c */ /* 0x000fe2000bf06270 */
[----:B------:R-:W-:Y:S01]  /*1e930*/  UMOV UR4, 0xffffffff ;  /* 0xffffffff00047882 */ /* 0x000fe20000000000 */
[----:B------:R-:W-:Y:S02]  /*1e940*/  LOP3.LUT R21, R11, 0x7f, RZ, 0xc0, !PT ;  /* 0x0000007f0b157812 */ /* 0x000fe400078ec0ff */
[----:B------:R-:W-:Y:S02]  /*1e950*/  LEA.HI.X R3, R2, UR9, R3, 0x1, P1 ;  /* 0x0000000902037c11 */ /* 0x000fe400088f0c03 */
[----:B------:R-:W-:Y:S01]  /*1e960*/  SHF.R.U32.HI R21, RZ, 0x3, R21 ;  /* 0x00000003ff157819 */ /* 0x000fe20000011615 */
[----:B----4-:R-:W-:Y:S06]  /*1e970*/  BRA.DIV UR4, `(.L_x_1870) ;  /* 0x0000006204c47947 */ /* 0x010fec000b800000 */
[----:B------:R-:W0:Y:S01]  /*1e980*/  SHFL.IDX PT, R7, R0, RZ, 0x181f ;  /* 0x00181fff00077589 */ /* 0x000e2200000e0000 */
[----:B-----5:R-:W-:Y:S02]  /*1e990*/  IMAD R2, R26, R9, RZ ;  /* 0x000000091a027224 */ /* 0x020fe400078e02ff */
[----:B------:R-:W-:Y:S01]  /*1e9a0*/  IMAD.IADD R25, R21, 0x1, R25 ;  /* 0x0000000115197824 */ /* 0x000fe200078e0219 */
        /* <DEDUP_REMOVED lines=75> */
[----:B------:R-:W0:Y:S11]  /*1ee60*/  SHFL.IDX PT, R0, R3, RZ, 0x181f ;  /* 0x00181fff03007589 */ /* 0x000e3600000e0000 */
[----:B-1----:R-:W-:-:S05]  /*1ee70*/  @!P3 LEA R6, P2, R20, R6, 0x1 ;  /* 0x000000061406b211 */ /* 0x002fca00078408ff */
[----:B------:R-:W-:-:S04]  /*1ee80*/  @!P3 IMAD.X R4, RZ, RZ, R4, P2 ;  /* 0x000000ffff04b224 */ /* 0x000fc800010e0604 */
[----:B------:R-:W-:-:S05]  /*1ee90*/  @!P3 IMAD.MOV.U32 R7, RZ, RZ, R4 ;  /* 0x000000ffff07b224 */ /* 0x000fca00078e0004 */
[----:B------:R1:W-:Y:S02]  /*1eea0*/  @!P3 LDGSTS.E.BYPASS.LTC128B.128 [R10+0xbc00], desc[UR42][R6.64], !P0 ;  /* 0x0bc00000060abfae */ /* 0x0003e4000c101d6a */
[----:B-1----:R-:W-:-:S05]  /*1eeb0*/  @!P1 LEA R6, P2, R20, R8, 0x1 ;  /* 0x0000000814069211 */ /* 0x002fca00078408ff */
[----:B0-----:R-:W-:-:S04]  /*1eec0*/  @!P1 IMAD.X R0, RZ, RZ, R0, P2 ;  /* 0x000000ffff009224 */ /* 0x001fc800010e0600 */
        /* <DEDUP_REMOVED lines=14> */
[----:B0-----:R-:W0:Y:S04]  /*1efb0*/  SHFL.IDX PT, R6, R5, 0x2, 0x181f ;  /* 0x00581f0005067f89 */ /* 0x001e2800000e0000 */
[----:B------:R-:W1:Y:S01]  /*1efc0*/  SHFL.IDX PT, R5, R5, 0x3, 0x181f ;  /* 0x00781f0005057f89 */ /* 0x000e6200000e0000 */
[----:B0-----:R-:W-:-:S05]  /*1efd0*/  @!P1 LEA R6, P2, R20, R6, 0x1 ;  /* 0x0000000614069211 */ /* 0x001fca00078408ff */
[----:B------:R-:W-:-:S04]  /*1efe0*/  @!P1 IMAD.X R0, RZ, RZ, R0, P2 ;  /* 0x000000ffff009224 */ /* 0x000fc800010e0600 */
[----:B------:R-:W-:-:S05]  /*1eff0*/  @!P1 IMAD.MOV.U32 R7, RZ, RZ, R0 ;  /* 0x000000ffff079224 */ /* 0x000fca00078e0000 */
[----:B-1----:R0:W-:Y:S02]  /*1f000*/  @!P1 LDGSTS.E.BYPASS.LTC128B.128 [R10+0xd400], desc[UR42][R6.64], !P0 ;  /* 0x0d400000060a9fae */ /* 0x0021e4000c101d6a */
.L_x_2058:
[----:B------:R-:W-:-:S05]  /*1f010*/  VIADD R25, R25, 0xb0 ;  /* 0x000000b019197836 */ /* 0x000fca0000000000 */
[----:B------:R-:W-:-:S13]  /*1f020*/  ISETP.GE.AND P1, PT, R25, R2, PT ;  /* 0x000000021900720c */ /* 0x000fda0003f26270 */
[----:B------:R-:W-:-:S05]  /*1f030*/  @!P1 LEA R2, P2, R20, R5, 0x1 ;  /* 0x0000000514029211 */ /* 0x000fca00078408ff */
[----:B------:R-:W-:-:S05]  /*1f040*/  @!P1 IMAD.X R3, RZ, RZ, R3, P2 ;  /* 0x000000ffff039224 */ /* 0x000fca00010e0603 */
[----:B------:R-:W-:Y:S01]  /*1f050*/  @!PT LDS RZ, [RZ] ;  /* 0x00000000fffff984 */ /* 0x000fe20000000800 */
[----:B------:R-:W-:Y:S01]  /*1f060*/  @!PT LDS RZ, [RZ] ;  /* 0x00000000fffff984 */ /* 0x000fe20000000800 */
[----:B------:R-:W-:Y:S01]  /*1f070*/  @!PT LDS RZ, [RZ] ;  /* 0x00000000fffff984 */ /* 0x000fe20000000800 */
[----:B------:R1:W-:Y:S01]  /*1f080*/  @!P1 LDGSTS.E.BYPASS.LTC128B.128 [R10+0xdc00], desc[UR42][R2.64], !P0 ;  /* 0x0dc00000020a9fae */ /* 0x0003e2000c101d6a */
[----:B------:R-:W-:Y:S01]  /*1f090*/  PLOP3.LUT P0, PT, PT, PT, PT, 0x80, 0x0 ;  /* 0x000000000000781c */ /* 0x000fe20003f0f070 */
[----:B------:R-:W-:-:S12]  /*1f0a0*/  NOP ;  /* 0x0000000000007918 */ /* 0x000fd80000000000 */
.L_x_1871:
        /* <DEDUP_REMOVED lines=18> */
.L_x_2059:
[----:B------:R-:W-:Y:S05]  /*1f1d0*/  BSYNC B0 ;  /* 0x0000000000007941 */ /* 0x000fea0003800000 */
.L_x_1872:
[----:B------:R-:W0:Y:S04]  /*1f1e0*/  LDL.LU R3, [R1+0x38] ;  /* 0x0000380001037983 */ /* 0x000e280000300800 */
[----:B------:R-:W2:Y:S01]  /*1f1f0*/  LDL R2, [R1+0x18] ;  /* 0x0000180001027983 */ /* 0x000ea20000100800 */
[----:B------:R-:W-:Y:S01]  /*1f200*/  BSSY B0, `(.L_x_1874) ;  /* 0x0000108000007945 */ /* 0x000fe20003800000 */
[----:B0-----:R-:W-:-:S05]  /*1f210*/  VIADD R7, R3, 0xfffffffe ;  /* 0xfffffffe03077836 */ /* 0x001fca0000000000 */
[----:B--2---:R-:W-:-:S13]  /*1f220*/  ISETP.GE.AND P0, PT, R7, R2, PT ;  /* 0x000000020700720c */ /* 0x004fda0003f06270 */
[----:B------:R-:W-:Y:S05]  /*1f230*/  @!P0 BRA `(.L_x_1875) ;  /* 0x0000001000108947 */ /* 0x000fea0003800000 */
[----:B------:R0:W5:Y:S01]  /*1f240*/  LDL.LU R20, [R1] ;  /* 0x0000000001147983 */ /* 0x0001620000300800 */
[----:B------:R-:W-:Y:S01]  /*1f250*/  ULDC UR4, c[0x0][0x2f4] ;  /* 0x0000bd0000047ab9 */ /* 0x000fe20000000800 */
[----:B------:R-:W-:Y:S01]  /*1f260*/  MOV R6, R28 ;  /* 0x0000001c00067202 */ /* 0x000fe20000000f00 */
[----:B------:R-:W2:Y:S01]  /*1f270*/  S2R R2, SR_TID.X ;  /* 0x0000000000027919 */ /* 0x000ea20000002100 */
[----:B------:R-:W-:Y:S02]  /*1f280*/  IMAD.MOV.U32 R26, RZ, RZ, R23 ;  /* 0x000000ffff1a7224 */ /* 0x000fe400078e0017 */
[----:B--2---:R-:W-:-:S05]  /*1f290*/  IMAD.SHL.U32 R2, R2, 0x8, RZ ;  /* 0x0000000802027824 */ /* 0x004fca00078e00ff */
[----:B------:R-:W-:-:S04]  /*1f2a0*/  LOP3.LUT R2, R2, 0x38, RZ, 0xc0, !PT ;  /* 0x0000003802027812 */ /* 0x000fc800078ec0ff */
[----:B0-----:R-:W-:-:S13]  /*1f2b0*/  ISETP.GE.AND P1, PT, R2, UR4, PT ;  /* 0x0000000402007c0c */ /* 0x001fda000bf26270 */
.L_x_1888:
        /* <DEDUP_REMOVED lines=10> */
[----:B------:R-:W-:Y:S02]  /*1f360*/  IMAD.SHL.U32 R2, R2, 0x10, RZ ;  /* 0x0000001002027824 */ /* 0x000fe400078e00ff */
        /* <DEDUP_REMOVED lines=19> */
[----:B------:R-:W-:-:S05]  /*1f4a0*/  VIADD R28, R6, 0x1 ;  /* 0x00000001061c7836 */ /* 0x000fca0000000000 */
[----:B------:R-:W-:-:S04]  /*1f4b0*/  ISETP.NE.AND P0, PT, R28, 0x2, PT ;  /* 0x000000021c00780c */ /* 0x000fc80003f05270 */
[----:B------:R-:W-:-:S04]  /*1f4c0*/  SEL R2, RZ, 0x1, P0 ;  /* 0x00000001ff027807 */ /* 0x000fc80000000000 */
[----:B-----5:R-:W-:Y:S01]  /*1f4d0*/  LOP3.LUT R2, R20, R2, RZ, 0x3c, !PT ;  /* 0x0000000214027212 */ /* 0x020fe200078e3cff */
[----:B------:R-:W-:-:S04]  /*1f4e0*/  IMAD.U32 R8, RZ, RZ, UR38 ;  /* 0x00000026ff087e24 */ /* 0x000fc8000f8e00ff */
[----:B------:R0:W-:Y:S01]  /*1f4f0*/  STL [R1], R2 ;  /* 0x0000000201007387 */ /* 0x0001e20000100800 */
[----:B------:R-:W-:Y:S02]  /*1f500*/  ISETP.NE.AND P2, PT, R8, 0x3, PT ;  /* 0x000000030800780c */ /* 0x000fe40003f45270 */
[----:B------:R-:W-:Y:S02]  /*1f510*/  MOV R23, R7 ;  /* 0x0000000700177202 */ /* 0x000fe40000000f00 */
[----:B------:R-:W-:Y:S02]  /*1f520*/  SEL R28, R28, RZ, P0 ;  /* 0x000000ff1c1c7207 */ /* 0x000fe40000000000 */
[----:B--2---:R-:W-:-:S07]  /*1f530*/  SHF.R.S32.HI R25, RZ, 0x1f, R4 ;  /* 0x0000001fff197819 */ /* 0x004fce0000011404 */
[----:B0-----:R-:W-:Y:S05]  /*1f540*/  @!P2 BRA `(.L_x_1876) ;  /* 0x000000000004a947 */ /* 0x001fea0003800000 */
[----:B------:R-:W-:Y:S01]  /*1f550*/  BPT.TRAP 0x1 ;  /* 0x000000040000795c */ /* 0x000fe20000300000 */
.L_x_1876:
[----:B------:R-:W-:Y:S01]  /*1f560*/  IMAD R5, R28, 0x8, R16 ;  /* 0x000000081c057824 */ /* 0x000fe200078e0210 */
[----:B------:R-:W-:Y:S01]  /*1f570*/  SHF.L.U32 R2, R2, 0x1f, RZ ;  /* 0x0000001f02027819 */ /* 0x000fe200000006ff */
[----:B------:R-:W-:Y:S03]  /*1f580*/  BSSY B1, `(.L_x_1877) ;  /* 0x0000003000017945 */ /* 0x000fe60003800000 */
[----:B------:R-:W0:Y:S02]  /*1f590*/  SYNCS.PHASECHK.TRANS64.TRYWAIT P0, [R5+URZ+0x16840], R2 ;  /* 0x01684002050075a7 */ /* 0x000e24000800017f */
[----:B0-----:R-:W-:Y:S05]  /*1f5a0*/  @!P0 BRA `(.L_x_1878) ;  /* 0x0000006400b08947 */ /* 0x001fea0003800000 */
.L_x_2060:
[----:B------:R-:W-:Y:S05]  /*1f5b0*/  BSYNC B1 ;  /* 0x0000000000017941 */ /* 0x000fea0003800000 */
.L_x_1877:
        /* <DEDUP_REMOVED lines=15> */
[----:B-1----:R-:W-:Y:S01]  /*1f6b0*/  LOP3.LUT R9, R8, 0x7f, RZ, 0xc0, !PT ;  /* 0x0000007f08097812 */ /* 0x002fe200078ec0ff */
[----:B------:R-:W-:Y:S01]  /*1f6c0*/  IMAD.WIDE.U32 R2, R17, UR4, R2 ;  /* 0x0000000411027c25 */ /* 0x000fe2000f8e0002 */
[----:B------:R-:W-:-:S03]  /*1f6d0*/  UMOV UR4, 0xffffffff ;  /* 0xffffffff00047882 */ /* 0x000fc60000000000 */
[----:B------:R-:W-:Y:S02]  /*1f6e0*/  IMAD.SHL.U32 R11, R9, 0x8, RZ ;  /* 0x00000008090b7824 */ /* 0x000fe400078e00ff */
[----:B------:R-:W-:Y:S02]  /*1f6f0*/  IMAD.SHL.U32 R9, R8, 0x8, RZ ;  /* 0x0000000808097824 */ /* 0x000fe400078e00ff */
[----:B------:R-:W-:-:S03]  /*1f700*/  IMAD R10, R17, UR5, R3 ;  /* 0x00000005110a7c24 */ /* 0x000fc6000f8e0203 */
[----:B------:R-:W-:-:S04]  /*1f710*/  LOP3.LUT R9, R9, 0x1f8, RZ, 0xc0, !PT ;  /* 0x000001f809097812 */ /* 0x000fc800078ec0ff */
[----:B------:R-:W-:Y:S02]  /*1f720*/  LOP3.LUT R9, R9, 0x38, R8, 0x78, !PT ;  /* 0x0000003809097812 */ /* 0x000fe400078e7808 */
[C---:B------:R-:W-:Y:S02]  /*1f730*/  LEA R8, P0, R2.reuse, UR6, 0x1 ;  /* 0x0000000602087c11 */ /* 0x040fe4000f8008ff */
[----:B------:R-:W-:Y:S02]  /*1f740*/  LOP3.LUT R9, R9, 0x200, R11, 0xf8, !PT ;  /* 0x0000020009097812 */ /* 0x000fe400078ef80b */
[----:B------:R-:W-:-:S03]  /*1f750*/  LEA.HI.X R10, R2, UR7, R10, 0x1, P0 ;  /* 0x00000007020a7c11 */ /* 0x000fc600080f0c0a */
[----:B------:R-:W-:Y:S01]  /*1f760*/  IMAD R9, R28, 0x2000, R9 ;  /* 0x000020001c097824 */ /* 0x000fe200078e0209 */
[----:B------:R-:W-:Y:S06]  /*1f770*/  BRA.DIV UR4, `(.L_x_1879) ;  /* 0x0000006604507947 */ /* 0x000fec000b800000 */
        /* <DEDUP_REMOVED lines=43> */
.L_x_2078:
        /* <DEDUP_REMOVED lines=8> */
.L_x_1880:
[----:B------:R-:W-:Y:S02]  /*1fab0*/  PLOP3.LUT P2, PT, P2, P0, PT, 0xa2, 0x0 ;  /* 0x000000000000781c */ /* 0x000fe40001741472 */
[----:B------:R-:W-:-:S08]  /*1fac0*/  @P0 R2UR P2, UR4, R5 ;  /* 0x00000000050402ca */ /* 0x000fd00000040000 */
[----:B------:R-:W-:-:S05]  /*1fad0*/  @P0 PLOP3.LUT P0, PT, P2, PT, PT, 0x80, 0x0 ;  /* 0x000000000000081c */ /* 0x000fca000170f070 */
[----:B------:R-:W-:Y:S01]  /*1fae0*/  @!P2 SYNCS.ARRIVE.TRANS64.RED.A0T1 RZ, [UR4+0x16830], RZ ;  /* 0x016830ffffffa9a7 */ /* 0x000fe20008200404 */
[----:B------:R-:W-:Y:S07]  /*1faf0*/  @!P2 ARRIVES.LDGSTSBAR.64.TRANSCNT [UR4+0x16830] ;  /* 0x01683000ff00a9b0 */ /* 0x000fee0008000a84 */
[----:B------:R-:W-:Y:S05]  /*1fb00*/  @P0 BRA.U.ANY `(.L_x_1880) ;  /* 0xfffffffd00e80947 */ /* 0x000fea000393ffff */
[----:B------:R-:W-:Y:S01]  /*1fb10*/  NOP ;  /* 0x0000000000007918 */ /* 0x000fe20000000000 */
[----:B-1----:R-:W-:-:S04]  /*1fb20*/  MOV R2, UR38 ;  /* 0x0000002600027c02 */ /* 0x002fc80008000f00 */
[----:B------:R-:W-:-:S13]  /*1fb30*/  ISETP.NE.AND P3, PT, R2, 0x3, PT ;  /* 0x000000030200780c */ /* 0x000fda0003f65270 */
[----:B------:R-:W-:Y:S05]  /*1fb40*/  @!P3 BRA `(.L_x_1881) ;  /* 0x000000000004b947 */ /* 0x000fea0003800000 */
[----:B------:R-:W-:Y:S01]  /*1fb50*/  BPT.TRAP 0x1 ;  /* 0x000000040000795c */ /* 0x000fe20000300000 */
.L_x_1881:
[----:B------:R1:W-:Y:S01]  /*1fb60*/  SYNCS.ARRIVE.TRANS64.A1T0 RZ, [R5+URZ+0x16830], RZ ;  /* 0x016830ff05ff79a7 */ /* 0x0003e2000810003f */
[----:B------:R-:W-:Y:S05]  /*1fb70*/  @!P3 BRA `(.L_x_1882) ;  /* 0x000000000004b947 */ /* 0x000fea0003800000 */
[----:B------:R-:W-:Y:S01]  /*1fb80*/  BPT.TRAP 0x1 ;  /* 0x000000040000795c */ /* 0x000fe20000300000 */
.L_x_1882:
[----:B------:R-:W-:Y:S01]  /*1fb90*/  SHF.L.U32 R2, R20, 0x1f, RZ ;  /* 0x0000001f14027819 */ /* 0x000fe200000006ff */
[----:B-1----:R-:W-:Y:S01]  /*1fba0*/  IMAD R5, R6, 0x8, R16 ;  /* 0x0000000806057824 */ /* 0x002fe200078e0210 */
[----:B------:R-:W-:Y:S03]  /*1fbb0*/  BSSY B1, `(.L_x_1883) ;  /* 0x0000003000017945 */ /* 0x000fe60003800000 */
[----:B------:R-:W1:Y:S02]  /*1fbc0*/  SYNCS.PHASECHK.TRANS64.TRYWAIT P0, [R5+URZ+0x16860], R2 ;  /* 0x01686002050075a7 */ /* 0x000e64000800017f */
[----:B-1----:R-:W-:Y:S05]  /*1fbd0*/  @!P0 BRA `(.L_x_1884) ;  /* 0x0000006800748947 */ /* 0x002fea0003800000 */
.L_x_2079:
[----:B------:R-:W-:Y:S05]  /*1fbe0*/  BSYNC B1 ;  /* 0x0000000000017941 */ /* 0x000fea0003800000 */
.L_x_1883:
[----:B0-----:R-:W2:Y:S01]  /*1fbf0*/  LDL R8, [R1+0x14] ;  /* 0x0000140001087983 */ /* 0x001ea20000100800 */
[----:B------:R-:W0:Y:S01]  /*1fc00*/  S2R R11, SR_TID.X ;  /* 0x00000000000b7919 */ /* 0x000e220000002100 */
[----:B------:R-:W-:Y:S01]  /*1fc10*/  UMOV UR4, 0xffffffff ;  /* 0xffffffff00047882 */ /* 0x000fe20000000000 */
[C---:B0-----:R-:W-:Y:S01]  /*1fc20*/  IMAD.SHL.U32 R9, R11.reuse, 0x8, RZ ;  /* 0x000000080b097824 */ /* 0x041fe200078e00ff */
[----:B------:R-:W-:-:S04]  /*1fc30*/  LOP3.LUT R3, R11, 0x7f, RZ, 0xc0, !PT ;  /* 0x0000007f0b037812 */ /* 0x000fc800078ec0ff */
[----:B------:R-:W-:Y:S01]  /*1fc40*/  LOP3.LUT R9, R9, 0x1f8, RZ, 0xc0, !PT ;  /* 0x000001f809097812 */ /* 0x000fe200078ec0ff */
[----:B------:R-:W-:-:S03]  /*1fc50*/  IMAD.SHL.U32 R10, R3, 0x8, RZ ;  /* 0x00000008030a7824 */ /* 0x000fc600078e00ff */
        /* <DEDUP_REMOVED lines=53> */
.L_x_2097:
        /* <DEDUP_REMOVED lines=25> */
.L_x_1886:
[----:B------:R-:W-:Y:S02]  /*20140*/  PLOP3.LUT P2, PT, P2, P0, PT, 0xa2, 0x0 ;  /* 0x000000000000781c */ /* 0x000fe40001741472 */
[----:B------:R-:W-:-:S08]  /*20150*/  @P0 R2UR P2, UR4, R5 ;  /* 0x00000000050402ca */ /* 0x000fd00000040000 */
[----:B------:R-:W-:-:S05]  /*20160*/  @P0 PLOP3.LUT P0, PT, P2, PT, PT, 0x80, 0x0 ;  /* 0x000000000000081c */ /* 0x000fca000170f070 */
[----:B------:R-:W-:Y:S01]  /*20170*/  @!P2 SYNCS.ARRIVE.TRANS64.RED.A0T1 RZ, [UR4+0x16850], RZ ;  /* 0x016850ffffffa9a7 */ /* 0x000fe20008200404 */
[----:B------:R-:W-:Y:S07]  /*20180*/  @!P2 ARRIVES.LDGSTSBAR.64.TRANSCNT [UR4+0x16850] ;  /* 0x01685000ff00a9b0 */ /* 0x000fee0008000a84 */
[----:B------:R-:W-:Y:S05]  /*20190*/  @P0 BRA.U.ANY `(.L_x_1886) ;  /* 0xfffffffd00e80947 */ /* 0x000fea000393ffff */
[----:B------:R-:W-:Y:S01]  /*201a0*/  NOP ;  /* 0x0000000000007918 */ /* 0x000fe20000000000 */
[----:B------:R-:W-:Y:S01]  /*201b0*/  IMAD.U32 R2, RZ, RZ, UR38 ;  /* 0x00000026ff027e24 */ /* 0x000fe2000f8e00ff */
[----:B------:R-:W-:-:S04]  /*201c0*/  MOV R19, R0 ;  /* 0x0000000000137202 */ /* 0x000fc80000000f00 */
[----:B------:R-:W-:-:S13]  /*201d0*/  ISETP.NE.AND P3, PT, R2, 0x3, PT ;  /* 0x000000030200780c */ /* 0x000fda0003f65270 */
[----:B------:R-:W-:Y:S05]  /*201e0*/  @!P3 BRA `(.L_x_1887) ;  /* 0x000000000004b947 */ /* 0x000fea0003800000 */
[----:B------:R-:W-:Y:S01]  /*201f0*/  BPT.TRAP 0x1 ;  /* 0x000000040000795c */ /* 0x000fe20000300000 */
.L_x_1887:
[----:B------:R-:W2:Y:S01]  /*20200*/  LDL R0, [R1+0x18] ;  /* 0x0000180001007983 */ /* 0x000ea20000100800 */
[----:B------:R0:W-:Y:S01]  /*20210*/  SYNCS.ARRIVE.TRANS64.A1T0 RZ, [R5+URZ+0x16850], RZ ;  /* 0x016850ff05ff79a7 */ /* 0x0001e2000810003f */
[C---:B------:R-:W-:Y:S02]  /*20220*/  VIADD R7, R23.reuse, 0xffffffff ;  /* 0xffffffff17077836 */ /* 0x040fe40000000000 */
[----:B------:R0:W5:Y:S01]  /*20230*/  LDL R20, [R1] ;  /* 0x0000000001147983 */ /* 0x0001620000100800 */
[----:B------:R-:W-:Y:S02]  /*20240*/  IMAD.MOV.U32 R6, RZ, RZ, R28 ;  /* 0x000000ffff067224 */ /* 0x000fe400078e001c */
[----:B------:R-:W-:Y:S01]  /*20250*/  IMAD.MOV.U32 R26, RZ, RZ, R23 ;  /* 0x000000ffff1a7224 */ /* 0x000fe200078e0017 */
[----:B--2---:R-:W-:-:S13]  /*20260*/  ISETP.GT.AND P0, PT, R23, R0, PT ;  /* 0x000000001700720c */ /* 0x004fda0003f04270 */
[----:B0-----:R-:W-:Y:S05]  /*20270*/  @P0 BRA `(.L_x_1888) ;  /* 0xfffffff000100947 */ /* 0x001fea000383ffff */
.L_x_1875:
[----:B------:R-:W-:Y:S05]  /*20280*/  BSYNC B0 ;  /* 0x0000000000007941 */ /* 0x000fea0003800000 */
.L_x_1874:
        /* <DEDUP_REMOVED lines=17> */
.L_x_1890:
[----:B------:R-:W-:Y:S05]  /*203a0*/  BSYNC B0 ;  /* 0x0000000000007941 */ /* 0x000fea0003800000 */
.L_x_1889:
[----:B------:R-:W-:-:S05]  /*203b0*/  IMAD.U32 R0, RZ, RZ, UR38 ;  /* 0x00000026ff007e24 */ /* 0x000fca000f8e00ff */
[----:B------:R-:W-:-:S13]  /*203c0*/  ISETP.NE.AND P0, PT, R0, 0x3, PT ;  /* 0x000000030000780c */ /* 0x000fda0003f05270 */
[----:B------:R-:W-:Y:S05]  /*203d0*/  @!P0 BRA `(.L_x_1891) ;  /* 0x0000000000048947 */ /* 0x000fea0003800000 */
[----:B------:R-:W-:Y:S01]  /*203e0*/  BPT.TRAP 0x1 ;  /* 0x000000040000795c */ /* 0x000fe20000300000 */
.L_x_1891:
[----:B------:R-:W2:Y:S04]  /*203f0*/  LDL R3, [R1] ;  /* 0x0000000001037983 */ /* 0x000ea80000100800 */
[----:B------:R-:W3:Y:S01]  /*20400*/  LDL.LU R2, [R1+0x14] ;  /* 0x0000140001027983 */ /* 0x000ee20000300800 */
[----:B------:R-:W-:Y:S01]  /*20410*/  IMAD R0, R28, 0x8, R16 ;  /* 0x000000081c007824 */ /* 0x000fe200078e0210 */
[----:B------:R-:W-:Y:S01]  /*20420*/  BSSY B0, `(.L_x_1892) ;  /* 0x0000005000007945 */ /* 0x000fe20003800000 */
[----:B--2---:R-:W-:-:S04]  /*20430*/  SHF.L.U32 R3, R3, 0x1f, RZ ;  /* 0x0000001f03037819 */ /* 0x004fc800000006ff */
[----:B------:R-:W0:Y:S01]  /*20440*/  SYNCS.PHASECHK.TRANS64.TRYWAIT P0, [R0+URZ+0x16860], R3 ;  /* 0x01686003000075a7 */ /* 0x000e22000800017f */
[----:B---3--:R-:W-:Y:S01]  /*20450*/  IMAD R6, R23, -0x80, R2 ;  /* 0xffffff8017067824 */ /* 0x008fe200078e0202 */
[----:B0-----:R-:W-:Y:S06]  /*20460*/  @!P0 BRA `(.L_x_1893) ;  /* 0x0000006800ac8947 */ /* 0x001fec0003800000 */
.L_x_2098:
[----:B------:R-:W-:Y:S05]  /*20470*/  BSYNC B0 ;  /* 0x0000000000007941 */ /* 0x000fea0003800000 */
.L_x_1892:
[----:B------:R-:W1:Y:S01]  /*20480*/  S2R R8, SR_TID.X ;  /* 0x0000000000087919 */ /* 0x000e620000002100 */
[----:B------:R-:W-:Y:S01]  /*20490*/  ULDC UR4, c[0x0][0x2f4] ;  /* 0x0000bd0000047ab9 */ /* 0x000fe20000000800 */
[C---:B-1----:R-:W-:Y:S01]  /*204a0*/  IMAD.SHL.U32 R2, R8.reuse, 0x8, RZ ;  /* 0x0000000808027824 */ /* 0x042fe200078e00ff */
[C---:B------:R-:W-:Y:S01]  /*204b0*/  LOP3.LUT R5, R8.reuse, 0x7f, RZ, 0xc0, !PT ;  /* 0x0000007f08057812 */ /* 0x040fe200078ec0ff */
[----:B------:R-:W-:-:S03]  /*204c0*/  IMAD.SHL.U32 R7, R8, 0x8, RZ ;  /* 0x0000000808077824 */ /* 0x000fc600078e00ff */
[----:B------:R-:W-:Y:S01]  /*204d0*/  LOP3.LUT R2, R2, 0x1f8, RZ, 0xc0, !PT ;  /* 0x000001f802027812 */ /* 0x000fe200078ec0ff */
[----:B------:R-:W-:Y:S01]  /*204e0*/  IMAD.SHL.U32 R4, R5, 0x8, RZ ;  /* 0x0000000805047824 */ /* 0x000fe200078e00ff */
[----:B------:R-:W-:Y:S02]  /*204f0*/  LOP3.LUT R7, R7, 0x38, RZ, 0xc0, !PT ;  /* 0x0000003807077812 */ /* 0x000fe400078ec0ff */
[----:B------:R-:W-:Y:S02]  /*20500*/  LOP3.LUT R2, R2, 0x38, R8, 0x78, !PT ;  /* 0x0000003802027812 */ /* 0x000fe400078e7808 */
[----:B------:R-:W-:Y:S01]  /*20510*/  ISETP.GE.AND P0, PT, R7, UR4, PT ;  /* 0x0000000407007c0c */ /* 0x000fe2000bf06270 */
[----:B------:R-:W-:Y:S01]  /*20520*/  UMOV UR4, 0xffffffff ;  /* 0xffffffff00047882 */ /* 0x000fe20000000000 */
[----:B------:R-:W-:Y:S02]  /*20530*/  LOP3.LUT R2, R2, 0x200, R4, 0xf8, !PT ;  /* 0x0000020002027812 */ /* 0x000fe400078ef804 */
[----:B------:R-:W-:-:S03]  /*20540*/  SHF.R.U32.HI R5, RZ, 0x3, R5 ;  /* 0x00000003ff057819 */ /* 0x000fc60000011605 */
[----:B------:R-:W-:Y:S01]  /*20550*/  IMAD R4, R28, 0x2000, R2 ;  /* 0x000020001c047824 */ /* 0x000fe200078e0202 */
[----:B------:R-:W-:Y:S01]  /*20560*/  IADD3 R6, -R5, R6, RZ ;  /* 0x0000000605067210 */ /* 0x000fe20007ffe1ff */
        /* <DEDUP_REMOVED lines=47> */
.L_x_2116:
[----:B------:R-:W-:Y:S02]  /*20860*/  ISETP.LT.OR P0, PT, R6, 0x71, P0 ;  /* 0x000000710600780c */ /* 0x000fe40000701670 */
[----:B--23--:R-:W-:-:S05]  /*20870*/  IADD3 R2, P1, R14, R5, RZ ;  /* 0x000000050e027210 */ /* 0x00cfca0007f3e0ff */
[----:B------:R-:W-:-:S06]  /*20880*/  IMAD.X R3, RZ, RZ, R19, P1 ;  /* 0x000000ffff037224 */ /* 0x000fcc00008e0613 */
[----:B------:R-:W-:Y:S01]  /*20890*/  @!PT LDS RZ, [RZ] ;  /* 0x00000000fffff984 */ /* 0x000fe20000000800 */
[----:B------:R-:W-:Y:S01]  /*208a0*/  @!PT LDS RZ, [RZ] ;  /* 0x00000000fffff984 */ /* 0x000fe20000000800 */
[----:B------:R-:W-:Y:S01]  /*208b0*/  @!PT LDS RZ, [RZ] ;  /* 0x00000000fffff984 */ /* 0x000fe20000000800 */
[----:B------:R0:W-:Y:S01]  /*208c0*/  LDGSTS.E.BYPASS.LTC128B.128 [R4+0x3c00], desc[UR42][R2.64], !P0 ;  /* 0x03c0000002047fae */ /* 0x0001e2000c101d6a */
[----:B------:R-:W-:Y:S01]  /*208d0*/  PLOP3.LUT P0, PT, PT, PT, PT, 0x80, 0x0 ;  /* 0x000000000000781c */ /* 0x000fe20003f0f070 */
[----:B------:R-:W-:-:S12]  /*208e0*/  NOP ;  /* 0x0000000000007918 */ /* 0x000fd80000000000 */
.L_x_1895:
        /* <DEDUP_REMOVED lines=11> */
.L_x_1896:
[----:B------:R-:W2:Y:S01]  /*209a0*/  LDL.LU R2, [R1] ;  /* 0x0000000001027983 */ /* 0x000ea20000300800 */
[----:B------:R-:W-:Y:S01]  /*209b0*/  VIADD R28, R28, 0x1 ;  /* 0x000000011c1c7836 */ /* 0x000fe20000000000 */
[----:B------:R0:W-:Y:S04]  /*209c0*/  SYNCS.ARRIVE.TRANS64.A1T0 RZ, [R0+URZ+0x16850], RZ ;  /* 0x016850ff00ff79a7 */ /* 0x0001e8000810003f */
[----:B------:R-:W-:-:S04]  /*209d0*/  ISETP.NE.AND P0, PT, R28, 0x2, PT ;  /* 0x000000021c00780c */ /* 0x000fc80003f05270 */
[----:B0-----:R-:W-:Y:S02]  /*209e0*/  SEL R0, RZ, 0x1, P0 ;  /* 0x00000001ff007807 */ /* 0x001fe40000000000 */
[----:B------:R-:W-:Y:S02]  /*209f0*/  SEL R28, R28, RZ, P0 ;  /* 0x000000ff1c1c7207 */ /* 0x000fe40000000000 */
[----:B--2---:R-:W-:-:S05]  /*20a00*/  LOP3.LUT R2, R2, R0, RZ, 0x3c, !PT ;  /* 0x0000000002027212 */ /* 0x004fca00078e3cff */
[----:B------:R0:W-:Y:S02]  /*20a10*/  STL [R1], R2 ;  /* 0x0000000201007387 */ /* 0x0001e40000100800 */
.L_x_1855:
[----:B------:R-:W-:Y:S05]  /*20a20*/  BSYNC B7 ;  /* 0x0000000000077941 */ /* 0x000fea0003800000 */
.L_x_1853:
[----:B------:R-:W-:-:S13]  /*20a30*/  LOP3.LUT P0, RZ, R22, 0x4, RZ, 0xc0, !PT ;  /* 0x0000000416ff7812 */ /* 0x000fda000780c0ff */
[----:B------:R-:W-:Y:S05]  /*20a40*/  @!P0 BRA `(.L_x_1897) ;  /* 0x0000000000248947 */ /* 0x000fea0003800000 */
[----:B------:R-:W-:Y:S05]  /*20a50*/  WARPSYNC.ALL ;  /* 0x0000000000007948 */ /* 0x000fea0003800000 */
[----:B------:R-:W3:Y:S08]  /*20a60*/  S2UR UR5, SR_CgaCtaId ;  /* 0x00000000000579c3 */ /* 0x000ef00000008800 */
[----:B------:R-:W-:Y:S06]  /*20a70*/  BAR.SYNC.DEFER_BLOCKING 0x5, 0x200 ;  /* 0x0148000000007b1d */ /* 0x000fec0000010000 */
[----:B------:R-:W-:-:S02]  /*20a80*/  UMOV UR4, 0x400 ;  /* 0x0000040000047882 */ /* 0x000fc40000000000 */
[----:B---3--:R-:W-:-:S06]  /*20a90*/  ULEA UR4, UR5, UR4, 0x18 ;  /* 0x0000000405047291 */ /* 0x008fcc000f8ec03f */
[----:B------:R-:W-:-:S05]  /*20aa0*/  IMAD.U32 R16, RZ, RZ, UR4 ;  /* 0x00000004ff107e24 */ /* 0x000fca000f8e00ff */
[----:B------:R3:W4:Y:S01]  /*20ab0*/  LDS.128 R24, [R16+0x168d0] ;  /* 0x0168d00010187984 */ /* 0x0007220000000c00 */
[----:B------:R-:W-:Y:S06]  /*20ac0*/  BAR.ARV 0x4, 0x200 ;  /* 0x0108000000007b1d */ /* 0x000fec0000002000 */
[----:B------:R-:W-:Y:S05]  /*20ad0*/  BRA `(.L_x_1898) ;  /* 0x0000000c00d87947 */ /* 0x000fea0003800000 */
.L_x_1897:
[----:B------:R-:W3:Y:S01]  /*20ae0*/  S2R R0, SR_TID.X ;  /* 0x0000000000007919 */ /* 0x000ee20000002100 */
[----:B------:R-:W-:Y:S01]  /*20af0*/  UMOV UR4, 0xffffffff ;  /* 0xffffffff00047882 */ /* 0x000fe20000000000 */
[----:B---3--:R-:W-:-:S04]  /*20b00*/  LOP3.LUT R8, R0, 0x1f, RZ, 0xc0, !PT ;  /* 0x0000001f00087812 */ /* 0x008fc800078ec0ff */
[----:B------:R-:W-:Y:S01]  /*20b10*/  ISETP.NE.AND P0, PT, R8, 0x1f, PT ;  /* 0x0000001f0800780c */ /* 0x000fe20003f05270 */
[----:B------:R-:W-:-:S12]  /*20b20*/  BRA.DIV UR4, `(.L_x_1899) ;  /* 0x0000006e043c7947 */ /* 0x000fd8000b800000 */
[----:B------:R-:W-:Y:S01]  /*20b30*/  IMAD.IADD R9, R27, 0x1, R8 ;  /* 0x000000011b097824 */ /* 0x000fe200078e0208 */
[----:B------:R-:W-:-:S04]  /*20b40*/  ULDC UR4, c[0x0][0xc3c] ;  /* 0x00030f0000047ab9 */ /* 0x000fc80000000800 */
[----:B------:R-:W-:-:S13]  /*20b50*/  ISETP.GE.OR P1, PT, R9, UR4, !P0 ;  /* 0x0000000409007c0c */ /* 0x000fda000c726670 */
[----:B0-----:R-:W0:Y:S08]  /*20b60*/  @!P1 LDC.64 R2, c[0x0][0xc80] ;  /* 0x00032000ff029b82 */ /* 0x001e300000000a00 */
[----:B------:R-:W3:Y:S01]  /*20b70*/  @!P1 LDC.64 R4, c[0x0][0xc78] ;  /* 0x00031e00ff049b82 */ /* 0x000ee20000000a00 */
[----:B0-----:R-:W-:-:S05]  /*20b80*/  @!P1 IMAD.WIDE R2, R9, 0x4, R2 ;  /* 0x0000000409029825 */ /* 0x001fca00078e0202 */
[----:B--2---:R3:W2:Y:S02]  /*20b90*/  @!P1 LDG.E R7, desc[UR42][R2.64] ;  /* 0x0000002a02079981 */ /* 0x0046a4000c1e1900 */
[----:B---3--:R-:W-:-:S05]  /*20ba0*/  @!P1 IMAD.WIDE R2, R9, 0x4, R4 ;  /* 0x0000000409029825 */ /* 0x008fca00078e0204 */
        /* <DEDUP_REMOVED lines=13> */
[----:B-1----:R-:W-:-:S05]  /*20c80*/  IMAD R13, R5, R25, RZ ;  /* 0x00000019050d7224 */ /* 0x002fca00078e02ff */
        /* <DEDUP_REMOVED lines=16> */
.L_x_2126:
[----:B------:R-:W-:Y:S02]  /*20d90*/  ULDC UR4, c[0x0][0xc38] ;  /* 0x00030e0000047ab9 */ /* 0x000fe40000000800 */
[----:B------:R-:W-:-:S04]  /*20da0*/  IMAD.U32 R4, RZ, RZ, UR4 ;  /* 0x00000004ff047e24 */ /* 0x000fc8000f8e00ff */
[----:B-1----:R-:W-:-:S05]  /*20db0*/  IMAD R3, R14, R4, RZ ;  /* 0x000000040e037224 */ /* 0x002fca00078e02ff */
[----:B------:R-:W-:-:S04]  /*20dc0*/  IADD3 R6, R6, R3, RZ ;  /* 0x0000000306067210 */ /* 0x000fc80007ffe0ff */
[----:B------:R-:W-:-:S13]  /*20dd0*/  ISETP.GT.AND P6, PT, R6, R0, PT ;  /* 0x000000000600720c */ /* 0x000fda0003fc4270 */
[----:B------:R-:W-:Y:S05]  /*20de0*/  @P6 BRA `(.L_x_1900) ;  /* 0x0000000000a46947 */ /* 0x000fea0003800000 */
.L_x_1903:
        /* <DEDUP_REMOVED lines=35> */
.L_x_2134:
[----:B------:R-:W-:Y:S02]  /*21020*/  ULDC UR4, c[0x0][0xc38] ;  /* 0x00030e0000047ab9 */ /* 0x000fe40000000800 */
[----:B------:R-:W-:-:S04]  /*21030*/  IMAD.U32 R4, RZ, RZ, UR4 ;  /* 0x00000004ff047e24 */ /* 0x000fc8000f8e00ff */
[----:B-1----:R-:W-:-:S04]  /*21040*/  IMAD R3, R14, R4, RZ ;  /* 0x000000040e037224 */ /* 0x002fc800078e02ff */
[----:B------:R-:W-:-:S05]  /*21050*/  IMAD.IADD R6, R3, 0x1, R6 ;  /* 0x0000000103067824 */ /* 0x000fca00078e0206 */
[----:B------:R-:W-:-:S13]  /*21060*/  ISETP.GT.AND P6, PT, R6, R0, PT ;  /* 0x000000000600720c */ /* 0x000fda0003fc4270 */
[----:B------:R-:W-:Y:S05]  /*21070*/  @!P6 BRA `(.L_x_1903) ;  /* 0xfffffffc005ce947 */ /* 0x000fea000383ffff */
.L_x_1900:
        /* <DEDUP_REMOVED lines=10> */
.L_x_2139:
[----:B------:R-:W-:-:S13]  /*21120*/  ISETP.NE.AND P0, PT, R3, RZ, PT ;  /* 0x000000ff0300720c */ /* 0x000fda0003f05270 */
[----:B------:R-:W-:Y:S05]  /*21130*/  @!P0 BRA `(.L_x_1905) ;  /* 0x0000000000108947 */ /* 0x000fea0003800000 */
[----:B------:R-:W-:Y:S01]  /*21140*/  UMOV UR4, 0xffffffff ;  /* 0xffffffff00047882 */ /* 0x000fe20000000000 */
[----:B------:R-:W-:Y:S02]  /*21150*/  VIADD R12, R7, 0xffffffff ;  /* 0xffffffff070c7836 */ /* 0x000fe40000000000 */
[----:B------:R-:W-:Y:S05]  /*21160*/  BRA.DIV UR4, `(.L_x_1906) ;  /* 0x0000006e04fc7947 */ /* 0x000fea000b800000 */
[----:B------:R4:W0:Y:S02]  /*21170*/  SHFL.IDX PT, R24, R2, R12, 0x1f ;  /* 0x00001f0c02187589 */ /* 0x00082400000e0000 */
.L_x_1905:
[----:B---3--:R-:W-:Y:S01]  /*21180*/  ISETP.NE.AND P0, PT, R5, 0x1, PT ;  /* 0x000000010500780c */ /* 0x008fe20003f05270 */
[----:B0-----:R-:W-:-:S04]  /*21190*/  IMAD R24, R24, R4, R6 ;  /* 0x0000000418187224 */ /* 0x001fc800078e0206 */
[----:B------:R-:W-:-:S08]  /*211a0*/  IMAD.IADD R0, R0, 0x1, -R24 ;  /* 0x0000000100007824 */ /* 0x000fd000078e0a18 */
[----:B------:R-:W-:Y:S05]  /*211b0*/  @!P0 BRA `(.L_x_1907) ;  /* 0x0000000000dc8947 */ /* 0x000fea0003800000 */
[----:B--2---:R-:W-:Y:S02]  /*211c0*/  IABS R4, R25 ;  /* 0x0000001900047213 */ /* 0x004fe40000000000 */
[----:B------:R-:W-:Y:S02]  /*211d0*/  IABS R6, R5 ;  /* 0x0000000500067213 */ /* 0x000fe40000000000 */
[----:B-1----:R-:W0:Y:S01]  /*211e0*/  I2F.RP R7, R4 ;  /* 0x0000000400077306 */ /* 0x002e220000209400 */
[----:B----4-:R-:W-:-:S07]  /*211f0*/  MOV R2, RZ ;  /* 0x000000ff00027202 */ /* 0x010fce0000000f00 */
[----:B------:R-:W-:Y:S08]  /*21200*/  I2F.RP R10, R6 ;  /* 0x00000006000a7306 */ /* 0x000ff00000209400 */
[----:B0-----:R-:W0:Y:S02]  /*21210*/  MUFU.RCP R7, R7 ;  /* 0x0000000700077308 */ /* 0x001e240000001000 */
[----:B0-----:R-:W-:Y:S01]  /*21220*/  VIADD R8, R7, 0xffffffe ;  /* 0x0ffffffe07087836 */ /* 0x001fe20000000000 */
[----:B------:R-:W-:-:S05]  /*21230*/  IABS R7, R25 ;  /* 0x0000001900077213 */ /* 0x000fca0000000000 */
[----:B------:R0:W1:Y:S02]  /*21240*/  F2I.FTZ.U32.TRUNC.NTZ R3, R8 ;  /* 0x0000000800037305 */ /* 0x000064000021f000 */
[----:B0-----:R-:W-:Y:S01]  /*21250*/  IABS R8, R0 ;  /* 0x0000000000087213 */ /* 0x001fe20000000000 */
[----:B-1----:R-:W-:-:S04]  /*21260*/  IMAD.MOV R9, RZ, RZ, -R3 ;  /* 0x000000ffff097224 */ /* 0x002fc800078e0a03 */
[----:B------:R-:W-:-:S04]  /*21270*/  IMAD R9, R9, R4, RZ ;  /* 0x0000000409097224 */ /* 0x000fc800078e02ff */
[----:B------:R-:W-:Y:S02]  /*21280*/  IMAD.HI.U32 R3, R3, R9, R2 ;  /* 0x0000000903037227 */ /* 0x000fe400078e0002 */
[----:B------:R-:W0:Y:S02]  /*21290*/  MUFU.RCP R2, R10 ;  /* 0x0000000a00027308 */ /* 0x000e240000001000 */
[----:B------:R-:W-:Y:S02]  /*212a0*/  IMAD.MOV R9, RZ, RZ, -R7 ;  /* 0x000000ffff097224 */ /* 0x000fe400078e0a07 */
[----:B------:R-:W-:-:S04]  /*212b0*/  IMAD.HI.U32 R7, R3, R8, RZ ;  /* 0x0000000803077227 */ /* 0x000fc800078e00ff */
[----:B------:R-:W-:-:S05]  /*212c0*/  IMAD R9, R7, R9, R8 ;  /* 0x0000000907097224 */ /* 0x000fca00078e0208 */
[----:B------:R-:W-:Y:S01]  /*212d0*/  ISETP.GT.U32.AND P1, PT, R4, R9, PT ;  /* 0x000000090400720c */ /* 0x000fe20003f24070 */
[----:B0-----:R-:W-:Y:S02]  /*212e0*/  VIADD R8, R2, 0xffffffe ;  /* 0x0ffffffe02087836 */ /* 0x001fe40000000000 */
[----:B------:R-:W-:Y:S02]  /*212f0*/  IMAD.MOV.U32 R2, RZ, RZ, RZ ;  /* 0x000000ffff027224 */ /* 0x000fe400078e00ff */
[----:B------:R-:W0:Y:S08]  /*21300*/  F2I.FTZ.U32.TRUNC.NTZ R3, R8 ;  /* 0x0000000800037305 */ /* 0x000e30000021f000 */
[----:B------:R-:W-:-:S02]  /*21310*/  @!P1 IMAD.IADD R9, R9, 0x1, -R4 ;  /* 0x0000000109099824 */ /* 0x000fc400078e0a04 */
[----:B------:R-:W-:Y:S01]  /*21320*/  @!P1 VIADD R7, R7, 0x1 ;  /* 0x0000000107079836 */ /* 0x000fe20000000000 */
[----:B------:R-:W-:Y:S02]  /*21330*/  ISETP.NE.AND P1, PT, R25, RZ, PT ;  /* 0x000000ff1900720c */ /* 0x000fe40003f25270 */
[----:B------:R-:W-:Y:S02]  /*21340*/  ISETP.GE.U32.AND P0, PT, R9, R4, PT ;  /* 0x000000040900720c */ /* 0x000fe40003f06070 */
[----:B------:R-:W-:Y:S01]  /*21350*/  IABS R4, R5 ;  /* 0x0000000500047213 */ /* 0x000fe20000000000 */
[----:B0-----:R-:W-:-:S03]  /*21360*/  IMAD.MOV R9, RZ, RZ, -R3 ;  /* 0x000000ffff097224 */ /* 0x001fc600078e0a03 */
[----:B------:R-:W-:Y:S01]  /*21370*/  IADD3 R4, RZ, -R4, RZ ;  /* 0x80000004ff047210 */ /* 0x000fe20007ffe0ff */
[----:B------:R-:W-:-:S04]  /*21380*/  IMAD R9, R9, R6, RZ ;  /* 0x0000000609097224 */ /* 0x000fc800078e02ff */
[----:B------:R-:W-:Y:S01]  /*21390*/  IMAD.HI.U32 R2, R3, R9, R2 ;  /* 0x0000000903027227 */ /* 0x000fe200078e0002 */
[----:B------:R-:W-:-:S03]  /*213a0*/  LOP3.LUT R3, R0, R25, RZ, 0x3c, !PT ;  /* 0x0000001900037212 */ /* 0x000fc600078e3cff */
[----:B------:R-:W-:Y:S01]  /*213b0*/  @P0 VIADD R7, R7, 0x1 ;  /* 0x0000000107070836 */ /* 0x000fe20000000000 */
[----:B------:R-:W-:-:S13]  /*213c0*/  ISETP.GE.AND P2, PT, R3, RZ, PT ;  /* 0x000000ff0300720c */ /* 0x000fda0003f46270 */
[----:B------:R-:W-:Y:S01]  /*213d0*/  @!P2 IMAD.MOV R7, RZ, RZ, -R7 ;  /* 0x000000ffff07a224 */ /* 0x000fe200078e0a07 */
[----:B------:R-:W-:-:S04]  /*213e0*/  @!P1 LOP3.LUT R7, RZ, R25, RZ, 0x33, !PT ;  /* 0x00000019ff079212 */ /* 0x000fc800078e33ff */
[----:B------:R-:W-:-:S05]  /*213f0*/  IABS R3, R7 ;  /* 0x0000000700037213 */ /* 0x000fca0000000000 */
        /* <DEDUP_REMOVED lines=14> */
[--C-:B------:R-:W-:Y:S02]  /*214e0*/  IMAD R5, R5, R4, R7.reuse ;  /* 0x0000000405057224 */ /* 0x100fe400078e0207 */
[----:B------:R-:W-:Y:S02]  /*214f0*/  IMAD.MOV R2, RZ, RZ, -R7 ;  /* 0x000000ffff027224 */ /* 0x000fe400078e0a07 */
[----:B------:R-:W-:Y:S02]  /*21500*/  IMAD R26, R5, 0x10000, R26 ;  /* 0x00010000051a7824 */ /* 0x000fe400078e021a */
[----:B------:R-:W-:Y:S01]  /*21510*/  IMAD R2, R25, R2, R0 ;  /* 0x0000000219027224 */ /* 0x000fe200078e0200 */
[----:B------:R-:W-:Y:S06]  /*21520*/  BRA `(.L_x_1908) ;  /* 0x0000000000f47947 */ /* 0x000fec0003800000 */
.L_x_1907:
[----:B----4-:R-:W0:Y:S02]  /*21530*/  LDC.64 R2, c[0x0][0xc90] ;  /* 0x00032400ff027b82 */ /* 0x010e240000000a00 */
[----:B0-----:R-:W-:-:S05]  /*21540*/  IMAD.WIDE R2, R27, 0x4, R2 ;  /* 0x000000041b027825 */ /* 0x001fca00078e0202 */
[----:B-1----:R0:W2:Y:S02]  /*21550*/  LDG.E R7, desc[UR42][R2.64] ;  /* 0x0000002a02077981 */ /* 0x0020a4000c1e1900 */
[----:B0-----:R-:W-:Y:S02]  /*21560*/  IMAD.MOV.U32 R2, RZ, RZ, RZ ;  /* 0x000000ffff027224 */ /* 0x001fe400078e00ff */
[----:B--2---:R-:W-:-:S05]  /*21570*/  IMAD R5, R25, R7, RZ ;  /* 0x0000000719057224 */ /* 0x004fca00078e02ff */
[-C--:B------:R-:W-:Y:S02]  /*21580*/  IABS R6, R5.reuse ;  /* 0x0000000500067213 */ /* 0x080fe40000000000 */
[----:B------:R-:W-:Y:S02]  /*21590*/  IABS R10, R5 ;  /* 0x00000005000a7213 */ /* 0x000fe40000000000 */
[----:B------:R-:W0:Y:S08]  /*215a0*/  I2F.RP R8, R6 ;  /* 0x0000000600087306 */ /* 0x000e300000209400 */
[----:B0-----:R-:W0:Y:S02]  /*215b0*/  MUFU.RCP R8, R8 ;  /* 0x0000000800087308 */ /* 0x001e240000001000 */
[----:B0-----:R-:W-:Y:S01]  /*215c0*/  IADD3 R9, R8, 0xffffffe, RZ ;  /* 0x0ffffffe08097810 */ /* 0x001fe20007ffe0ff */
[----:B------:R-:W-:-:S05]  /*215d0*/  IMAD.MOV R8, RZ, RZ, -R10 ;  /* 0x000000ffff087224 */ /* 0x000fca00078e0a0a */
[----:B------:R-:W0:Y:S02]  /*215e0*/  F2I.FTZ.U32.TRUNC.NTZ R3, R9 ;  /* 0x0000000900037305 */ /* 0x000e24000021f000 */
[----:B0-----:R-:W-:-:S04]  /*215f0*/  IMAD.MOV R11, RZ, RZ, -R3 ;  /* 0x000000ffff0b7224 */ /* 0x001fc800078e0a03 */
[----:B------:R-:W-:-:S04]  /*21600*/  IMAD R11, R11, R6, RZ ;  /* 0x000000060b0b7224 */ /* 0x000fc800078e02ff */
[----:B------:R-:W-:Y:S01]  /*21610*/  IMAD.HI.U32 R3, R3, R11, R2 ;  /* 0x0000000b03037227 */ /* 0x000fe200078e0002 */
        /* <DEDUP_REMOVED lines=9> */
[----:B------:R-:W-:-:S13]  /*216b0*/  ISETP.GE.U32.AND P0, PT, R9, R6, PT ;  /* 0x000000060900720c */ /* 0x000fda0003f06070 */
[----:B------:R-:W-:-:S04]  /*216c0*/  @P0 VIADD R3, R3, 0x1 ;  /* 0x0000000103030836 */ /* 0x000fc80000000000 */
[----:B------:R-:W-:-:S04]  /*216d0*/  IMAD.MOV.U32 R2, RZ, RZ, R3 ;  /* 0x000000ffff027224 */ /* 0x000fc800078e0003 */
[----:B------:R-:W-:Y:S01]  /*216e0*/  @!P2 IMAD.MOV R2, RZ, RZ, -R2 ;  /* 0x000000ffff02a224 */ /* 0x000fe200078e0a02 */
[----:B------:R-:W-:-:S05]  /*216f0*/  @!P1 LOP3.LUT R2, RZ, R5, RZ, 0x33, !PT ;  /* 0x00000005ff029212 */ /* 0x000fca00078e33ff */
[----:B------:R-:W-:Y:S02]  /*21700*/  IMAD R6, R7, R2, RZ ;  /* 0x0000000207067224 */ /* 0x000fe400078e02ff */
[----:B------:R-:W-:-:S03]  /*21710*/  IMAD.MOV R2, RZ, RZ, -R2 ;  /* 0x000000ffff027224 */ /* 0x000fc600078e0a02 */
[----:B------:R-:W-:Y:S01]  /*21720*/  IADD3 R3, -R6, RZ, RZ ;  /* 0x000000ff06037210 */ /* 0x000fe20007ffe1ff */
[----:B------:R-:W-:Y:S02]  /*21730*/  IMAD R5, R5, R2, R0 ;  /* 0x0000000205057224 */ /* 0x000fe400078e0200 */
[----:B------:R-:W-:Y:S01]  /*21740*/  IMAD.MOV.U32 R2, RZ, RZ, RZ ;  /* 0x000000ffff027224 */ /* 0x000fe200078e00ff */
[----:B------:R-:W-:-:S04]  /*21750*/  VIADDMNMX R4, R3, R4, R7, PT ;  /* 0x0000000403047246 */ /* 0x000fc80003800107 */
[----:B------:R-:W-:-:S04]  /*21760*/  IABS R7, R4 ;  /* 0x0000000400077213 */ /* 0x000fc80000000000 */
        /* <DEDUP_REMOVED lines=17> */
[----:B------:R-:W-:Y:S02]  /*21880*/  LOP3.LUT R0, R5, R4, RZ, 0x3c, !PT ;  /* 0x0000000405007212 */ /* 0x000fe400078e3cff */
[----:B------:R-:W-:Y:S02]  /*21890*/  IADD3 R5, R6, 0x1000000, R5 ;  /* 0x0100000006057810 */ /* 0x000fe40007ffe005 */
[----:B------:R-:W-:-:S07]  /*218a0*/  ISETP.GE.AND P2, PT, R0, RZ, PT ;  /* 0x000000ff0000720c */ /* 0x000fce0003f46270 */
[----:B------:R-:W-:-:S06]  /*218b0*/  @P0 VIADD R2, R2, 0x1 ;  /* 0x0000000102020836 */ /* 0x000fcc0000000000 */
[----:B------:R-:W-:Y:S02]  /*218c0*/  @!P2 IADD3 R2, -R2, RZ, RZ ;  /* 0x000000ff0202a210 */ /* 0x000fe40007ffe1ff */
[----:B------:R-:W-:Y:S01]  /*218d0*/  @!P1 LOP3.LUT R2, RZ, R4, RZ, 0x33, !PT ;  /* 0x00000004ff029212 */ /* 0x000fe200078e33ff */
[----:B------:R-:W-:-:S04]  /*218e0*/  IMAD.MOV R4, RZ, RZ, -R4 ;  /* 0x000000ffff047224 */ /* 0x000fc800078e0a04 */
[----:B------:R-:W-:-:S07]  /*218f0*/  IMAD R26, R2, R4, R5 ;  /* 0x00000004021a7224 */ /* 0x000fce00078e0205 */
.L_x_1908:
[----:B------:R-:W-:-:S05]  /*21900*/  LOP3.LUT R2, RZ, R2, RZ, 0x33, !PT ;  /* 0x00000002ff027212 */ /* 0x000fca00078e33ff */
[----:B------:R-:W-:Y:S01]  /*21910*/  IMAD.IADD R25, R25, 0x1, R2 ;  /* 0x0000000119197824 */ /* 0x000fe200078e0202 */
[----:B------:R-:W-:Y:S06]  /*21920*/  BRA `(.L_x_1909) ;  /* 0x00000000001c7947 */ /* 0x000fec0003800000 */
.L_x_1901:
[----:B------:R-:W-:Y:S01]  /*21930*/  UMOV UR4, URZ ;  /* 0x0000003f00047c82 */ /* 0x000fe20008000000 */
[----:B------:R-:W-:Y:S01]  /*21940*/  UMOV UR5, URZ ;  /* 0x0000003f00057c82 */ /* 0x000fe20008000000 */
[----:B------:R-:W-:Y:S01]  /*21950*/  ULDC UR6, c[0x0][0xc3c] ;  /* 0x00030f0000067ab9 */ /* 0x000fe20000000800 */
[----:B------:R-:W-:Y:S02]  /*21960*/  IMAD.MOV.U32 R24, RZ, RZ, R0 ;  /* 0x000000ffff187224 */ /* 0x000fe400078e0000 */
[----:B------:R-:W-:Y:S02]  /*21970*/  IMAD.U32 R25, RZ, RZ, UR4 ;  /* 0x00000004ff197e24 */ /* 0x000fe4000f8e00ff */
[----:B------:R-:W-:Y:S02]  /*21980*/  IMAD.U32 R26, RZ, RZ, UR5 ;  /* 0x00000005ff1a7e24 */ /* 0x000fe4000f8e00ff */
[----:B------:R-:W-:-:S07]  /*21990*/  IMAD.U32 R27, RZ, RZ, UR6 ;  /* 0x00000006ff1b7e24 */ /* 0x000fce000f8e00ff */
.L_x_1909:
        /* <DEDUP_REMOVED lines=10> */
.L_x_1898:
[----:B------:R-:W-:Y:S02]  /*21a40*/  ULDC UR4, c[0x0][0xc3c] ;  /* 0x00030f0000047ab9 */ /* 0x000fe40000000800 */
[----:B----4-:R-:W-:-:S13]  /*21a50*/  ISETP.GE.AND P0, PT, R27, UR4, PT ;  /* 0x000000041b007c0c */ /* 0x010fda000bf06270 */
[----:B------:R-:W-:Y:S05]  /*21a60*/  @!P0 BRA `(.L_x_1910) ;  /* 0xffffff9400808947 */ /* 0x000fea000383ffff */
[----:B------:R-:W-:Y:S05]  /*21a70*/  BSYNC B8 ;  /* 0x0000000000087941 */ /* 0x000fea0003800000 */
.L_x_1797:
[----:B0-----:R-:W4:Y:S01]  /*21a80*/  LDL.LU R0, [R1+0x40] ;  /* 0x0000400001007983 */ /* 0x001f220000300800 */
[----:B------:R-:W-:Y:S01]  /*21a90*/  BSSY B0, `(.L_x_1911) ;  /* 0x000000b000007945 */ /* 0x000fe20003800000 */
[----:B------:R-:W0:Y:S01]  /*21aa0*/  S2R R5, SR_CgaCtaId ;  /* 0x0000000000057919 */ /* 0x000e220000008800 */
[----:B----4-:R-:W-:-:S05]  /*21ab0*/  VIADD R0, R0, 0x1 ;  /* 0x0000000100007836 */ /* 0x010fca0000000000 */
        /* <DEDUP_REMOVED lines=8> */
.L_x_2142:
[----:B------:R-:W-:Y:S05]  /*21b40*/  BSYNC B0 ;  /* 0x0000000000007941 */ /* 0x000fea0003800000 */
.L_x_1911:
[----:B------:R-:W-:-:S03]  /*21b50*/  UMOV UR4, 0xffffffff ;  /* 0xffffffff00047882 */ /* 0x000fc60000000000 */
[----:B------:R-:W-:Y:S05]  /*21b60*/  BRA.DIV UR4, `(.L_x_1913) ;  /* 0x0000006604b87947 */ /* 0x000fea000b800000 */
[----:B0-----:R-:W0:Y:S02]  /*21b70*/  S2R R0, SR_TID.X ;  /* 0x0000000000007919 */ /* 0x001e240000002100 */
[----:B0-----:R-:W-:-:S04]  /*21b80*/  SHF.R.U32.HI R0, RZ, 0x5, R0 ;  /* 0x00000005ff007819 */ /* 0x001fc80000011600 */
[----:B------:R-:W-:-:S05]  /*21b90*/  LOP3.LUT R0, R0, 0x3, RZ, 0xc0, !PT ;  /* 0x0000000300007812 */ /* 0x000fca00078ec0ff */
[----:B------:R0:W4:Y:S02]  /*21ba0*/  SHFL.IDX PT, R14, R0, RZ, 0x1f ;  /* 0x00001fff000e7589 */ /* 0x00012400000e0000 */
.L_x_2145:
[----:B----4-:R-:W-:-:S13]  /*21bb0*/  ISETP.NE.AND P0, PT, R14, RZ, PT ;  /* 0x000000ff0e00720c */ /* 0x010fda0003f05270 */
[----:B------:R-:W-:Y:S05]  /*21bc0*/  @P0 BRA `(.L_x_1571) ;  /* 0x0000000000900947 */ /* 0x000fea0003800000 */
[----:B------:R-:W-:-:S03]  /*21bd0*/  UMOV UR4, 0xffffffff ;  /* 0xffffffff00047882 */ /* 0x000fc60000000000 */
[----:B------:R-:W-:Y:S05]  /*21be0*/  BRA.DIV UR4, `(.L_x_1914) ;  /* 0x0000006604cc7947 */ /* 0x000fea000b800000 */
[----:B------:R-:W-:-:S13]  /*21bf0*/  ELECT P6, URZ, PT ;  /* 0x00000000003f782f */ /* 0x000fda00038c0000 */
.L_x_2148:
[----:B------:R-:W-:Y:S05]  /*21c00*/  @!P6 BRA `(.L_x_1571) ;  /* 0x000000000080e947 */ /* 0x000fea0003800000 */
[----:B------:R-:W-:-:S06]  /*21c10*/  ULOP3.LUT UR4, UR37, 0x2, URZ, 0xfc, !UPT ;  /* 0x0000000225047892 */ /* 0x000fcc000f8efc3f */
[----:B0-----:R-:W-:-:S04]  /*21c20*/  MOV R0, UR4 ;  /* 0x0000000400007c02 */ /* 0x001fc80008000f00 */
[----:B------:R-:W-:-:S13]  /*21c30*/  ISETP.NE.AND P0, PT, R0, 0x3, PT ;  /* 0x000000030000780c */ /* 0x000fda0003f05270 */
[----:B------:R-:W-:Y:S05]  /*21c40*/  @!P0 BRA `(.L_x_1915) ;  /* 0x0000000000048947 */ /* 0x000fea0003800000 */
[----:B------:R-:W-:Y:S01]  /*21c50*/  BPT.TRAP 0x1 ;  /* 0x000000040000795c */ /* 0x000fe20000300000 */
.L_x_1915:
[----:B------:R-:W4:Y:S01]  /*21c60*/  LDL R0, [R1] ;  /* 0x0000000001007983 */ /* 0x000f220000100800 */
[C---:B------:R-:W-:Y:S02]  /*21c70*/  IMAD R3, R28.reuse, 0x8, R5 ;  /* 0x000000081c037824 */ /* 0x040fe400078e0205 */
[----:B------:R-:W-:-:S05]  /*21c80*/  VIADD R28, R28, 0x1 ;  /* 0x000000011c1c7836 */ /* 0x000fca0000000000 */
[----:B------:R-:W-:Y:S02]  /*21c90*/  ISETP.NE.AND P2, PT, R28, 0x2, PT ;  /* 0x000000021c00780c */ /* 0x000fe40003f45270 */
[----:B----4-:R-:W-:Y:S02]  /*21ca0*/  SHF.L.U32 R2, R0, 0x1f, RZ ;  /* 0x0000001f00027819 */ /* 0x010fe400000006ff */
[----:B------:R-:W-:Y:S02]  /*21cb0*/  SEL R0, RZ, 0x1, P2 ;  /* 0x00000001ff007807 */ /* 0x000fe40001000000 */
[----:B------:R-:W0:Y:S02]  /*21cc0*/  SYNCS.PHASECHK.TRANS64.TRYWAIT P1, [R3+URZ+0x16840], R2 ;  /* 0x01684002030075a7 */ /* 0x000e24000802017f */
[----:B0-----:R-:W-:Y:S05]  /*21cd0*/  @!P1 BRA `(.L_x_1916) ;  /* 0x0000006400b09947 */ /* 0x001fea0003800000 */
.L_x_2149:
[----:B------:R-:W4:Y:S01]  /*21ce0*/  LDL.LU R4, [R1] ;  /* 0x0000000001047983 */ /* 0x000f220000300800 */
[----:B------:R-:W-:Y:S02]  /*21cf0*/  SEL R28, R28, RZ, P2 ;  /* 0x000000ff1c1c7207 */ /* 0x000fe40001000000 */
[----:B----4-:R-:W-:Y:S01]  /*21d00*/  LOP3.LUT R0, R4, R0, RZ, 0x3c, !PT ;  /* 0x0000000004007212 */ /* 0x010fe200078e3cff */
[----:B------:R-:W-:Y:S06]  /*21d10*/  @!P0 BRA `(.L_x_1917) ;  /* 0x0000000000048947 */ /* 0x000fec0003800000 */
[----:B------:R-:W-:Y:S01]  /*21d20*/  BPT.TRAP 0x1 ;  /* 0x000000040000795c */ /* 0x000fe20000300000 */
.L_x_1917:
[----:B------:R-:W-:Y:S01]  /*21d30*/  IMAD R5, R28, 0x8, R5 ;  /* 0x000000081c057824 */ /* 0x000fe200078e0205 */
[----:B------:R-:W-:-:S04]  /*21d40*/  SHF.L.U32 R0, R0, 0x1f, RZ ;  /* 0x0000001f00007819 */ /* 0x000fc800000006ff */
[----:B------:R-:W4:Y:S02]  /*21d50*/  SYNCS.PHASECHK.TRANS64.TRYWAIT P1, [R5+URZ+0x16840], R0 ;  /* 0x01684000050075a7 */ /* 0x000f24000802017f */
[----:B----4-:R-:W-:Y:S05]  /*21d60*/  @!P1 BRA `(.L_x_1918) ;  /* 0x0000006400a09947 */ /* 0x010fea0003800000 */
.L_x_2150:
[----:B------:R-:W-:Y:S05]  /*21d70*/  @!P0 BRA `(.L_x_1919) ;  /* 0x0000000000048947 */ /* 0x000fea0003800000 */
[----:B------:R-:W-:Y:S01]  /*21d80*/  BPT.TRAP 0x1 ;  /* 0x000000040000795c */ /* 0x000fe20000300000 */
.L_x_1919:
[----:B------:R-:W0:Y:S02]  /*21d90*/  SYNCS.PHASECHK.TRANS64.TRYWAIT P1, [R3+URZ+0x16860], R2 ;  /* 0x01686002030075a7 */ /* 0x000e24000802017f */
[----:B0-----:R-:W-:Y:S05]  /*21da0*/  @!P1 BRA `(.L_x_1920) ;  /* 0x0000006400a49947 */ /* 0x001fea0003800000 */
.L_x_2151:
[----:B------:R-:W-:Y:S05]  /*21db0*/  @!P0 BRA `(.L_x_1921) ;  /* 0x0000000000048947 */ /* 0x000fea0003800000 */
[----:B------:R-:W-:Y:S01]  /*21dc0*/  BPT.TRAP 0x1 ;  /* 0x000000040000795c */ /* 0x000fe20000300000 */
.L_x_1921:
[----:B------:R0:W0:Y:S02]  /*21dd0*/  SYNCS.PHASECHK.TRANS64.TRYWAIT P0, [R5+URZ+0x16860], R0 ;  /* 0x01686000050075a7 */ /* 0x000024000800017f */
[----:B0-----:R-:W-:Y:S05]  /*21de0*/  @!P0 NANOSLEEP.SYNCS 0x989680 ;  /* 0x009896800000895d */ /* 0x001fea0003900000 */
[----:B------:R-:W0:Y:S02]  /*21df0*/  @!P0 SYNCS.PHASECHK.TRANS64 P0, [R5+URZ+0x16860], R0 ;  /* 0x01686000050085a7 */ /* 0x000e24000800007f */
[----:B0-----:R-:W-:Y:S05]  /*21e00*/  @!P0 BRA `(.L_x_1921) ;  /* 0xfffffffc00f08947 */ /* 0x001fea000383ffff */
.L_x_1571:
[----:B------:R-:W-:Y:S05]  /*21e10*/  BSYNC B9 ;  /* 0x0000000000097941 */ /* 0x000fea0003800000 */
.L_x_1568:
[----:B------:R-:W-:Y:S05]  /*21e20*/  EXIT ;  /* 0x000000000000794d */ /* 0x000fea0003800000 */
.L_x_1599:
[----:B0-----:R0:W1:Y:S02]  /*21e30*/  SYNCS.PHASECHK.TRANS64.TRYWAIT P6, [R69+URZ+0x16890], R77 ;  /* 0x0168904d450075a7 */ /* 0x00106400080c017f */
[----:B-1----:R-:W-:Y:S05]  /*21e40*/  @!P6 NANOSLEEP.SYNCS 0x989680 ;  /* 0x009896800000e95d */ /* 0x002fea0003900000 */
[----:B------:R-:W1:Y:S02]  /*21e50*/  @!P6 SYNCS.PHASECHK.TRANS64 P6, [R69+URZ+0x16890], R77 ;  /* 0x0168904d4500e5a7 */ /* 0x000e6400080c007f */
[----:B-1----:R-:W-:Y:S05]  /*21e60*/  @!P6 BRA `(.L_x_1599) ;  /* 0xfffffffc00f0e947 */ /* 0x002fea000383ffff */
[----:B------:R-:W-:Y:S05]  /*21e70*/  BRA `(.L_x_1922) ;  /* 0xfffffe1000b87947 */ /* 0x000fea000383ffff */
.L_x_1600:
        /* <DEDUP_REMOVED lines=8> */
.L_x_1924:
[----:B------:R-:W-:Y:S05]  /*21f00*/  BSYNC B1 ;  /* 0x0000000000017941 */ /* 0x000fea0003800000 */
.L_x_1923:
[----:B------:R-:W-:Y:S01]  /*21f10*/  MOV R13, R82 ;  /* 0x00000052000d7202 */ /* 0x000fe20000000f00 */
[----:B------:R-:W-:Y:S02]  /*21f20*/  IMAD.MOV.U32 R12, RZ, RZ, RZ ;  /* 0x000000ffff0c7224 */ /* 0x000fe400078e00ff */
[----:B------:R-:W-:Y:S02]  /*21f30*/  IMAD.MOV.U32 R11, RZ, RZ, 0x1c1f ;  /* 0x00001c1fff0b7424 */ /* 0x000fe400078e00ff */
[----:B------:R-:W-:Y:S02]  /*21f40*/  IMAD.MOV.U32 R15, RZ, RZ, -0x1 ;  /* 0xffffffffff0f7424 */ /* 0x000fe400078e00ff */
[----:B------:R-:W-:-:S07]  /*21f50*/  IMAD.MOV.U32 R79, RZ, RZ, R14 ;  /* 0x000000ffff4f7224 */ /* 0x000fce00078e000e */
[----:B------:R-:W-:Y:S05]  /*21f60*/  WARPSYNC.COLLECTIVE R15, `(.L_x_1925) ;  /* 0x000000000f087348 */ /* 0x000fea0003c00000 */
[----:B------:R0:W1:Y:S02]  /*21f70*/  SHFL.IDX P6, R14, R13, R12, R11 ;  /* 0x0000000c0d0e7389 */ /* 0x00006400000c000b */
[----:B01----:R-:W-:Y:S01]  /*21f80*/  ENDCOLLECTIVE ;  /* 0x000000000000791b */ /* 0x003fe20003800000 */
.L_x_1925:
[----:B------:R-:W-:Y:S05]  /*21f90*/  BRA `(.L_x_1926) ;  /* 0xfffffe1000847947 */ /* 0x000fea000383ffff */
.L_x_1609:
[----:B------:R-:W-:Y:S01]  /*21fa0*/  BSSY B1, `(.L_x_1927) ;  /* 0x0000008000017945 */ /* 0x000fe20003800000 */
[----:B--2-4-:R-:W-:Y:S02]  /*21fb0*/  IMAD.MOV.U32 R13, RZ, RZ, R83 ;  /* 0x000000ffff0d7224 */ /* 0x014fe400078e0053 */
[----:B------:R-:W-:Y:S02]  /*21fc0*/  IMAD.MOV.U32 R12, RZ, RZ, 0x1 ;  /* 0x00000001ff0c7424 */ /* 0x000fe400078e00ff */
[----:B------:R-:W-:Y:S02]  /*21fd0*/  IMAD.MOV.U32 R11, RZ, RZ, 0x1c1f ;  /* 0x00001c1fff0b7424 */ /* 0x000fe400078e00ff */
[----:B------:R-:W-:-:S07]  /*21fe0*/  IMAD.MOV.U32 R15, RZ, RZ, -0x1 ;  /* 0xffffffffff0f7424 */ /* 0x000fce00078e00ff */
[----:B01-3--:R-:W-:Y:S05]  /*21ff0*/  WARPSYNC.COLLECTIVE R15, `(.L_x_1928) ;  /* 0x000000000f087348 */ /* 0x00bfea0003c00000 */
[----:B---3--:R2:W3:Y:S02]  /*22000*/  SHFL.IDX P6, R14, R13, R12, R11 ;  /* 0x0000000c0d0e7389 */ /* 0x0084e400000c000b */
[----:B0123--:R-:W-:Y:S01]  /*22010*/  ENDCOLLECTIVE ;  /* 0x000000000000791b */ /* 0x00ffe20003800000 */
.L_x_1928:
[----:B------:R-:W-:Y:S05]  /*22020*/  BSYNC B1 ;  /* 0x0000000000017941 */ /* 0x000fea0003800000 */
.L_x_1927:
        /* <DEDUP_REMOVED lines=8> */
.L_x_1929:
[----:B------:R-:W-:Y:S05]  /*220b0*/  BRA `(.L_x_1930) ;  /* 0xfffffe1400f87947 */ /* 0x000fea000383ffff */
.L_x_1621:
[----:B-1----:R1:W2:Y:S02]  /*220c0*/  SYNCS.PHASECHK.TRANS64.TRYWAIT P4, [R69+URZ+0x16890], R77 ;  /* 0x0168904d450075a7 */ /* 0x0022a4000808017f */
[----:B--2---:R-:W-:Y:S05]  /*220d0*/  @!P4 NANOSLEEP.SYNCS 0x989680 ;  /* 0x009896800000c95d */ /* 0x004fea0003900000 */
[----:B------:R-:W2:Y:S02]  /*220e0*/  @!P4 SYNCS.PHASECHK.TRANS64 P4, [R69+URZ+0x16890], R77 ;  /* 0x0168904d4500c5a7 */ /* 0x000ea4000808007f */
[----:B--2---:R-:W-:Y:S05]  /*220f0*/  @!P4 BRA `(.L_x_1621) ;  /* 0xfffffffc00f0c947 */ /* 0x004fea000383ffff */
[----:B------:R-:W-:Y:S05]  /*22100*/  BRA `(.L_x_1931) ;  /* 0xfffffe24001c7947 */ /* 0x000fea000383ffff */
.L_x_1622:
[----:B------:R-:W-:Y:S01]  /*22110*/  BSSY B1, `(.L_x_1932) ;  /* 0x0000008000017945 */ /* 0x000fe20003800000 */
[----:B0-----:R-:W-:Y:S02]  /*22120*/  IMAD.MOV.U32 R13, RZ, RZ, R83 ;  /* 0x000000ffff0d7224 */ /* 0x001fe400078e0053 */
[----:B------:R-:W-:Y:S02]  /*22130*/  IMAD.MOV.U32 R12, RZ, RZ, RZ ;  /* 0x000000ffff0c7224 */ /* 0x000fe400078e00ff */
[----:B------:R-:W-:Y:S02]  /*22140*/  IMAD.MOV.U32 R11, RZ, RZ, 0x1c1f ;  /* 0x00001c1fff0b7424 */ /* 0x000fe400078e00ff */
[----:B------:R-:W-:-:S07]  /*22150*/  IMAD.MOV.U32 R15, RZ, RZ, -0x1 ;  /* 0xffffffffff0f7424 */ /* 0x000fce00078e00ff */
[----:B-1----:R-:W-:Y:S05]  /*22160*/  WARPSYNC.COLLECTIVE R15, `(.L_x_1933) ;  /* 0x000000000f087348 */ /* 0x002fea0003c00000 */
[----:B------:R0:W2:Y:S02]  /*22170*/  SHFL.IDX P6, R14, R13, R12, R11 ;  /* 0x0000000c0d0e7389 */ /* 0x0000a400000c000b */
[----:B012---:R-:W-:Y:S01]  /*22180*/  ENDCOLLECTIVE ;  /* 0x000000000000791b */ /* 0x007fe20003800000 */
.L_x_1933:
[----:B------:R-:W-:Y:S05]  /*22190*/  BSYNC B1 ;  /* 0x0000000000017941 */ /* 0x000fea0003800000 */
.L_x_1932:
        /* <DEDUP_REMOVED lines=8> */
.L_x_1934:
[----:B------:R-:W-:Y:S01]  /*22220*/  IMAD.MOV.U32 R80, RZ, RZ, R14 ;  /* 0x000000ffff507224 */ /* 0x000fe200078e000e */
[----:B------:R-:W-:Y:S06]  /*22230*/  BRA `(.L_x_1935) ;  /* 0xfffffe2000e87947 */ /* 0x000fec000383ffff */
.L_x_1627:
[----:B------:R-:W-:Y:S01]  /*22240*/  BSSY B1, `(.L_x_1936) ;  /* 0x0000008000017945 */ /* 0x000fe20003800000 */
[----:B0-----:R-:W-:Y:S02]  /*22250*/  IMAD.MOV.U32 R13, RZ, RZ, R83 ;  /* 0x000000ffff0d7224 */ /* 0x001fe400078e0053 */
[----:B------:R-:W-:Y:S02]  /*22260*/  IMAD.MOV.U32 R12, RZ, RZ, 0x1 ;  /* 0x00000001ff0c7424 */ /* 0x000fe400078e00ff */
[----:B------:R-:W-:Y:S02]  /*22270*/  IMAD.MOV.U32 R11, RZ, RZ, 0x1c1f ;  /* 0x00001c1fff0b7424 */ /* 0x000fe400078e00ff */
[----:B------:R-:W-:-:S07]  /*22280*/  IMAD.MOV.U32 R15, RZ, RZ, -0x1 ;  /* 0xffffffffff0f7424 */ /* 0x000fce00078e00ff */
[----:B-1234-:R-:W-:Y:S05]  /*22290*/  WARPSYNC.COLLECTIVE R15, `(.L_x_1937) ;  /* 0x000000000f087348 */ /* 0x01efea0003c00000 */
[----:B------:R0:W0:Y:S02]  /*222a0*/  SHFL.IDX P6, R14, R13, R12, R11 ;  /* 0x0000000c0d0e7389 */ /* 0x00002400000c000b */
[----:B01234-:R-:W-:Y:S01]  /*222b0*/  ENDCOLLECTIVE ;  /* 0x000000000000791b */ /* 0x01ffe20003800000 */
.L_x_1937:
[----:B------:R-:W-:Y:S05]  /*222c0*/  BSYNC B1 ;  /* 0x0000000000017941 */ /* 0x000fea0003800000 */
.L_x_1936:
[----:B------:R-:W-:Y:S01]  /*222d0*/  IMAD.MOV.U32 R13, RZ, RZ, R82 ;  /* 0x000000ffff0d7224 */ /* 0x000fe200078e0052 */
[----:B------:R-:W-:Y:S01]  /*222e0*/  MOV R83, R14 ;  /* 0x0000000e00537202 */ /* 0x000fe20000000f00 */
[----:B------:R-:W-:Y:S02]  /*222f0*/  IMAD.MOV.U32 R12, RZ, RZ, 0x1 ;  /* 0x00000001ff0c7424 */ /* 0x000fe400078e00ff */
[----:B------:R-:W-:Y:S02]  /*22300*/  IMAD.MOV.U32 R11, RZ, RZ, 0x1c1f ;  /* 0x00001c1fff0b7424 */ /* 0x000fe400078e00ff */
[----:B------:R-:W-:-:S07]  /*22310*/  IMAD.MOV.U32 R15, RZ, RZ, -0x1 ;  /* 0xffffffffff0f7424 */ /* 0x000fce00078e00ff */
[----:B------:R-:W-:Y:S05]  /*22320*/  WARPSYNC.COLLECTIVE R15, `(.L_x_1938) ;  /* 0x000000000f087348 */ /* 0x000fea0003c00000 */
[----:B------:R0:W1:Y:S02]  /*22330*/  SHFL.IDX P6, R14, R13, R12, R11 ;  /* 0x0000000c0d0e7389 */ /* 0x00006400000c000b */
[----:B01----:R-:W-:Y:S01]  /*22340*/  ENDCOLLECTIVE ;  /* 0x000000000000791b */ /* 0x003fe20003800000 */
.L_x_1938:
[----:B------:R-:W-:Y:S01]  /*22350*/  IMAD.MOV.U32 R82, RZ, RZ, R14 ;  /* 0x000000ffff527224 */ /* 0x000fe200078e000e */
[----:B------:R-:W-:Y:S06]  /*22360*/  BRA `(.L_x_1939) ;  /* 0xfffffe2800907947 */ /* 0x000fec000383ffff */
.L_x_1632:
[----:B0-----:R0:W1:Y:S02]  /*22370*/  SYNCS.PHASECHK.TRANS64.TRYWAIT P3, [R69+URZ+0x16890], R77 ;  /* 0x0168904d450075a7 */ /* 0x001064000806017f */
[----:B-1----:R-:W-:Y:S05]  /*22380*/  @!P3 NANOSLEEP.SYNCS 0x989680 ;  /* 0x009896800000b95d */ /* 0x002fea0003900000 */
[----:B------:R-:W1:Y:S02]  /*22390*/  @!P3 SYNCS.PHASECHK.TRANS64 P3, [R69+URZ+0x16890], R77 ;  /* 0x0168904d4500b5a7 */ /* 0x000e64000806007f */
[----:B-1----:R-:W-:Y:S05]  /*223a0*/  @!P3 BRA `(.L_x_1632) ;  /* 0xfffffffc00f0b947 */ /* 0x002fea000383ffff */
[----:B------:R-:W-:Y:S05]  /*223b0*/  BRA `(.L_x_1940) ;  /* 0xfffffe30009c7947 */ /* 0x000fea000383ffff */
.L_x_1633:
        /* <DEDUP_REMOVED lines=8> */
.L_x_1942:
[----:B------:R-:W-:Y:S05]  /*22440*/  BSYNC B1 ;  /* 0x0000000000017941 */ /* 0x000fea0003800000 */
.L_x_1941:
[----:B------:R-:W-:Y:S02]  /*22450*/  IMAD.MOV.U32 R13, RZ, RZ, R36 ;  /* 0x000000ffff0d7224 */ /* 0x000fe400078e0024 */
[----:B------:R-:W-:Y:S02]  /*22460*/  IMAD.MOV.U32 R12, RZ, RZ, RZ ;  /* 0x000000ffff0c7224 */ /* 0x000fe400078e00ff */
[----:B------:R-:W-:Y:S02]  /*22470*/  IMAD.MOV.U32 R11, RZ, RZ, 0x1c1f ;  /* 0x00001c1fff0b7424 */ /* 0x000fe400078e00ff */
[----:B------:R-:W-:Y:S02]  /*22480*/  IMAD.MOV.U32 R15, RZ, RZ, -0x1 ;  /* 0xffffffffff0f7424 */ /* 0x000fe400078e00ff */
[----:B------:R-:W-:-:S07]  /*22490*/  IMAD.MOV.U32 R9, RZ, RZ, R14 ;  /* 0x000000ffff097224 */ /* 0x000fce00078e000e */
[----:B------:R-:W-:Y:S05]  /*224a0*/  WARPSYNC.COLLECTIVE R15, `(.L_x_1943) ;  /* 0x000000000f087348 */ /* 0x000fea0003c00000 */
[----:B------:R0:W1:Y:S02]  /*224b0*/  SHFL.IDX P6, R14, R13, R12, R11 ;  /* 0x0000000c0d0e7389 */ /* 0x00006400000c000b */
[----:B01----:R-:W-:Y:S01]  /*224c0*/  ENDCOLLECTIVE ;  /* 0x000000000000791b */ /* 0x003fe20003800000 */
.L_x_1943:
[----:B------:R-:W-:Y:S01]  /*224d0*/  IMAD.MOV.U32 R37, RZ, RZ, R14 ;  /* 0x000000ffff257224 */ /* 0x000fe200078e000e */
[----:B------:R-:W-:Y:S06]  /*224e0*/  BRA `(.L_x_1944) ;  /* 0xfffffe3000d07947 */ /* 0x000fec000383ffff */
.L_x_1636:
        /* <DEDUP_REMOVED lines=8> */
.L_x_1946:
[----:B------:R-:W-:Y:S05]  /*22570*/  BSYNC B1 ;  /* 0x0000000000017941 */ /* 0x000fea0003800000 */
.L_x_1945:
[----:B------:R-:W-:Y:S02]  /*22580*/  IMAD.MOV.U32 R13, RZ, RZ, R36 ;  /* 0x000000ffff0d7224 */ /* 0x000fe400078e0024 */
[----:B------:R-:W-:Y:S02]  /*22590*/  IMAD.MOV.U32 R12, RZ, RZ, 0x1 ;  /* 0x00000001ff0c7424 */ /* 0x000fe400078e00ff */
[----:B------:R-:W-:Y:S02]  /*225a0*/  IMAD.MOV.U32 R11, RZ, RZ, 0x1c1f ;  /* 0x00001c1fff0b7424 */ /* 0x000fe400078e00ff */
[----:B------:R-:W-:Y:S02]  /*225b0*/  IMAD.MOV.U32 R15, RZ, RZ, -0x1 ;  /* 0xffffffffff0f7424 */ /* 0x000fe400078e00ff */
[----:B------:R-:W-:-:S07]  /*225c0*/  IMAD.MOV.U32 R9, RZ, RZ, R14 ;  /* 0x000000ffff097224 */ /* 0x000fce00078e000e */
[----:B------:R-:W-:Y:S05]  /*225d0*/  WARPSYNC.COLLECTIVE R15, `(.L_x_1947) ;  /* 0x000000000f087348 */ /* 0x000fea0003c00000 */
[----:B------:R0:W1:Y:S02]  /*225e0*/  SHFL.IDX P6, R14, R13, R12, R11 ;  /* 0x0000000c0d0e7389 */ /* 0x00006400000c000b */
[----:B01----:R-:W-:Y:S01]  /*225f0*/  ENDCOLLECTIVE ;  /* 0x000000000000791b */ /* 0x003fe20003800000 */
.L_x_1947:
[----:B------:R-:W-:Y:S01]  /*22600*/  IMAD.MOV.U32 R37, RZ, RZ, R14 ;  /* 0x000000ffff257224 */ /* 0x000fe200078e000e */
[----:B------:R-:W-:Y:S06]  /*22610*/  BRA `(.L_x_1948) ;  /* 0xfffffe3000d07947 */ /* 0x000fec000383ffff */
.L_x_1640:
[----:B0-----:R0:W3:Y:S02]  /*22620*/  SYNCS.PHASECHK.TRANS64.TRYWAIT P4, [R69+URZ+0x168b0], R77 ;  /* 0x0168b04d450075a7 */ /* 0x0010e4000808017f */
[----:B---3--:R-:W-:Y:S05]  /*22630*/  @!P4 NANOSLEEP.SYNCS 0x989680 ;  /* 0x009896800000c95d */ /* 0x008fea0003900000 */
[----:B------:R-:W3:Y:S02]  /*22640*/  @!P4 SYNCS.PHASECHK.TRANS64 P4, [R69+URZ+0x168b0], R77 ;  /* 0x0168b04d4500c5a7 */ /* 0x000ee4000808007f */
[----:B---3--:R-:W-:Y:S05]  /*22650*/  @!P4 BRA `(.L_x_1640) ;  /* 0xfffffffc00f0c947 */ /* 0x008fea000383ffff */
[----:B------:R-:W-:Y:S05]  /*22660*/  BRA `(.L_x_1949) ;  /* 0xfffffe34004c7947 */ /* 0x000fea000383ffff */
.L_x_1658:
[----:B------:R-:W0:Y:S01]  /*22670*/  S2R R4, SR_TID.X ;  /* 0x0000000000047919 */ /* 0x000e220000002100 */
[----:B------:R-:W-:Y:S01]  /*22680*/  BSSY B0, `(.L_x_1950) ;  /* 0x000000c000007945 */ /* 0x000fe20003800000 */
[----:B------:R-:W-:Y:S02]  /*22690*/  IMAD.MOV.U32 R12, RZ, RZ, RZ ;  /* 0x000000ffff0c7224 */ /* 0x000fe400078e00ff */
[----:B------:R-:W-:Y:S02]  /*226a0*/  IMAD.MOV.U32 R11, RZ, RZ, 0x1f ;  /* 0x0000001fff0b7424 */ /* 0x000fe400078e00ff */
[----:B------:R-:W-:Y:S02]  /*226b0*/  IMAD.MOV.U32 R15, RZ, RZ, -0x1 ;  /* 0xffffffffff0f7424 */ /* 0x000fe400078e00ff */
[----:B0-----:R-:W-:-:S05]  /*226c0*/  VIADD R5, R4, 0xffffff80 ;  /* 0xffffff8004057836 */ /* 0x001fca0000000000 */
[----:B------:R-:W-:-:S04]  /*226d0*/  SHF.R.S32.HI R4, RZ, 0x1f, R5 ;  /* 0x0000001fff047819 */ /* 0x000fc80000011405 */
[----:B------:R-:W-:-:S04]  /*226e0*/  LEA.HI R4, R4, R5, RZ, 0x7 ;  /* 0x0000000504047211 */ /* 0x000fc800078f38ff */
[----:B------:R-:W-:-:S04]  /*226f0*/  SHF.R.S32.HI R4, RZ, 0x7, R4 ;  /* 0x00000007ff047819 */ /* 0x000fc80000011404 */
[----:B------:R-:W-:-:S07]  /*22700*/  MOV R13, R4 ;  /* 0x00000004000d7202 */ /* 0x000fce0000000f00 */
[----:B-----5:R-:W-:Y:S05]  /*22710*/  WARPSYNC.COLLECTIVE R15, `(.L_x_1951) ;  /* 0x000000000f087348 */ /* 0x020fea0003c00000 */
[----:B------:R0:W1:Y:S02]  /*22720*/  SHFL.IDX P6, R14, R13, R12, R11 ;  /* 0x0000000c0d0e7389 */ /* 0x00006400000c000b */
[----:B01---5:R-:W-:Y:S01]  /*22730*/  ENDCOLLECTIVE ;  /* 0x000000000000791b */ /* 0x023fe20003800000 */
.L_x_1951:
[----:B------:R-:W-:Y:S05]  /*22740*/  BSYNC B0 ;  /* 0x0000000000007941 */ /* 0x000fea0003800000 */
.L_x_1950:
[----:B------:R0:W-:Y:S01]  /*22750*/  STL [R1+0x2c], R14 ;  /* 0x00002c0e01007387 */ /* 0x0001e20000100800 */
[----:B------:R-:W-:Y:S05]  /*22760*/  BRA `(.L_x_1952) ;  /* 0xfffffe4000907947 */ /* 0x000fea000383ffff */
.L_x_1670:
[----:B------:R-:W-:Y:S01]  /*22770*/  BSSY B1, `(.L_x_1953) ;  /* 0x0000008000017945 */ /* 0x000fe20003800000 */
[----:B------:R-:W-:Y:S02]  /*22780*/  IMAD.MOV.U32 R13, RZ, RZ, R6 ;  /* 0x000000ffff0d7224 */ /* 0x000fe400078e0006 */
[----:B------:R-:W-:Y:S02]  /*22790*/  IMAD.MOV.U32 R12, RZ, RZ, RZ ;  /* 0x000000ffff0c7224 */ /* 0x000fe400078e00ff */
[----:B------:R-:W-:Y:S02]  /*227a0*/  IMAD.MOV.U32 R11, RZ, RZ, 0x1c1f ;  /* 0x00001c1fff0b7424 */ /* 0x000fe400078e00ff */
[----:B------:R-:W-:-:S07]  /*227b0*/  IMAD.MOV.U32 R15, RZ, RZ, -0x1 ;  /* 0xffffffffff0f7424 */ /* 0x000fce00078e00ff */
[----:B0-----:R-:W-:Y:S05]  /*227c0*/  WARPSYNC.COLLECTIVE R15, `(.L_x_1954) ;  /* 0x000000000f087348 */ /* 0x001fea0003c00000 */
[----:B0-----:R0:W1:Y:S02]  /*227d0*/  SHFL.IDX P6, R14, R13, R12, R11 ;  /* 0x0000000c0d0e7389 */ /* 0x00106400000c000b */
[----:B01----:R-:W-:Y:S01]  /*227e0*/  ENDCOLLECTIVE ;  /* 0x000000000000791b */ /* 0x003fe20003800000 */
.L_x_1954:
[----:B------:R-:W-:Y:S05]  /*227f0*/  BSYNC B1 ;  /* 0x0000000000017941 */ /* 0x000fea0003800000 */
.L_x_1953:
        /* <DEDUP_REMOVED lines=8> */
.L_x_1955:
[----:B------:R-:W-:Y:S02]  /*22880*/  IMAD.MOV.U32 R13, RZ, RZ, R8 ;  /* 0x000000ffff0d7224 */ /* 0x000fe400078e0008 */
[----:B------:R-:W-:-:S07]  /*22890*/  IMAD.MOV.U32 R0, RZ, RZ, R14 ;  /* 0x000000ffff007224 */ /* 0x000fce00078e000e */
[----:B------:R-:W-:Y:S05]  /*228a0*/  WARPSYNC.COLLECTIVE R15, `(.L_x_1956) ;  /* 0x000000000f087348 */ /* 0x000fea0003c00000 */
[----:B------:R0:W1:Y:S02]  /*228b0*/  SHFL.IDX P6, R14, R13, R12, R11 ;  /* 0x0000000c0d0e7389 */ /* 0x00006400000c000b */
[----:B01----:R-:W-:Y:S01]  /*228c0*/  ENDCOLLECTIVE ;  /* 0x000000000000791b */ /* 0x003fe20003800000 */
.L_x_1956:
[----:B------:R-:W-:Y:S02]  /*228d0*/  IMAD.MOV.U32 R13, RZ, RZ, R7 ;  /* 0x000000ffff0d7224 */ /* 0x000fe400078e0007 */
[----:B------:R-:W-:-:S07]  /*228e0*/  IMAD.MOV.U32 R5, RZ, RZ, R14 ;  /* 0x000000ffff057224 */ /* 0x000fce00078e000e */
[----:B------:R-:W-:Y:S05]  /*228f0*/  WARPSYNC.COLLECTIVE R15, `(.L_x_1957) ;  /* 0x000000000f087348 */ /* 0x000fea0003c00000 */
[----:B------:R0:W1:Y:S02]  /*22900*/  SHFL.IDX P6, R14, R13, R12, R11 ;  /* 0x0000000c0d0e7389 */ /* 0x00006400000c000b */
[----:B01----:R-:W-:Y:S01]  /*22910*/  ENDCOLLECTIVE ;  /* 0x000000000000791b */ /* 0x003fe20003800000 */
.L_x_1957:
[----:B------:R-:W-:Y:S05]  /*22920*/  BRA `(.L_x_1958) ;  /* 0xfffffe48002c7947 */ /* 0x000fea000383ffff */
.L_x_1673:
[----:B------:R-:W-:Y:S01]  /*22930*/  BSSY B1, `(.L_x_1959) ;  /* 0x0000008000017945 */ /* 0x000fe20003800000 */
[----:B------:R-:W-:Y:S01]  /*22940*/  IMAD.MOV.U32 R13, RZ, RZ, R6 ;  /* 0x000000ffff0d7224 */ /* 0x000fe200078e0006 */
[----:B------:R-:W-:Y:S01]  /*22950*/  MOV R12, 0x1 ;  /* 0x00000001000c7802 */ /* 0x000fe20000000f00 */
[----:B------:R-:W-:Y:S02]  /*22960*/  IMAD.MOV.U32 R11, RZ, RZ, 0x1c1f ;  /* 0x00001c1fff0b7424 */ /* 0x000fe400078e00ff */
[----:B------:R-:W-:-:S07]  /*22970*/  IMAD.MOV.U32 R15, RZ, RZ, -0x1 ;  /* 0xffffffffff0f7424 */ /* 0x000fce00078e00ff */
[----:B-1----:R-:W-:Y:S05]  /*22980*/  WARPSYNC.COLLECTIVE R15, `(.L_x_1960) ;  /* 0x000000000f087348 */ /* 0x002fea0003c00000 */
[----:B------:R0:W2:Y:S02]  /*22990*/  SHFL.IDX P6, R14, R13, R12, R11 ;  /* 0x0000000c0d0e7389 */ /* 0x0000a400000c000b */
[----:B012---:R-:W-:Y:S01]  /*229a0*/  ENDCOLLECTIVE ;  /* 0x000000000000791b */ /* 0x007fe20003800000 */
.L_x_1960:
[----:B------:R-:W-:Y:S05]  /*229b0*/  BSYNC B1 ;  /* 0x0000000000017941 */ /* 0x000fea0003800000 */
.L_x_1959:
        /* <DEDUP_REMOVED lines=8> */
.L_x_1961:
[----:B------:R-:W-:Y:S01]  /*22a40*/  MOV R13, R8 ;  /* 0x00000008000d7202 */ /* 0x000fe20000000f00 */
[----:B------:R-:W-:-:S07]  /*22a50*/  IMAD.MOV.U32 R0, RZ, RZ, R14 ;  /* 0x000000ffff007224 */ /* 0x000fce00078e000e */
[----:B------:R-:W-:Y:S05]  /*22a60*/  WARPSYNC.COLLECTIVE R15, `(.L_x_1962) ;  /* 0x000000000f087348 */ /* 0x000fea0003c00000 */
[----:B------:R0:W1:Y:S02]  /*22a70*/  SHFL.IDX P6, R14, R13, R12, R11 ;  /* 0x0000000c0d0e7389 */ /* 0x00006400000c000b */
[----:B01----:R-:W-:Y:S01]  /*22a80*/  ENDCOLLECTIVE ;  /* 0x000000000000791b */ /* 0x003fe20003800000 */
.L_x_1962:
[----:B------:R-:W-:Y:S02]  /*22a90*/  IMAD.MOV.U32 R13, RZ, RZ, R7 ;  /* 0x000000ffff0d7224 */ /* 0x000fe400078e0007 */
[----:B------:R-:W-:-:S07]  /*22aa0*/  IMAD.MOV.U32 R5, RZ, RZ, R14 ;  /* 0x000000ffff057224 */ /* 0x000fce00078e000e */
[----:B------:R-:W-:Y:S05]  /*22ab0*/  WARPSYNC.COLLECTIVE R15, `(.L_x_1963) ;  /* 0x000000000f087348 */ /* 0x000fea0003c00000 */
[----:B------:R0:W1:Y:S02]  /*22ac0*/  SHFL.IDX P6, R14, R13, R12, R11 ;  /* 0x0000000c0d0e7389 */ /* 0x00006400000c000b */
[----:B01----:R-:W-:Y:S01]  /*22ad0*/  ENDCOLLECTIVE ;  /* 0x000000000000791b */ /* 0x003fe20003800000 */
.L_x_1963:
[----:B------:R-:W-:Y:S05]  /*22ae0*/  BRA `(.L_x_1964) ;  /* 0xfffffe4800907947 */ /* 0x000fea000383ffff */
.L_x_1677:
[----:B0-----:R0:W1:Y:S02]  /*22af0*/  SYNCS.PHASECHK.TRANS64.TRYWAIT P0, [R2+URZ+0x16800], R5 ;  /* 0x01680005020075a7 */ /* 0x001064000800017f */
[----:B-1----:R-:W-:Y:S05]  /*22b00*/  @!P0 NANOSLEEP.SYNCS 0x989680 ;  /* 0x009896800000895d */ /* 0x002fea0003900000 */
[----:B------:R-:W1:Y:S02]  /*22b10*/  @!P0 SYNCS.PHASECHK.TRANS64 P0, [R2+URZ+0x16800], R5 ;  /* 0x01680005020085a7 */ /* 0x000e64000800007f */
[----:B-1----:R-:W-:Y:S05]  /*22b20*/  @!P0 BRA `(.L_x_1677) ;  /* 0xfffffffc00f08947 */ /* 0x002fea000383ffff */
[----:B------:R-:W-:Y:S05]  /*22b30*/  BRA `(.L_x_1965) ;  /* 0xfffffe4c00907947 */ /* 0x000fea000383ffff */
.L_x_1685:
[----:B------:R-:W1:Y:S01]  /*22b40*/  LDC R41, c[0x0][0x3f4] ;  /* 0x0000fd00ff297b82 */ /* 0x000e620000000800 */
[----:B------:R-:W-:Y:S01]  /*22b50*/  BSSY B1, `(.L_x_1966) ;  /* 0x0000008000017945 */ /* 0x000fe20003800000 */
[----:B------:R-:W-:Y:S02]  /*22b60*/  IMAD.MOV.U32 R13, RZ, RZ, R26 ;  /* 0x000000ffff0d7224 */ /* 0x000fe400078e001a */
[----:B------:R-:W-:Y:S02]  /*22b70*/  IMAD.MOV.U32 R12, RZ, RZ, RZ ;  /* 0x000000ffff0c7224 */ /* 0x000fe400078e00ff */
[----:B------:R-:W-:Y:S02]  /*22b80*/  IMAD.MOV.U32 R11, RZ, RZ, 0x1c1f ;  /* 0x00001c1fff0b7424 */ /* 0x000fe400078e00ff */
[----:B------:R-:W-:-:S07]  /*22b90*/  IMAD.MOV.U32 R15, RZ, RZ, -0x1 ;  /* 0xffffffffff0f7424 */ /* 0x000fce00078e00ff */
[----:B01----:R-:W-:Y:S05]  /*22ba0*/  WARPSYNC.COLLECTIVE R15, `(.L_x_1967) ;  /* 0x000000000f087348 */ /* 0x003fea0003c00000 */
[----:B0-----:R0:W2:Y:S02]  /*22bb0*/  SHFL.IDX P6, R14, R13, R12, R11 ;  /* 0x0000000c0d0e7389 */ /* 0x0010a400000c000b */
[----:B012---:R-:W-:Y:S01]  /*22bc0*/  ENDCOLLECTIVE ;  /* 0x000000000000791b */ /* 0x007fe20003800000 */
.L_x_1967:
[----:B------:R-:W-:Y:S05]  /*22bd0*/  BSYNC B1 ;  /* 0x0000000000017941 */ /* 0x000fea0003800000 */
.L_x_1966:
[----:B------:R0:W5:Y:S01]  /*22be0*/  LDL R10, [R1] ;  /* 0x00000000010a7983 */ /* 0x0001620000100800 */
[----:B------:R-:W-:Y:S01]  /*22bf0*/  IMAD.MOV.U32 R13, RZ, RZ, R25 ;  /* 0x000000ffff0d7224 */ /* 0x000fe200078e0019 */
[----:B------:R-:W-:Y:S01]  /*22c00*/  MOV R12, RZ ;  /* 0x000000ff000c7202 */ /* 0x000fe20000000f00 */
[----:B------:R-:W-:Y:S01]  /*22c10*/  IMAD.MOV.U32 R11, RZ, RZ, 0x1c1f ;  /* 0x00001c1fff0b7424 */ /* 0x000fe200078e00ff */
[----:B------:R-:W-:Y:S01]  /*22c20*/  ISETP.GE.AND P0, PT, R16, R41, PT ;  /* 0x000000291000720c */ /* 0x000fe20003f06270 */
[----:B------:R-:W-:Y:S02]  /*22c30*/  IMAD.MOV.U32 R15, RZ, RZ, -0x1 ;  /* 0xffffffffff0f7424 */ /* 0x000fe400078e00ff */
[----:B------:R-:W-:-:S10]  /*22c40*/  IMAD.MOV.U32 R0, RZ, RZ, R14 ;  /* 0x000000ffff007224 */ /* 0x000fd400078e000e */
[----:B0----5:R-:W-:Y:S05]  /*22c50*/  WARPSYNC.COLLECTIVE R15, `(.L_x_1968) ;  /* 0x000000000f087348 */ /* 0x021fea0003c00000 */
[----:B------:R1:W2:Y:S02]  /*22c60*/  SHFL.IDX P6, R14, R13, R12, R11 ;  /* 0x0000000c0d0e7389 */ /* 0x0002a400000c000b */
[----:B012--5:R-:W-:Y:S01]  /*22c70*/  ENDCOLLECTIVE ;  /* 0x000000000000791b */ /* 0x027fe20003800000 */
.L_x_1968:
[----:B------:R-:W-:Y:S02]  /*22c80*/  IMAD.MOV.U32 R13, RZ, RZ, R24 ;  /* 0x000000ffff0d7224 */ /* 0x000fe400078e0018 */
[----:B------:R-:W-:-:S07]  /*22c90*/  IMAD.MOV.U32 R3, RZ, RZ, R14 ;  /* 0x000000ffff037224 */ /* 0x000fce00078e000e */
[----:B------:R-:W-:Y:S05]  /*22ca0*/  WARPSYNC.COLLECTIVE R15, `(.L_x_1969) ;  /* 0x000000000f087348 */ /* 0x000fea0003c00000 */
[----:B------:R0:W1:Y:S02]  /*22cb0*/  SHFL.IDX P6, R14, R13, R12, R11 ;  /* 0x0000000c0d0e7389 */ /* 0x00006400000c000b */
[----:B01----:R-:W-:Y:S01]  /*22cc0*/  ENDCOLLECTIVE ;  /* 0x000000000000791b */ /* 0x003fe20003800000 */
.L_x_1969:
[----:B------:R-:W-:Y:S02]  /*22cd0*/  IMAD.MOV.U32 R13, RZ, RZ, R27 ;  /* 0x000000ffff0d7224 */ /* 0x000fe400078e001b */
[----:B------:R-:W-:-:S07]  /*22ce0*/  IMAD.MOV.U32 R4, RZ, RZ, R14 ;  /* 0x000000ffff047224 */ /* 0x000fce00078e000e */
[----:B------:R-:W-:Y:S05]  /*22cf0*/  WARPSYNC.COLLECTIVE R15, `(.L_x_1970) ;  /* 0x000000000f087348 */ /* 0x000fea0003c00000 */
[----:B------:R0:W1:Y:S02]  /*22d00*/  SHFL.IDX P6, R14, R13, R12, R11 ;  /* 0x0000000c0d0e7389 */ /* 0x00006400000c000b */
[----:B01----:R-:W-:Y:S01]  /*22d10*/  ENDCOLLECTIVE ;  /* 0x000000000000791b */ /* 0x003fe20003800000 */
.L_x_1970:
[----:B------:R-:W-:-:S05]  /*22d20*/  IMAD R32, R10, R32, RZ ;  /* 0x000000200a207224 */ /* 0x000fca00078e02ff */
[----:B------:R-:W-:-:S13]  /*22d30*/  ISETP.GE.OR P1, PT, R39, R32, P0 ;  /* 0x000000202700720c */ /* 0x000fda0000726670 */
[C---:B------:R-:W-:Y:S01]  /*22d40*/  @!P1 IMAD.SHL.U32 R5, R16.reuse, 0x2, RZ ;  /* 0x0000000210059824 */ /* 0x040fe200078e00ff */
[----:B------:R-:W-:-:S04]  /*22d50*/  @!P1 SHF.L.U64.HI R21, R16, 0x1, R17 ;  /* 0x0000000110159819 */ /* 0x000fc80000010211 */
[----:B------:R-:W-:-:S05]  /*22d60*/  @!P1 IADD3 R6, P2, R3, R5, RZ ;  /* 0x0000000503069210 */ /* 0x000fca0007f5e0ff */
[----:B------:R-:W-:-:S05]  /*22d70*/  @!P1 IMAD.X R7, R0, 0x1, R21, P2 ;  /* 0x0000000100079824 */ /* 0x000fca00010e0615 */
[----:B------:R-:W2:Y:S01]  /*22d80*/  @!P1 LD.E.128 R8, desc[UR42][R6.64] ;  /* 0x0000002a06089980 */ /* 0x000ea2000c101d00 */
[----:B------:R-:W-:-:S04]  /*22d90*/  @!P1 IADD3 R14, P2, R14, R5, RZ ;  /* 0x000000050e0e9210 */ /* 0x000fc80007f5e0ff */
[----:B------:R-:W-:-:S05]  /*22da0*/  @!P1 IADD3.X R3, R4, R21, RZ, P2, !PT ;  /* 0x0000001504039210 */ /* 0x000fca00017fe4ff */
[----:B------:R-:W-:-:S05]  /*22db0*/  @!P1 IMAD.MOV.U32 R15, RZ, RZ, R3 ;  /* 0x000000ffff0f9224 */ /* 0x000fca00078e0003 */
[----:B------:R0:W5:Y:S01]  /*22dc0*/  @!P1 LD.E.128 R4, desc[UR42][R14.64] ;  /* 0x0000002a0e049980 */ /* 0x000162000c101d00 */
[----:B------:R-:W-:Y:S01]  /*22dd0*/  CS2R R36, SRZ ;  /* 0x0000000000247805 */ /* 0x000fe2000001ff00 */
[----:B------:R-:W-:Y:S01]  /*22de0*/  IMAD.MOV.U32 R13, RZ, RZ, R26 ;  /* 0x000000ffff0d7224 */ /* 0x000fe200078e001a */
[----:B------:R-:W-:Y:S02]  /*22df0*/  MOV R12, 0x1 ;  /* 0x00000001000c7802 */ /* 0x000fe40000000f00 */
[----:B------:R-:W-:Y:S02]  /*22e00*/  CS2R R34, SRZ ;  /* 0x0000000000227805 */ /* 0x000fe4000001ff00 */
[----:B------:R-:W-:Y:S02]  /*22e10*/  CS2R R28, SRZ ;  /* 0x00000000001c7805 */ /* 0x000fe4000001ff00 */
[----:B------:R-:W-:Y:S01]  /*22e20*/  CS2R R20, SRZ ;  /* 0x0000000000147805 */ /* 0x000fe2000001ff00 */
[----:B0-----:R-:W-:-:S02]  /*22e30*/  IMAD.MOV.U32 R15, RZ, RZ, -0x1 ;  /* 0xffffffffff0f7424 */ /* 0x001fc400078e00ff */
[----:B--2---:R-:W-:Y:S02]  /*22e40*/  @!P1 IMAD.MOV.U32 R37, RZ, RZ, R11 ;  /* 0x000000ffff259224 */ /* 0x004fe400078e000b */
[----:B------:R-:W-:Y:S02]  /*22e50*/  IMAD.MOV.U32 R11, RZ, RZ, 0x1c1f ;  /* 0x00001c1fff0b7424 */ /* 0x000fe400078e00ff */
[----:B------:R-:W-:Y:S02]  /*22e60*/  @!P1 IMAD.MOV.U32 R34, RZ, RZ, R8 ;  /* 0x000000ffff229224 */ /* 0x000fe400078e0008 */
[----:B------:R-:W-:-:S07]  /*22e70*/  @!P1 IMAD.MOV.U32 R35, RZ, RZ, R9 ;  /* 0x000000ffff239224 */ /* 0x000fce00078e0009 */
[----:B-----5:R-:W-:Y:S05]  /*22e80*/  WARPSYNC.COLLECTIVE R15, `(.L_x_1971) ;  /* 0x000000000f087348 */ /* 0x020fea0003c00000 */
[----:B------:R0:W1:Y:S02]  /*22e90*/  SHFL.IDX P6, R14, R13, R12, R11 ;  /* 0x0000000c0d0e7389 */ /* 0x00006400000c000b */
[----:B01---5:R-:W-:Y:S01]  /*22ea0*/  ENDCOLLECTIVE ;  /* 0x000000000000791b */ /* 0x023fe20003800000 */
.L_x_1971:
[----:B------:R-:W-:Y:S02]  /*22eb0*/  IMAD.MOV.U32 R0, RZ, RZ, R34 ;  /* 0x000000ffff007224 */ /* 0x000fe400078e0022 */
[----:B------:R-:W-:Y:S02]  /*22ec0*/  IMAD.MOV.U32 R3, RZ, RZ, R35 ;  /* 0x000000ffff037224 */ /* 0x000fe400078e0023 */
[----:B------:R-:W-:Y:S01]  /*22ed0*/  @!P1 IMAD.MOV.U32 R36, RZ, RZ, R10 ;  /* 0x000000ffff249224 */ /* 0x000fe200078e000a */
[----:B------:R-:W-:Y:S01]  /*22ee0*/  PRMT R42, R0, 0x7610, R42 ;  /* 0x00007610002a7816 */ /* 0x000fe2000000002a */
[----:B------:R-:W-:Y:S01]  /*22ef0*/  IMAD.MOV.U32 R9, RZ, RZ, R37 ;  /* 0x000000ffff097224 */ /* 0x000fe200078e0025 */
[----:B------:R-:W-:Y:S01]  /*22f00*/  PRMT R43, R3, 0x7610, R43 ;  /* 0x00007610032b7816 */ /* 0x000fe2000000002b */
[----:B------:R-:W-:Y:S01]  /*22f10*/  @!P1 IMAD.MOV.U32 R28, RZ, RZ, R4 ;  /* 0x000000ffff1c9224 */ /* 0x000fe200078e0004 */
[----:B------:R-:W-:Y:S01]  /*22f20*/  MOV R8, R36 ;  /* 0x0000002400087202 */ /* 0x000fe20000000f00 */
[----:B------:R-:W-:-:S02]  /*22f30*/  @!P1 IMAD.MOV.U32 R29, RZ, RZ, R5 ;  /* 0x000000ffff1d9224 */ /* 0x000fc400078e0005 */
[----:B------:R-:W-:Y:S01]  /*22f40*/  @!P1 IMAD.MOV.U32 R20, RZ, RZ, R6 ;  /* 0x000000ffff149224 */ /* 0x000fe200078e0006 */
[----:B------:R-:W-:Y:S01]  /*22f50*/  PRMT R31, R8, 0x5410, R9 ;  /* 0x00005410081f7816 */ /* 0x000fe20000000009 */
[----:B------:R-:W-:Y:S02]  /*22f60*/  IMAD.MOV.U32 R13, RZ, RZ, R25 ;  /* 0x000000ffff0d7224 */ /* 0x000fe400078e0019 */
[----:B------:R-:W-:Y:S02]  /*22f70*/  @!P1 IMAD.MOV.U32 R21, RZ, RZ, R7 ;  /* 0x000000ffff159224 */ /* 0x000fe400078e0007 */
[----:B------:R-:W-:Y:S02]  /*22f80*/  IMAD.MOV.U32 R4, RZ, RZ, R28 ;  /* 0x000000ffff047224 */ /* 0x000fe400078e001c */
[----:B------:R-:W-:Y:S01]  /*22f90*/  IMAD.MOV.U32 R5, RZ, RZ, R29 ;  /* 0x000000ffff057224 */ /* 0x000fe200078e001d */
[----:B------:R-:W-:Y:S01]  /*22fa0*/  MOV R7, R21 ;  /* 0x0000001500077202 */ /* 0x000fe20000000f00 */
[----:B------:R-:W-:-:S02]  /*22fb0*/  IMAD.MOV.U32 R6, RZ, RZ, R20 ;  /* 0x000000ffff067224 */ /* 0x000fc400078e0014 */
[----:B------:R-:W-:Y:S01]  /*22fc0*/  IMAD.MOV.U32 R0, RZ, RZ, R14 ;  /* 0x000000ffff007224 */ /* 0x000fe200078e000e */
[----:B------:R-:W-:-:S07]  /*22fd0*/  PRMT R45, R5, 0x7610, R45 ;  /* 0x00007610052d7816 */ /* 0x000fce000000002d */
[----:B------:R-:W-:Y:S05]  /*22fe0*/  WARPSYNC.COLLECTIVE R15, `(.L_x_1972) ;  /* 0x000000000f087348 */ /* 0x000fea0003c00000 */
[----:B------:R0:W1:Y:S02]  /*22ff0*/  SHFL.IDX P6, R14, R13, R12, R11 ;  /* 0x0000000c0d0e7389 */ /* 0x00006400000c000b */
[----:B01----:R-:W-:Y:S01]  /*23000*/  ENDCOLLECTIVE ;  /* 0x000000000000791b */ /* 0x003fe20003800000 */
.L_x_1972:
[----:B------:R-:W-:Y:S02]  /*23010*/  PRMT R56, R4, 0x5410, R6 ;  /* 0x0000541004387816 */ /* 0x000fe40000000006 */
[----:B------:R-:W-:Y:S02]  /*23020*/  CS2R R4, SRZ ;  /* 0x0000000000047805 */ /* 0x000fe4000001ff00 */
[----:B------:R-:W-:Y:S01]  /*23030*/  PRMT R42, R42, 0x5410, R7 ;  /* 0x000054102a2a7816 */ /* 0x000fe20000000007 */
[----:B------:R-:W-:Y:S02]  /*23040*/  IMAD.MOV.U32 R13, RZ, RZ, R24 ;  /* 0x000000ffff0d7224 */ /* 0x000fe400078e0018 */
[----:B------:R-:W-:-:S07]  /*23050*/  IMAD.MOV.U32 R3, RZ, RZ, R14 ;  /* 0x000000ffff037224 */ /* 0x000fce00078e000e */
[----:B------:R-:W-:Y:S05]  /*23060*/  WARPSYNC.COLLECTIVE R15, `(.L_x_1973) ;  /* 0x000000000f087348 */ /* 0x000fea0003c00000 */
[----:B------:R0:W1:Y:S02]  /*23070*/  SHFL.IDX P6, R14, R13, R12, R11 ;  /* 0x0000000c0d0e7389 */ /* 0x00006400000c000b */
[----:B01----:R-:W-:Y:S01]  /*23080*/  ENDCOLLECTIVE ;  /* 0x000000000000791b */ /* 0x003fe20003800000 */
.L_x_1973:
[----:B------:R-:W-:Y:S02]  /*23090*/  IMAD.MOV.U32 R13, RZ, RZ, R27 ;  /* 0x000000ffff0d7224 */ /* 0x000fe400078e001b */
[----:B------:R-:W-:-:S07]  /*230a0*/  IMAD.MOV.U32 R24, RZ, RZ, R14 ;  /* 0x000000ffff187224 */ /* 0x000fce00078e000e */
[----:B------:R-:W-:Y:S05]  /*230b0*/  WARPSYNC.COLLECTIVE R15, `(.L_x_1974) ;  /* 0x000000000f087348 */ /* 0x000fea0003c00000 */
[----:B------:R0:W1:Y:S02]  /*230c0*/  SHFL.IDX P6, R14, R13, R12, R11 ;  /* 0x0000000c0d0e7389 */ /* 0x00006400000c000b */
[----:B01----:R-:W-:Y:S01]  /*230d0*/  ENDCOLLECTIVE ;  /* 0x000000000000791b */ /* 0x003fe20003800000 */
.L_x_1974:
[----:B------:R-:W-:Y:S05]  /*230e0*/  BRA `(.L_x_1975) ;  /* 0xfffffe5800947947 */ /* 0x000fea000383ffff */
.L_x_1689:
[----:B0-----:R0:W1:Y:S02]  /*230f0*/  SYNCS.PHASECHK.TRANS64.TRYWAIT P1, [R2+URZ+0x16800], R3 ;  /* 0x01680003020075a7 */ /* 0x001064000802017f */
[----:B-1----:R-:W-:Y:S05]  /*23100*/  @!P1 NANOSLEEP.SYNCS 0x989680 ;  /* 0x009896800000995d */ /* 0x002fea0003900000 */
[----:B------:R-:W1:Y:S02]  /*23110*/  @!P1 SYNCS.PHASECHK.TRANS64 P1, [R2+URZ+0x16800], R3 ;  /* 0x01680003020095a7 */ /* 0x000e64000802007f */
[----:B-1----:R-:W-:Y:S05]  /*23120*/  @!P1 BRA `(.L_x_1689) ;  /* 0xfffffffc00f09947 */ /* 0x002fea000383ffff */
[----:B------:R-:W-:Y:S05]  /*23130*/  BRA `(.L_x_1976) ;  /* 0xfffffe5c00547947 */ /* 0x000fea000383ffff */
.L_x_1695:
[----:B-1----:R1:W3:Y:S02]  /*23140*/  SYNCS.PHASECHK.TRANS64.TRYWAIT P1, [R0+URZ+0x16830], R5 ;  /* 0x01683005000075a7 */ /* 0x0022e4000802017f */
[----:B---3--:R-:W-:Y:S05]  /*23150*/  @!P1 NANOSLEEP.SYNCS 0x989680 ;  /* 0x009896800000995d */ /* 0x008fea0003900000 */
[----:B------:R-:W3:Y:S02]  /*23160*/  @!P1 SYNCS.PHASECHK.TRANS64 P1, [R0+URZ+0x16830], R5 ;  /* 0x01683005000095a7 */ /* 0x000ee4000802007f */
[----:B---3--:R-:W-:Y:S05]  /*23170*/  @!P1 BRA `(.L_x_1695) ;  /* 0xfffffffc00f09947 */ /* 0x008fea000383ffff */
[----:B------:R-:W-:Y:S05]  /*23180*/  BRA `(.L_x_1694) ;  /* 0xfffffe6800d07947 */ /* 0x000fea000383ffff */
.L_x_1714:
[----:B-1----:R1:W2:Y:S02]  /*23190*/  SYNCS.PHASECHK.TRANS64.TRYWAIT P4, [R9+URZ+0x16830], R8 ;  /* 0x01683008090075a7 */ /* 0x0022a4000808017f */
[----:B--2---:R-:W-:Y:S05]  /*231a0*/  @!P4 NANOSLEEP.SYNCS 0x989680 ;  /* 0x009896800000c95d */ /* 0x004fea0003900000 */
[----:B------:R-:W2:Y:S02]  /*231b0*/  @!P4 SYNCS.PHASECHK.TRANS64 P4, [R9+URZ+0x16830], R8 ;  /* 0x016830080900c5a7 */ /* 0x000ea4000808007f */
[----:B--2---:R-:W-:Y:S05]  /*231c0*/  @!P4 BRA `(.L_x_1714) ;  /* 0xfffffffc00f0c947 */ /* 0x004fea000383ffff */
[----:B------:R-:W-:Y:S05]  /*231d0*/  BRA `(.L_x_1713) ;  /* 0xfffffea400787947 */ /* 0x000fea000383ffff */
.L_x_1718:
[----:B-1----:R1:W2:Y:S02]  /*231e0*/  SYNCS.PHASECHK.TRANS64.TRYWAIT P3, [R9+URZ+0x16850], R8 ;  /* 0x01685008090075a7 */ /* 0x0022a4000806017f */
[----:B--2---:R-:W-:Y:S05]  /*231f0*/  @!P3 NANOSLEEP.SYNCS 0x989680 ;  /* 0x009896800000b95d */ /* 0x004fea0003900000 */
[----:B------:R-:W2:Y:S02]  /*23200*/  @!P3 SYNCS.PHASECHK.TRANS64 P3, [R9+URZ+0x16850], R8 ;  /* 0x016850080900b5a7 */ /* 0x000ea4000806007f */
[----:B--2---:R-:W-:Y:S05]  /*23210*/  @!P3 BRA `(.L_x_1718) ;  /* 0xfffffffc00f0b947 */ /* 0x004fea000383ffff */
[----:B------:R-:W-:Y:S05]  /*23220*/  BRA `(.L_x_1715) ;  /* 0xfffffea8003c7947 */ /* 0x000fea000383ffff */
.L_x_1739:
[----:B-1----:R1:W2:Y:S02]  /*23230*/  SYNCS.PHASECHK.TRANS64.TRYWAIT P2, [R9+URZ+0x16830], R12 ;  /* 0x0168300c090075a7 */ /* 0x0022a4000804017f */
[----:B--2---:R-:W-:Y:S05]  /*23240*/  @!P2 NANOSLEEP.SYNCS 0x989680 ;  /* 0x009896800000a95d */ /* 0x004fea0003900000 */
[----:B------:R-:W2:Y:S02]  /*23250*/  @!P2 SYNCS.PHASECHK.TRANS64 P2, [R9+URZ+0x16830], R12 ;  /* 0x0168300c0900a5a7 */ /* 0x000ea4000804007f */
[----:B--2---:R-:W-:Y:S05]  /*23260*/  @!P2 BRA `(.L_x_1739) ;  /* 0xfffffffc00f0a947 */ /* 0x004fea000383ffff */
[----:B------:R-:W-:Y:S05]  /*23270*/  BRA `(.L_x_1738) ;  /* 0xfffffee000107947 */ /* 0x000fea000383ffff */
.L_x_1743:
[----:B-1----:R1:W2:Y:S02]  /*23280*/  SYNCS.PHASECHK.TRANS64.TRYWAIT P1, [R9+URZ+0x16850], R8 ;  /* 0x01685008090075a7 */ /* 0x0022a4000802017f */
[----:B--2---:R-:W-:Y:S05]  /*23290*/  @!P1 NANOSLEEP.SYNCS 0x989680 ;  /* 0x009896800000995d */ /* 0x004fea0003900000 */
[----:B------:R-:W2:Y:S02]  /*232a0*/  @!P1 SYNCS.PHASECHK.TRANS64 P1, [R9+URZ+0x16850], R8 ;  /* 0x01685008090095a7 */ /* 0x000ea4000802007f */
[----:B--2---:R-:W-:Y:S05]  /*232b0*/  @!P1 BRA `(.L_x_1743) ;  /* 0xfffffffc00f09947 */ /* 0x004fea000383ffff */
[----:B------:R-:W-:Y:S05]  /*232c0*/  BRA `(.L_x_1740) ;  /* 0xfffffee000e07947 */ /* 0x000fea000383ffff */
.L_x_1752:
[----:B-1----:R1:W2:Y:S02]  /*232d0*/  SYNCS.PHASECHK.TRANS64.TRYWAIT P2, [R9+URZ+0x16830], R12 ;  /* 0x0168300c090075a7 */ /* 0x0022a4000804017f */
[----:B--2---:R-:W-:Y:S05]  /*232e0*/  @!P2 NANOSLEEP.SYNCS 0x989680 ;  /* 0x009896800000a95d */ /* 0x004fea0003900000 */
[----:B------:R-:W2:Y:S02]  /*232f0*/  @!P2 SYNCS.PHASECHK.TRANS64 P2, [R9+URZ+0x16830], R12 ;  /* 0x0168300c0900a5a7 */ /* 0x000ea4000804007f */
[----:B--2---:R-:W-:Y:S05]  /*23300*/  @!P2 BRA `(.L_x_1752) ;  /* 0xfffffffc00f0a947 */ /* 0x004fea000383ffff */
[----:B------:R-:W-:Y:S05]  /*23310*/  BRA `(.L_x_1751) ;  /* 0xffffff0400e07947 */ /* 0x000fea000383ffff */
.L_x_1756:
[----:B-1----:R1:W2:Y:S02]  /*23320*/  SYNCS.PHASECHK.TRANS64.TRYWAIT P1, [R9+URZ+0x16850], R8 ;  /* 0x01685008090075a7 */ /* 0x0022a4000802017f */
[----:B--2---:R-:W-:Y:S05]  /*23330*/  @!P1 NANOSLEEP.SYNCS 0x989680 ;  /* 0x009896800000995d */ /* 0x004fea0003900000 */
[----:B------:R-:W2:Y:S02]  /*23340*/  @!P1 SYNCS.PHASECHK.TRANS64 P1, [R9+URZ+0x16850], R8 ;  /* 0x01685008090095a7 */ /* 0x000ea4000802007f */
[----:B--2---:R-:W-:Y:S05]  /*23350*/  @!P1 BRA `(.L_x_1756) ;  /* 0xfffffffc00f09947 */ /* 0x004fea000383ffff */
[----:B------:R-:W-:Y:S05]  /*23360*/  BRA `(.L_x_1753) ;  /* 0xffffff0800b07947 */ /* 0x000fea000383ffff */
.L_x_1771:
[----:B-1----:R1:W2:Y:S02]  /*23370*/  SYNCS.PHASECHK.TRANS64.TRYWAIT P1, [R11+URZ+0x16850], R0 ;  /* 0x016850000b0075a7 */ /* 0x0022a4000802017f */
[----:B--2---:R-:W-:Y:S05]  /*23380*/  @!P1 NANOSLEEP.SYNCS 0x989680 ;  /* 0x009896800000995d */ /* 0x004fea0003900000 */
[----:B------:R-:W2:Y:S02]  /*23390*/  @!P1 SYNCS.PHASECHK.TRANS64 P1, [R11+URZ+0x16850], R0 ;  /* 0x016850000b0095a7 */ /* 0x000ea4000802007f */
[----:B--2---:R-:W-:Y:S05]  /*233a0*/  @!P1 BRA `(.L_x_1771) ;  /* 0xfffffffc00f09947 */ /* 0x004fea000383ffff */
[----:B------:R-:W-:Y:S05]  /*233b0*/  BRA `(.L_x_1770) ;  /* 0xffffff3c00a07947 */ /* 0x000fea000383ffff */
.L_x_1777:
[----:B------:R-:W-:Y:S02]  /*233c0*/  IMAD.MOV.U32 R13, RZ, RZ, R41 ;  /* 0x000000ffff0d7224 */ /* 0x000fe400078e0029 */
[----:B------:R-:W-:Y:S02]  /*233d0*/  IMAD.MOV.U32 R12, RZ, RZ, RZ ;  /* 0x000000ffff0c7224 */ /* 0x000fe400078e00ff */
[----:B------:R-:W-:Y:S02]  /*233e0*/  IMAD.MOV.U32 R11, RZ, RZ, 0x181f ;  /* 0x0000181fff0b7424 */ /* 0x000fe400078e00ff */
[----:B------:R-:W-:Y:S02]  /*233f0*/  IMAD.MOV.U32 R15, RZ, RZ, -0x1 ;  /* 0xffffffffff0f7424 */ /* 0x000fe400078e00ff */
[----:B------:R-:W-:-:S07]  /*23400*/  IMAD.IADD R42, R42, 0x1, R51 ;  /* 0x000000012a2a7824 */ /* 0x000fce00078e0233 */
[----:B-----5:R-:W-:Y:S05]  /*23410*/  WARPSYNC.COLLECTIVE R15, `(.L_x_1977) ;  /* 0x000000000f087348 */ /* 0x020fea0003c00000 */
[----:B------:R0:W1:Y:S02]  /*23420*/  SHFL.IDX P6, R14, R13, R12, R11 ;  /* 0x0000000c0d0e7389 */ /* 0x00006400000c000b */
[----:B01---5:R-:W-:Y:S01]  /*23430*/  ENDCOLLECTIVE ;  /* 0x000000000000791b */ /* 0x023fe20003800000 */
.L_x_1977:
[----:B------:R-:W-:Y:S01]  /*23440*/  IADD3 R20, R42, 0x30, RZ ;  /* 0x000000302a147810 */ /* 0x000fe20007ffe0ff */
[----:B------:R-:W-:Y:S02]  /*23450*/  IMAD.MOV.U32 R13, RZ, RZ, R40 ;  /* 0x000000ffff0d7224 */ /* 0x000fe400078e0028 */
[----:B------:R-:W-:-:S07]  /*23460*/  IMAD.MOV.U32 R0, RZ, RZ, R14 ;  /* 0x000000ffff007224 */ /* 0x000fce00078e000e */
[----:B------:R-:W-:Y:S05]  /*23470*/  WARPSYNC.COLLECTIVE R15, `(.L_x_1978) ;  /* 0x000000000f087348 */ /* 0x000fea0003c00000 */
[----:B------:R0:W1:Y:S02]  /*23480*/  SHFL.IDX P6, R14, R13, R12, R11 ;  /* 0x0000000c0d0e7389 */ /* 0x00006400000c000b */
[----:B01----:R-:W-:Y:S01]  /*23490*/  ENDCOLLECTIVE ;  /* 0x000000000000791b */ /* 0x003fe20003800000 */
.L_x_1978:
[----:B------:R-:W-:Y:S02]  /*234a0*/  ULDC UR4, c[0x0][0xac8] ;  /* 0x0002b20000047ab9 */ /* 0x000fe40000000800 */
[----:B------:R-:W-:-:S04]  /*234b0*/  ISETP.GE.AND P0, PT, R43, UR4, PT ;  /* 0x000000042b007c0c */ /* 0x000fc8000bf06270 */
[-C--:B------:R-:W-:Y:S01]  /*234c0*/  ISETP.GE.OR P4, PT, R20, R45.reuse, P0 ;  /* 0x0000002d1400720c */ /* 0x080fe20000786670 */
[C---:B------:R-:W-:Y:S01]  /*234d0*/  VIADD R20, R42.reuse, 0x60 ;  /* 0x000000602a147836 */ /* 0x040fe20000000000 */
[----:B------:R-:W-:-:S04]  /*234e0*/  ISETP.GE.OR P3, PT, R42, R45, P0 ;  /* 0x0000002d2a00720c */ /* 0x000fc80000766670 */
[----:B------:R-:W-:Y:S01]  /*234f0*/  ISETP.GE.OR P2, PT, R20, R45, P0 ;  /* 0x0000002d1400720c */ /* 0x000fe20000746670 */
[----:B------:R-:W-:Y:S01]  /*23500*/  IMAD.MOV.U32 R13, RZ, RZ, R41 ;  /* 0x000000ffff0d7224 */ /* 0x000fe200078e0029 */
[----:B------:R-:W-:Y:S01]  /*23510*/  MOV R12, 0x1 ;  /* 0x00000001000c7802 */ /* 0x000fe20000000f00 */
[----:B------:R-:W-:-:S10]  /*23520*/  IMAD.MOV.U32 R3, RZ, RZ, R14 ;  /* 0x000000ffff037224 */ /* 0x000fd400078e000e */
[----:B------:R-:W-:Y:S05]  /*23530*/  WARPSYNC.COLLECTIVE R15, `(.L_x_1979) ;  /* 0x000000000f087348 */ /* 0x000fea0003c00000 */
[----:B------:R0:W1:Y:S02]  /*23540*/  SHFL.IDX P6, R14, R13, R12, R11 ;  /* 0x0000000c0d0e7389 */ /* 0x00006400000c000b */
[----:B01----:R-:W-:Y:S01]  /*23550*/  ENDCOLLECTIVE ;  /* 0x000000000000791b */ /* 0x003fe20003800000 */
.L_x_1979:
[----:B------:R-:W-:-:S04]  /*23560*/  @!P3 LEA R32, P5, R43, R3, 0x1 ;  /* 0x000000032b20b211 */ /* 0x000fc800078a08ff */
[----:B------:R-:W-:Y:S01]  /*23570*/  @!P3 LEA.HI.X R3, R43, R0, R44, 0x1, P5 ;  /* 0x000000002b03b211 */ /* 0x000fe200028f0c2c */
[----:B------:R-:W-:Y:S02]  /*23580*/  IMAD.MOV.U32 R13, RZ, RZ, R40 ;  /* 0x000000ffff0d7224 */ /* 0x000fe400078e0028 */
[----:B------:R-:W-:-:S07]  /*23590*/  IMAD.MOV.U32 R8, RZ, RZ, R14 ;  /* 0x000000ffff087224 */ /* 0x000fce00078e000e */
[----:B------:R-:W-:Y:S05]  /*235a0*/  WARPSYNC.COLLECTIVE R15, `(.L_x_1980) ;  /* 0x000000000f087348 */ /* 0x000fea0003c00000 */
[----:B------:R0:W1:Y:S02]  /*235b0*/  SHFL.IDX P6, R14, R13, R12, R11 ;  /* 0x0000000c0d0e7389 */ /* 0x00006400000c000b */
[----:B01----:R-:W-:Y:S01]  /*235c0*/  ENDCOLLECTIVE ;  /* 0x000000000000791b */ /* 0x003fe20003800000 */
.L_x_1980:
[----:B------:R-:W-:Y:S02]  /*235d0*/  IMAD.MOV.U32 R13, RZ, RZ, R41 ;  /* 0x000000ffff0d7224 */ /* 0x000fe400078e0029 */
[----:B------:R-:W-:Y:S02]  /*235e0*/  IMAD.MOV.U32 R12, RZ, RZ, 0x2 ;  /* 0x00000002ff0c7424 */ /* 0x000fe400078e00ff */
[----:B------:R-:W-:-:S07]  /*235f0*/  IMAD.MOV.U32 R9, RZ, RZ, R14 ;  /* 0x000000ffff097224 */ /* 0x000fce00078e000e */
[----:B------:R-:W-:Y:S05]  /*23600*/  WARPSYNC.COLLECTIVE R15, `(.L_x_1981) ;  /* 0x000000000f087348 */ /* 0x000fea0003c00000 */
[----:B------:R0:W1:Y:S02]  /*23610*/  SHFL.IDX P6, R14, R13, R12, R11 ;  /* 0x0000000c0d0e7389 */ /* 0x00006400000c000b */
[----:B01----:R-:W-:Y:S01]  /*23620*/  ENDCOLLECTIVE ;  /* 0x000000000000791b */ /* 0x003fe20003800000 */
.L_x_1981:
        /* <DEDUP_REMOVED lines=11> */
.L_x_1982:
[----:B------:R-:W-:Y:S02]  /*236e0*/  IMAD.MOV.U32 R13, RZ, RZ, R41 ;  /* 0x000000ffff0d7224 */ /* 0x000fe400078e0029 */
[----:B------:R-:W-:Y:S01]  /*236f0*/  IMAD.MOV.U32 R12, RZ, RZ, 0x3 ;  /* 0x00000003ff0c7424 */ /* 0x000fe200078e00ff */
[----:B------:R-:W-:-:S13]  /*23700*/  @!P2 LEA R46, P5, R43, R14, 0x1 ;  /* 0x0000000e2b2ea211 */ /* 0x000fda00078a08ff */
[----:B------:R-:W-:Y:S05]  /*23710*/  WARPSYNC.COLLECTIVE R15, `(.L_x_1983) ;  /* 0x000000000f087348 */ /* 0x000fea0003c00000 */
[----:B------:R0:W1:Y:S02]  /*23720*/  SHFL.IDX P6, R14, R13, R12, R11 ;  /* 0x0000000c0d0e7389 */ /* 0x00006400000c000b */
[----:B01----:R-:W-:Y:S01]  /*23730*/  ENDCOLLECTIVE ;  /* 0x000000000000791b */ /* 0x003fe20003800000 */
.L_x_1983:
        /* <DEDUP_REMOVED lines=9> */
.L_x_1984:
[----:B------:R-:W-:Y:S05]  /*237d0*/  BRA `(.L_x_1985) ;  /* 0xffffff5000d87947 */ /* 0x000fea000383ffff */
.L_x_1779:
[----:B------:R-:W-:Y:S02]  /*237e0*/  IMAD.MOV.U32 R13, RZ, RZ, R4 ;  /* 0x000000ffff0d7224 */ /* 0x000fe400078e0004 */
[----:B------:R-:W-:Y:S02]  /*237f0*/  IMAD.MOV.U32 R12, RZ, RZ, RZ ;  /* 0x000000ffff0c7224 */ /* 0x000fe400078e00ff */
[----:B------:R-:W-:Y:S02]  /*23800*/  IMAD.MOV.U32 R11, RZ, RZ, 0x1c1f ;  /* 0x00001c1fff0b7424 */ /* 0x000fe400078e00ff */
[----:B------:R-:W-:-:S07]  /*23810*/  IMAD.MOV.U32 R15, RZ, RZ, -0x1 ;  /* 0xffffffffff0f7424 */ /* 0x000fce00078e00ff */
[----:B------:R-:W-:Y:S05]  /*23820*/  WARPSYNC.COLLECTIVE R15, `(.L_x_1986) ;  /* 0x000000000f087348 */ /* 0x000fea0003c00000 */
[----:B------:R0:W1:Y:S02]  /*23830*/  SHFL.IDX P6, R14, R13, R12, R11 ;  /* 0x0000000c0d0e7389 */ /* 0x00006400000c000b */
[----:B01----:R-:W-:Y:S01]  /*23840*/  ENDCOLLECTIVE ;  /* 0x000000000000791b */ /* 0x003fe20003800000 */
.L_x_1986:
[----:B------:R-:W-:Y:S02]  /*23850*/  IMAD.MOV.U32 R13, RZ, RZ, R3 ;  /* 0x000000ffff0d7224 */ /* 0x000fe400078e0003 */
[----:B------:R-:W-:-:S07]  /*23860*/  IMAD.MOV.U32 R0, RZ, RZ, R14 ;  /* 0x000000ffff007224 */ /* 0x000fce00078e000e */
[----:B------:R-:W-:Y:S05]  /*23870*/  WARPSYNC.COLLECTIVE R15, `(.L_x_1987) ;  /* 0x000000000f087348 */ /* 0x000fea0003c00000 */
[----:B------:R0:W1:Y:S02]  /*23880*/  SHFL.IDX P6, R14, R13, R12, R11 ;  /* 0x0000000c0d0e7389 */ /* 0x00006400000c000b */
[----:B01----:R-:W-:Y:S01]  /*23890*/  ENDCOLLECTIVE ;  /* 0x000000000000791b */ /* 0x003fe20003800000 */
.L_x_1987:
[----:B------:R-:W-:Y:S05]  /*238a0*/  BRA `(.L_x_1988) ;  /* 0xffffff5400b47947 */ /* 0x000fea000383ffff */
.L_x_1782:
        /* <DEDUP_REMOVED lines=8> */
.L_x_1990:
[----:B------:R-:W-:Y:S05]  /*23930*/  BSYNC B1 ;  /* 0x0000000000017941 */ /* 0x000fea0003800000 */
.L_x_1989:
        /* <DEDUP_REMOVED lines=8> */
.L_x_1991:
[----:B------:R-:W-:Y:S05]  /*239c0*/  BRA `(.L_x_1992) ;  /* 0xffffff5800107947 */ /* 0x000fea000383ffff */
.L_x_1786:
[----:B------:R-:W-:Y:S01]  /*239d0*/  IMAD.MOV.U32 R13, RZ, RZ, R20 ;  /* 0x000000ffff0d7224 */ /* 0x000fe200078e0014 */
[----:B------:R-:W-:Y:S01]  /*239e0*/  MOV R11, 0x181f ;  /* 0x0000181f000b7802 */ /* 0x000fe20000000f00 */
[----:B------:R-:W-:Y:S02]  /*239f0*/  IMAD.MOV.U32 R12, RZ, RZ, RZ ;  /* 0x000000ffff0c7224 */ /* 0x000fe400078e00ff */
[----:B------:R-:W-:Y:S02]  /*23a00*/  IMAD.MOV.U32 R15, RZ, RZ, -0x1 ;  /* 0xffffffffff0f7424 */ /* 0x000fe400078e00ff */
[----:B------:R-:W-:Y:S02]  /*23a10*/  IMAD R21, R24, R25, RZ ;  /* 0x0000001918157224 */ /* 0x000fe400078e02ff */
[----:B------:R-:W-:-:S07]  /*23a20*/  IMAD.IADD R24, R42, 0x1, R28 ;  /* 0x000000012a187824 */ /* 0x000fce00078e021c */
[----:B01----:R-:W-:Y:S05]  /*23a30*/  WARPSYNC.COLLECTIVE R15, `(.L_x_1993) ;  /* 0x000000000f087348 */ /* 0x003fea0003c00000 */
[----:B------:R2:W3:Y:S02]  /*23a40*/  SHFL.IDX P6, R14, R13, R12, R11 ;  /* 0x0000000c0d0e7389 */ /* 0x0004e400000c000b */
[----:B0123--:R-:W-:Y:S01]  /*23a50*/  ENDCOLLECTIVE ;  /* 0x000000000000791b */ /* 0x00ffe20003800000 */
.L_x_1993:
[C---:B------:R-:W-:Y:S01]  /*23a60*/  VIADD R8, R24.reuse, 0x30 ;  /* 0x0000003018087836 */ /* 0x040fe20000000000 */
[----:B------:R-:W-:-:S04]  /*23a70*/  ISETP.GE.OR P3, PT, R24, R21, P0 ;  /* 0x000000151800720c */ /* 0x000fc80000766670 */
[----:B------:R-:W-:Y:S01]  /*23a80*/  ISETP.GE.OR P4, PT, R8, R21, P0 ;  /* 0x000000150800720c */ /* 0x000fe20000786670 */
[----:B------:R-:W-:Y:S02]  /*23a90*/  VIADD R8, R24, 0x60 ;  /* 0x0000006018087836 */ /* 0x000fe40000000000 */
[----:B------:R-:W-:-:S03]  /*23aa0*/  IMAD.MOV.U32 R13, RZ, RZ, R7 ;  /* 0x000000ffff0d7224 */ /* 0x000fc600078e0007 */
[----:B------:R-:W-:Y:S01]  /*23ab0*/  ISETP.GE.OR P2, PT, R8, R21, P0 ;  /* 0x000000150800720c */ /* 0x000fe20000746670 */
[----:B------:R-:W-:-:S12]  /*23ac0*/  IMAD.MOV.U32 R0, RZ, RZ, R14 ;  /* 0x000000ffff007224 */ /* 0x000fd800078e000e */
[----:B------:R-:W-:Y:S05]  /*23ad0*/  WARPSYNC.COLLECTIVE R15, `(.L_x_1994) ;  /* 0x000000000f087348 */ /* 0x000fea0003c00000 */
[----:B------:R0:W1:Y:S02]  /*23ae0*/  SHFL.IDX P6, R14, R13, R12, R11 ;  /* 0x0000000c0d0e7389 */ /* 0x00006400000c000b */
[----:B01----:R-:W-:Y:S01]  /*23af0*/  ENDCOLLECTIVE ;  /* 0x000000000000791b */ /* 0x003fe20003800000 */
.L_x_1994:
[----:B------:R-:W-:Y:S02]  /*23b00*/  IMAD.MOV.U32 R13, RZ, RZ, R20 ;  /* 0x000000ffff0d7224 */ /* 0x000fe400078e0014 */
[----:B------:R-:W-:Y:S02]  /*23b10*/  IMAD.MOV.U32 R12, RZ, RZ, 0x1 ;  /* 0x00000001ff0c7424 */ /* 0x000fe400078e00ff */
[----:B------:R-:W-:-:S07]  /*23b20*/  IMAD.MOV.U32 R3, RZ, RZ, R14 ;  /* 0x000000ffff037224 */ /* 0x000fce00078e000e */
[----:B------:R-:W-:Y:S05]  /*23b30*/  WARPSYNC.COLLECTIVE R15, `(.L_x_1995) ;  /* 0x000000000f087348 */ /* 0x000fea0003c00000 */
[----:B------:R0:W1:Y:S02]  /*23b40*/  SHFL.IDX P6, R14, R13, R12, R11 ;  /* 0x0000000c0d0e7389 */ /* 0x00006400000c000b */
[----:B01----:R-:W-:Y:S01]  /*23b50*/  ENDCOLLECTIVE ;  /* 0x000000000000791b */ /* 0x003fe20003800000 */
.L_x_1995:
[----:B------:R-:W-:-:S04]  /*23b60*/  @!P3 LEA R10, P5, R43, R3, 0x1 ;  /* 0x000000032b0ab211 */ /* 0x000fc800078a08ff */
[----:B------:R-:W-:Y:S01]  /*23b70*/  @!P3 LEA.HI.X R3, R43, R0, R44, 0x1, P5 ;  /* 0x000000002b03b211 */ /* 0x000fe200028f0c2c */
[----:B------:R-:W-:Y:S02]  /*23b80*/  IMAD.MOV.U32 R13, RZ, RZ, R7 ;  /* 0x000000ffff0d7224 */ /* 0x000fe400078e0007 */
[----:B------:R-:W-:-:S07]  /*23b90*/  IMAD.MOV.U32 R4, RZ, RZ, R14 ;  /* 0x000000ffff047224 */ /* 0x000fce00078e000e */
[----:B------:R-:W-:Y:S05]  /*23ba0*/  WARPSYNC.COLLECTIVE R15, `(.L_x_1996) ;  /* 0x000000000f087348 */ /* 0x000fea0003c00000 */
[----:B------:R0:W1:Y:S02]  /*23bb0*/  SHFL.IDX P6, R14, R13, R12, R11 ;  /* 0x0000000c0d0e7389 */ /* 0x00006400000c000b */
[----:B01----:R-:W-:Y:S01]  /*23bc0*/  ENDCOLLECTIVE ;  /* 0x000000000000791b */ /* 0x003fe20003800000 */
.L_x_1996:
[----:B------:R-:W-:Y:S02]  /*23bd0*/  IMAD.MOV.U32 R13, RZ, RZ, R20 ;  /* 0x000000ffff0d7224 */ /* 0x000fe400078e0014 */
[----:B------:R-:W-:Y:S01]  /*23be0*/  IMAD.MOV.U32 R12, RZ, RZ, 0x2 ;  /* 0x00000002ff0c7424 */ /* 0x000fe200078e00ff */
[----:B------:R-:W-:-:S07]  /*23bf0*/  MOV R5, R14 ;  /* 0x0000000e00057202 */ /* 0x000fce0000000f00 */
[----:B------:R-:W-:Y:S05]  /*23c00*/  WARPSYNC.COLLECTIVE R15, `(.L_x_1997) ;  /* 0x000000000f087348 */ /* 0x000fea0003c00000 */
[----:B------:R0:W1:Y:S02]  /*23c10*/  SHFL.IDX P6, R14, R13, R12, R11 ;  /* 0x0000000c0d0e7389 */ /* 0x00006400000c000b */
[----:B01----:R-:W-:Y:S01]  /*23c20*/  ENDCOLLECTIVE ;  /* 0x000000000000791b */ /* 0x003fe20003800000 */
.L_x_1997:
[----:B------:R-:W-:-:S04]  /*23c30*/  @!P4 LEA R8, P1, R43, R5, 0x1 ;  /* 0x000000052b08c211 */ /* 0x000fc800078208ff */
[----:B------:R-:W-:Y:S01]  /*23c40*/  @!P4 LEA.HI.X R9, R43, R4, R44, 0x1, P1 ;  /* 0x000000042b09c211 */ /* 0x000fe200008f0c2c */
[----:B------:R-:W-:Y:S02]  /*23c50*/  IMAD.MOV.U32 R13, RZ, RZ, R7 ;  /* 0x000000ffff0d7224 */ /* 0x000fe400078e0007 */
[----:B------:R-:W-:-:S07]  /*23c60*/  IMAD.MOV.U32 R6, RZ, RZ, R14 ;  /* 0x000000ffff067224 */ /* 0x000fce00078e000e */
[----:B------:R-:W-:Y:S05]  /*23c70*/  WARPSYNC.COLLECTIVE R15, `(.L_x_1998) ;  /* 0x000000000f087348 */ /* 0x000fea0003c00000 */
[----:B------:R0:W1:Y:S02]  /*23c80*/  SHFL.IDX P6, R14, R13, R12, R11 ;  /* 0x0000000c0d0e7389 */ /* 0x00006400000c000b */
[----:B01----:R-:W-:Y:S01]  /*23c90*/  ENDCOLLECTIVE ;  /* 0x000000000000791b */ /* 0x003fe20003800000 */
.L_x_1998:
[----:B------:R-:W-:Y:S01]  /*23ca0*/  @!P3 IMAD.MOV.U32 R11, RZ, RZ, R3 ;  /* 0x000000ffff0bb224 */ /* 0x000fe200078e0003 */
[----:B------:R-:W-:Y:S01]  /*23cb0*/  MOV R13, R20 ;  /* 0x00000014000d7202 */ /* 0x000fe20000000f00 */
[----:B------:R-:W-:-:S03]  /*23cc0*/  IMAD.MOV.U32 R12, RZ, RZ, 0x3 ;  /* 0x00000003ff0c7424 */ /* 0x000fc600078e00ff */
[----:B------:R0:W-:Y:S04]  /*23cd0*/  @!P3 ST.E.128 desc[UR42][R10.64], RZ ;  /* 0x000000ff0a00b985 */ /* 0x0001e8000c101d2a */
[----:B------:R1:W-:Y:S01]  /*23ce0*/  @!P4 ST.E.128 desc[UR42][R8.64], RZ ;  /* 0x000000ff0800c985 */ /* 0x0003e2000c101d2a */
[----:B------:R-:W-:-:S04]  /*23cf0*/  @!P2 LEA R25, P5, R43, R14, 0x1 ;  /* 0x0000000e2b19a211 */ /* 0x000fc800078a08ff */
[----:B------:R-:W-:Y:S01]  /*23d00*/  @!P2 LEA.HI.X R5, R43, R6, R44, 0x1, P5 ;  /* 0x000000062b05a211 */ /* 0x000fe200028f0c2c */
[----:B0-----:R-:W-:Y:S02]  /*23d10*/  IMAD.MOV.U32 R11, RZ, RZ, 0x181f ;  /* 0x0000181fff0b7424 */ /* 0x001fe400078e00ff */
[----:B------:R-:W-:-:S07]  /*23d20*/  @!P2 IMAD.MOV.U32 R4, RZ, RZ, R25 ;  /* 0x000000ffff04a224 */ /* 0x000fce00078e0019 */
[----:B-1----:R-:W-:Y:S05]  /*23d30*/  WARPSYNC.COLLECTIVE R15, `(.L_x_1999) ;  /* 0x000000000f087348 */ /* 0x002fea0003c00000 */
[----:B------:R0:W2:Y:S02]  /*23d40*/  SHFL.IDX P6, R14, R13, R12, R11 ;  /* 0x0000000c0d0e7389 */ /* 0x0000a400000c000b */
[----:B012---:R-:W-:Y:S01]  /*23d50*/  ENDCOLLECTIVE ;  /* 0x000000000000791b */ /* 0x007fe20003800000 */
.L_x_1999:
[----:B------:R0:W-:Y:S01]  /*23d60*/  @!P2 ST.E.128 desc[UR42][R4.64], RZ ;  /* 0x000000ff0400a985 */ /* 0x0001e2000c101d2a */
[----:B------:R-:W-:Y:S02]  /*23d70*/  IMAD.MOV.U32 R13, RZ, RZ, R7 ;  /* 0x000000ffff0d7224 */ /* 0x000fe400078e0007 */
[----:B------:R-:W-:-:S07]  /*23d80*/  IMAD.MOV.U32 R0, RZ, RZ, R14 ;  /* 0x000000ffff007224 */ /* 0x000fce00078e000e */
[----:B0-----:R-:W-:Y:S05]  /*23d90*/  WARPSYNC.COLLECTIVE R15, `(.L_x_2000) ;  /* 0x000000000f087348 */ /* 0x001fea0003c00000 */
[----:B------:R1:W2:Y:S02]  /*23da0*/  SHFL.IDX P6, R14, R13, R12, R11 ;  /* 0x0000000c0d0e7389 */ /* 0x0002a400000c000b */
[----:B012---:R-:W-:Y:S01]  /*23db0*/  ENDCOLLECTIVE ;  /* 0x000000000000791b */ /* 0x007fe20003800000 */
.L_x_2000:
[----:B------:R-:W-:Y:S05]  /*23dc0*/  BRA `(.L_x_2001) ;  /* 0xffffff6000207947 */ /* 0x000fea000383ffff */
.L_x_1813:
[----:B------:R-:W0:Y:S01]  /*23dd0*/  S2R R5, SR_TID.X ;  /* 0x0000000000057919 */ /* 0x000e220000002100 */
[----:B------:R-:W-:Y:S01]  /*23de0*/  BSSY B1, `(.L_x_2002) ;  /* 0x000000a000017945 */ /* 0x000fe20003800000 */
[----:B------:R-:W-:Y:S01]  /*23df0*/  IMAD.MOV.U32 R12, RZ, RZ, RZ ;  /* 0x000000ffff0c7224 */ /* 0x000fe200078e00ff */
[----:B------:R-:W-:Y:S01]  /*23e00*/  MOV R15, 0xffffffff ;  /* 0xffffffff000f7802 */ /* 0x000fe20000000f00 */
[----:B------:R-:W-:Y:S01]  /*23e10*/  IMAD.MOV.U32 R11, RZ, RZ, 0x1f ;  /* 0x0000001fff0b7424 */ /* 0x000fe200078e00ff */
[----:B0-----:R-:W-:-:S04]  /*23e20*/  SHF.R.U32.HI R5, RZ, 0x5, R5 ;  /* 0x00000005ff057819 */ /* 0x001fc80000011605 */
[----:B------:R-:W-:-:S05]  /*23e30*/  LOP3.LUT R5, R5, 0x3, RZ, 0xc0, !PT ;  /* 0x0000000305057812 */ /* 0x000fca00078ec0ff */
[----:B-1----:R-:W-:-:S07]  /*23e40*/  IMAD.MOV.U32 R13, RZ, RZ, R5 ;  /* 0x000000ffff0d7224 */ /* 0x002fce00078e0005 */
[----:B------:R-:W-:Y:S05]  /*23e50*/  WARPSYNC.COLLECTIVE R15, `(.L_x_2003) ;  /* 0x000000000f087348 */ /* 0x000fea0003c00000 */
[----:B------:R0:W1:Y:S02]  /*23e60*/  SHFL.IDX P6, R14, R13, R12, R11 ;  /* 0x0000000c0d0e7389 */ /* 0x00006400000c000b */
[----:B01----:R-:W-:Y:S01]  /*23e70*/  ENDCOLLECTIVE ;  /* 0x000000000000791b */ /* 0x003fe20003800000 */
.L_x_2003:
[----:B------:R-:W-:Y:S05]  /*23e80*/  BSYNC B1 ;  /* 0x0000000000017941 */ /* 0x000fea0003800000 */
.L_x_2002:
[----:B------:R-:W-:Y:S05]  /*23e90*/  BRA `(.L_x_2004) ;  /* 0xffffff7c00c07947 */ /* 0x000fea000383ffff */
.L_x_1815:
[----:B------:R-:W-:Y:S01]  /*23ea0*/  BSSY B1, `(.L_x_2005) ;  /* 0x0000006000017945 */ /* 0x000fe20003800000 */
[----:B------:R-:W-:-:S07]  /*23eb0*/  IMAD.MOV.U32 R15, RZ, RZ, -0x1 ;  /* 0xffffffffff0f7424 */ /* 0x000fce00078e00ff */
[----:B01----:R-:W-:Y:S05]  /*23ec0*/  WARPSYNC.COLLECTIVE R15, `(.L_x_2006) ;  /* 0x000000000f0c7348 */ /* 0x003fea0003c00000 */
[----:B------:R-:W-:Y:S02]  /*23ed0*/  ELECT P6, UR62, PT ;  /* 0x00000000003e782f */ /* 0x000fe400038c0000 */
[----:B------:R-:W-:Y:S01]  /*23ee0*/  MOV R14, UR62 ;  /* 0x0000003e000e7c02 */ /* 0x000fe20008000f00 */
[----:B01----:R-:W-:Y:S10]  /*23ef0*/  ENDCOLLECTIVE ;  /* 0x000000000000791b */ /* 0x003ff40003800000 */
.L_x_2006:
[----:B------:R-:W-:Y:S05]  /*23f00*/  BSYNC B1 ;  /* 0x0000000000017941 */ /* 0x000fea0003800000 */
.L_x_2005:
[----:B------:R-:W-:Y:S05]  /*23f10*/  BRA `(.L_x_1814) ;  /* 0xffffff7c00b87947 */ /* 0x000fea000383ffff */
.L_x_1817:
[----:B0-----:R0:W2:Y:S02]  /*23f20*/  SYNCS.PHASECHK.TRANS64.TRYWAIT P0, [R16+URZ+0x16820], R5 ;  /* 0x01682005100075a7 */ /* 0x0010a4000800017f */
[----:B--2---:R-:W-:Y:S05]  /*23f30*/  @!P0 NANOSLEEP.SYNCS 0x989680 ;  /* 0x009896800000895d */ /* 0x004fea0003900000 */
[----:B------:R-:W2:Y:S02]  /*23f40*/  @!P0 SYNCS.PHASECHK.TRANS64 P0, [R16+URZ+0x16820], R5 ;  /* 0x01682005100085a7 */ /* 0x000ea4000800007f */
[----:B--2---:R-:W-:Y:S05]  /*23f50*/  @!P0 BRA `(.L_x_1817) ;  /* 0xfffffffc00f08947 */ /* 0x004fea000383ffff */
[----:B------:R-:W-:Y:S05]  /*23f60*/  BRA `(.L_x_2007) ;  /* 0xffffff7c00c87947 */ /* 0x000fea000383ffff */
.L_x_1821:
[----:B0-----:R0:W2:Y:S02]  /*23f70*/  SYNCS.PHASECHK.TRANS64.TRYWAIT P0, [R5+URZ+0x168a0], R7 ;  /* 0x0168a007050075a7 */ /* 0x0010a4000800017f */
[----:B--2---:R-:W-:Y:S05]  /*23f80*/  @!P0 NANOSLEEP.SYNCS 0x989680 ;  /* 0x009896800000895d */ /* 0x004fea0003900000 */
[----:B------:R-:W2:Y:S02]  /*23f90*/  @!P0 SYNCS.PHASECHK.TRANS64 P0, [R5+URZ+0x168a0], R7 ;  /* 0x0168a007050085a7 */ /* 0x000ea4000800007f */
[----:B--2---:R-:W-:Y:S05]  /*23fa0*/  @!P0 BRA `(.L_x_1821) ;  /* 0xfffffffc00f08947 */ /* 0x004fea000383ffff */
[----:B------:R-:W-:Y:S05]  /*23fb0*/  BRA `(.L_x_2008) ;  /* 0xffffff7c00e47947 */ /* 0x000fea000383ffff */
.L_x_1826:
[----:B-1----:R1:W2:Y:S02]  /*23fc0*/  SYNCS.PHASECHK.TRANS64.TRYWAIT P0, [R5+URZ+0x168c0], R7 ;  /* 0x0168c007050075a7 */ /* 0x0022a4000800017f */
[----:B--2---:R-:W-:Y:S05]  /*23fd0*/  @!P0 NANOSLEEP.SYNCS 0x989680 ;  /* 0x009896800000895d */ /* 0x004fea0003900000 */
[----:B------:R-:W2:Y:S02]  /*23fe0*/  @!P0 SYNCS.PHASECHK.TRANS64 P0, [R5+URZ+0x168c0], R7 ;  /* 0x0168c007050085a7 */ /* 0x000ea4000800007f */
[----:B--2---:R-:W-:Y:S05]  /*23ff0*/  @!P0 BRA `(.L_x_1826) ;  /* 0xfffffffc00f08947 */ /* 0x004fea000383ffff */
[----:B------:R-:W-:Y:S05]  /*24000*/  BRA `(.L_x_2009) ;  /* 0xffffff8000647947 */ /* 0x000fea000383ffff */
.L_x_1833:
[----:B0-----:R0:W2:Y:S02]  /*24010*/  SYNCS.PHASECHK.TRANS64.TRYWAIT P1, [R5+URZ+0x168a0], R7 ;  /* 0x0168a007050075a7 */ /* 0x0010a4000802017f */
[----:B--2---:R-:W-:Y:S05]  /*24020*/  @!P1 NANOSLEEP.SYNCS 0x989680 ;  /* 0x009896800000995d */ /* 0x004fea0003900000 */
[----:B------:R-:W2:Y:S02]  /*24030*/  @!P1 SYNCS.PHASECHK.TRANS64 P1, [R5+URZ+0x168a0], R7 ;  /* 0x0168a007050095a7 */ /* 0x000ea4000802007f */
[----:B--2---:R-:W-:Y:S05]  /*24040*/  @!P1 BRA `(.L_x_1833) ;  /* 0xfffffffc00f09947 */ /* 0x004fea000383ffff */
[----:B------:R-:W-:Y:S05]  /*24050*/  BRA `(.L_x_2010) ;  /* 0xffffff8400307947 */ /* 0x000fea000383ffff */
.L_x_1838:
[----:B-1----:R1:W2:Y:S02]  /*24060*/  SYNCS.PHASECHK.TRANS64.TRYWAIT P1, [R5+URZ+0x168c0], R7 ;  /* 0x0168c007050075a7 */ /* 0x0022a4000802017f */
[----:B--2---:R-:W-:Y:S05]  /*24070*/  @!P1 NANOSLEEP.SYNCS 0x989680 ;  /* 0x009896800000995d */ /* 0x004fea0003900000 */
[----:B------:R-:W2:Y:S02]  /*24080*/  @!P1 SYNCS.PHASECHK.TRANS64 P1, [R5+URZ+0x168c0], R7 ;  /* 0x0168c007050095a7 */ /* 0x000ea4000802007f */
[----:B--2---:R-:W-:Y:S05]  /*24090*/  @!P1 BRA `(.L_x_1838) ;  /* 0xfffffffc00f09947 */ /* 0x004fea000383ffff */
[----:B------:R-:W-:Y:S05]  /*240a0*/  BRA `(.L_x_2011) ;  /* 0xffffff8400a87947 */ /* 0x000fea000383ffff */
.L_x_1861:
        /* <DEDUP_REMOVED lines=11> */
.L_x_2013:
[----:B------:R-:W-:Y:S05]  /*24160*/  BSYNC B0 ;  /* 0x0000000000007941 */ /* 0x000fea0003800000 */
.L_x_2012:
[----:B------:R-:W-:Y:S05]  /*24170*/  BRA `(.L_x_2014) ;  /* 0xffffff9400bc7947 */ /* 0x000fea000383ffff */
.L_x_1864:
[----:B0-----:R0:W1:Y:S02]  /*24180*/  SYNCS.PHASECHK.TRANS64.TRYWAIT P0, [R3+URZ+0x16840], R4 ;  /* 0x01684004030075a7 */ /* 0x001064000800017f */
[----:B-1----:R-:W-:Y:S05]  /*24190*/  @!P0 NANOSLEEP.SYNCS 0x989680 ;  /* 0x009896800000895d */ /* 0x002fea0003900000 */
[----:B------:R-:W1:Y:S02]  /*241a0*/  @!P0 SYNCS.PHASECHK.TRANS64 P0, [R3+URZ+0x16840], R4 ;  /* 0x01684004030085a7 */ /* 0x000e64000800007f */
[----:B-1----:R-:W-:Y:S05]  /*241b0*/  @!P0 BRA `(.L_x_1864) ;  /* 0xfffffffc00f08947 */ /* 0x002fea000383ffff */
[----:B------:R-:W-:Y:S05]  /*241c0*/  BRA `(.L_x_2015) ;  /* 0xffffff9800107947 */ /* 0x000fea000383ffff */
.L_x_1865:
[----:B------:R-:W-:Y:S01]  /*241d0*/  BSSY B0, `(.L_x_2016) ;  /* 0x0000008000007945 */ /* 0x000fe20003800000 */
[----:B------:R-:W-:Y:S01]  /*241e0*/  IMAD.MOV.U32 R13, RZ, RZ, R2 ;  /* 0x000000ffff0d7224 */ /* 0x000fe200078e0002 */
[----:B------:R-:W-:Y:S01]  /*241f0*/  MOV R15, 0xffffffff ;  /* 0xffffffff000f7802 */ /* 0x000fe20000000f00 */
[----:B------:R-:W-:Y:S02]  /*24200*/  IMAD.MOV.U32 R12, RZ, RZ, RZ ;  /* 0x000000ffff0c7224 */ /* 0x000fe400078e00ff */
[----:B------:R-:W-:-:S07]  /*24210*/  IMAD.MOV.U32 R11, RZ, RZ, 0x181f ;  /* 0x0000181fff0b7424 */ /* 0x000fce00078e00ff */
[----:B------:R-:W-:Y:S05]  /*24220*/  WARPSYNC.COLLECTIVE R15, `(.L_x_2017) ;  /* 0x000000000f087348 */ /* 0x000fea0003c00000 */
[----:B------:R0:W1:Y:S02]  /*24230*/  SHFL.IDX P6, R14, R13, R12, R11 ;  /* 0x0000000c0d0e7389 */ /* 0x00006400000c000b */
[----:B01----:R-:W-:Y:S01]  /*24240*/  ENDCOLLECTIVE ;  /* 0x000000000000791b */ /* 0x003fe20003800000 */
.L_x_2017:
[----:B------:R-:W-:Y:S05]  /*24250*/  BSYNC B0 ;  /* 0x0000000000007941 */ /* 0x000fea0003800000 */
.L_x_2016:
        /* <DEDUP_REMOVED lines=9> */
.L_x_2018:
[----:B------:R-:W-:Y:S01]  /*242f0*/  MOV R13, R2 ;  /* 0x00000002000d7202 */ /* 0x000fe20000000f00 */
[----:B------:R-:W-:Y:S02]  /*24300*/  IMAD.MOV.U32 R12, RZ, RZ, 0x1 ;  /* 0x00000001ff0c7424 */ /* 0x000fe400078e00ff */
[----:B------:R-:W-:-:S07]  /*24310*/  IMAD.MOV.U32 R7, RZ, RZ, R14 ;  /* 0x000000ffff077224 */ /* 0x000fce00078e000e */
[----:B------:R-:W-:Y:S05]  /*24320*/  WARPSYNC.COLLECTIVE R15, `(.L_x_2019) ;  /* 0x000000000f087348 */ /* 0x000fea0003c00000 */
[----:B------:R0:W1:Y:S02]  /*24330*/  SHFL.IDX P6, R14, R13, R12, R11 ;  /* 0x0000000c0d0e7389 */ /* 0x00006400000c000b */
[----:B01----:R-:W-:Y:S01]  /*24340*/  ENDCOLLECTIVE ;  /* 0x000000000000791b */ /* 0x003fe20003800000 */
.L_x_2019:
        /* <DEDUP_REMOVED lines=15> */
.L_x_2020:
[----:B------:R-:W-:Y:S02]  /*24440*/  @P0 IMAD R8, R5, 0x2, R16 ;  /* 0x0000000205080824 */ /* 0x000fe400078e0210 */
[----:B------:R-:W-:Y:S02]  /*24450*/  IMAD.MOV.U32 R13, RZ, RZ, R2 ;  /* 0x000000ffff0d7224 */ /* 0x000fe400078e0002 */
[----:B------:R-:W-:Y:S02]  /*24460*/  IMAD.MOV.U32 R12, RZ, RZ, 0x2 ;  /* 0x00000002ff0c7424 */ /* 0x000fe400078e00ff */
[----:B------:R-:W-:-:S07]  /*24470*/  IMAD.MOV.U32 R7, RZ, RZ, R14 ;  /* 0x000000ffff077224 */ /* 0x000fce00078e000e */
[----:B------:R-:W-:Y:S05]  /*24480*/  WARPSYNC.COLLECTIVE R15, `(.L_x_2021) ;  /* 0x000000000f087348 */ /* 0x000fea0003c00000 */
[----:B------:R0:W1:Y:S02]  /*24490*/  SHFL.IDX P6, R14, R13, R12, R11 ;  /* 0x0000000c0d0e7389 */ /* 0x00006400000c000b */
[----:B01----:R-:W-:Y:S01]  /*244a0*/  ENDCOLLECTIVE ;  /* 0x000000000000791b */ /* 0x003fe20003800000 */
.L_x_2021:
        /* <DEDUP_REMOVED lines=15> */
.L_x_2022:
[----:B------:R-:W-:Y:S02]  /*245a0*/  @P0 IMAD R8, R5, 0x2, R16 ;  /* 0x0000000205080824 */ /* 0x000fe400078e0210 */
[----:B------:R-:W-:Y:S02]  /*245b0*/  IMAD.MOV.U32 R13, RZ, RZ, R2 ;  /* 0x000000ffff0d7224 */ /* 0x000fe400078e0002 */
[----:B------:R-:W-:Y:S02]  /*245c0*/  IMAD.MOV.U32 R12, RZ, RZ, 0x3 ;  /* 0x00000003ff0c7424 */ /* 0x000fe400078e00ff */
[----:B------:R-:W-:-:S07]  /*245d0*/  IMAD.MOV.U32 R7, RZ, RZ, R14 ;  /* 0x000000ffff077224 */ /* 0x000fce00078e000e */
[----:B------:R-:W-:Y:S05]  /*245e0*/  WARPSYNC.COLLECTIVE R15, `(.L_x_2023) ;  /* 0x000000000f087348 */ /* 0x000fea0003c00000 */
[----:B------:R0:W1:Y:S02]  /*245f0*/  SHFL.IDX P6, R14, R13, R12, R11 ;  /* 0x0000000c0d0e7389 */ /* 0x00006400000c000b */
[----:B01----:R-:W-:Y:S01]  /*24600*/  ENDCOLLECTIVE ;  /* 0x000000000000791b */ /* 0x003fe20003800000 */
.L_x_2023:
        /* <DEDUP_REMOVED lines=15> */
.L_x_2024:
[----:B------:R-:W-:Y:S02]  /*24700*/  @P0 IMAD R8, R5, 0x2, R16 ;  /* 0x0000000205080824 */ /* 0x000fe400078e0210 */
[----:B------:R-:W-:Y:S02]  /*24710*/  IMAD.MOV.U32 R13, RZ, RZ, R2 ;  /* 0x000000ffff0d7224 */ /* 0x000fe400078e0002 */
[----:B------:R-:W-:Y:S01]  /*24720*/  IMAD.MOV.U32 R12, RZ, RZ, 0x4 ;  /* 0x00000004ff0c7424 */ /* 0x000fe200078e00ff */
[----:B------:R-:W-:-:S07]  /*24730*/  MOV R7, R14 ;  /* 0x0000000e00077202 */ /* 0x000fce0000000f00 */
[----:B------:R-:W-:Y:S05]  /*24740*/  WARPSYNC.COLLECTIVE R15, `(.L_x_2025) ;  /* 0x000000000f087348 */ /* 0x000fea0003c00000 */
[----:B------:R0:W1:Y:S02]  /*24750*/  SHFL.IDX P6, R14, R13, R12, R11 ;  /* 0x0000000c0d0e7389 */ /* 0x00006400000c000b */
[----:B01----:R-:W-:Y:S01]  /*24760*/  ENDCOLLECTIVE ;  /* 0x000000000000791b */ /* 0x003fe20003800000 */
.L_x_2025:
        /* <DEDUP_REMOVED lines=15> */
.L_x_2026:
[----:B------:R-:W-:Y:S01]  /*24860*/  @P0 LEA R8, R5, R16, 0x1 ;  /* 0x0000001005080211 */ /* 0x000fe200078e08ff */
[----:B------:R-:W-:Y:S02]  /*24870*/  IMAD.MOV.U32 R13, RZ, RZ, R2 ;  /* 0x000000ffff0d7224 */ /* 0x000fe400078e0002 */
[----:B------:R-:W-:Y:S02]  /*24880*/  IMAD.MOV.U32 R12, RZ, RZ, 0x5 ;  /* 0x00000005ff0c7424 */ /* 0x000fe400078e00ff */
[----:B------:R-:W-:-:S07]  /*24890*/  IMAD.MOV.U32 R7, RZ, RZ, R14 ;  /* 0x000000ffff077224 */ /* 0x000fce00078e000e */
[----:B------:R-:W-:Y:S05]  /*248a0*/  WARPSYNC.COLLECTIVE R15, `(.L_x_2027) ;  /* 0x000000000f087348 */ /* 0x000fea0003c00000 */
[----:B------:R0:W1:Y:S02]  /*248b0*/  SHFL.IDX P6, R14, R13, R12, R11 ;  /* 0x0000000c0d0e7389 */ /* 0x00006400000c000b */
[----:B01----:R-:W-:Y:S01]  /*248c0*/  ENDCOLLECTIVE ;  /* 0x000000000000791b */ /* 0x003fe20003800000 */
.L_x_2027:
        /* <DEDUP_REMOVED lines=15> */
.L_x_2028:
[----:B------:R-:W-:Y:S02]  /*249c0*/  @P0 IMAD R8, R5, 0x2, R16 ;  /* 0x0000000205080824 */ /* 0x000fe400078e0210 */
[----:B------:R-:W-:Y:S01]  /*249d0*/  IMAD.MOV.U32 R13, RZ, RZ, R2 ;  /* 0x000000ffff0d7224 */ /* 0x000fe200078e0002 */
[----:B------:R-:W-:Y:S01]  /*249e0*/  MOV R12, 0x6 ;  /* 0x00000006000c7802 */ /* 0x000fe20000000f00 */
[----:B------:R-:W-:-:S07]  /*249f0*/  IMAD.MOV.U32 R7, RZ, RZ, R14 ;  /* 0x000000ffff077224 */ /* 0x000fce00078e000e */
[----:B------:R-:W-:Y:S05]  /*24a00*/  WARPSYNC.COLLECTIVE R15, `(.L_x_2029) ;  /* 0x000000000f087348 */ /* 0x000fea0003c00000 */
[----:B------:R0:W1:Y:S02]  /*24a10*/  SHFL.IDX P6, R14, R13, R12, R11 ;  /* 0x0000000c0d0e7389 */ /* 0x00006400000c000b */
[----:B01----:R-:W-:Y:S01]  /*24a20*/  ENDCOLLECTIVE ;  /* 0x000000000000791b */ /* 0x003fe20003800000 */
.L_x_2029:
        /* <DEDUP_REMOVED lines=15> */
.L_x_2030:
[----:B------:R-:W-:Y:S02]  /*24b20*/  @P0 IMAD R8, R5, 0x2, R16 ;  /* 0x0000000205080824 */ /* 0x000fe400078e0210 */
[----:B------:R-:W-:Y:S02]  /*24b30*/  IMAD.MOV.U32 R13, RZ, RZ, R2 ;  /* 0x000000ffff0d7224 */ /* 0x000fe400078e0002 */
[----:B------:R-:W-:Y:S02]  /*24b40*/  IMAD.MOV.U32 R12, RZ, RZ, 0x7 ;  /* 0x00000007ff0c7424 */ /* 0x000fe400078e00ff */
[----:B------:R-:W-:-:S07]  /*24b50*/  IMAD.MOV.U32 R7, RZ, RZ, R14 ;  /* 0x000000ffff077224 */ /* 0x000fce00078e000e */
[----:B------:R-:W-:Y:S05]  /*24b60*/  WARPSYNC.COLLECTIVE R15, `(.L_x_2031) ;  /* 0x000000000f087348 */ /* 0x000fea0003c00000 */
[----:B------:R0:W1:Y:S02]  /*24b70*/  SHFL.IDX P6, R14, R13, R12, R11 ;  /* 0x0000000c0d0e7389 */ /* 0x00006400000c000b */
[----:B01----:R-:W-:Y:S01]  /*24b80*/  ENDCOLLECTIVE ;  /* 0x000000000000791b */ /* 0x003fe20003800000 */
.L_x_2031:
[----:B------:R-:W-:-:S05]  /*24b90*/  @P0 LEA R7, P1, R9, R7, 0x1 ;  /* 0x0000000709070211 */ /* 0x000fca00078208ff */
[----:B------:R-:W-:-:S05]  /*24ba0*/  @P0 IMAD.X R6, RZ, RZ, R6, P1 ;  /* 0x000000ffff060224 */ /* 0x000fca00008e0606 */
[----:B------:R-:W-:Y:S02]  /*24bb0*/  @P0 LOP3.LUT R7, R7, R6, RZ, 0x3c, !PT ;  /* 0x0000000607070212 */ /* 0x000fe400078e3cff */
[----:B------:R-:W-:Y:S02]  /*24bc0*/  MOV R13, R0 ;  /* 0x00000000000d7202 */ /* 0x000fe40000000f00 */
[----:B------:R-:W-:-:S04]  /*24bd0*/  @P0 LOP3.LUT R6, R7, R6, RZ, 0x3c, !PT ;  /* 0x0000000607060212 */ /* 0x000fc800078e3cff */
[----:B------:R-:W-:Y:S01]  /*24be0*/  @P0 LOP3.LUT R7, R7, R6, RZ, 0x3c, !PT ;  /* 0x0000000607070212 */ /* 0x000fe200078e3cff */
[----:B------:R-:W-:-:S07]  /*24bf0*/  IMAD.MOV.U32 R2, RZ, RZ, R14 ;  /* 0x000000ffff027224 */ /* 0x000fce00078e000e */
[----:B------:R-:W-:Y:S05]  /*24c00*/  WARPSYNC.COLLECTIVE R15, `(.L_x_2032) ;  /* 0x000000000f087348 */ /* 0x000fea0003c00000 */
[----:B------:R0:W1:Y:S02]  /*24c10*/  SHFL.IDX P6, R14, R13, R12, R11 ;  /* 0x0000000c0d0e7389 */ /* 0x00006400000c000b */
[----:B01----:R-:W-:Y:S01]  /*24c20*/  ENDCOLLECTIVE ;  /* 0x000000000000791b */ /* 0x003fe20003800000 */
.L_x_2032:
[----:B------:R-:W-:Y:S01]  /*24c30*/  @!PT LDS RZ, [RZ] ;  /* 0x00000000fffff984 */ /* 0x000fe20000000800 */
[----:B------:R-:W-:Y:S01]  /*24c40*/  @!PT LDS RZ, [RZ] ;  /* 0x00000000fffff984 */ /* 0x000fe20000000800 */
[----:B------:R-:W-:Y:S01]  /*24c50*/  @!PT LDS RZ, [RZ] ;  /* 0x00000000fffff984 */ /* 0x000fe20000000800 */
[----:B------:R0:W-:Y:S01]  /*24c60*/  @P0 LDGSTS.E.BYPASS.LTC128B.128 [R8+0x11400], desc[UR42][R6.64], !P2 ;  /* 0x1140000006080fae */ /* 0x0001e2000d101d6a */
[----:B------:R-:W-:Y:S01]  /*24c70*/  IMAD.MOV.U32 R0, RZ, RZ, R14 ;  /* 0x000000ffff007224 */ /* 0x000fe200078e000e */
[----:B------:R-:W-:Y:S06]  /*24c80*/  BRA `(.L_x_2033) ;  /* 0xffffff9400187947 */ /* 0x000fec000383ffff */
.L_x_1870:
[----:B------:R-:W-:Y:S01]  /*24c90*/  IMAD.MOV.U32 R13, RZ, RZ, R4 ;  /* 0x000000ffff0d7224 */ /* 0x000fe200078e0004 */
[----:B------:R-:W-:Y:S01]  /*24ca0*/  IADD3 R25, R21, R25, RZ ;  /* 0x0000001915197210 */ /* 0x000fe20007ffe0ff */
[----:B------:R-:W-:Y:S02]  /*24cb0*/  IMAD.MOV.U32 R12, RZ, RZ, RZ ;  /* 0x000000ffff0c7224 */ /* 0x000fe400078e00ff */
[----:B------:R-:W-:Y:S02]  /*24cc0*/  IMAD.MOV.U32 R11, RZ, RZ, 0x181f ;  /* 0x0000181fff0b7424 */ /* 0x000fe400078e00ff */
[----:B------:R-:W-:Y:S02]  /*24cd0*/  IMAD.MOV.U32 R15, RZ, RZ, -0x1 ;  /* 0xffffffffff0f7424 */ /* 0x000fe400078e00ff */
[----:B-----5:R-:W-:Y:S02]  /*24ce0*/  IMAD R2, R26, R9, RZ ;  /* 0x000000091a027224 */ /* 0x020fe400078e02ff */
[----:B------:R-:W-:-:S07]  /*24cf0*/  VIADD R9, R25, 0x10 ;  /* 0x0000001019097836 */ /* 0x000fce0000000000 */
[----:B------:R-:W-:Y:S05]  /*24d00*/  WARPSYNC.COLLECTIVE R15, `(.L_x_2034) ;  /* 0x000000000f087348 */ /* 0x000fea0003c00000 */
[----:B------:R0:W1:Y:S02]  /*24d10*/  SHFL.IDX P6, R14, R13, R12, R11 ;  /* 0x0000000c0d0e7389 */ /* 0x00006400000c000b */
[----:B01----:R-:W-:Y:S01]  /*24d20*/  ENDCOLLECTIVE ;  /* 0x000000000000791b */ /* 0x003fe20003800000 */
.L_x_2034:
[----:B------:R-:W-:Y:S01]  /*24d30*/  ISETP.GE.AND P1, PT, R25, R2, PT ;  /* 0x000000021900720c */ /* 0x000fe20003f26270 */
[----:B------:R-:W-:Y:S02]  /*24d40*/  IMAD.MOV.U32 R13, RZ, RZ, R0 ;  /* 0x000000ffff0d7224 */ /* 0x000fe400078e0000 */
[----:B------:R-:W-:-:S10]  /*24d50*/  IMAD.MOV.U32 R6, RZ, RZ, R14 ;  /* 0x000000ffff067224 */ /* 0x000fd400078e000e */
[----:B------:R-:W-:Y:S05]  /*24d60*/  WARPSYNC.COLLECTIVE R15, `(.L_x_2035) ;  /* 0x000000000f087348 */ /* 0x000fea0003c00000 */
[----:B------:R0:W1:Y:S02]  /*24d70*/  SHFL.IDX P6, R14, R13, R12, R11 ;  /* 0x0000000c0d0e7389 */ /* 0x00006400000c000b */
[----:B01----:R-:W-:Y:S01]  /*24d80*/  ENDCOLLECTIVE ;  /* 0x000000000000791b */ /* 0x003fe20003800000 */
.L_x_2035:
[----:B------:R-:W-:Y:S02]  /*24d90*/  IMAD.MOV.U32 R13, RZ, RZ, R4 ;  /* 0x000000ffff0d7224 */ /* 0x000fe400078e0004 */
[----:B------:R-:W-:Y:S02]  /*24da0*/  IMAD.MOV.U32 R12, RZ, RZ, 0x1 ;  /* 0x00000001ff0c7424 */ /* 0x000fe400078e00ff */
[----:B------:R-:W-:-:S07]  /*24db0*/  IMAD.MOV.U32 R7, RZ, RZ, R14 ;  /* 0x000000ffff077224 */ /* 0x000fce00078e000e */
[----:B------:R-:W-:Y:S05]  /*24dc0*/  WARPSYNC.COLLECTIVE R15, `(.L_x_2036) ;  /* 0x000000000f087348 */ /* 0x000fea0003c00000 */
[----:B------:R0:W1:Y:S02]  /*24dd0*/  SHFL.IDX P6, R14, R13, R12, R11 ;  /* 0x0000000c0d0e7389 */ /* 0x00006400000c000b */
[----:B01----:R-:W-:Y:S01]  /*24de0*/  ENDCOLLECTIVE ;  /* 0x000000000000791b */ /* 0x003fe20003800000 */
.L_x_2036:
        /* <DEDUP_REMOVED lines=10> */
[----:B------:R-:W-:Y:S01]  /*24e90*/  ISETP.GE.AND P1, PT, R9, R2, PT ;  /* 0x000000020900720c */ /* 0x000fe20003f26270 */
[----:B0-----:R-:W-:-:S12]  /*24ea0*/  IMAD.MOV.U32 R6, RZ, RZ, R14 ;  /* 0x000000ffff067224 */ /* 0x001fd800078e000e */
[----:B------:R-:W-:Y:S05]  /*24eb0*/  WARPSYNC.COLLECTIVE R15, `(.L_x_2037) ;  /* 0x000000000f087348 */ /* 0x000fea0003c00000 */
[----:B------:R0:W1:Y:S02]  /*24ec0*/  SHFL.IDX P6, R14, R13, R12, R11 ;  /* 0x0000000c0d0e7389 */ /* 0x00006400000c000b */
[----:B01----:R-:W-:Y:S01]  /*24ed0*/  ENDCOLLECTIVE ;  /* 0x000000000000791b */ /* 0x003fe20003800000 */
.L_x_2037:
[----:B------:R-:W-:Y:S02]  /*24ee0*/  IMAD.MOV.U32 R13, RZ, RZ, R4 ;  /* 0x000000ffff0d7224 */ /* 0x000fe400078e0004 */
[----:B------:R-:W-:Y:S02]  /*24ef0*/  IMAD.MOV.U32 R12, RZ, RZ, 0x2 ;  /* 0x00000002ff0c7424 */ /* 0x000fe400078e00ff */
[----:B------:R-:W-:-:S07]  /*24f00*/  IMAD.MOV.U32 R7, RZ, RZ, R14 ;  /* 0x000000ffff077224 */ /* 0x000fce00078e000e */
[----:B------:R-:W-:Y:S05]  /*24f10*/  WARPSYNC.COLLECTIVE R15, `(.L_x_2038) ;  /* 0x000000000f087348 */ /* 0x000fea0003c00000 */
[----:B------:R0:W1:Y:S02]  /*24f20*/  SHFL.IDX P6, R14, R13, R12, R11 ;  /* 0x0000000c0d0e7389 */ /* 0x00006400000c000b */
[----:B01----:R-:W-:Y:S01]  /*24f30*/  ENDCOLLECTIVE ;  /* 0x000000000000791b */ /* 0x003fe20003800000 */
.L_x_2038:
        /* <DEDUP_REMOVED lines=16> */
.L_x_2039:
[----:B------:R-:W-:Y:S01]  /*25040*/  IMAD.MOV.U32 R13, RZ, RZ, R4 ;  /* 0x000000ffff0d7224 */ /* 0x000fe200078e0004 */
[----:B------:R-:W-:Y:S01]  /*25050*/  MOV R12, 0x3 ;  /* 0x00000003000c7802 */ /* 0x000fe20000000f00 */
[----:B------:R-:W-:-:S07]  /*25060*/  IMAD.MOV.U32 R7, RZ, RZ, R14 ;  /* 0x000000ffff077224 */ /* 0x000fce00078e000e */
[----:B------:R-:W-:Y:S05]  /*25070*/  WARPSYNC.COLLECTIVE R15, `(.L_x_2040) ;  /* 0x000000000f087348 */ /* 0x000fea0003c00000 */
[----:B------:R0:W1:Y:S02]  /*25080*/  SHFL.IDX P6, R14, R13, R12, R11 ;  /* 0x0000000c0d0e7389 */ /* 0x00006400000c000b */
[----:B01----:R-:W-:Y:S01]  /*25090*/  ENDCOLLECTIVE ;  /* 0x000000000000791b */ /* 0x003fe20003800000 */
.L_x_2040:
        /* <DEDUP_REMOVED lines=16> */
.L_x_2041:
[----:B------:R-:W-:Y:S02]  /*251a0*/  IMAD.MOV.U32 R13, RZ, RZ, R4 ;  /* 0x000000ffff0d7224 */ /* 0x000fe400078e0004 */
[----:B------:R-:W-:Y:S02]  /*251b0*/  IMAD.MOV.U32 R12, RZ, RZ, 0x4 ;  /* 0x00000004ff0c7424 */ /* 0x000fe400078e00ff */
[----:B------:R-:W-:-:S07]  /*251c0*/  IMAD.MOV.U32 R7, RZ, RZ, R14 ;  /* 0x000000ffff077224 */ /* 0x000fce00078e000e */
[----:B------:R-:W-:Y:S05]  /*251d0*/  WARPSYNC.COLLECTIVE R15, `(.L_x_2042) ;  /* 0x000000000f087348 */ /* 0x000fea0003c00000 */
[----:B------:R0:W1:Y:S02]  /*251e0*/  SHFL.IDX P6, R14, R13, R12, R11 ;  /* 0x0000000c0d0e7389 */ /* 0x00006400000c000b */
[----:B01----:R-:W-:Y:S01]  /*251f0*/  ENDCOLLECTIVE ;  /* 0x000000000000791b */ /* 0x003fe20003800000 */
.L_x_2042:
        /* <DEDUP_REMOVED lines=16> */
.L_x_2043:
[----:B------:R-:W-:Y:S02]  /*25300*/  IMAD.MOV.U32 R13, RZ, RZ, R4 ;  /* 0x000000ffff0d7224 */ /* 0x000fe400078e0004 */
[----:B------:R-:W-:Y:S02]  /*25310*/  IMAD.MOV.U32 R12, RZ, RZ, 0x5 ;  /* 0x00000005ff0c7424 */ /* 0x000fe400078e00ff */
[----:B------:R-:W-:-:S07]  /*25320*/  IMAD.MOV.U32 R7, RZ, RZ, R14 ;  /* 0x000000ffff077224 */ /* 0x000fce00078e000e */
[----:B------:R-:W-:Y:S05]  /*25330*/  WARPSYNC.COLLECTIVE R15, `(.L_x_2044) ;  /* 0x000000000f087348 */ /* 0x000fea0003c00000 */
[----:B------:R0:W1:Y:S02]  /*25340*/  SHFL.IDX P6, R14, R13, R12, R11 ;  /* 0x0000000c0d0e7389 */ /* 0x00006400000c000b */
[----:B01----:R-:W-:Y:S01]  /*25350*/  ENDCOLLECTIVE ;  /* 0x000000000000791b */ /* 0x003fe20003800000 */
.L_x_2044:
        /* <DEDUP_REMOVED lines=16> */
.L_x_2045:
[----:B------:R-:W-:Y:S02]  /*25460*/  IMAD.MOV.U32 R13, RZ, RZ, R4 ;  /* 0x000000ffff0d7224 */ /* 0x000fe400078e0004 */
[----:B------:R-:W-:Y:S02]  /*25470*/  IMAD.MOV.U32 R12, RZ, RZ, 0x6 ;  /* 0x00000006ff0c7424 */ /* 0x000fe400078e00ff */
[----:B------:R-:W-:-:S07]  /*25480*/  IMAD.MOV.U32 R7, RZ, RZ, R14 ;  /* 0x000000ffff077224 */ /* 0x000fce00078e000e */
[----:B------:R-:W-:Y:S05]  /*25490*/  WARPSYNC.COLLECTIVE R15, `(.L_x_2046) ;  /* 0x000000000f087348 */ /* 0x000fea0003c00000 */
[----:B------:R0:W1:Y:S02]  /*254a0*/  SHFL.IDX P6, R14, R13, R12, R11 ;  /* 0x0000000c0d0e7389 */ /* 0x00006400000c000b */
[----:B01----:R-:W-:Y:S01]  /*254b0*/  ENDCOLLECTIVE ;  /* 0x000000000000791b */ /* 0x003fe20003800000 */
.L_x_2046:
        /* <DEDUP_REMOVED lines=16> */
.L_x_2047:
[----:B------:R-:W-:Y:S01]  /*255c0*/  IMAD.MOV.U32 R13, RZ, RZ, R4 ;  /* 0x000000ffff0d7224 */ /* 0x000fe200078e0004 */
[----:B------:R-:W-:Y:S01]  /*255d0*/  MOV R12, 0x7 ;  /* 0x00000007000c7802 */ /* 0x000fe20000000f00 */
[----:B------:R-:W-:-:S07]  /*255e0*/  IMAD.MOV.U32 R7, RZ, RZ, R14 ;  /* 0x000000ffff077224 */ /* 0x000fce00078e000e */
[----:B------:R-:W-:Y:S05]  /*255f0*/  WARPSYNC.COLLECTIVE R15, `(.L_x_2048) ;  /* 0x000000000f087348 */ /* 0x000fea0003c00000 */
[----:B------:R0:W1:Y:S02]  /*25600*/  SHFL.IDX P6, R14, R13, R12, R11 ;  /* 0x0000000c0d0e7389 */ /* 0x00006400000c000b */
[----:B01----:R-:W-:Y:S01]  /*25610*/  ENDCOLLECTIVE ;  /* 0x000000000000791b */ /* 0x003fe20003800000 */
.L_x_2048:
        /* <DEDUP_REMOVED lines=11> */
.L_x_2049:
[----:B------:R-:W-:Y:S01]  /*256d0*/  @!PT LDS RZ, [RZ] ;  /* 0x00000000fffff984 */ /* 0x000fe20000000800 */
[----:B------:R-:W-:Y:S01]  /*256e0*/  @!PT LDS RZ, [RZ] ;  /* 0x00000000fffff984 */ /* 0x000fe20000000800 */
[----:B------:R-:W-:Y:S01]  /*256f0*/  @!PT LDS RZ, [RZ] ;  /* 0x00000000fffff984 */ /* 0x000fe20000000800 */
[----:B------:R0:W-:Y:S01]  /*25700*/  @!P1 LDGSTS.E.BYPASS.LTC128B.128 [R10+0xb400], desc[UR42][R6.64], !P0 ;  /* 0x0b400000060a9fae */ /* 0x0001e2000c101d6a */
[----:B------:R-:W-:Y:S01]  /*25710*/  ISETP.GE.AND P1, PT, R0, R2, PT ;  /* 0x000000020000720c */ /* 0x000fe20003f26270 */
[----:B------:R-:W-:Y:S02]  /*25720*/  VIADD R0, R25, 0x80 ;  /* 0x0000008019007836 */ /* 0x000fe40000000000 */
[----:B------:R-:W-:Y:S01]  /*25730*/  IMAD.MOV.U32 R13, RZ, RZ, R3 ;  /* 0x000000ffff0d7224 */ /* 0x000fe200078e0003 */
[----:B------:R-:W-:Y:S01]  /*25740*/  MOV R12, RZ ;  /* 0x000000ff000c7202 */ /* 0x000fe20000000f00 */
[----:B0-----:R-:W-:-:S08]  /*25750*/  IMAD.MOV.U32 R6, RZ, RZ, R14 ;  /* 0x000000ffff067224 */ /* 0x001fd000078e000e */
[----:B------:R-:W-:Y:S05]  /*25760*/  WARPSYNC.COLLECTIVE R15, `(.L_x_2050) ;  /* 0x000000000f087348 */ /* 0x000fea0003c00000 */
[----:B------:R0:W1:Y:S02]  /*25770*/  SHFL.IDX P6, R14, R13, R12, R11 ;  /* 0x0000000c0d0e7389 */ /* 0x00006400000c000b */
[----:B01----:R-:W-:Y:S01]  /*25780*/  ENDCOLLECTIVE ;  /* 0x000000000000791b */ /* 0x003fe20003800000 */
.L_x_2050:
[----:B------:R-:W-:-:S05]  /*25790*/  @!P1 LEA R6, P2, R20, R6, 0x1 ;  /* 0x0000000614069211 */ /* 0x000fca00078408ff */
[----:B------:R-:W-:-:S04]  /*257a0*/  @!P1 IMAD.X R4, RZ, RZ, R4, P2 ;  /* 0x000000ffff049224 */ /* 0x000fc800010e0604 */
[----:B------:R-:W-:Y:S02]  /*257b0*/  @!P1 IMAD.MOV.U32 R7, RZ, RZ, R4 ;  /* 0x000000ffff079224 */ /* 0x000fe400078e0004 */
[----:B------:R-:W-:Y:S02]  /*257c0*/  IMAD.MOV.U32 R13, RZ, RZ, R5 ;  /* 0x000000ffff0d7224 */ /* 0x000fe400078e0005 */
[----:B------:R-:W-:Y:S01]  /*257d0*/  VIADD R4, R25, 0xa0 ;  /* 0x000000a019047836 */ /* 0x000fe20000000000 */
        /* <DEDUP_REMOVED lines=9> */
.L_x_2051:
[----:B------:R-:W-:Y:S02]  /*25870*/  IMAD.MOV.U32 R13, RZ, RZ, R3 ;  /* 0x000000ffff0d7224 */ /* 0x000fe400078e0003 */
[----:B------:R-:W-:Y:S02]  /*25880*/  IMAD.MOV.U32 R12, RZ, RZ, 0x1 ;  /* 0x00000001ff0c7424 */ /* 0x000fe400078e00ff */
[----:B------:R-:W-:-:S07]  /*25890*/  IMAD.MOV.U32 R8, RZ, RZ, R14 ;  /* 0x000000ffff087224 */ /* 0x000fce00078e000e */
[----:B------:R-:W-:Y:S05]  /*258a0*/  WARPSYNC.COLLECTIVE R15, `(.L_x_2052) ;  /* 0x000000000f087348 */ /* 0x000fea0003c00000 */
[----:B------:R0:W1:Y:S02]  /*258b0*/  SHFL.IDX P6, R14, R13, R12, R11 ;  /* 0x0000000c0d0e7389 */ /* 0x00006400000c000b */
[----:B01----:R-:W-:Y:S01]  /*258c0*/  ENDCOLLECTIVE ;  /* 0x000000000000791b */ /* 0x003fe20003800000 */
.L_x_2052:
[----:B------:R-:W-:-:S05]  /*258d0*/  @!P1 LEA R6, P2, R20, R8, 0x1 ;  /* 0x0000000814069211 */ /* 0x000fca00078408ff */
[----:B------:R-:W-:-:S04]  /*258e0*/  @!P1 IMAD.X R0, RZ, RZ, R0, P2 ;  /* 0x000000ffff009224 */ /* 0x000fc800010e0600 */
[----:B------:R-:W-:Y:S02]  /*258f0*/  @!P1 IMAD.MOV.U32 R7, RZ, RZ, R0 ;  /* 0x000000ffff079224 */ /* 0x000fe400078e0000 */
[----:B------:R-:W-:Y:S02]  /*25900*/  VIADD R0, R25, 0x90 ;  /* 0x0000009019007836 */ /* 0x000fe40000000000 */
[----:B------:R-:W-:Y:S01]  /*25910*/  IMAD.MOV.U32 R13, RZ, RZ, R5 ;  /* 0x000000ffff0d7224 */ /* 0x000fe200078e0005 */
[----:B------:R-:W-:Y:S01]  /*25920*/  @!PT LDS RZ, [RZ] ;  /* 0x00000000fffff984 */ /* 0x000fe20000000800 */
[----:B------:R-:W-:Y:S01]  /*25930*/  @!PT LDS RZ, [RZ] ;  /* 0x00000000fffff984 */ /* 0x000fe20000000800 */
[----:B------:R-:W-:Y:S01]  /*25940*/  @!PT LDS RZ, [RZ] ;  /* 0x00000000fffff984 */ /* 0x000fe20000000800 */
[----:B------:R0:W-:Y:S02]  /*25950*/  @!P1 LDGSTS.E.BYPASS.LTC128B.128 [R10+0xc400], desc[UR42][R6.64], !P0 ;  /* 0x0c400000060a9fae */ /* 0x0001e4000c101d6a */
[----:B------:R-:W-:Y:S02]  /*25960*/  ISETP.GE.AND P1, PT, R0, R2, PT ;  /* 0x000000020000720c */ /* 0x000fe40003f26270 */
[----:B------:R-:W-:-:S11]  /*25970*/  MOV R0, R14 ;  /* 0x0000000e00007202 */ /* 0x000fd60000000f00 */
[----:B0-----:R-:W-:Y:S05]  /*25980*/  WARPSYNC.COLLECTIVE R15, `(.L_x_2053) ;  /* 0x000000000f087348 */ /* 0x001fea0003c00000 */
[----:B------:R1:W2:Y:S02]  /*25990*/  SHFL.IDX P6, R14, R13, R12, R11 ;  /* 0x0000000c0d0e7389 */ /* 0x0002a400000c000b */
[----:B012---:R-:W-:Y:S01]  /*259a0*/  ENDCOLLECTIVE ;  /* 0x000000000000791b */ /* 0x007fe20003800000 */
.L_x_2053:
[----:B------:R-:W-:Y:S02]  /*259b0*/  IMAD.MOV.U32 R13, RZ, RZ, R3 ;  /* 0x000000ffff0d7224 */ /* 0x000fe400078e0003 */
[----:B------:R-:W-:Y:S02]  /*259c0*/  IMAD.MOV.U32 R12, RZ, RZ, 0x2 ;  /* 0x00000002ff0c7424 */ /* 0x000fe400078e00ff */
[----:B------:R-:W-:-:S07]  /*259d0*/  IMAD.MOV.U32 R6, RZ, RZ, R14 ;  /* 0x000000ffff067224 */ /* 0x000fce00078e000e */
[----:B------:R-:W-:Y:S05]  /*259e0*/  WARPSYNC.COLLECTIVE R15, `(.L_x_2054) ;  /* 0x000000000f087348 */ /* 0x000fea0003c00000 */
[----:B------:R0:W1:Y:S02]  /*259f0*/  SHFL.IDX P6, R14, R13, R12, R11 ;  /* 0x0000000c0d0e7389 */ /* 0x00006400000c000b */
[----:B01----:R-:W-:Y:S01]  /*25a00*/  ENDCOLLECTIVE ;  /* 0x000000000000791b */ /* 0x003fe20003800000 */
.L_x_2054:
        /* <DEDUP_REMOVED lines=13> */
.L_x_2055:
[----:B------:R-:W-:Y:S02]  /*25ae0*/  IMAD.MOV.U32 R13, RZ, RZ, R3 ;  /* 0x000000ffff0d7224 */ /* 0x000fe400078e0003 */
[----:B------:R-:W-:Y:S01]  /*25af0*/  IMAD.MOV.U32 R12, RZ, RZ, 0x3 ;  /* 0x00000003ff0c7424 */ /* 0x000fe200078e00ff */
[----:B------:R-:W-:-:S07]  /*25b00*/  MOV R6, R14 ;  /* 0x0000000e00067202 */ /* 0x000fce0000000f00 */
[----:B------:R-:W-:Y:S05]  /*25b10*/  WARPSYNC.COLLECTIVE R15, `(.L_x_2056) ;  /* 0x000000000f087348 */ /* 0x000fea0003c00000 */
[----:B------:R0:W1:Y:S02]  /*25b20*/  SHFL.IDX P6, R14, R13, R12, R11 ;  /* 0x0000000c0d0e7389 */ /* 0x00006400000c000b */
[----:B01----:R-:W-:Y:S01]  /*25b30*/  ENDCOLLECTIVE ;  /* 0x000000000000791b */ /* 0x003fe20003800000 */
.L_x_2056:
        /* <DEDUP_REMOVED lines=12> */
.L_x_2057:
[----:B------:R-:W-:Y:S01]  /*25c00*/  IMAD.MOV.U32 R5, RZ, RZ, R14 ;  /* 0x000000ffff057224 */ /* 0x000fe200078e000e */
[----:B------:R-:W-:Y:S06]  /*25c10*/  BRA `(.L_x_2058) ;  /* 0xffffff9000fc7947 */ /* 0x000fec000383ffff */
.L_x_1873:
[----:B-1----:R1:W2:Y:S02]  /*25c20*/  SYNCS.PHASECHK.TRANS64.TRYWAIT P0, [R16+URZ+0x16820], R0 ;  /* 0x01682000100075a7 */ /* 0x0022a4000800017f */
[----:B--2---:R-:W-:Y:S05]  /*25c30*/  @!P0 NANOSLEEP.SYNCS 0x989680 ;  /* 0x009896800000895d */ /* 0x004fea0003900000 */
[----:B------:R-:W2:Y:S02]  /*25c40*/  @!P0 SYNCS.PHASECHK.TRANS64 P0, [R16+URZ+0x16820], R0 ;  /* 0x01682000100085a7 */ /* 0x000ea4000800007f */
[----:B--2---:R-:W-:Y:S05]  /*25c50*/  @!P0 BRA `(.L_x_1873) ;  /* 0xfffffffc00f08947 */ /* 0x004fea000383ffff */
[----:B------:R-:W-:Y:S05]  /*25c60*/  BRA `(.L_x_2059) ;  /* 0xffffff9400587947 */ /* 0x000fea000383ffff */
.L_x_1878:
[----:B0-----:R0:W1:Y:S02]  /*25c70*/  SYNCS.PHASECHK.TRANS64.TRYWAIT P0, [R5+URZ+0x16840], R2 ;  /* 0x01684002050075a7 */ /* 0x001064000800017f */
[----:B-1----:R-:W-:Y:S05]  /*25c80*/  @!P0 NANOSLEEP.SYNCS 0x989680 ;  /* 0x009896800000895d */ /* 0x002fea0003900000 */
[----:B------:R-:W1:Y:S02]  /*25c90*/  @!P0 SYNCS.PHASECHK.TRANS64 P0, [R5+URZ+0x16840], R2 ;  /* 0x01684002050085a7 */ /* 0x000e64000800007f */
[----:B-1----:R-:W-:Y:S05]  /*25ca0*/  @!P0 BRA `(.L_x_1878) ;  /* 0xfffffffc00f08947 */ /* 0x002fea000383ffff */
[----:B------:R-:W-:Y:S05]  /*25cb0*/  BRA `(.L_x_2060) ;  /* 0xffffff98003c7947 */ /* 0x000fea000383ffff */
.L_x_1879:
        /* <DEDUP_REMOVED lines=8> */
.L_x_2062:
[----:B------:R-:W-:Y:S05]  /*25d40*/  BSYNC B1 ;  /* 0x0000000000017941 */ /* 0x000fea0003800000 */
.L_x_2061:
[----:B------:R-:W0:Y:S01]  /*25d50*/  S2R R7, SR_TID.X ;  /* 0x0000000000077919 */ /* 0x000e220000002100 */
[----:B------:R-:W-:Y:S01]  /*25d60*/  IMAD.MOV.U32 R13, RZ, RZ, R8 ;  /* 0x000000ffff0d7224 */ /* 0x000fe200078e0008 */
[----:B------:R-:W-:Y:S01]  /*25d70*/  MOV R15, 0xffffffff ;  /* 0xffffffff000f7802 */ /* 0x000fe20000000f00 */
[----:B------:R-:W-:Y:S02]  /*25d80*/  IMAD.MOV.U32 R12, RZ, RZ, RZ ;  /* 0x000000ffff0c7224 */ /* 0x000fe400078e00ff */
[----:B------:R-:W-:Y:S02]  /*25d90*/  IMAD.MOV.U32 R11, RZ, RZ, 0x181f ;  /* 0x0000181fff0b7424 */ /* 0x000fe400078e00ff */
[----:B------:R-:W-:Y:S02]  /*25da0*/  IMAD.MOV.U32 R3, RZ, RZ, R14 ;  /* 0x000000ffff037224 */ /* 0x000fe400078e000e */
[----:B------:R-:W-:-:S07]  /*25db0*/  IMAD R9, R9, 0x2, R16 ;  /* 0x0000000209097824 */ /* 0x000fce00078e0210 */
[----:B0-----:R-:W-:Y:S05]  /*25dc0*/  WARPSYNC.COLLECTIVE R15, `(.L_x_2063) ;  /* 0x000000000f087348 */ /* 0x001fea0003c00000 */
[----:B------:R1:W2:Y:S02]  /*25dd0*/  SHFL.IDX P6, R14, R13, R12, R11 ;  /* 0x0000000c0d0e7389 */ /* 0x0002a400000c000b */
[----:B012---:R-:W-:Y:S01]  /*25de0*/  ENDCOLLECTIVE ;  /* 0x000000000000791b */ /* 0x007fe20003800000 */
.L_x_2063:
[----:B------:R-:W-:Y:S02]  /*25df0*/  IMAD.MOV.U32 R13, RZ, RZ, R10 ;  /* 0x000000ffff0d7224 */ /* 0x000fe400078e000a */
[----:B------:R-:W-:Y:S02]  /*25e00*/  IMAD.MOV.U32 R12, RZ, RZ, 0x1 ;  /* 0x00000001ff0c7424 */ /* 0x000fe400078e00ff */
[----:B------:R-:W-:Y:S02]  /*25e10*/  IMAD.SHL.U32 R7, R7, 0x8, RZ ;  /* 0x0000000807077824 */ /* 0x000fe400078e00ff */
[----:B------:R-:W-:-:S07]  /*25e20*/  IMAD.MOV.U32 R2, RZ, RZ, R14 ;  /* 0x000000ffff027224 */ /* 0x000fce00078e000e */
[----:B------:R-:W-:Y:S05]  /*25e30*/  WARPSYNC.COLLECTIVE R15, `(.L_x_2064) ;  /* 0x000000000f087348 */ /* 0x000fea0003c00000 */
[----:B------:R0:W1:Y:S02]  /*25e40*/  SHFL.IDX P6, R14, R13, R12, R11 ;  /* 0x0000000c0d0e7389 */ /* 0x00006400000c000b */
[----:B01----:R-:W-:Y:S01]  /*25e50*/  ENDCOLLECTIVE ;  /* 0x000000000000791b */ /* 0x003fe20003800000 */
.L_x_2064:
        /* <DEDUP_REMOVED lines=9> */
[----:B0-----:R-:W-:-:S07]  /*25ef0*/  IMAD.MOV.U32 R3, RZ, RZ, R14 ;  /* 0x000000ffff037224 */ /* 0x001fce00078e000e */
[----:B------:R-:W-:Y:S05]  /*25f00*/  WARPSYNC.COLLECTIVE R15, `(.L_x_2065) ;  /* 0x000000000f087348 */ /* 0x000fea0003c00000 */
[----:B------:R0:W1:Y:S02]  /*25f10*/  SHFL.IDX P6, R14, R13, R12, R11 ;  /* 0x0000000c0d0e7389 */ /* 0x00006400000c000b */
[----:B01----:R-:W-:Y:S01]  /*25f20*/  ENDCOLLECTIVE ;  /* 0x000000000000791b */ /* 0x003fe20003800000 */
.L_x_2065:
[----:B------:R-:W-:Y:S02]  /*25f30*/  IMAD.MOV.U32 R13, RZ, RZ, R10 ;  /* 0x000000ffff0d7224 */ /* 0x000fe400078e000a */
[----:B------:R-:W-:Y:S01]  /*25f40*/  IMAD.MOV.U32 R12, RZ, RZ, 0x2 ;  /* 0x00000002ff0c7424 */ /* 0x000fe200078e00ff */
[----:B------:R-:W-:-:S07]  /*25f50*/  MOV R2, R14 ;  /* 0x0000000e00027202 */ /* 0x000fce0000000f00 */
[----:B------:R-:W-:Y:S05]  /*25f60*/  WARPSYNC.COLLECTIVE R15, `(.L_x_2066) ;  /* 0x000000000f087348 */ /* 0x000fea0003c00000 */
[----:B------:R0:W1:Y:S02]  /*25f70*/  SHFL.IDX P6, R14, R13, R12, R11 ;  /* 0x0000000c0d0e7389 */ /* 0x00006400000c000b */
[----:B01----:R-:W-:Y:S01]  /*25f80*/  ENDCOLLECTIVE ;  /* 0x000000000000791b */ /* 0x003fe20003800000 */
.L_x_2066:
        /* <DEDUP_REMOVED lines=11> */
.L_x_2067:
[----:B------:R-:W-:Y:S01]  /*26040*/  IMAD.MOV.U32 R13, RZ, RZ, R10 ;  /* 0x000000ffff0d7224 */ /* 0x000fe200078e000a */
[----:B------:R-:W-:Y:S01]  /*26050*/  MOV R12, 0x3 ;  /* 0x00000003000c7802 */ /* 0x000fe20000000f00 */
[----:B------:R-:W-:-:S07]  /*26060*/  IMAD.MOV.U32 R2, RZ, RZ, R14 ;  /* 0x000000ffff027224 */ /* 0x000fce00078e000e */
[----:B------:R-:W-:Y:S05]  /*26070*/  WARPSYNC.COLLECTIVE R15, `(.L_x_2068) ;  /* 0x000000000f087348 */ /* 0x000fea0003c00000 */
[----:B------:R0:W1:Y:S02]  /*26080*/  SHFL.IDX P6, R14, R13, R12, R11 ;  /* 0x0000000c0d0e7389 */ /* 0x00006400000c000b */
[----:B01----:R-:W-:Y:S01]  /*26090*/  ENDCOLLECTIVE ;  /* 0x000000000000791b */ /* 0x003fe20003800000 */
.L_x_2068:
        /* <DEDUP_REMOVED lines=11> */
.L_x_2069:
[----:B------:R-:W-:Y:S02]  /*26150*/  IMAD.MOV.U32 R13, RZ, RZ, R10 ;  /* 0x000000ffff0d7224 */ /* 0x000fe400078e000a */
[----:B------:R-:W-:Y:S02]  /*26160*/  IMAD.MOV.U32 R12, RZ, RZ, 0x4 ;  /* 0x00000004ff0c7424 */ /* 0x000fe400078e00ff */
[----:B------:R-:W-:-:S07]  /*26170*/  IMAD.MOV.U32 R2, RZ, RZ, R14 ;  /* 0x000000ffff027224 */ /* 0x000fce00078e000e */
[----:B------:R-:W-:Y:S05]  /*26180*/  WARPSYNC.COLLECTIVE R15, `(.L_x_2070) ;  /* 0x000000000f087348 */ /* 0x000fea0003c00000 */
[----:B------:R0:W1:Y:S02]  /*26190*/  SHFL.IDX P6, R14, R13, R12, R11 ;  /* 0x0000000c0d0e7389 */ /* 0x00006400000c000b */
[----:B01----:R-:W-:Y:S01]  /*261a0*/  ENDCOLLECTIVE ;  /* 0x000000000000791b */ /* 0x003fe20003800000 */
.L_x_2070:
        /* <DEDUP_REMOVED lines=11> */
.L_x_2071:
[----:B------:R-:W-:Y:S02]  /*26260*/  IMAD.MOV.U32 R13, RZ, RZ, R10 ;  /* 0x000000ffff0d7224 */ /* 0x000fe400078e000a */
[----:B------:R-:W-:Y:S01]  /*26270*/  IMAD.MOV.U32 R12, RZ, RZ, 0x5 ;  /* 0x00000005ff0c7424 */ /* 0x000fe200078e00ff */
[----:B------:R-:W-:-:S07]  /*26280*/  MOV R2, R14 ;  /* 0x0000000e00027202 */ /* 0x000fce0000000f00 */
[----:B------:R-:W-:Y:S05]  /*26290*/  WARPSYNC.COLLECTIVE R15, `(.L_x_2072) ;  /* 0x000000000f087348 */ /* 0x000fea0003c00000 */
[----:B------:R0:W1:Y:S02]  /*262a0*/  SHFL.IDX P6, R14, R13, R12, R11 ;  /* 0x0000000c0d0e7389 */ /* 0x00006400000c000b */
[----:B01----:R-:W-:Y:S01]  /*262b0*/  ENDCOLLECTIVE ;  /* 0x000000000000791b */ /* 0x003fe20003800000 */
.L_x_2072:
        /* <DEDUP_REMOVED lines=11> */
.L_x_2073:
[----:B------:R-:W-:Y:S01]  /*26370*/  IMAD.MOV.U32 R13, RZ, RZ, R10 ;  /* 0x000000ffff0d7224 */ /* 0x000fe200078e000a */
[----:B------:R-:W-:Y:S01]  /*26380*/  MOV R12, 0x6 ;  /* 0x00000006000c7802 */ /* 0x000fe20000000f00 */
[----:B------:R-:W-:-:S07]  /*26390*/  IMAD.MOV.U32 R2, RZ, RZ, R14 ;  /* 0x000000ffff027224 */ /* 0x000fce00078e000e */
[----:B------:R-:W-:Y:S05]  /*263a0*/  WARPSYNC.COLLECTIVE R15, `(.L_x_2074) ;  /* 0x000000000f087348 */ /* 0x000fea0003c00000 */
[----:B------:R0:W1:Y:S02]  /*263b0*/  SHFL.IDX P6, R14, R13, R12, R11 ;  /* 0x0000000c0d0e7389 */ /* 0x00006400000c000b */
[----:B01----:R-:W-:Y:S01]  /*263c0*/  ENDCOLLECTIVE ;  /* 0x000000000000791b */ /* 0x003fe20003800000 */
.L_x_2074:
        /* <DEDUP_REMOVED lines=11> */
.L_x_2075:
[----:B------:R-:W-:Y:S02]  /*26480*/  IMAD.MOV.U32 R13, RZ, RZ, R10 ;  /* 0x000000ffff0d7224 */ /* 0x000fe400078e000a */
[----:B------:R-:W-:Y:S02]  /*26490*/  IMAD.MOV.U32 R12, RZ, RZ, 0x7 ;  /* 0x00000007ff0c7424 */ /* 0x000fe400078e00ff */
[----:B------:R-:W-:-:S07]  /*264a0*/  IMAD.MOV.U32 R2, RZ, RZ, R14 ;  /* 0x000000ffff027224 */ /* 0x000fce00078e000e */
[----:B------:R-:W-:Y:S05]  /*264b0*/  WARPSYNC.COLLECTIVE R15, `(.L_x_2076) ;  /* 0x000000000f087348 */ /* 0x000fea0003c00000 */
[----:B------:R0:W1:Y:S02]  /*264c0*/  SHFL.IDX P6, R14, R13, R12, R11 ;  /* 0x0000000c0d0e7389 */ /* 0x00006400000c000b */
[----:B01----:R-:W-:Y:S01]  /*264d0*/  ENDCOLLECTIVE ;  /* 0x000000000000791b */ /* 0x003fe20003800000 */
.L_x_2076:
        /* <DEDUP_REMOVED lines=11> */
.L_x_2077:
[----:B------:R-:W-:Y:S01]  /*26590*/  MOV R2, R14 ;  /* 0x0000000e00027202 */ /* 0x000fe20000000f00 */
[----:B------:R-:W-:Y:S06]  /*265a0*/  BRA `(.L_x_2078) ;  /* 0xffffff9400207947 */ /* 0x000fec000383ffff */
.L_x_1884:
[----:B-1----:R1:W2:Y:S02]  /*265b0*/  SYNCS.PHASECHK.TRANS64.TRYWAIT P0, [R5+URZ+0x16860], R2 ;  /* 0x01686002050075a7 */ /* 0x0022a4000800017f */
[----:B--2---:R-:W-:Y:S05]  /*265c0*/  @!P0 NANOSLEEP.SYNCS 0x989680 ;  /* 0x009896800000895d */ /* 0x004fea0003900000 */
[----:B------:R-:W2:Y:S02]  /*265d0*/  @!P0 SYNCS.PHASECHK.TRANS64 P0, [R5+URZ+0x16860], R2 ;  /* 0x01686002050085a7 */ /* 0x000ea4000800007f */
[----:B--2---:R-:W-:Y:S05]  /*265e0*/  @!P0 BRA `(.L_x_1884) ;  /* 0xfffffffc00f08947 */ /* 0x004fea000383ffff */
[----:B------:R-:W-:Y:S05]  /*265f0*/  BRA `(.L_x_2079) ;  /* 0xffffff9400787947 */ /* 0x000fea000383ffff */
.L_x_1885:
        /* <DEDUP_REMOVED lines=8> */
.L_x_2081:
[----:B------:R-:W-:Y:S05]  /*26680*/  BSYNC B1 ;  /* 0x0000000000017941 */ /* 0x000fea0003800000 */
.L_x_2080:
[----:B------:R-:W-:Y:S01]  /*26690*/  IMAD.MOV.U32 R13, RZ, RZ, R18 ;  /* 0x000000ffff0d7224 */ /* 0x000fe200078e0012 */
[----:B------:R-:W-:Y:S01]  /*266a0*/  MOV R15, 0xffffffff ;  /* 0xffffffff000f7802 */ /* 0x000fe20000000f00 */
[----:B------:R-:W-:Y:S01]  /*266b0*/  IMAD.MOV.U32 R12, RZ, RZ, RZ ;  /* 0x000000ffff0c7224 */ /* 0x000fe200078e00ff */
[----:B------:R-:W-:Y:S01]  /*266c0*/  ISETP.LT.OR P2, PT, R8, 0x1, P1 ;  /* 0x000000010800780c */ /* 0x000fe20000f41670 */
[----:B------:R-:W-:Y:S02]  /*266d0*/  IMAD.MOV.U32 R11, RZ, RZ, 0x181f ;  /* 0x0000181fff0b7424 */ /* 0x000fe400078e00ff */
[----:B------:R-:W-:Y:S02]  /*266e0*/  IMAD.MOV.U32 R3, RZ, RZ, R14 ;  /* 0x000000ffff037224 */ /* 0x000fe400078e000e */
[----:B------:R-:W-:-:S08]  /*266f0*/  IMAD R6, R6, 0x2, R16 ;  /* 0x0000000206067824 */ /* 0x000fd000078e0210 */
[----:B------:R-:W-:Y:S05]  /*26700*/  WARPSYNC.COLLECTIVE R15, `(.L_x_2082) ;  /* 0x000000000f087348 */ /* 0x000fea0003c00000 */
[----:B------:R0:W1:Y:S02]  /*26710*/  SHFL.IDX P6, R14, R13, R12, R11 ;  /* 0x0000000c0d0e7389 */ /* 0x00006400000c000b */
[----:B01----:R-:W-:Y:S01]  /*26720*/  ENDCOLLECTIVE ;  /* 0x000000000000791b */ /* 0x003fe20003800000 */
.L_x_2082:
[----:B------:R-:W-:Y:S02]  /*26730*/  IMAD.MOV.U32 R13, RZ, RZ, R19 ;  /* 0x000000ffff0d7224 */ /* 0x000fe400078e0013 */
[----:B------:R-:W-:Y:S02]  /*26740*/  IMAD.MOV.U32 R12, RZ, RZ, 0x1 ;  /* 0x00000001ff0c7424 */ /* 0x000fe400078e00ff */
[----:B------:R-:W-:-:S07]  /*26750*/  IMAD.MOV.U32 R2, RZ, RZ, R14 ;  /* 0x000000ffff027224 */ /* 0x000fce00078e000e */
[----:B------:R-:W-:Y:S05]  /*26760*/  WARPSYNC.COLLECTIVE R15, `(.L_x_2083) ;  /* 0x000000000f087348 */ /* 0x000fea0003c00000 */
[----:B------:R0:W1:Y:S02]  /*26770*/  SHFL.IDX P6, R14, R13, R12, R11 ;  /* 0x0000000c0d0e7389 */ /* 0x00006400000c000b */
[----:B01----:R-:W-:Y:S01]  /*26780*/  ENDCOLLECTIVE ;  /* 0x000000000000791b */ /* 0x003fe20003800000 */
.L_x_2083:
        /* <DEDUP_REMOVED lines=12> */
.L_x_2084:
[----:B------:R-:W-:Y:S02]  /*26850*/  IMAD.MOV.U32 R13, RZ, RZ, R19 ;  /* 0x000000ffff0d7224 */ /* 0x000fe400078e0013 */
[----:B------:R-:W-:Y:S02]  /*26860*/  IMAD.MOV.U32 R12, RZ, RZ, 0x2 ;  /* 0x00000002ff0c7424 */ /* 0x000fe400078e00ff */
[----:B------:R-:W-:-:S07]  /*26870*/  IMAD.MOV.U32 R2, RZ, RZ, R14 ;  /* 0x000000ffff027224 */ /* 0x000fce00078e000e */
[----:B------:R-:W-:Y:S05]  /*26880*/  WARPSYNC.COLLECTIVE R15, `(.L_x_2085) ;  /* 0x000000000f087348 */ /* 0x000fea0003c00000 */
[----:B------:R0:W1:Y:S02]  /*26890*/  SHFL.IDX P6, R14, R13, R12, R11 ;  /* 0x0000000c0d0e7389 */ /* 0x00006400000c000b */
[----:B01----:R-:W-:Y:S01]  /*268a0*/  ENDCOLLECTIVE ;  /* 0x000000000000791b */ /* 0x003fe20003800000 */
.L_x_2085:
        /* <DEDUP_REMOVED lines=12> */
.L_x_2086:
[----:B------:R-:W-:Y:S02]  /*26970*/  IMAD.MOV.U32 R13, RZ, RZ, R19 ;  /* 0x000000ffff0d7224 */ /* 0x000fe400078e0013 */
[----:B------:R-:W-:Y:S02]  /*26980*/  IMAD.MOV.U32 R12, RZ, RZ, 0x3 ;  /* 0x00000003ff0c7424 */ /* 0x000fe400078e00ff */
[----:B------:R-:W-:-:S07]  /*26990*/  IMAD.MOV.U32 R2, RZ, RZ, R14 ;  /* 0x000000ffff027224 */ /* 0x000fce00078e000e */
[----:B------:R-:W-:Y:S05]  /*269a0*/  WARPSYNC.COLLECTIVE R15, `(.L_x_2087) ;  /* 0x000000000f087348 */ /* 0x000fea0003c00000 */
[----:B------:R0:W1:Y:S02]  /*269b0*/  SHFL.IDX P6, R14, R13, R12, R11 ;  /* 0x0000000c0d0e7389 */ /* 0x00006400000c000b */
[----:B01----:R-:W-:Y:S01]  /*269c0*/  ENDCOLLECTIVE ;  /* 0x000000000000791b */ /* 0x003fe20003800000 */
.L_x_2087:
        /* <DEDUP_REMOVED lines=12> */
.L_x_2088:
[----:B------:R-:W-:Y:S02]  /*26a90*/  IMAD.MOV.U32 R13, RZ, RZ, R19 ;  /* 0x000000ffff0d7224 */ /* 0x000fe400078e0013 */
[----:B------:R-:W-:Y:S02]  /*26aa0*/  IMAD.MOV.U32 R12, RZ, RZ, 0x4 ;  /* 0x00000004ff0c7424 */ /* 0x000fe400078e00ff */
[----:B------:R-:W-:-:S07]  /*26ab0*/  IMAD.MOV.U32 R2, RZ, RZ, R14 ;  /* 0x000000ffff027224 */ /* 0x000fce00078e000e */
[----:B------:R-:W-:Y:S05]  /*26ac0*/  WARPSYNC.COLLECTIVE R15, `(.L_x_2089) ;  /* 0x000000000f087348 */ /* 0x000fea0003c00000 */
[----:B------:R0:W1:Y:S02]  /*26ad0*/  SHFL.IDX P6, R14, R13, R12, R11 ;  /* 0x0000000c0d0e7389 */ /* 0x00006400000c000b */
[----:B01----:R-:W-:Y:S01]  /*26ae0*/  ENDCOLLECTIVE ;  /* 0x000000000000791b */ /* 0x003fe20003800000 */
.L_x_2089:
        /* <DEDUP_REMOVED lines=12> */
.L_x_2090:
[----:B------:R-:W-:Y:S02]  /*26bb0*/  IMAD.MOV.U32 R13, RZ, RZ, R19 ;  /* 0x000000ffff0d7224 */ /* 0x000fe400078e0013 */
[----:B------:R-:W-:Y:S02]  /*26bc0*/  IMAD.MOV.U32 R12, RZ, RZ, 0x5 ;  /* 0x00000005ff0c7424 */ /* 0x000fe400078e00ff */
[----:B------:R-:W-:-:S07]  /*26bd0*/  IMAD.MOV.U32 R2, RZ, RZ, R14 ;  /* 0x000000ffff027224 */ /* 0x000fce00078e000e */
[----:B------:R-:W-:Y:S05]  /*26be0*/  WARPSYNC.COLLECTIVE R15, `(.L_x_2091) ;  /* 0x000000000f087348 */ /* 0x000fea0003c00000 */
[----:B------:R0:W1:Y:S02]  /*26bf0*/  SHFL.IDX P6, R14, R13, R12, R11 ;  /* 0x0000000c0d0e7389 */ /* 0x00006400000c000b */
[----:B01----:R-:W-:Y:S01]  /*26c00*/  ENDCOLLECTIVE ;  /* 0x000000000000791b */ /* 0x003fe20003800000 */
.L_x_2091:
        /* <DEDUP_REMOVED lines=12> */
.L_x_2092:
[----:B------:R-:W-:Y:S02]  /*26cd0*/  IMAD.MOV.U32 R13, RZ, RZ, R19 ;  /* 0x000000ffff0d7224 */ /* 0x000fe400078e0013 */
[----:B------:R-:W-:Y:S02]  /*26ce0*/  IMAD.MOV.U32 R12, RZ, RZ, 0x6 ;  /* 0x00000006ff0c7424 */ /* 0x000fe400078e00ff */
[----:B------:R-:W-:-:S07]  /*26cf0*/  IMAD.MOV.U32 R2, RZ, RZ, R14 ;  /* 0x000000ffff027224 */ /* 0x000fce00078e000e */
[----:B------:R-:W-:Y:S05]  /*26d00*/  WARPSYNC.COLLECTIVE R15, `(.L_x_2093) ;  /* 0x000000000f087348 */ /* 0x000fea0003c00000 */
[----:B------:R0:W1:Y:S02]  /*26d10*/  SHFL.IDX P6, R14, R13, R12, R11 ;  /* 0x0000000c0d0e7389 */ /* 0x00006400000c000b */
[----:B01----:R-:W-:Y:S01]  /*26d20*/  ENDCOLLECTIVE ;  /* 0x000000000000791b */ /* 0x003fe20003800000 */
.L_x_2093:
        /* <DEDUP_REMOVED lines=12> */
.L_x_2094:
[----:B------:R-:W-:Y:S02]  /*26df0*/  IMAD.MOV.U32 R13, RZ, RZ, R19 ;  /* 0x000000ffff0d7224 */ /* 0x000fe400078e0013 */
[----:B------:R-:W-:Y:S02]  /*26e00*/  IMAD.MOV.U32 R12, RZ, RZ, 0x7 ;  /* 0x00000007ff0c7424 */ /* 0x000fe400078e00ff */
[----:B------:R-:W-:-:S07]  /*26e10*/  IMAD.MOV.U32 R2, RZ, RZ, R14 ;  /* 0x000000ffff027224 */ /* 0x000fce00078e000e */
[----:B------:R-:W-:Y:S05]  /*26e20*/  WARPSYNC.COLLECTIVE R15, `(.L_x_2095) ;  /* 0x000000000f087348 */ /* 0x000fea0003c00000 */
[----:B------:R0:W1:Y:S02]  /*26e30*/  SHFL.IDX P6, R14, R13, R12, R11 ;  /* 0x0000000c0d0e7389 */ /* 0x00006400000c000b */
[----:B01----:R-:W-:Y:S01]  /*26e40*/  ENDCOLLECTIVE ;  /* 0x000000000000791b */ /* 0x003fe20003800000 */
.L_x_2095:
        /* <DEDUP_REMOVED lines=11> */
.L_x_2096:
[----:B------:R-:W-:Y:S01]  /*26f00*/  IMAD.MOV.U32 R2, RZ, RZ, R14 ;  /* 0x000000ffff027224 */ /* 0x000fe200078e000e */
[----:B------:R-:W-:Y:S06]  /*26f10*/  BRA `(.L_x_2097) ;  /* 0xffffff9000247947 */ /* 0x000fec000383ffff */
.L_x_1893:
[----:B0-----:R0:W1:Y:S02]  /*26f20*/  SYNCS.PHASECHK.TRANS64.TRYWAIT P0, [R0+URZ+0x16860], R3 ;  /* 0x01686003000075a7 */ /* 0x001064000800017f */
[----:B-1----:R-:W-:Y:S05]  /*26f30*/  @!P0 NANOSLEEP.SYNCS 0x989680 ;  /* 0x009896800000895d */ /* 0x002fea0003900000 */
[----:B------:R-:W1:Y:S02]  /*26f40*/  @!P0 SYNCS.PHASECHK.TRANS64 P0, [R0+URZ+0x16860], R3 ;  /* 0x01686003000085a7 */ /* 0x000e64000800007f */
[----:B-1----:R-:W-:Y:S05]  /*26f50*/  @!P0 BRA `(.L_x_1893) ;  /* 0xfffffffc00f08947 */ /* 0x002fea000383ffff */
[----:B------:R-:W-:Y:S05]  /*26f60*/  BRA `(.L_x_2098) ;  /* 0xffffff9400407947 */ /* 0x000fea000383ffff */
.L_x_1894:
[----:B------:R-:W-:Y:S01]  /*26f70*/  BSSY B0, `(.L_x_2099) ;  /* 0x0000008000007945 */ /* 0x000fe20003800000 */
[----:B------:R-:W-:Y:S01]  /*26f80*/  MOV R13, R19 ;  /* 0x00000013000d7202 */ /* 0x000fe20000000f00 */
[----:B------:R-:W-:Y:S02]  /*26f90*/  IMAD.MOV.U32 R12, RZ, RZ, RZ ;  /* 0x000000ffff0c7224 */ /* 0x000fe400078e00ff */
[----:B------:R-:W-:Y:S02]  /*26fa0*/  IMAD.MOV.U32 R11, RZ, RZ, 0x181f ;  /* 0x0000181fff0b7424 */ /* 0x000fe400078e00ff */
[----:B------:R-:W-:-:S07]  /*26fb0*/  IMAD.MOV.U32 R15, RZ, RZ, -0x1 ;  /* 0xffffffffff0f7424 */ /* 0x000fce00078e00ff */
[----:B0----5:R-:W-:Y:S05]  /*26fc0*/  WARPSYNC.COLLECTIVE R15, `(.L_x_2100) ;  /* 0x000000000f087348 */ /* 0x021fea0003c00000 */
[----:B------:R1:W2:Y:S02]  /*26fd0*/  SHFL.IDX P6, R14, R13, R12, R11 ;  /* 0x0000000c0d0e7389 */ /* 0x0002a400000c000b */
[----:B012--5:R-:W-:Y:S01]  /*26fe0*/  ENDCOLLECTIVE ;  /* 0x000000000000791b */ /* 0x027fe20003800000 */
.L_x_2100:
[----:B------:R-:W-:Y:S05]  /*26ff0*/  BSYNC B0 ;  /* 0x0000000000007941 */ /* 0x000fea0003800000 */
.L_x_2099:
[----:B------:R-:W-:Y:S01]  /*27000*/  IMAD.MOV.U32 R13, RZ, RZ, R18 ;  /* 0x000000ffff0d7224 */ /* 0x000fe200078e0012 */
[----:B------:R-:W-:Y:S01]  /*27010*/  SHF.L.U32 R5, R7, 0x1, RZ ;  /* 0x0000000107057819 */ /* 0x000fe200000006ff */
[----:B------:R-:W-:Y:S01]  /*27020*/  IMAD.MOV.U32 R12, RZ, RZ, RZ ;  /* 0x000000ffff0c7224 */ /* 0x000fe200078e00ff */
[----:B------:R-:W-:Y:S01]  /*27030*/  ISETP.LT.OR P2, PT, R6, 0x1, P0 ;  /* 0x000000010600780c */ /* 0x000fe20000741670 */
[----:B------:R-:W-:Y:S02]  /*27040*/  IMAD.MOV.U32 R11, RZ, RZ, 0x181f ;  /* 0x0000181fff0b7424 */ /* 0x000fe400078e00ff */
[----:B------:R-:W-:Y:S02]  /*27050*/  IMAD.MOV.U32 R15, RZ, RZ, -0x1 ;  /* 0xffffffffff0f7424 */ /* 0x000fe400078e00ff */
[----:B------:R-:W-:Y:S02]  /*27060*/  IMAD.MOV.U32 R3, RZ, RZ, R14 ;  /* 0x000000ffff037224 */ /* 0x000fe400078e000e */
[----:B------:R-:W-:-:S07]  /*27070*/  IMAD R4, R4, 0x2, R16 ;  /* 0x0000000204047824 */ /* 0x000fce00078e0210 */
[----:B------:R-:W-:Y:S05]  /*27080*/  WARPSYNC.COLLECTIVE R15, `(.L_x_2101) ;  /* 0x000000000f087348 */ /* 0x000fea0003c00000 */
[----:B------:R0:W1:Y:S02]  /*27090*/  SHFL.IDX P6, R14, R13, R12, R11 ;  /* 0x0000000c0d0e7389 */ /* 0x00006400000c000b */
[----:B01----:R-:W-:Y:S01]  /*270a0*/  ENDCOLLECTIVE ;  /* 0x000000000000791b */ /* 0x003fe20003800000 */
.L_x_2101:
[----:B------:R-:W-:Y:S02]  /*270b0*/  IMAD.MOV.U32 R13, RZ, RZ, R19 ;  /* 0x000000ffff0d7224 */ /* 0x000fe400078e0013 */
[----:B------:R-:W-:Y:S01]  /*270c0*/  IMAD.MOV.U32 R12, RZ, RZ, 0x1 ;  /* 0x00000001ff0c7424 */ /* 0x000fe200078e00ff */
[----:B------:R-:W-:-:S13]  /*270d0*/  IADD3 R2, P1, R14, R5, RZ ;  /* 0x000000050e027210 */ /* 0x000fda0007f3e0ff */
[----:B------:R-:W-:Y:S05]  /*270e0*/  WARPSYNC.COLLECTIVE R15, `(.L_x_2102) ;  /* 0x000000000f087348 */ /* 0x000fea0003c00000 */
[----:B------:R0:W1:Y:S02]  /*270f0*/  SHFL.IDX P6, R14, R13, R12, R11 ;  /* 0x0000000c0d0e7389 */ /* 0x00006400000c000b */
[----:B01----:R-:W-:Y:S01]  /*27100*/  ENDCOLLECTIVE ;  /* 0x000000000000791b */ /* 0x003fe20003800000 */
.L_x_2102:
        /* <DEDUP_REMOVED lines=11> */
.L_x_2103:
[----:B------:R-:W-:Y:S01]  /*271c0*/  IMAD.MOV.U32 R13, RZ, RZ, R19 ;  /* 0x000000ffff0d7224 */ /* 0x000fe200078e0013 */
[----:B------:R-:W-:Y:S02]  /*271d0*/  MOV R12, 0x2 ;  /* 0x00000002000c7802 */ /* 0x000fe40000000f00 */
[----:B------:R-:W-:-:S13]  /*271e0*/  IADD3 R2, P1, R14, R5, RZ ;  /* 0x000000050e027210 */ /* 0x000fda0007f3e0ff */
[----:B------:R-:W-:Y:S05]  /*271f0*/  WARPSYNC.COLLECTIVE R15, `(.L_x_2104) ;  /* 0x000000000f087348 */ /* 0x000fea0003c00000 */
[----:B------:R0:W1:Y:S02]  /*27200*/  SHFL.IDX P6, R14, R13, R12, R11 ;  /* 0x0000000c0d0e7389 */ /* 0x00006400000c000b */
[----:B01----:R-:W-:Y:S01]  /*27210*/  ENDCOLLECTIVE ;  /* 0x000000000000791b */ /* 0x003fe20003800000 */
.L_x_2104:
        /* <DEDUP_REMOVED lines=11> */
.L_x_2105:
[----:B------:R-:W-:Y:S02]  /*272d0*/  IMAD.MOV.U32 R13, RZ, RZ, R19 ;  /* 0x000000ffff0d7224 */ /* 0x000fe400078e0013 */
[----:B------:R-:W-:Y:S01]  /*272e0*/  IMAD.MOV.U32 R12, RZ, RZ, 0x3 ;  /* 0x00000003ff0c7424 */ /* 0x000fe200078e00ff */
[----:B------:R-:W-:-:S13]  /*272f0*/  IADD3 R2, P1, R14, R5, RZ ;  /* 0x000000050e027210 */ /* 0x000fda0007f3e0ff */
[----:B------:R-:W-:Y:S05]  /*27300*/  WARPSYNC.COLLECTIVE R15, `(.L_x_2106) ;  /* 0x000000000f087348 */ /* 0x000fea0003c00000 */
[----:B------:R0:W1:Y:S02]  /*27310*/  SHFL.IDX P6, R14, R13, R12, R11 ;  /* 0x0000000c0d0e7389 */ /* 0x00006400000c000b */
[----:B01----:R-:W-:Y:S01]  /*27320*/  ENDCOLLECTIVE ;  /* 0x000000000000791b */ /* 0x003fe20003800000 */
.L_x_2106:
        /* <DEDUP_REMOVED lines=11> */
.L_x_2107:
[----:B------:R-:W-:Y:S01]  /*273e0*/  MOV R13, R19 ;  /* 0x00000013000d7202 */ /* 0x000fe20000000f00 */
[----:B------:R-:W-:Y:S01]  /*273f0*/  IMAD.MOV.U32 R12, RZ, RZ, 0x4 ;  /* 0x00000004ff0c7424 */ /* 0x000fe200078e00ff */
[----:B------:R-:W-:-:S13]  /*27400*/  IADD3 R2, P1, R14, R5, RZ ;  /* 0x000000050e027210 */ /* 0x000fda0007f3e0ff */
[----:B------:R-:W-:Y:S05]  /*27410*/  WARPSYNC.COLLECTIVE R15, `(.L_x_2108) ;  /* 0x000000000f087348 */ /* 0x000fea0003c00000 */
[----:B------:R0:W1:Y:S02]  /*27420*/  SHFL.IDX P6, R14, R13, R12, R11 ;  /* 0x0000000c0d0e7389 */ /* 0x00006400000c000b */
[----:B01----:R-:W-:Y:S01]  /*27430*/  ENDCOLLECTIVE ;  /* 0x000000000000791b */ /* 0x003fe20003800000 */
.L_x_2108:
        /* <DEDUP_REMOVED lines=11> */
.L_x_2109:
[----:B------:R-:W-:Y:S02]  /*274f0*/  IMAD.MOV.U32 R13, RZ, RZ, R19 ;  /* 0x000000ffff0d7224 */ /* 0x000fe400078e0013 */
[----:B------:R-:W-:Y:S01]  /*27500*/  IMAD.MOV.U32 R12, RZ, RZ, 0x5 ;  /* 0x00000005ff0c7424 */ /* 0x000fe200078e00ff */
[----:B------:R-:W-:-:S13]  /*27510*/  IADD3 R2, P1, R14, R5, RZ ;  /* 0x000000050e027210 */ /* 0x000fda0007f3e0ff */
[----:B------:R-:W-:Y:S05]  /*27520*/  WARPSYNC.COLLECTIVE R15, `(.L_x_2110) ;  /* 0x000000000f087348 */ /* 0x000fea0003c00000 */
[----:B------:R0:W1:Y:S02]  /*27530*/  SHFL.IDX P6, R14, R13, R12, R11 ;  /* 0x0000000c0d0e7389 */ /* 0x00006400000c000b */
[----:B01----:R-:W-:Y:S01]  /*27540*/  ENDCOLLECTIVE ;  /* 0x000000000000791b */ /* 0x003fe20003800000 */
.L_x_2110:
        /* <DEDUP_REMOVED lines=11> */
.L_x_2111:
[----:B------:R-:W-:Y:S02]  /*27600*/  IMAD.MOV.U32 R13, RZ, RZ, R19 ;  /* 0x000000ffff0d7224 */ /* 0x000fe400078e0013 */
[----:B------:R-:W-:Y:S01]  /*27610*/  IMAD.MOV.U32 R12, RZ, RZ, 0x6 ;  /* 0x00000006ff0c7424 */ /* 0x000fe200078e00ff */
[----:B------:R-:W-:-:S13]  /*27620*/  IADD3 R2, P1, R14, R5, RZ ;  /* 0x000000050e027210 */ /* 0x000fda0007f3e0ff */
[----:B------:R-:W-:Y:S05]  /*27630*/  WARPSYNC.COLLECTIVE R15, `(.L_x_2112) ;  /* 0x000000000f087348 */ /* 0x000fea0003c00000 */
[----:B------:R0:W1:Y:S02]  /*27640*/  SHFL.IDX P6, R14, R13, R12, R11 ;  /* 0x0000000c0d0e7389 */ /* 0x00006400000c000b */
[----:B01----:R-:W-:Y:S01]  /*27650*/  ENDCOLLECTIVE ;  /* 0x000000000000791b */ /* 0x003fe20003800000 */
.L_x_2112:
        /* <DEDUP_REMOVED lines=11> */
.L_x_2113:
[----:B------:R-:W-:Y:S02]  /*27710*/  IMAD.MOV.U32 R13, RZ, RZ, R19 ;  /* 0x000000ffff0d7224 */ /* 0x000fe400078e0013 */
[----:B------:R-:W-:Y:S01]  /*27720*/  IMAD.MOV.U32 R12, RZ, RZ, 0x7 ;  /* 0x00000007ff0c7424 */ /* 0x000fe200078e00ff */
[----:B------:R-:W-:-:S13]  /*27730*/  IADD3 R2, P1, R14, R5, RZ ;  /* 0x000000050e027210 */ /* 0x000fda0007f3e0ff */
[----:B------:R-:W-:Y:S05]  /*27740*/  WARPSYNC.COLLECTIVE R15, `(.L_x_2114) ;  /* 0x000000000f087348 */ /* 0x000fea0003c00000 */
[----:B------:R0:W1:Y:S02]  /*27750*/  SHFL.IDX P6, R14, R13, R12, R11 ;  /* 0x0000000c0d0e7389 */ /* 0x00006400000c000b */
[----:B01----:R-:W-:Y:S01]  /*27760*/  ENDCOLLECTIVE ;  /* 0x000000000000791b */ /* 0x003fe20003800000 */
.L_x_2114:
        /* <DEDUP_REMOVED lines=10> */
.L_x_2115:
[----:B------:R-:W-:Y:S05]  /*27810*/  BRA `(.L_x_2116) ;  /* 0xffffff9000107947 */ /* 0x000fea000383ffff */
.L_x_1899:
[----:B------:R-:W-:Y:S01]  /*27820*/  BSSY B0, `(.L_x_2117) ;  /* 0x0000008000007945 */ /* 0x000fe20003800000 */
[----:B-1----:R-:W-:Y:S02]  /*27830*/  IMAD.MOV.U32 R13, RZ, RZ, R24 ;  /* 0x000000ffff0d7224 */ /* 0x002fe400078e0018 */
[----:B------:R-:W-:Y:S02]  /*27840*/  IMAD.MOV.U32 R12, RZ, RZ, RZ ;  /* 0x000000ffff0c7224 */ /* 0x000fe400078e00ff */
[----:B------:R-:W-:Y:S02]  /*27850*/  IMAD.MOV.U32 R11, RZ, RZ, 0x1f ;  /* 0x0000001fff0b7424 */ /* 0x000fe400078e00ff */
[----:B------:R-:W-:-:S07]  /*27860*/  IMAD.MOV.U32 R15, RZ, RZ, -0x1 ;  /* 0xffffffffff0f7424 */ /* 0x000fce00078e00ff */
[----:B0-2--5:R-:W-:Y:S05]  /*27870*/  WARPSYNC.COLLECTIVE R15, `(.L_x_2118) ;  /* 0x000000000f087348 */ /* 0x025fea0003c00000 */
[----:B------:R1:W3:Y:S02]  /*27880*/  SHFL.IDX P6, R14, R13, R12, R11 ;  /* 0x0000000c0d0e7389 */ /* 0x0002e400000c000b */
[----:B0123-5:R-:W-:Y:S01]  /*27890*/  ENDCOLLECTIVE ;  /* 0x000000000000791b */ /* 0x02ffe20003800000 */
.L_x_2118:
[----:B------:R-:W-:Y:S05]  /*278a0*/  BSYNC B0 ;  /* 0x0000000000007941 */ /* 0x000fea0003800000 */
.L_x_2117:
[----:B------:R-:W-:Y:S01]  /*278b0*/  IMAD.MOV.U32 R13, RZ, RZ, R24 ;  /* 0x000000ffff0d7224 */ /* 0x000fe200078e0018 */
[----:B------:R-:W-:Y:S01]  /*278c0*/  MOV R15, 0xffffffff ;  /* 0xffffffff000f7802 */ /* 0x000fe20000000f00 */
[----:B------:R-:W-:Y:S02]  /*278d0*/  IMAD.MOV.U32 R12, RZ, RZ, 0x1 ;  /* 0x00000001ff0c7424 */ /* 0x000fe400078e00ff */
[----:B------:R-:W-:Y:S02]  /*278e0*/  IMAD.MOV.U32 R11, RZ, RZ, 0x1f ;  /* 0x0000001fff0b7424 */ /* 0x000fe400078e00ff */
[----:B------:R-:W-:Y:S02]  /*278f0*/  IMAD.IADD R9, R27, 0x1, R8 ;  /* 0x000000011b097824 */ /* 0x000fe400078e0208 */
[----:B------:R-:W-:-:S07]  /*27900*/  IMAD.MOV.U32 R0, RZ, RZ, R14 ;  /* 0x000000ffff007224 */ /* 0x000fce00078e000e */
[----:B------:R-:W-:Y:S05]  /*27910*/  WARPSYNC.COLLECTIVE R15, `(.L_x_2119) ;  /* 0x000000000f087348 */ /* 0x000fea0003c00000 */
[----:B------:R0:W1:Y:S02]  /*27920*/  SHFL.IDX P6, R14, R13, R12, R11 ;  /* 0x0000000c0d0e7389 */ /* 0x00006400000c000b */
[----:B01----:R-:W-:Y:S01]  /*27930*/  ENDCOLLECTIVE ;  /* 0x000000000000791b */ /* 0x003fe20003800000 */
.L_x_2119:
        /* <DEDUP_REMOVED lines=23> */
.L_x_2120:
[----:B------:R-:W-:Y:S02]  /*27ab0*/  MOV R12, 0x2 ;  /* 0x00000002000c7802 */ /* 0x000fe40000000f00 */
[----:B------:R-:W-:-:S05]  /*27ac0*/  SEL R4, R14, RZ, P1 ;  /* 0x000000ff0e047207 */ /* 0x000fca0000800000 */
[----:B------:R-:W-:-:S04]  /*27ad0*/  IMAD.IADD R4, R13, 0x1, R4 ;  /* 0x000000010d047824 */ /* 0x000fc800078e0204 */
[----:B------:R-:W-:-:S07]  /*27ae0*/  IMAD.MOV.U32 R13, RZ, RZ, R4 ;  /* 0x000000ffff0d7224 */ /* 0x000fce00078e0004 */
[----:B------:R-:W-:Y:S05]  /*27af0*/  WARPSYNC.COLLECTIVE R15, `(.L_x_2121) ;  /* 0x000000000f087348 */ /* 0x000fea0003c00000 */
[----:B------:R0:W1:Y:S02]  /*27b00*/  SHFL.UP P6, R14, R13, R12, R11 ;  /* 0x0400000c0d0e7389 */ /* 0x00006400000c000b */
[----:B01----:R-:W-:Y:S01]  /*27b10*/  ENDCOLLECTIVE ;  /* 0x000000000000791b */ /* 0x003fe20003800000 */
.L_x_2121:
[----:B------:R-:W-:Y:S01]  /*27b20*/  IMAD.MOV.U32 R12, RZ, RZ, 0x4 ;  /* 0x00000004ff0c7424 */ /* 0x000fe200078e00ff */
[----:B------:R-:W-:-:S05]  /*27b30*/  SEL R3, R14, RZ, P2 ;  /* 0x000000ff0e037207 */ /* 0x000fca0001000000 */
[----:B------:R-:W-:-:S04]  /*27b40*/  IMAD.IADD R2, R4, 0x1, R3 ;  /* 0x0000000104027824 */ /* 0x000fc800078e0203 */
[----:B------:R-:W-:-:S07]  /*27b50*/  IMAD.MOV.U32 R13, RZ, RZ, R2 ;  /* 0x000000ffff0d7224 */ /* 0x000fce00078e0002 */
[----:B------:R-:W-:Y:S05]  /*27b60*/  WARPSYNC.COLLECTIVE R15, `(.L_x_2122) ;  /* 0x000000000f087348 */ /* 0x000fea0003c00000 */
[----:B------:R0:W1:Y:S02]  /*27b70*/  SHFL.UP P6, R14, R13, R12, R11 ;  /* 0x0400000c0d0e7389 */ /* 0x00006400000c000b */
[----:B01----:R-:W-:Y:S01]  /*27b80*/  ENDCOLLECTIVE ;  /* 0x000000000000791b */ /* 0x003fe20003800000 */
.L_x_2122:
[----:B------:R-:W-:Y:S01]  /*27b90*/  IMAD.MOV.U32 R12, RZ, RZ, 0x8 ;  /* 0x00000008ff0c7424 */ /* 0x000fe200078e00ff */
[----:B------:R-:W-:-:S05]  /*27ba0*/  SEL R3, R14, RZ, P3 ;  /* 0x000000ff0e037207 */ /* 0x000fca0001800000 */
[----:B------:R-:W-:-:S04]  /*27bb0*/  IMAD.IADD R3, R2, 0x1, R3 ;  /* 0x0000000102037824 */ /* 0x000fc800078e0203 */
[----:B------:R-:W-:-:S07]  /*27bc0*/  IMAD.MOV.U32 R13, RZ, RZ, R3 ;  /* 0x000000ffff0d7224 */ /* 0x000fce00078e0003 */
[----:B------:R-:W-:Y:S05]  /*27bd0*/  WARPSYNC.COLLECTIVE R15, `(.L_x_2123) ;  /* 0x000000000f087348 */ /* 0x000fea0003c00000 */
[----:B------:R0:W1:Y:S02]  /*27be0*/  SHFL.UP P6, R14, R13, R12, R11 ;  /* 0x0400000c0d0e7389 */ /* 0x00006400000c000b */
[----:B01----:R-:W-:Y:S01]  /*27bf0*/  ENDCOLLECTIVE ;  /* 0x000000000000791b */ /* 0x003fe20003800000 */
.L_x_2123:
[----:B------:R-:W-:Y:S02]  /*27c00*/  MOV R12, 0x10 ;  /* 0x00000010000c7802 */ /* 0x000fe40000000f00 */
[----:B------:R-:W-:-:S05]  /*27c10*/  SEL R4, R14, RZ, P4 ;  /* 0x000000ff0e047207 */ /* 0x000fca0002000000 */
[----:B------:R-:W-:-:S04]  /*27c20*/  IMAD.IADD R4, R3, 0x1, R4 ;  /* 0x0000000103047824 */ /* 0x000fc800078e0204 */
[----:B------:R-:W-:-:S07]  /*27c30*/  IMAD.MOV.U32 R13, RZ, RZ, R4 ;  /* 0x000000ffff0d7224 */ /* 0x000fce00078e0004 */
[----:B------:R-:W-:Y:S05]  /*27c40*/  WARPSYNC.COLLECTIVE R15, `(.L_x_2124) ;  /* 0x000000000f087348 */ /* 0x000fea0003c00000 */
[----:B------:R0:W1:Y:S02]  /*27c50*/  SHFL.UP P6, R14, R13, R12, R11 ;  /* 0x0400000c0d0e7389 */ /* 0x00006400000c000b */
[----:B01----:R-:W-:Y:S01]  /*27c60*/  ENDCOLLECTIVE ;  /* 0x000000000000791b */ /* 0x003fe20003800000 */
.L_x_2124:
        /* <DEDUP_REMOVED lines=8> */
.L_x_2125:
[----:B------:R-:W-:Y:S05]  /*27cf0*/  BRA `(.L_x_2126) ;  /* 0xffffff9000247947 */ /* 0x000fea000383ffff */
.L_x_1902:
[----:B------:R-:W-:Y:S01]  /*27d00*/  BSSY B0, `(.L_x_2127) ;  /* 0x0000007000007945 */ /* 0x000fe20003800000 */
[----:B------:R-:W-:Y:S02]  /*27d10*/  IMAD.MOV.U32 R12, RZ, RZ, 0x1 ;  /* 0x00000001ff0c7424 */ /* 0x000fe400078e00ff */
[----:B------:R-:W-:Y:S02]  /*27d20*/  IMAD.MOV.U32 R11, RZ, RZ, RZ ;  /* 0x000000ffff0b7224 */ /* 0x000fe400078e00ff */
[----:B------:R-:W-:-:S07]  /*27d30*/  IMAD.MOV.U32 R15, RZ, RZ, -0x1 ;  /* 0xffffffffff0f7424 */ /* 0x000fce00078e00ff */
[----:B-----5:R-:W-:Y:S05]  /*27d40*/  WARPSYNC.COLLECTIVE R15, `(.L_x_2128) ;  /* 0x000000000f087348 */ /* 0x020fea0003c00000 */
[----:B------:R0:W1:Y:S02]  /*27d50*/  SHFL.UP P6, R14, R13, R12, R11 ;  /* 0x0400000c0d0e7389 */ /* 0x00006400000c000b */
[----:B01---5:R-:W-:Y:S01]  /*27d60*/  ENDCOLLECTIVE ;  /* 0x000000000000791b */ /* 0x023fe20003800000 */
.L_x_2128:
[----:B------:R-:W-:Y:S05]  /*27d70*/  BSYNC B0 ;  /* 0x0000000000007941 */ /* 0x000fea0003800000 */
.L_x_2127:
        /* <DEDUP_REMOVED lines=8> */
.L_x_2129:
[----:B------:R-:W-:Y:S01]  /*27e00*/  IMAD.MOV.U32 R12, RZ, RZ, 0x4 ;  /* 0x00000004ff0c7424 */ /* 0x000fe200078e00ff */
[----:B------:R-:W-:-:S05]  /*27e10*/  SEL R2, R14, RZ, P2 ;  /* 0x000000ff0e027207 */ /* 0x000fca0001000000 */
[----:B------:R-:W-:-:S04]  /*27e20*/  IMAD.IADD R2, R13, 0x1, R2 ;  /* 0x000000010d027824 */ /* 0x000fc800078e0202 */
[----:B------:R-:W-:-:S07]  /*27e30*/  IMAD.MOV.U32 R13, RZ, RZ, R2 ;  /* 0x000000ffff0d7224 */ /* 0x000fce00078e0002 */
[----:B------:R-:W-:Y:S05]  /*27e40*/  WARPSYNC.COLLECTIVE R15, `(.L_x_2130) ;  /* 0x000000000f087348 */ /* 0x000fea0003c00000 */
[----:B------:R0:W1:Y:S02]  /*27e50*/  SHFL.UP P6, R14, R13, R12, R11 ;  /* 0x0400000c0d0e7389 */ /* 0x00006400000c000b */
[----:B01----:R-:W-:Y:S01]  /*27e60*/  ENDCOLLECTIVE ;  /* 0x000000000000791b */ /* 0x003fe20003800000 */
.L_x_2130:
[----:B------:R-:W-:Y:S01]  /*27e70*/  IMAD.MOV.U32 R12, RZ, RZ, 0x8 ;  /* 0x00000008ff0c7424 */ /* 0x000fe200078e00ff */
[----:B------:R-:W-:-:S05]  /*27e80*/  SEL R3, R14, RZ, P3 ;  /* 0x000000ff0e037207 */ /* 0x000fca0001800000 */
[----:B------:R-:W-:-:S04]  /*27e90*/  IMAD.IADD R3, R2, 0x1, R3 ;  /* 0x0000000102037824 */ /* 0x000fc800078e0203 */
[----:B------:R-:W-:-:S07]  /*27ea0*/  IMAD.MOV.U32 R13, RZ, RZ, R3 ;  /* 0x000000ffff0d7224 */ /* 0x000fce00078e0003 */
[----:B------:R-:W-:Y:S05]  /*27eb0*/  WARPSYNC.COLLECTIVE R15, `(.L_x_2131) ;  /* 0x000000000f087348 */ /* 0x000fea0003c00000 */
[----:B------:R0:W1:Y:S02]  /*27ec0*/  SHFL.UP P6, R14, R13, R12, R11 ;  /* 0x0400000c0d0e7389 */ /* 0x00006400000c000b */
[----:B01----:R-:W-:Y:S01]  /*27ed0*/  ENDCOLLECTIVE ;  /* 0x000000000000791b */ /* 0x003fe20003800000 */
.L_x_2131:
[----:B------:R-:W-:Y:S01]  /*27ee0*/  IMAD.MOV.U32 R12, RZ, RZ, 0x10 ;  /* 0x00000010ff0c7424 */ /* 0x000fe200078e00ff */
[----:B------:R-:W-:-:S04]  /*27ef0*/  SEL R4, R14, RZ, P4 ;  /* 0x000000ff0e047207 */ /* 0x000fc80002000000 */
[----:B------:R-:W-:-:S05]  /*27f00*/  IADD3 R4, R3, R4, RZ ;  /* 0x0000000403047210 */ /* 0x000fca0007ffe0ff */
[----:B------:R-:W-:-:S07]  /*27f10*/  IMAD.MOV.U32 R13, RZ, RZ, R4 ;  /* 0x000000ffff0d7224 */ /* 0x000fce00078e0004 */
[----:B------:R-:W-:Y:S05]  /*27f20*/  WARPSYNC.COLLECTIVE R15, `(.L_x_2132) ;  /* 0x000000000f087348 */ /* 0x000fea0003c00000 */
[----:B------:R0:W1:Y:S02]  /*27f30*/  SHFL.UP P6, R14, R13, R12, R11 ;  /* 0x0400000c0d0e7389 */ /* 0x00006400000c000b */
[----:B01----:R-:W-:Y:S01]  /*27f40*/  ENDCOLLECTIVE ;  /* 0x000000000000791b */ /* 0x003fe20003800000 */
.L_x_2132:
        /* <DEDUP_REMOVED lines=8> */
.L_x_2133:
[----:B------:R-:W-:Y:S05]  /*27fd0*/  BRA `(.L_x_2134) ;  /* 0xffffff9000107947 */ /* 0x000fea000383ffff */
.L_x_1904:
[----:B------:R-:W-:Y:S01]  /*27fe0*/  BSSY B0, `(.L_x_2135) ;  /* 0x0000006000007945 */ /* 0x000fe20003800000 */
[----:B------:R-:W-:Y:S01]  /*27ff0*/  PLOP3.LUT P6, PT, P6, PT, PT, 0x8, 0x0 ;  /* 0x000000000000781c */ /* 0x000fe200037ce170 */
[----:B------:R-:W-:-:S12]  /*28000*/  IMAD.MOV.U32 R15, RZ, RZ, -0x1 ;  /* 0xffffffffff0f7424 */ /* 0x000fd800078e00ff */
[----:B0----5:R-:W-:Y:S05]  /*28010*/  WARPSYNC.COLLECTIVE R15, `(.L_x_2136) ;  /* 0x000000000f087348 */ /* 0x021fea0003c00000 */
[----:B------:R-:W-:Y:S01]  /*28020*/  VOTE.ANY R14, PT, P6 ;  /* 0x00000000000e7806 */ /* 0x000fe200030e0100 */
[----:B0----5:R-:W-:Y:S06]  /*28030*/  ENDCOLLECTIVE ;  /* 0x000000000000791b */ /* 0x021fec0003800000 */
.L_x_2136:
[----:B------:R-:W-:Y:S05]  /*28040*/  BSYNC B0 ;  /* 0x0000000000007941 */ /* 0x000fea0003800000 */
.L_x_2135:
[----:B------:R-:W-:Y:S01]  /*28050*/  IMAD.MOV.U32 R3, RZ, RZ, R14 ;  /* 0x000000ffff037224 */ /* 0x000fe200078e000e */
[----:B------:R-:W-:Y:S01]  /*28060*/  MOV R13, R25 ;  /* 0x00000019000d7202 */ /* 0x000fe20000000f00 */
[----:B------:R-:W-:Y:S02]  /*28070*/  IMAD.MOV.U32 R11, RZ, RZ, 0x1f ;  /* 0x0000001fff0b7424 */ /* 0x000fe400078e00ff */
[----:B------:R-:W0:Y:S01]  /*28080*/  POPC R7, R3 ;  /* 0x0000000300077309 */ /* 0x000e220000000000 */
[----:B------:R-:W-:Y:S02]  /*28090*/  IMAD.MOV.U32 R15, RZ, RZ, -0x1 ;  /* 0xffffffffff0f7424 */ /* 0x000fe400078e00ff */
[----:B0-----:R-:W-:Y:S02]  /*280a0*/  IMAD.MOV.U32 R12, RZ, RZ, R7 ;  /* 0x000000ffff0c7224 */ /* 0x001fe400078e0007 */
[----:B------:R-:W-:-:S07]  /*280b0*/  IMAD.IADD R27, R7, 0x1, R27 ;  /* 0x00000001071b7824 */ /* 0x000fce00078e021b */
[----:B------:R-:W-:Y:S05]  /*280c0*/  WARPSYNC.COLLECTIVE R15, `(.L_x_2137) ;  /* 0x000000000f087348 */ /* 0x000fea0003c00000 */
[----:B------:R0:W1:Y:S02]  /*280d0*/  SHFL.IDX P6, R14, R13, R12, R11 ;  /* 0x0000000c0d0e7389 */ /* 0x00006400000c000b */
[----:B01----:R-:W-:Y:S01]  /*280e0*/  ENDCOLLECTIVE ;  /* 0x000000000000791b */ /* 0x003fe20003800000 */
.L_x_2137:
[----:B------:R-:W-:Y:S02]  /*280f0*/  IMAD.MOV.U32 R13, RZ, RZ, R5 ;  /* 0x000000ffff0d7224 */ /* 0x000fe400078e0005 */
[----:B------:R-:W-:-:S07]  /*28100*/  IMAD.MOV.U32 R25, RZ, RZ, R14 ;  /* 0x000000ffff197224 */ /* 0x000fce00078e000e */
[----:B------:R-:W-:Y:S05]  /*28110*/  WARPSYNC.COLLECTIVE R15, `(.L_x_2138) ;  /* 0x000000000f087348 */ /* 0x000fea0003c00000 */
[----:B------:R0:W1:Y:S02]  /*28120*/  SHFL.IDX P6, R14, R13, R12, R11 ;  /* 0x0000000c0d0e7389 */ /* 0x00006400000c000b */
[----:B01----:R-:W-:Y:S01]  /*28130*/  ENDCOLLECTIVE ;  /* 0x000000000000791b */ /* 0x003fe20003800000 */
.L_x_2138:
[----:B------:R-:W-:Y:S01]  /*28140*/  IMAD.MOV.U32 R5, RZ, RZ, R14 ;  /* 0x000000ffff057224 */ /* 0x000fe200078e000e */
[----:B------:R-:W-:Y:S06]  /*28150*/  BRA `(.L_x_2139) ;  /* 0xffffff8c00f07947 */ /* 0x000fec000383ffff */
.L_x_1906:
[----:B------:R-:W-:Y:S01]  /*28160*/  BSSY B0, `(.L_x_2140) ;  /* 0x0000007000007945 */ /* 0x000fe20003800000 */
[----:B------:R-:W-:Y:S01]  /*28170*/  IMAD.MOV.U32 R13, RZ, RZ, R2 ;  /* 0x000000ffff0d7224 */ /* 0x000fe200078e0002 */
[----:B------:R-:W-:Y:S01]  /*28180*/  MOV R11, 0x1f ;  /* 0x0000001f000b7802 */ /* 0x000fe20000000f00 */
[----:B------:R-:W-:-:S07]  /*28190*/  IMAD.MOV.U32 R15, RZ, RZ, -0x1 ;  /* 0xffffffffff0f7424 */ /* 0x000fce00078e00ff */
[----:B0123-5:R-:W-:Y:S05]  /*281a0*/  WARPSYNC.COLLECTIVE R15, `(.L_x_2141) ;  /* 0x000000000f087348 */ /* 0x02ffea0003c00000 */
[----:B------:R4:W0:Y:S02]  /*281b0*/  SHFL.IDX P6, R14, R13, R12, R11 ;  /* 0x0000000c0d0e7389 */ /* 0x00082400000c000b */
[----:B012345:R-:W-:Y:S01]  /*281c0*/  ENDCOLLECTIVE ;  /* 0x000000000000791b */ /* 0x03ffe20003800000 */
.L_x_2141:
[----:B------:R-:W-:Y:S05]  /*281d0*/  BSYNC B0 ;  /* 0x0000000000007941 */ /* 0x000fea0003800000 */
.L_x_2140:
[----:B------:R-:W-:Y:S01]  /*281e0*/  IMAD.MOV.U32 R24, RZ, RZ, R14 ;  /* 0x000000ffff187224 */ /* 0x000fe200078e000e */
[----:B------:R-:W-:Y:S06]  /*281f0*/  BRA `(.L_x_1905) ;  /* 0xffffff8c00e07947 */ /* 0x000fec000383ffff */
.L_x_1912:
[----:B0-----:R0:W4:Y:S02]  /*28200*/  SYNCS.PHASECHK.TRANS64.TRYWAIT P0, [R5+URZ+0x16820], R0 ;  /* 0x01682000050075a7 */ /* 0x001124000800017f */
[----:B----4-:R-:W-:Y:S05]  /*28210*/  @!P0 NANOSLEEP.SYNCS 0x989680 ;  /* 0x009896800000895d */ /* 0x010fea0003900000 */
[----:B------:R-:W4:Y:S02]  /*28220*/  @!P0 SYNCS.PHASECHK.TRANS64 P0, [R5+URZ+0x16820], R0 ;  /* 0x01682000050085a7 */ /* 0x000f24000800007f */
[----:B----4-:R-:W-:Y:S05]  /*28230*/  @!P0 BRA `(.L_x_1912) ;  /* 0xfffffffc00f08947 */ /* 0x010fea000383ffff */
[----:B------:R-:W-:Y:S05]  /*28240*/  BRA `(.L_x_2142) ;  /* 0xffffff98003c7947 */ /* 0x000fea000383ffff */
.L_x_1913:
[----:B------:R-:W4:Y:S01]  /*28250*/  S2R R2, SR_TID.X ;  /* 0x0000000000027919 */ /* 0x000f220000002100 */
[----:B------:R-:W-:Y:S01]  /*28260*/  BSSY B0, `(.L_x_2143) ;  /* 0x000000a000007945 */ /* 0x000fe20003800000 */
[----:B------:R-:W-:Y:S02]  /*28270*/  IMAD.MOV.U32 R12, RZ, RZ, RZ ;  /* 0x000000ffff0c7224 */ /* 0x000fe400078e00ff */
[----:B------:R-:W-:Y:S02]  /*28280*/  IMAD.MOV.U32 R11, RZ, RZ, 0x1f ;  /* 0x0000001fff0b7424 */ /* 0x000fe400078e00ff */
[----:B------:R-:W-:Y:S01]  /*28290*/  IMAD.MOV.U32 R15, RZ, RZ, -0x1 ;  /* 0xffffffffff0f7424 */ /* 0x000fe200078e00ff */
[----:B----4-:R-:W-:-:S04]  /*282a0*/  SHF.R.U32.HI R2, RZ, 0x5, R2 ;  /* 0x00000005ff027819 */ /* 0x010fc80000011602 */
[----:B------:R-:W-:-:S05]  /*282b0*/  LOP3.LUT R2, R2, 0x3, RZ, 0xc0, !PT ;  /* 0x0000000302027812 */ /* 0x000fca00078ec0ff */
[----:B-1----:R-:W-:-:S07]  /*282c0*/  IMAD.MOV.U32 R13, RZ, RZ, R2 ;  /* 0x000000ffff0d7224 */ /* 0x002fce00078e0002 */
[----:B0-23-5:R-:W-:Y:S05]  /*282d0*/  WARPSYNC.COLLECTIVE R15, `(.L_x_2144) ;  /* 0x000000000f087348 */ /* 0x02dfea0003c00000 */
[----:B------:R1:W4:Y:S02]  /*282e0*/  SHFL.IDX P6, R14, R13, R12, R11 ;  /* 0x0000000c0d0e7389 */ /* 0x00032400000c000b */
[----:B012345:R-:W-:Y:S01]  /*282f0*/  ENDCOLLECTIVE ;  /* 0x000000000000791b */ /* 0x03ffe20003800000 */
.L_x_2144:
[----:B------:R-:W-:Y:S05]  /*28300*/  BSYNC B0 ;  /* 0x0000000000007941 */ /* 0x000fea0003800000 */
.L_x_2143:
[----:B------:R-:W-:Y:S05]  /*28310*/  BRA `(.L_x_2145) ;  /* 0xffffff9800247947 */ /* 0x000fea000383ffff */
.L_x_1914:
[----:B------:R-:W-:Y:S01]  /*28320*/  BSSY B0, `(.L_x_2146) ;  /* 0x0000006000007945 */ /* 0x000fe20003800000 */
[----:B------:R-:W-:-:S07]  /*28330*/  IMAD.MOV.U32 R15, RZ, RZ, -0x1 ;  /* 0xffffffffff0f7424 */ /* 0x000fce00078e00ff */
[----:B0123-5:R-:W-:Y:S05]  /*28340*/  WARPSYNC.COLLECTIVE R15, `(.L_x_2147) ;  /* 0x000000000f0c7348 */ /* 0x02ffea0003c00000 */
[----:B------:R-:W-:Y:S02]  /*28350*/  ELECT P6, UR62, PT ;  /* 0x00000000003e782f */ /* 0x000fe400038c0000 */
[----:B------:R-:W-:Y:S01]  /*28360*/  MOV R14, UR62 ;  /* 0x0000003e000e7c02 */ /* 0x000fe20008000f00 */
[----:B0123-5:R-:W-:Y:S10]  /*28370*/  ENDCOLLECTIVE ;  /* 0x000000000000791b */ /* 0x02fff40003800000 */
.L_x_2147:
[----:B------:R-:W-:Y:S05]  /*28380*/  BSYNC B0 ;  /* 0x0000000000007941 */ /* 0x000fea0003800000 */
.L_x_2146:
[----:B------:R-:W-:Y:S05]  /*28390*/  BRA `(.L_x_2148) ;  /* 0xffffff9800187947 */ /* 0x000fea000383ffff */
.L_x_1916:
[----:B0-----:R0:W4:Y:S02]  /*283a0*/  SYNCS.PHASECHK.TRANS64.TRYWAIT P1, [R3+URZ+0x16840], R2 ;  /* 0x01684002030075a7 */ /* 0x001124000802017f */
[----:B----4-:R-:W-:Y:S05]  /*283b0*/  @!P1 NANOSLEEP.SYNCS 0x989680 ;  /* 0x009896800000995d */ /* 0x010fea0003900000 */
[----:B------:R-:W4:Y:S02]  /*283c0*/  @!P1 SYNCS.PHASECHK.TRANS64 P1, [R3+URZ+0x16840], R2 ;  /* 0x01684002030095a7 */ /* 0x000f24000802007f */
[----:B----4-:R-:W-:Y:S05]  /*283d0*/  @!P1 BRA `(.L_x_1916) ;  /* 0xfffffffc00f09947 */ /* 0x010fea000383ffff */
[----:B------:R-:W-:Y:S05]  /*283e0*/  BRA `(.L_x_2149) ;  /* 0xffffff98003c7947 */ /* 0x000fea000383ffff */
.L_x_1918:
[----:B----4-:R4:W0:Y:S02]  /*283f0*/  SYNCS.PHASECHK.TRANS64.TRYWAIT P1, [R5+URZ+0x16840], R0 ;  /* 0x01684000050075a7 */ /* 0x010824000802017f */
[----:B0-----:R-:W-:Y:S05]  /*28400*/  @!P1 NANOSLEEP.SYNCS 0x989680 ;  /* 0x009896800000995d */ /* 0x001fea0003900000 */
[----:B------:R-:W0:Y:S02]  /*28410*/  @!P1 SYNCS.PHASECHK.TRANS64 P1, [R5+URZ+0x16840], R0 ;  /* 0x01684000050095a7 */ /* 0x000e24000802007f */
[----:B0-----:R-:W-:Y:S05]  /*28420*/  @!P1 BRA `(.L_x_1918) ;  /* 0xfffffffc00f09947 */ /* 0x001fea000383ffff */
[----:B------:R-:W-:Y:S05]  /*28430*/  BRA `(.L_x_2150) ;  /* 0xffffff98004c7947 */ /* 0x000fea000383ffff */
.L_x_1920:
[----:B------:R0:W0:Y:S02]  /*28440*/  SYNCS.PHASECHK.TRANS64.TRYWAIT P1, [R3+URZ+0x16860], R2 ;  /* 0x01686002030075a7 */ /* 0x000024000802017f */
[----:B0-----:R-:W-:Y:S05]  /*28450*/  @!P1 NANOSLEEP.SYNCS 0x989680 ;  /* 0x009896800000995d */ /* 0x001fea0003900000 */
[----:B------:R-:W0:Y:S02]  /*28460*/  @!P1 SYNCS.PHASECHK.TRANS64 P1, [R3+URZ+0x16860], R2 ;  /* 0x01686002030095a7 */ /* 0x000e24000802007f */
[----:B0-----:R-:W-:Y:S05]  /*28470*/  @!P1 BRA `(.L_x_1920) ;  /* 0xfffffffc00f09947 */ /* 0x001fea000383ffff */
[----:B------:R-:W-:Y:S05]  /*28480*/  BRA `(.L_x_2151) ;  /* 0xffffff9800487947 */ /* 0x000fea000383ffff */
.L_x_2152:
        /* <DEDUP_REMOVED lines=15> */
.L_x_3171:


//--------------------- .text._ZN7cutlass13device_kernelIN5flash11enable_sm90INS1_16FlashAttnFwdSm90INS1_25CollectiveMainloopFwdSm90ILi2EN4cute5tupleIJNS5_1CILi1EEES8_S8_EEENS6_IJNS7_ILi192EEENS7_ILi128EEENS7_ILi64EEEEEELi64ENS_6half_tEfNS_4arch4Sm90ELb1ELb0ELb1ELb0ELb1ELb0ELb0ELb1ELb1ELb1ELb1ELb0EEENS1_21CollectiveEpilogueFwdINS6_IJSA_SC_SB_EEES9_SE_SG_Li384ELb0ELb1ELb1ELb0EEENS1_19SingleTileSchedulerILb0ELb1ELb1ELi192EEEEEEEEEvNT_6ParamsE --------------------------
	.section	.text._ZN7cutlass13device_kernelIN5flash11enable_sm90INS1_16FlashAttnFwdSm90INS1_25CollectiveMainloopFwdSm90ILi2EN4cute5tupleIJNS5_1CILi1EEES8_S8_EEENS6_IJNS7_ILi192EEENS7_ILi128EEENS7_ILi64EEEEEELi64ENS_6half_tEfNS_4arch4Sm90ELb1ELb0ELb1ELb0ELb1ELb0ELb0ELb1ELb1ELb1ELb1ELb0EEENS1_21CollectiveEpilogueFwdINS6_IJSA_SC_SB_EEES9_SE_SG_Li384ELb0ELb1ELb1ELb0EEENS1_19SingleTileSchedulerILb0ELb1ELb1ELi192EEEEEEEEEvNT_6ParamsE,"ax",@progbits
	.align	128
.text._ZN7cutlass13device_kernelIN5flash11enable_sm90INS1_16FlashAttnFwdSm90INS1_25CollectiveMainloopFwdSm90ILi2EN4cute5tupleIJNS5_1CILi1EEES8_S8_EEENS6_IJNS7_ILi192EEENS7_ILi128EEENS7_ILi64EEEEEELi64ENS_6half_tEfNS_4arch4Sm90ELb1ELb0ELb1ELb0ELb1ELb0ELb0ELb1ELb1ELb1ELb1ELb0EEENS1_21CollectiveEpilogueFwdINS6_IJSA_SC_SB_EEES9_SE_SG_Li384ELb0ELb1ELb1ELb0EEENS1_19SingleTileSchedulerILb0ELb1ELb1ELi192EEEEEEEEEvNT_6ParamsE:
        .type           _ZN7cutlass13device_kernelIN5flash11enable_sm90INS1_16FlashAttnFwdSm90INS1_25CollectiveMainloopFwdSm90ILi2EN4cute5tupleIJNS5_1CILi1EEES8_S8_EEENS6_IJNS7_ILi192EEENS7_ILi128EEENS7_ILi64EEEEEELi64ENS_6half_tEfNS_4arch4Sm90ELb1ELb0ELb1ELb0ELb1ELb0ELb0ELb1ELb1ELb1ELb1ELb0EEENS1_21CollectiveEpilogueFwdINS6_IJSA_SC_SB_EEES9_SE_SG_Li384ELb0ELb1ELb1ELb0EEENS1_19SingleTileSchedulerILb0ELb1ELb1ELi192EEEEEEEEEvNT_6ParamsE,@function
        .size           _ZN7cutlass13device_kernelIN5flash11enable_sm90INS1_16FlashAttnFwdSm90INS1_25CollectiveMainloopFwdSm90ILi2EN4cute5tupleIJNS5_1CILi1EEES8_S8_EEENS6_IJNS7_ILi192EEENS7_ILi128EEENS7_ILi64EEEEEELi64ENS_6half_tEfNS_4arch4Sm90ELb1ELb0ELb1ELb0ELb1ELb0ELb0ELb1ELb1ELb1ELb1ELb0EEENS1_21CollectiveEpilogueFwdINS6_IJSA_SC_SB_EEES9_SE_SG_Li384ELb0ELb1ELb1ELb0EEENS1_19SingleTileSchedulerILb0ELb1ELb1ELi192EEEEEEEEEvNT_6ParamsE,(.L_x_3172 - _ZN7cutlass13device_kernelIN5flash11enable_sm90INS1_16FlashAttnFwdSm90INS1_25CollectiveMainloopFwdSm90ILi2EN4cute5tupleIJNS5_1CILi1EEES8_S8_EEENS6_IJNS7_ILi192EEENS7_ILi128EEENS7_ILi64EEEEEELi64ENS_6half_tEfNS_4arch4Sm90ELb1ELb0ELb1ELb0ELb1ELb0ELb0ELb1ELb1ELb1ELb1ELb0EEENS1_21CollectiveEpilogueFwdINS6_IJSA_SC_SB_EEES9_SE_SG_Li384ELb0ELb1ELb1ELb0EEENS1_19SingleTileSchedulerILb0ELb1ELb1ELi192EEEEEEEEEvNT_6ParamsE)
        .other          _ZN7cutlass13device_kernelIN5flash11enable_sm90INS1_16FlashAttnFwdSm90INS1_25CollectiveMainloopFwdSm90ILi2EN4cute5tupleIJNS5_1CILi1EEES8_S8_EEENS6_IJNS7_ILi192EEENS7_ILi128EEENS7_ILi64EEEEEELi64ENS_6half_tEfNS_4arch4Sm90ELb1ELb0ELb1ELb0ELb1ELb0ELb0ELb1ELb1ELb1ELb1ELb0EEENS1_21CollectiveEpilogueFwdINS6_IJSA_SC_SB_EEES9_SE_SG_Li384ELb0ELb1ELb1ELb0EEENS1_19SingleTileSchedulerILb0ELb1ELb1ELi192EEEEEEEEEvNT_6ParamsE,@"STO_CUDA_ENTRY STV_DEFAULT"
_ZN7cutlass13device_kernelIN5flash11enable_sm90INS1_16FlashAttnFwdSm90INS1_25CollectiveMainloopFwdSm90ILi2EN4cute5tupleIJNS5_1CILi1EEES8_S8_EEENS6_IJNS7_ILi192EEENS7_ILi128EEENS7_ILi64EEEEEELi64ENS_6half_tEfNS_4arch4Sm90ELb1ELb0ELb1ELb0ELb1ELb0ELb0ELb1ELb1ELb1ELb1ELb0EEENS1_21CollectiveEpilogueFwdINS6_IJSA_SC_SB_EEES9_SE_SG_Li384ELb0ELb1ELb1ELb0EEENS1_19SingleTileSchedulerILb0ELb1ELb1ELi192EEEEEEEEEvNT_6ParamsE:
        /* <DEDUP_REMOVED lines=45> */
.L_x_2153:
        /* <DEDUP_REMOVED lines=22> */
.L_x_2154:
        /* <DEDUP_REMOVED lines=18> */
.L_x_2155:
        /* <DEDUP_REMOVED lines=22> */
.L_x_2156:
        /* <DEDUP_REMOVED lines=23> */
.L_x_2157:
        /* <DEDUP_REMOVED lines=9> */
.L_x_2160:
        /* <DEDUP_REMOVED lines=21> */
[----:B------:R-:W0:Y:S01]  /*0a00*/  S2UR UR45, SR_CTAID.X ;  /* 0x00000000002d79c3 */ /* 0x000e220000002500 */
[----:B------:R-:W-:Y:S01]  /*0a10*/  ULDC UR4, c[0x0][0x448] ;  /* 0x0001120000047ab9 */ /* 0x000fe20000000800 */
[----:B------:R-:W-:Y:S01]  /*0a20*/  ULDC UR37, c[0x0][0x424] ;  /* 0x0001090000257ab9 */ /* 0x000fe20000000800 */
[----:B------:R-:W-:Y:S01]  /*0a30*/  UISETP.NE.AND UP1, UPT, UR4, 0x1, UPT ;  /* 0x000000010400788c */ /* 0x000fe2000bf25270 */
[----:B------:R-:W-:Y:S02]  /*0a40*/  ULDC UR7, c[0x0][0x288] ;  /* 0x0000a20000077ab9 */ /* 0x000fe40000000800 */
[----:B------:R-:W-:Y:S01]  /*0a50*/  ULDC.64 UR4, c[0x0][0x418] ;  /* 0x0001060000047ab9 */ /* 0x000fe20000000a00 */
[----:B------:R-:W-:Y:S02]  /*0a60*/  UIADD3 UR7, -UR7, 0x80, URZ ;  /* 0x0000008007077890 */ /* 0x000fe4000fffe13f */
[----:B------:R-:W-:Y:S01]  /*0a70*/  UISETP.NE.U32.AND UP0, UPT, UR4, URZ, UPT ;  /* 0x0000003f0400728c */ /* 0x000fe2000bf05070 */
[----:B------:R-:W-:Y:S01]  /*0a80*/  ULDC UR8, c[0x0][0x2f0] ;  /* 0x0000bc0000087ab9 */ /* 0x000fe20000000800 */
[----:B------:R-:W-:-:S02]  /*0a90*/  UP2UR UR44, UPR, URZ, 0x2 ;  /* 0x000000023f2c7883 */ /* 0x000fc40008000000 */
[----:B------:R-:W-:Y:S01]  /*0aa0*/  UISETP.NE.AND.EX UP0, UPT, UR5, URZ, UPT, UP0 ;  /* 0x0000003f0500728c */ /* 0x000fe2000bf05300 */
[----:B------:R-:W-:Y:S02]  /*0ab0*/  @UP1 ULDC UR9, c[0x0][0x450] ;  /* 0x0001140000091ab9 */ /* 0x000fe40000000800 */
[----:B------:R-:W-:Y:S01]  /*0ac0*/  @UP1 ULDC UR5, c[0x0][0x44c] ;  /* 0x0001130000051ab9 */ /* 0x000fe20000000800 */
[----:B------:R-:W-:Y:S02]  /*0ad0*/  USEL UR37, UR37, 0x1, UP0 ;  /* 0x0000000125257887 */ /* 0x000fe40008000000 */
[----:B------:R-:W-:Y:S02]  /*0ae0*/  USHF.R.U32.HI UR10, URZ, 0x10, UR41 ;  /* 0x000000103f0a7899 */ /* 0x000fe40008011629 */
[----:B------:R-:W-:Y:S02]  /*0af0*/  UIMAD UR7, UR37, UR8, UR7 ;  /* 0x00000008250772a4 */ /* 0x000fe4000f8e0207 */
[----:B0-----:R-:W-:-:S02]  /*0b00*/  UIMAD UR45, UR45, 0xc0, URZ ;  /* 0x000000c02d2d78a4 */ /* 0x001fc4000f8e023f */
[----:B------:R-:W-:Y:S02]  /*0b10*/  ULOP3.LUT UR41, UR41, 0xffff, URZ, 0xc0, !UPT ;  /* 0x0000ffff29297892 */ /* 0x000fe4000f8ec03f */
[----:B------:R-:W-:Y:S02]  /*0b20*/  @UP1 UIADD3 UR4, UR45, 0xbf, URZ ;  /* 0x000000bf2d041890 */ /* 0x000fe4000fffe03f */
[----:B------:R-:W-:Y:S02]  /*0b30*/  UIADD3 UR6, UR45, 0xbf, URZ ;  /* 0x000000bf2d067890 */ /* 0x000fe4000fffe03f */
[----:B------:R-:W-:Y:S02]  /*0b40*/  UIMAD.WIDE.U32 UR4, UR4, UR5, URZ ;  /* 0x00000005040472a5 */ /* 0x000fe4000f8e003f */
[----:B------:R-:W-:Y:S02]  /*0b50*/  UIMAD UR4, UR37, UR8, 0x7f ;  /* 0x0000007f250474a4 */ /* 0x000fe4000f8e0208 */
[----:B------:R-:W-:-:S02]  /*0b60*/  @UP1 USHF.R.U32.HI UR6, URZ, UR9, UR5 ;  /* 0x000000093f061299 */ /* 0x000fc40008011605 */
[----:B------:R-:W-:Y:S02]  /*0b70*/  USHF.R.S32.HI UR5, URZ, 0x1f, UR4 ;  /* 0x0000001f3f057899 */ /* 0x000fe40008011404 */
[----:B------:R-:W-:Y:S02]  /*0b80*/  UIADD3 UR6, UR7, UR6, URZ ;  /* 0x0000000607067290 */ /* 0x000fe4000fffe03f */
[----:B------:R-:W-:Y:S02]  /*0b90*/  ULEA.HI UR5, UR5, UR4, URZ, 0x7 ;  /* 0x0000000405057291 */ /* 0x000fe4000f8f383f */
[----:B------:R-:W-:Y:S02]  /*0ba0*/  USHF.R.S32.HI UR7, URZ, 0x1f, UR6 ;  /* 0x0000001f3f077899 */ /* 0x000fe40008011406 */
[----:B------:R-:W-:Y:S02]  /*0bb0*/  USHF.R.S32.HI UR5, URZ, 0x7, UR5 ;  /* 0x000000073f057899 */ /* 0x000fe40008011405 */
[----:B------:R-:W-:Y:S01]  /*0bc0*/  ULEA.HI UR7, UR7, UR6, URZ, 0x7 ;  /* 0x0000000607077291 */ /* 0x000fe2000f8f383f */
[----:B------:R-:W-:-:S03]  /*0bd0*/  UMOV UR4, URZ ;  /* 0x0000003f00047c82 */ /* 0x000fc60008000000 */
[----:B------:R-:W-:-:S04]  /*0be0*/  USHF.R.S32.HI UR7, URZ, 0x7, UR7 ;  /* 0x000000073f077899 */ /* 0x000fc80008011407 */
[----:B------:R-:W-:-:S04]  /*0bf0*/  UISETP.LT.AND UP0, UPT, UR5, UR7, UPT ;  /* 0x000000070500728c */ /* 0x000fc8000bf01270 */
[----:B------:R-:W-:Y:S02]  /*0c00*/  USEL UR9, UR5, UR7, UP0 ;  /* 0x0000000705097287 */ /* 0x000fe40008000000 */
[----:B------:R-:W-:Y:S02]  /*0c10*/  UISETP.NE.AND UP0, UPT, UR10, URZ, UPT ;  /* 0x0000003f0a00728c */ /* 0x000fe4000bf05270 */
[----:B------:R-:W-:-:S06]  /*0c20*/  UISETP.GE.AND UP1, UPT, UR9, 0x1, UPT ;  /* 0x000000010900788c */ /* 0x000fcc000bf26270 */
[----:B------:R-:W-:-:S03]  /*0c30*/  PLOP3.LUT P0, PT, PT, PT, UP1, 0x80, 0x0 ;  /* 0x000000000000781c */ /* 0x000fc60003f0f018 */
[----:B------:R-:W-:-:S10]  /*0c40*/  @!UP0 ULDC UR10, c[0x0][0x9f0] ;  /* 0x00027c00000a8ab9 */ /* 0x000fd40000000800 */
[----:B------:R-:W-:Y:S05]  /*0c50*/  @!P0 BRA `(.L_x_2162) ;  /* 0x0000000000848947 */ /* 0x000fea0003800000 */
[----:B------:R-:W-:Y:S01]  /*0c60*/  IMAD.U32 R3, RZ, RZ, UR10 ;  /* 0x0000000aff037e24 */ /* 0x000fe2000f8e00ff */
[----:B------:R-:W-:Y:S01]  /*0c70*/  UIADD3 UR6, UR10, -0x1, UR9 ;  /* 0xffffffff0a067890 */ /* 0x000fe2000fffe009 */
[----:B------:R-:W-:-:S03]  /*0c80*/  UMOV UR4, URZ ;  /* 0x0000003f00047c82 */ /* 0x000fc60008000000 */
        /* <DEDUP_REMOVED lines=30> */
.L_x_2162:
        /* <DEDUP_REMOVED lines=62> */
.L_x_2164:
[----:B------:R-:W-:-:S04]  /*1250*/  SHF.L.U32 R0, RZ, 0x1f, RZ ;  /* 0x0000001fff007819 */ /* 0x000fc800000006ff */
[----:B------:R-:W0:Y:S02]  /*1260*/  SYNCS.PHASECHK.TRANS64.TRYWAIT P0, [UR42+0x16800], R0 ;  /* 0x01680000ff0075a7 */ /* 0x000e24000800016a */
[----:B0-----:R-:W-:Y:S05]  /*1270*/  @!P0 BRA `(.L_x_2165) ;  /* 0x000000d400c88947 */ /* 0x001fea0003800000 */
.L_x_2248:
[----:B------:R-:W-:-:S06]  /*1280*/  ULOP3.LUT UR4, UR40, 0x1, URZ, 0xfc, !UPT ;  /* 0x0000000128047892 */ /* 0x000fcc000f8efc3f */
[----:B------:R-:W-:-:S05]  /*1290*/  IMAD.U32 R2, RZ, RZ, UR4 ;  /* 0x00000004ff027e24 */ /* 0x000fca000f8e00ff */
[----:B------:R-:W-:-:S13]  /*12a0*/  ISETP.NE.AND P0, PT, R2, 0x3, PT ;  /* 0x000000030200780c */ /* 0x000fda0003f05270 */
[----:B------:R-:W-:Y:S05]  /*12b0*/  @!P0 BRA `(.L_x_2166) ;  /* 0x0000000000048947 */ /* 0x000fea0003800000 */
[----:B------:R-:W-:Y:S01]  /*12c0*/  BPT.TRAP 0x1 ;  /* 0x000000040000795c */ /* 0x000fe20000300000 */
.L_x_2166:
[----:B------:R1:W2:Y:S01]  /*12d0*/  SYNCS.PHASECHK.TRANS64.TRYWAIT P1, [UR42+0x16830], R0 ;  /* 0x01683000ff0075a7 */ /* 0x0002a2000802016a */
[----:B------:R-:W-:Y:S05]  /*12e0*/  @!P0 BRA `(.L_x_2167) ;  /* 0x0000000000048947 */ /* 0x000fea0003800000 */
[----:B------:R-:W-:Y:S01]  /*12f0*/  BPT.TRAP 0x1 ;  /* 0x000000040000795c */ /* 0x000fe20000300000 */
.L_x_2167:
[----:B------:R-:W-:-:S05]  /*1300*/  IMAD.U32 R4, RZ, RZ, UR47 ;  /* 0x0000002fff047e24 */ /* 0x000fca000f8e00ff */
[----:B------:R-:W-:Y:S01]  /*1310*/  LOP3.LUT R4, R4, 0x10000, RZ, 0xfc, !PT ;  /* 0x0001000004047812 */ /* 0x000fe200078efcff */
[----:B--2---:R-:W-:Y:S06]  /*1320*/  @P1 BRA `(.L_x_2168) ;  /* 0x0000000000081947 */ /* 0x004fec0003800000 */
[----:B------:R-:W2:Y:S02]  /*1330*/  SYNCS.PHASECHK.TRANS64.TRYWAIT P1, [UR42+0x16830], R0 ;  /* 0x01683000ff0075a7 */ /* 0x000ea4000802016a */
[----:B--2---:R-:W-:Y:S05]  /*1340*/  @!P1 BRA `(.L_x_2169) ;  /* 0x000000d400ac9947 */ /* 0x004fea0003800000 */
.L_x_2168:
        /* <DEDUP_REMOVED lines=38> */
.L_x_2170:
[----:B------:R-:W-:Y:S01]  /*15b0*/  LOP3.LUT R6, R23, 0xffffff80, RZ, 0xc0, !PT ;  /* 0xffffff8017067812 */ /* 0x000fe200078ec0ff */
[----:B------:R-:W-:Y:S01]  /*15c0*/  ULDC UR6, c[0x0][0x9d8] ;  /* 0x0002760000067ab9 */ /* 0x000fe20000000800 */
[----:B------:R-:W-:Y:S01]  /*15d0*/  LEA.HI R94, R94, R17, RZ, 0x2 ;  /* 0x000000115e5e7211 */ /* 0x000fe200078f10ff */
[----:B------:R-:W-:Y:S01]  /*15e0*/  FMUL.FTZ R2, R26, UR6 ;  /* 0x000000061a027c20 */ /* 0x000fe20008410000 */
[----:B------:R-:W-:Y:S01]  /*15f0*/  IADD3 R6, R17, -R6, RZ ;  /* 0x8000000611067210 */ /* 0x000fe20007ffe0ff */
[----:B------:R-:W-:Y:S01]  /*1600*/  FMUL.FTZ R9, R25, UR6 ;  /* 0x0000000619097c20 */ /* 0x000fe20008410000 */
[----:B------:R-:W-:Y:S01]  /*1610*/  FMUL.FTZ R98, R40, UR6 ;  /* 0x0000000628627c20 */ /* 0x000fe20008410000 */
[----:B------:R-:W-:Y:S01]  /*1620*/  LOP3.LUT R94, R94, 0xfffffffc, RZ, 0xc0, !PT ;  /* 0xfffffffc5e5e7812 */ /* 0x000fe200078ec0ff */
[----:B01----:R-:W-:Y:S01]  /*1630*/  FMUL.FTZ R0, R27, UR6 ;  /* 0x000000061b007c20 */ /* 0x003fe20008410000 */
[----:B------:R-:W-:Y:S01]  /*1640*/  SHF.R.S32.HI R3, RZ, 0x1f, R6 ;  /* 0x0000001fff037819 */ /* 0x000fe20000011406 */
[----:B------:R-:W-:Y:S01]  /*1650*/  IMAD.HI R27, R88, 0x55555556, RZ ;  /* 0x55555556581b7827 */ /* 0x000fe200078e02ff */
[----:B------:R-:W-:-:S03]  /*1660*/  UISETP.NE.AND UP0, UPT, UR44, URZ, UPT ;  /* 0x0000003f2c00728c */ /* 0x000fc6000bf05270 */
[----:B------:R-:W-:Y:S01]  /*1670*/  FMUL.FTZ R8, R30, UR6 ;  /* 0x000000061e087c20 */ /* 0x000fe20008410000 */
[-C--:B------:R-:W-:Y:S01]  /*1680*/  LEA.HI R26, R3, R6.reuse, RZ, 0x2 ;  /* 0x00000006031a7211 */ /* 0x080fe200078f10ff */
[----:B------:R-:W-:Y:S01]  /*1690*/  IMAD.IADD R94, R17, 0x1, -R94 ;  /* 0x00000001115e7824 */ /* 0x000fe200078e0a5e */
        /* <DEDUP_REMOVED lines=9> */
[----:B------:R-:W-:Y:S01]  /*1730*/  @UP0 ULDC UR5, c[0x0][0x450] ;  /* 0x0001140000050ab9 */ /* 0x000fe20000000800 */
[----:B------:R-:W-:Y:S01]  /*1740*/  LEA R25, R25, UR45, 0x4 ;  /* 0x0000002d19197c11 */ /* 0x000fe2000f8e20ff */
[----:B------:R-:W-:Y:S01]  /*1750*/  ULDC UR7, c[0x0][0x2f0] ;  /* 0x0000bc0000077ab9 */ /* 0x000fe20000000800 */
[----:B------:R-:W-:Y:S01]  /*1760*/  LOP3.LUT R40, R40, 0xfffffff8, RZ, 0xc0, !PT ;  /* 0xfffffff828287812 */ /* 0x000fe200078ec0ff */
[----:B------:R-:W-:Y:S01]  /*1770*/  FMUL.FTZ R7, R24, UR6 ;  /* 0x0000000618077c20 */ /* 0x000fe20008410000 */
[----:B------:R-:W-:Y:S01]  /*1780*/  LEA.HI R27, R27, R27, RZ, 0x1 ;  /* 0x0000001b1b1b7211 */ /* 0x000fe200078f08ff */
[----:B------:R-:W-:Y:S01]  /*1790*/  FMUL.FTZ R10, R28, UR6 ;  /* 0x000000061c0a7c20 */ /* 0x000fe20008410000 */
[----:B------:R-:W-:Y:S01]  /*17a0*/  LEA.HI R17, R94, R94, RZ, 0x1 ;  /* 0x0000005e5e117211 */ /* 0x000fe200078f08ff */
[----:B------:R-:W-:Y:S01]  /*17b0*/  FMUL.FTZ R28, R29, UR6 ;  /* 0x000000061d1c7c20 */ /* 0x000fe20008410000 */
[----:B------:R-:W-:Y:S01]  /*17c0*/  IADD3 R40, R25, R3, -R40 ;  /* 0x0000000319287210 */ /* 0x000fe20007ffe828 */
[----:B------:R-:W-:Y:S01]  /*17d0*/  IMAD R27, R27, -0x3, R88 ;  /* 0xfffffffd1b1b7824 */ /* 0x000fe200078e0258 */
[----:B------:R-:W-:Y:S01]  /*17e0*/  LOP3.LUT R3, R17, 0x1ffffffe, RZ, 0xc0, !PT ;  /* 0x1ffffffe11037812 */ /* 0x000fe200078ec0ff */
[----:B------:R-:W-:Y:S01]  /*17f0*/  FMUL.FTZ R29, R32, UR6 ;  /* 0x00000006201d7c20 */ /* 0x000fe20008410000 */
[----:B------:R-:W-:Y:S01]  /*1800*/  PLOP3.LUT P1, PT, PT, PT, UP0, 0x80, 0x0 ;  /* 0x000000000000781c */ /* 0x000fe20003f2f008 */
[----:B------:R-:W-:Y:S01]  /*1810*/  IMAD R40, R27, 0x40, R40 ;  /* 0x000000401b287824 */ /* 0x000fe200078e0228 */
[----:B------:R-:W-:Y:S01]  /*1820*/  PLOP3.LUT P2, PT, PT, PT, UP0, 0x80, 0x0 ;  /* 0x000000000000781c */ /* 0x000fe20003f4f008 */
[----:B------:R-:W-:-:S02]  /*1830*/  IMAD.IADD R3, R94, 0x1, -R3 ;  /* 0x000000015e037824 */ /* 0x000fc400078e0a03 */
[----:B------:R-:W-:Y:S01]  /*1840*/  FMUL.FTZ R32, R37, UR6 ;  /* 0x0000000625207c20 */ /* 0x000fe20008410000 */
[----:B------:R-:W0:Y:S01]  /*1850*/  MUFU.TANH R7, R7 ;  /* 0x0000000700077308 */ /* 0x000e220000002400 */
[----:B------:R-:W-:Y:S01]  /*1860*/  ULDC UR10, c[0x0][0x288] ;  /* 0x0000a200000a7ab9 */ /* 0x000fe20000000800 */
[----:B------:R-:W-:Y:S01]  /*1870*/  FMUL.FTZ R11, R31, UR6 ;  /* 0x000000061f0b7c20 */ /* 0x000fe20008410000 */
[----:B------:R-:W-:Y:S01]  /*1880*/  LEA R3, R3, R40, 0x3 ;  /* 0x0000002803037211 */ /* 0x000fe200078e18ff */
[----:B------:R-:W-:Y:S01]  /*1890*/  FMUL.FTZ R31, R36, UR6 ;  /* 0x00000006241f7c20 */ /* 0x000fe20008410000 */
[----:B------:R-:W-:Y:S01]  /*18a0*/  MOV R40, UR7 ;  /* 0x0000000700287c02 */ /* 0x000fe20008000f00 */
[----:B------:R-:W-:Y:S01]  /*18b0*/  FMUL.FTZ R92, R41, UR6 ;  /* 0x00000006295c7c20 */ /* 0x000fe20008410000 */
[----:B------:R-:W-:Y:S01]  /*18c0*/  FMUL.FTZ R90, R44, UR6 ;  /* 0x000000062c5a7c20 */ /* 0x000fe20008410000 */
[----:B------:R-:W-:Y:S01]  /*18d0*/  @P1 IMAD.HI.U32 R27, R3, UR4, RZ ;  /* 0x00000004031b1c27 */ /* 0x000fe2000f8e00ff */
[----:B------:R-:W-:Y:S01]  /*18e0*/  UMOV UR4, 0xffffff80 ;  /* 0xffffff8000047882 */ /* 0x000fe20000000000 */
[----:B------:R-:W1:Y:S01]  /*18f0*/  MUFU.TANH R9, R9 ;  /* 0x0000000900097308 */ /* 0x000e620000002400 */
[----:B------:R-:W-:Y:S01]  /*1900*/  UIMAD UR4, UR46, UR4, 0x80 ;  /* 0x000000802e0474a4 */ /* 0x000fe2000f8e0204 */
[----:B------:R-:W-:Y:S01]  /*1910*/  IMAD.MOV.U32 R33, RZ, RZ, R3 ;  /* 0x000000ffff217224 */ /* 0x000fe200078e0003 */
[----:B------:R-:W-:Y:S01]  /*1920*/  @P2 SHF.R.U32.HI R33, RZ, UR5, R27 ;  /* 0x00000005ff212c19 */ /* 0x000fe2000801161b */
[----:B------:R-:W-:Y:S01]  /*1930*/  FMUL.FTZ R12, R34, UR6 ;  /* 0x00000006220c7c20 */ /* 0x000fe20008410000 */
[----:B------:R-:W-:Y:S01]  /*1940*/  UIADD3 UR5, UR4, 0x1, URZ ;  /* 0x0000000104057890 */ /* 0x000fe2000fffe03f */
[----:B------:R-:W-:Y:S01]  /*1950*/  LOP3.LUT R27, R26, 0x7ffffffc, RZ, 0xc0, !PT ;  /* 0x7ffffffc1a1b7812 */ /* 0x000fe200078ec0ff */
[----:B------:R-:W-:Y:S01]  /*1960*/  UIMAD UR4, UR37, UR7, UR4 ;  /* 0x00000007250472a4 */ /* 0x000fe2000f8e0204 */
[----:B------:R-:W2:Y:S01]  /*1970*/  SHFL.IDX PT, R39, R33, RZ, 0x1c1f ;  /* 0x001c1fff21277589 */ /* 0x000ea200000e0000 */
[----:B------:R-:W3:Y:S01]  /*1980*/  MUFU.TANH R10, R10 ;  /* 0x0000000a000a7308 */ /* 0x000ee20000002400 */
[----:B------:R-:W-:Y:S01]  /*1990*/  FMUL.FTZ R34, R45, UR6 ;  /* 0x000000062d227c20 */ /* 0x000fe20008410000 */
[----:B------:R-:W-:-:S02]  /*19a0*/  IMAD.IADD R6, R6, 0x1, -R27 ;  /* 0x0000000106067824 */ /* 0x000fc400078e0a1b */
[----:B------:R-:W-:Y:S01]  /*19b0*/  FMUL.FTZ R14, R38, UR6 ;  /* 0x00000006260e7c20 */ /* 0x000fe20008410000 */
[----:B------:R-:W-:Y:S02]  /*19c0*/  IMAD.U32 R35, RZ, RZ, UR5 ;  /* 0x00000005ff237e24 */ /* 0x000fe4000f8e00ff */
[----:B------:R-:W-:Y:S01]  /*19d0*/  FMUL.FTZ R38, R48, UR6 ;  /* 0x0000000630267c20 */ /* 0x000fe20008410000 */
[----:B------:R-:W-:Y:S02]  /*19e0*/  IMAD.U32 R37, RZ, RZ, UR4 ;  /* 0x00000004ff257e24 */ /* 0x000fe4000f8e00ff */
[----:B------:R-:W-:Y:S01]  /*19f0*/  FMUL.FTZ R36, R49, UR6 ;  /* 0x0000000631247c20 */ /* 0x000fe20008410000 */
[C---:B------:R-:W-:Y:S01]  /*1a00*/  IMAD R35, R6.reuse, -0x2, R35 ;  /* 0xfffffffe06237824 */ /* 0x040fe200078e0223 */
[----:B------:R-:W4:Y:S01]  /*1a10*/  MUFU.TANH R28, R28 ;  /* 0x0000001c001c7308 */ /* 0x000f220000002400 */
[----:B------:R-:W-:Y:S02]  /*1a20*/  IMAD R37, R6, -0x2, R37 ;  /* 0xfffffffe06257824 */ /* 0x000fe400078e0225 */
[----:B------:R-:W-:Y:S01]  /*1a30*/  FMUL.FTZ R52, R52, UR6 ;  /* 0x0000000634347c20 */ /* 0x000fe20008410000 */
[----:B------:R-:W-:-:S02]  /*1a40*/  IMAD R35, R40, UR37, R35 ;  /* 0x0000002528237c24 */ /* 0x000fc4000f8e0223 */
[----:B------:R-:W-:Y:S01]  /*1a50*/  FMUL.FTZ R53, R53, UR6 ;  /* 0x0000000635357c20 */ /* 0x000fe20008410000 */
[----:B------:R-:W-:Y:S01]  /*1a60*/  FMUL.FTZ R56, R56, UR6 ;  /* 0x0000000638387c20 */ /* 0x000fe20008410000 */
[----:B------:R-:W-:Y:S01]  /*1a70*/  FMUL.FTZ R57, R57, UR6 ;  /* 0x0000000639397c20 */ /* 0x000fe20008410000 */
[----:B------:R-:W-:Y:S01]  /*1a80*/  VIADD R40, R35, -UR10 ;  /* 0x8000000a23287c36 */ /* 0x000fe20008000000 */
[----:B------:R-:W5:Y:S01]  /*1a90*/  MUFU.TANH R29, R29 ;  /* 0x0000001d001d7308 */ /* 0x000f620000002400 */
[----:B------:R-:W-:Y:S01]  /*1aa0*/  FMUL.FTZ R68, R68, UR6 ;  /* 0x0000000644447c20 */ /* 0x000fe20008410000 */
[----:B------:R-:W-:Y:S01]  /*1ab0*/  FMUL.FTZ R50, R50, UR6 ;  /* 0x0000000632327c20 */ /* 0x000fe20008410000 */
[----:B------:R-:W-:Y:S01]  /*1ac0*/  FMUL.FTZ R20, R46, UR6 ;  /* 0x000000062e147c20 */ /* 0x000fe20008410000 */
[----:B------:R-:W-:Y:S01]  /*1ad0*/  FMUL.FTZ R60, R60, UR6 ;  /* 0x000000063c3c7c20 */ /* 0x000fe20008410000 */
[----:B------:R-:W-:Y:S01]  /*1ae0*/  FMUL.FTZ R64, R64, UR6 ;  /* 0x0000000640407c20 */ /* 0x000fe20008410000 */
[----:B--2---:R-:W-:Y:S01]  /*1af0*/  VIADDMNMX R39, R39, R40, R37, PT ;  /* 0x0000002827277246 */ /* 0x004fe20003800125 */
[----:B------:R-:W-:Y:S01]  /*1b00*/  FMUL.FTZ R61, R61, UR6 ;  /* 0x000000063d3d7c20 */ /* 0x000fe20008410000 */
[----:B------:R-:W2:Y:S01]  /*1b10*/  MUFU.TANH R30, R30 ;  /* 0x0000001e001e7308 */ /* 0x000ea20000002400 */
[----:B------:R-:W-:Y:S01]  /*1b20*/  FMUL.FTZ R17, R54, UR6 ;  /* 0x0000000636117c20 */ /* 0x000fe20008410000 */
[C---:B------:R-:W-:Y:S01]  /*1b30*/  ISETP.GT.AND P1, PT, R39.reuse, RZ, PT ;  /* 0x000000ff2700720c */ /* 0x040fe20003f24270 */
[----:B------:R-:W-:Y:S01]  /*1b40*/  FMUL.FTZ R26, R58, UR6 ;  /* 0x000000063a1a7c20 */ /* 0x000fe20008410000 */
[----:B------:R-:W-:Y:S01]  /*1b50*/  ISETP.GT.AND P2, PT, R39, 0x1, PT ;  /* 0x000000012700780c */ /* 0x000fe20003f44270 */
[----:B------:R-:W-:Y:S01]  /*1b60*/  FMUL.FTZ R65, R65, UR6 ;  /* 0x0000000641417c20 */ /* 0x000fe20008410000 */
[----:B------:R-:W-:Y:S01]  /*1b70*/  ISETP.GT.AND P3, PT, R39, 0x8, PT ;  /* 0x000000082700780c */ /* 0x000fe20003f64270 */
[----:B------:R-:W-:Y:S01]  /*1b80*/  FMUL.FTZ R69, R69, UR6 ;  /* 0x0000000645457c20 */ /* 0x000fe20008410000 */
[----:B0-----:R-:W-:Y:S01]  /*1b90*/  FSEL R7, R7, -INF , P1 ;  /* 0xff80000007077808 */ /* 0x001fe20000800000 */
[----:B------:R-:W0:Y:S01]  /*1ba0*/  MUFU.TANH R31, R31 ;  /* 0x0000001f001f7308 */ /* 0x000e220000002400 */
[----:B-1----:R-:W-:Y:S01]  /*1bb0*/  FSEL R108, R9, -INF , P2 ;  /* 0xff800000096c7808 */ /* 0x002fe20001000000 */
[----:B------:R-:W-:Y:S01]  /*1bc0*/  FMUL.FTZ R73, R73, UR6 ;  /* 0x0000000649497c20 */ /* 0x000fe20008410000 */
[----:B------:R-:W-:Y:S01]  /*1bd0*/  ISETP.GT.AND P1, PT, R39, 0x9, PT ;  /* 0x000000092700780c */ /* 0x000fe20003f24270 */
[----:B------:R-:W-:Y:S01]  /*1be0*/  FMUL.FTZ R76, R76, UR6 ;  /* 0x000000064c4c7c20 */ /* 0x000fe20008410000 */
[----:B---3--:R-:W-:Y:S01]  /*1bf0*/  FSEL R106, R10, -INF , P3 ;  /* 0xff8000000a6a7808 */ /* 0x008fe20001800000 */
[----:B------:R-:W-:Y:S01]  /*1c00*/  FMUL.FTZ R77, R77, UR6 ;  /* 0x000000064d4d7c20 */ /* 0x000fe20008410000 */
[----:B------:R-:W-:Y:S01]  /*1c10*/  FMNMX.FTZ R9, R7, R108, !PT ;  /* 0x0000006c07097209 */ /* 0x000fe20007810000 */
[----:B------:R-:W1:Y:S01]  /*1c20*/  MUFU.TANH R32, R32 ;  /* 0x0000002000207308 */ /* 0x000e620000002400 */
[----:B------:R-:W-:Y:S01]  /*1c30*/  ISETP.GT.AND P2, PT, R39, 0x10, PT ;  /* 0x000000102700780c */ /* 0x000fe20003f44270 */
[----:B------:R-:W-:Y:S01]  /*1c40*/  FMUL.FTZ R80, R80, UR6 ;  /* 0x0000000650507c20 */ /* 0x000fe20008410000 */
[----:B----4-:R-:W-:Y:S01]  /*1c50*/  FSEL R104, R28, -INF , P1 ;  /* 0xff8000001c687808 */ /* 0x010fe20000800000 */
[----:B------:R-:W-:Y:S01]  /*1c60*/  FMUL.FTZ R18, R42, UR6 ;  /* 0x000000062a127c20 */ /* 0x000fe20008410000 */
[----:B------:R-:W-:Y:S01]  /*1c70*/  FMNMX.FTZ R9, R106, R9, !PT ;  /* 0x000000096a097209 */ /* 0x000fe20007810000 */
[----:B------:R-:W-:Y:S01]  /*1c80*/  FMUL.FTZ R81, R81, UR6 ;  /* 0x0000000651517c20 */ /* 0x000fe20008410000 */
[----:B------:R-:W-:Y:S01]  /*1c90*/  ISETP.GT.AND P1, PT, R39, 0x11, PT ;  /* 0x000000112700780c */ /* 0x000fe20003f24270 */
[----:B------:R-:W3:Y:S01]  /*1ca0*/  MUFU.TANH R98, R98 ;  /* 0x0000006200627308 */ /* 0x000ee20000002400 */
[----:B-----5:R-:W-:Y:S01]  /*1cb0*/  FSEL R102, R29, -INF , P2 ;  /* 0xff8000001d667808 */ /* 0x020fe20001000000 */
[----:B------:R-:W-:Y:S01]  /*1cc0*/  FMUL.FTZ R84, R84, UR6 ;  /* 0x0000000654547c20 */ /* 0x000fe20008410000 */
[----:B------:R-:W-:Y:S01]  /*1cd0*/  FMNMX.FTZ R9, R104, R9, !PT ;  /* 0x0000000968097209 */ /* 0x000fe20007810000 */
[----:B------:R-:W-:Y:S01]  /*1ce0*/  FMUL.FTZ R85, R85, UR6 ;  /* 0x0000000655557c20 */ /* 0x000fe20008410000 */
[----:B------:R-:W-:Y:S01]  /*1cf0*/  ISETP.GT.AND P2, PT, R39, 0x18, PT ;  /* 0x000000182700780c */ /* 0x000fe20003f44270 */
[----:B------:R-:W-:Y:S01]  /*1d00*/  ULDC UR4, c[0x0][0x988] ;  /* 0x0002620000047ab9 */ /* 0x000fe20000000800 */
[----:B--2---:R-:W-:Y:S01]  /*1d10*/  FSEL R100, R30, -INF , P1 ;  /* 0xff8000001e647808 */ /* 0x004fe20000800000 */
[----:B------:R-:W2:Y:S01]  /*1d20*/  MUFU.TANH R92, R92 ;  /* 0x0000005c005c7308 */ /* 0x000ea20000002400 */
[----:B------:R-:W-:Y:S01]  /*1d30*/  FMNMX.FTZ R9, R102, R9, !PT ;  /* 0x0000000966097209 */ /* 0x000fe20007810000 */
[----:B------:R-:W-:Y:S01]  /*1d40*/  FMUL.FTZ R19, R43, UR6 ;  /* 0x000000062b137c20 */ /* 0x000fe20008410000 */
[----:B------:R-:W-:Y:S01]  /*1d50*/  ISETP.GT.AND P1, PT, R39, 0x19, PT ;  /* 0x000000192700780c */ /* 0x000fe20003f24270 */
[----:B------:R-:W-:Y:S01]  /*1d60*/  FMUL.FTZ R25, R55, UR6 ;  /* 0x0000000637197c20 */ /* 0x000fe20008410000 */
[----:B0-----:R-:W-:Y:S01]  /*1d70*/  FSEL R94, R31, -INF , P2 ;  /* 0xff8000001f5e7808 */ /* 0x001fe20001000000 */
[----:B------:R-:W-:Y:S01]  /*1d80*/  FMUL.FTZ R31, R62, UR6 ;  /* 0x000000063e1f7c20 */ /* 0x000fe20008410000 */
[----:B------:R-:W-:Y:S01]  /*1d90*/  FMNMX.FTZ R9, R100, R9, !PT ;  /* 0x0000000964097209 */ /* 0x000fe20007810000 */
[----:B------:R-:W0:Y:S01]  /*1da0*/  MUFU.TANH R90, R90 ;  /* 0x0000005a005a7308 */ /* 0x000e220000002400 */
[C---:B------:R-:W-:Y:S01]  /*1db0*/  ISETP.GT.AND P2, PT, R39.reuse, 0x20, PT ;  /* 0x000000202700780c */ /* 0x040fe20003f44270 */
[----:B------:R-:W4:Y:S01]  /*1dc0*/  SHFL.IDX PT, R62, R33, 0x1, 0x1c1f ;  /* 0x003c1f00213e7f89 */ /* 0x000f2200000e0000 */
[----:B-1----:R-:W-:Y:S01]  /*1dd0*/  FSEL R96, R32, -INF , P1 ;  /* 0xff80000020607808 */ /* 0x002fe20000800000 */
        /* <DEDUP_REMOVED lines=21> */
[----:B------:R-:W-:Y:S01]  /*1f30*/  ISETP.GT.AND P2, PT, R39, 0x30, PT ;  /* 0x000000302700780c */ /* 0x000fe20003f44270 */
[----:B------:R-:W-:Y:S01]  /*1f40*/  FMUL.FTZ R47, R71, UR6 ;  /* 0x00000006472f7c20 */ /* 0x000fe20008410000 */
[----:B-1----:R-:W-:Y:S01]  /*1f50*/  FSEL R88, R34, -INF , P1 ;  /* 0xff80000022587808 */ /* 0x002fe20000800000 */
[----:B------:R-:W-:Y:S01]  /*1f60*/  FMUL.FTZ R59, R75, UR6 ;  /* 0x000000064b3b7c20 */ /* 0x000fe20008410000 */
[----:B------:R-:W-:Y:S01]  /*1f70*/  FMNMX.FTZ R29, R90, R9, !PT ;  /* 0x000000095a1d7209 */ /* 0x000fe20007810000 */
[----:B------:R-:W-:Y:S01]  /*1f80*/  FMUL.FTZ R9, R72, UR6 ;  /* 0x0000000648097c20 */ /* 0x000fe20008410000 */
[----:B------:R-:W-:Y:S01]  /*1f90*/  ISETP.GT.AND P1, PT, R39, 0x31, PT ;  /* 0x000000312700780c */ /* 0x000fe20003f24270 */
[----:B------:R-:W-:Y:S01]  /*1fa0*/  MUFU.TANH R52, R52 ;  /* 0x0000003400347308 */ /* 0x000fe20000002400 */
[----:B--2---:R-:W-:Y:S01]  /*1fb0*/  FSEL R72, R38, -INF , P2 ;  /* 0xff80000026487808 */ /* 0x004fe20001000000 */
[----:B------:R-:W-:Y:S01]  /*1fc0*/  FMUL.FTZ R43, R83, UR6 ;  /* 0x00000006532b7c20 */ /* 0x000fe20008410000 */
[----:B------:R-:W-:Y:S01]  /*1fd0*/  FMNMX.FTZ R29, R88, R29, !PT ;  /* 0x0000001d581d7209 */ /* 0x000fe20007810000 */
[----:B------:R-:W-:Y:S01]  /*1fe0*/  FMUL.FTZ R63, R87, UR6 ;  /* 0x00000006573f7c20 */ /* 0x000fe20008410000 */
[----:B------:R-:W-:Y:S01]  /*1ff0*/  ISETP.GT.AND P2, PT, R39, 0x38, PT ;  /* 0x000000382700780c */ /* 0x000fe20003f44270 */
[----:B------:R-:W-:Y:S01]  /*2000*/  @UP0 ULDC UR11, c[0x0][0x450] ;  /* 0x00011400000b0ab9 */ /* 0x000fe20000000800 */
[----:B------:R-:W-:Y:S01]  /*2010*/  FMNMX.FTZ R29, R72, R29, !PT ;  /* 0x0000001d481d7209 */ /* 0x000fe20007810000 */
[----:B------:R-:W1:Y:S01]  /*2020*/  MUFU.TANH R53, R53 ;  /* 0x0000003500357308 */ /* 0x000e620000002400 */
[----:B----4-:R-:W-:Y:S01]  /*2030*/  IADD3 R62, R62, -UR10, R35 ;  /* 0x8000000a3e3e7c10 */ /* 0x010fe2000fffe023 */
[----:B------:R-:W-:Y:S01]  /*2040*/  UIMAD UR7, UR37, UR7, -UR10 ;  /* 0x00000007250772a4 */ /* 0x000fe2000f8e0a0a */
[----:B------:R-:W-:Y:S01]  /*2050*/  CS2R R118, SRZ ;  /* 0x0000000000767805 */ /* 0x000fe2000001ff00 */
[----:B------:R-:W-:Y:S01]  /*2060*/  UIADD3 UR27, UR46, -0x2, URZ ;  /* 0xfffffffe2e1b7890 */ /* 0x000fe2000fffe03f */
[----:B------:R-:W-:-:S02]  /*2070*/  VIMNMX R37, R37, R62, PT ;  /* 0x0000003e25257248 */ /* 0x000fc40003fe0100 */
[----:B------:R-:W-:Y:S02]  /*2080*/  CS2R R116, SRZ ;  /* 0x0000000000747805 */ /* 0x000fe4000001ff00 */
[----:B------:R-:W-:Y:S01]  /*2090*/  CS2R R114, SRZ ;  /* 0x0000000000727805 */ /* 0x000fe2000001ff00 */
[----:B------:R-:W2:Y:S01]  /*20a0*/  MUFU.TANH R56, R56 ;  /* 0x0000003800387308 */ /* 0x000ea20000002400 */
[----:B------:R-:W-:Y:S02]  /*20b0*/  ISETP.GT.AND P3, PT, R37, 0x8, PT ;  /* 0x000000082500780c */ /* 0x000fe40003f64270 */
[----:B------:R-:W-:Y:S02]  /*20c0*/  CS2R R112, SRZ ;  /* 0x0000000000707805 */ /* 0x000fe4000001ff00 */
[----:B------:R-:W-:-:S03]  /*20d0*/  CS2R R110, SRZ ;  /* 0x00000000006e7805 */ /* 0x000fc6000001ff00 */
[----:B------:R-:W3:Y:S08]  /*20e0*/  MUFU.TANH R57, R57 ;  /* 0x0000003900397308 */ /* 0x000ef00000002400 */
[----:B------:R0:W-:Y:S08]  /*20f0*/  MUFU.TANH R46, R68 ;  /* 0x00000044002e7308 */ /* 0x0001f00000002400 */
[----:B------:R-:W-:Y:S01]  /*2100*/  MUFU.TANH R23, R50 ;  /* 0x0000003200177308 */ /* 0x000fe20000002400 */
[----:B0-----:R-:W-:-:S02]  /*2110*/  FSEL R68, R36, -INF , P1 ;  /* 0xff80000024447808 */ /* 0x001fc40000800000 */
[----:B------:R-:W-:Y:S02]  /*2120*/  ISETP.GT.AND P1, PT, R39, 0x39, PT ;  /* 0x000000392700780c */ /* 0x000fe40003f24270 */
[----:B------:R-:W-:-:S03]  /*2130*/  FMNMX.FTZ R29, R68, R29, !PT ;  /* 0x0000001d441d7209 */ /* 0x000fc60007810000 */
[----:B------:R1:W0:Y:S08]  /*2140*/  MUFU.TANH R50, R60 ;  /* 0x0000003c00327308 */ /* 0x0002300000002400 */
[----:B------:R4:W-:Y:S01]  /*2150*/  MUFU.TANH R54, R64 ;  /* 0x0000004000367308 */ /* 0x0009e20000002400 */
[----:B-1----:R-:W-:Y:S01]  /*2160*/  FSEL R60, R53, -INF , P1 ;  /* 0xff800000353c7808 */ /* 0x002fe20000800000 */
[----:B------:R-:W-:Y:S01]  /*2170*/  FMUL.FTZ R53, R79, UR6 ;  /* 0x000000064f357c20 */ /* 0x000fe20008410000 */
[----:B------:R-:W-:-:S05]  /*2180*/  ISETP.GT.AND P1, PT, R39, 0x41, PT ;  /* 0x000000412700780c */ /* 0x000fca0003f24270 */
[----:B------:R-:W1:Y:S01]  /*2190*/  MUFU.TANH R61, R61 ;  /* 0x0000003d003d7308 */ /* 0x000e620000002400 */
[----:B----4-:R-:W-:Y:S02]  /*21a0*/  FSEL R64, R52, -INF , P2 ;  /* 0xff80000034407808 */ /* 0x010fe40001000000 */
[C---:B------:R-:W-:Y:S02]  /*21b0*/  ISETP.GT.AND P2, PT, R39.reuse, 0x40, PT ;  /* 0x000000402700780c */ /* 0x040fe40003f44270 */
[----:B------:R-:W-:Y:S02]  /*21c0*/  FMNMX.FTZ R29, R64, R29, !PT ;  /* 0x0000001d401d7209 */ /* 0x000fe40007810000 */
[----:B--2---:R-:W-:Y:S01]  /*21d0*/  FSEL R58, R56, -INF , P2 ;  /* 0xff800000383a7808 */ /* 0x004fe20001000000 */
[----:B------:R-:W2:Y:S01]  /*21e0*/  MUFU.TANH R48, R65 ;  /* 0x0000004100307308 */ /* 0x000ea20000002400 */
[----:B------:R-:W-:Y:S02]  /*21f0*/  FMNMX.FTZ R29, R60, R29, !PT ;  /* 0x0000001d3c1d7209 */ /* 0x000fe40007810000 */
[----:B------:R-:W-:-:S02]  /*2200*/  ISETP.GT.AND P2, PT, R39, 0x48, PT ;  /* 0x000000482700780c */ /* 0x000fc40003f44270 */
[----:B---3--:R-:W-:Y:S01]  /*2210*/  FSEL R56, R57, -INF , P1 ;  /* 0xff80000039387808 */ /* 0x008fe20000800000 */
[----:B------:R-:W-:Y:S01]  /*2220*/  FMUL.FTZ R57, R86, UR6 ;  /* 0x0000000656397c20 */ /* 0x000fe20008410000 */
[----:B------:R-:W-:Y:S01]  /*2230*/  FMNMX.FTZ R29, R58, R29, !PT ;  /* 0x0000001d3a1d7209 */ /* 0x000fe20007810000 */
[----:B------:R-:W3:Y:S01]  /*2240*/  MUFU.TANH R44, R69 ;  /* 0x00000045002c7308 */ /* 0x000ee20000002400 */
[C---:B------:R-:W-:Y:S02]  /*2250*/  ISETP.GT.AND P1, PT, R39.reuse, 0x49, PT ;  /* 0x000000492700780c */ /* 0x040fe40003f24270 */
[----:B0-----:R-:W-:Y:S02]  /*2260*/  FSEL R50, R50, -INF , P2 ;  /* 0xff80000032327808 */ /* 0x001fe40001000000 */
[----:B------:R-:W-:Y:S02]  /*2270*/  FMNMX.FTZ R29, R56, R29, !PT ;  /* 0x0000001d381d7209 */ /* 0x000fe40007810000 */
[----:B------:R-:W-:Y:S01]  /*2280*/  ISETP.GT.AND P2, PT, R39, 0x50, PT ;  /* 0x000000502700780c */ /* 0x000fe20003f44270 */
[----:B------:R-:W0:Y:S01]  /*2290*/  MUFU.TANH R9, R9 ;  /* 0x0000000900097308 */ /* 0x000e220000002400 */
[----:B-1----:R-:W-:Y:S01]  /*22a0*/  FSEL R52, R61, -INF , P1 ;  /* 0xff8000003d347808 */ /* 0x002fe20000800000 */
[----:B------:R-:W-:Y:S01]  /*22b0*/  FMUL.FTZ R61, R67, UR6 ;  /* 0x00000006433d7c20 */ /* 0x000fe20008410000 */
[----:B------:R-:W-:-:S02]  /*22c0*/  FMNMX.FTZ R29, R50, R29, !PT ;  /* 0x0000001d321d7209 */ /* 0x000fc40007810000 */
[C---:B------:R-:W-:Y:S02]  /*22d0*/  ISETP.GT.AND P1, PT, R39.reuse, 0x51, PT ;  /* 0x000000512700780c */ /* 0x040fe40003f24270 */
[----:B------:R-:W-:Y:S01]  /*22e0*/  FSEL R54, R54, -INF , P2 ;  /* 0xff80000036367808 */ /* 0x000fe20001000000 */
[----:B------:R-:W1:Y:S01]  /*22f0*/  MUFU.TANH R38, R73 ;  /* 0x0000004900267308 */ /* 0x000e620000002400 */
[----:B------:R-:W-:Y:S02]  /*2300*/  FMNMX.FTZ R29, R52, R29, !PT ;  /* 0x0000001d341d7209 */ /* 0x000fe40007810000 */
[C---:B------:R-:W-:Y:S02]  /*2310*/  ISETP.GT.AND P2, PT, R39.reuse, 0x58, PT ;  /* 0x000000582700780c */ /* 0x040fe40003f44270 */
[----:B--2---:R-:W-:Y:S02]  /*2320*/  FSEL R48, R48, -INF , P1 ;  /* 0xff80000030307808 */ /* 0x004fe40000800000 */
[----:B------:R-:W-:Y:S01]  /*2330*/  FMNMX.FTZ R29, R54, R29, !PT ;  /* 0x0000001d361d7209 */ /* 0x000fe20007810000 */
[----:B------:R-:W2:Y:S01]  /*2340*/  MUFU.TANH R40, R76 ;  /* 0x0000004c00287308 */ /* 0x000ea20000002400 */
[----:B------:R-:W-:-:S02]  /*2350*/  ISETP.GT.AND P1, PT, R39, 0x59, PT ;  /* 0x000000592700780c */ /* 0x000fc40003f24270 */
[----:B------:R-:W-:Y:S02]  /*2360*/  FSEL R46, R46, -INF , P2 ;  /* 0xff8000002e2e7808 */ /* 0x000fe40001000000 */
[----:B------:R-:W-:Y:S02]  /*2370*/  FMNMX.FTZ R29, R48, R29, !PT ;  /* 0x0000001d301d7209 */ /* 0x000fe40007810000 */
[C---:B------:R-:W-:Y:S01]  /*2380*/  ISETP.GT.AND P2, PT, R39.reuse, 0x60, PT ;  /* 0x000000602700780c */ /* 0x040fe20003f44270 */
[----:B------:R-:W4:Y:S01]  /*2390*/  MUFU.TANH R36, R77 ;  /* 0x0000004d00247308 */ /* 0x000f220000002400 */
[----:B---3--:R-:W-:Y:S02]  /*23a0*/  FSEL R44, R44, -INF , P1 ;  /* 0xff8000002c2c7808 */ /* 0x008fe40000800000 */
[----:B------:R-:W-:Y:S02]  /*23b0*/  FMNMX.FTZ R29, R46, R29, !PT ;  /* 0x0000001d2e1d7209 */ /* 0x000fe40007810000 */
[----:B------:R-:W-:-:S02]  /*23c0*/  ISETP.GT.AND P1, PT, R39, 0x61, PT ;  /* 0x000000612700780c */ /* 0x000fc40003f24270 */
[----:B0-----:R-:W-:Y:S01]  /*23d0*/  FSEL R42, R9, -INF , P2 ;  /* 0xff800000092a7808 */ /* 0x001fe20001000000 */
[----:B------:R-:W0:Y:S01]  /*23e0*/  MUFU.TANH R32, R80 ;  /* 0x0000005000207308 */ /* 0x000e220000002400 */
[----:B------:R-:W-:Y:S02]  /*23f0*/  FMNMX.FTZ R29, R44, R29, !PT ;  /* 0x0000001d2c1d7209 */ /* 0x000fe40007810000 */
[C---:B------:R-:W-:Y:S02]  /*2400*/  ISETP.GT.AND P2, PT, R39.reuse, 0x68, PT ;  /* 0x000000682700780c */ /* 0x040fe40003f44270 */
[----:B-1----:R-:W-:Y:S02]  /*2410*/  FSEL R38, R38, -INF , P1 ;  /* 0xff80000026267808 */ /* 0x002fe40000800000 */
[----:B------:R-:W-:Y:S01]  /*2420*/  FMNMX.FTZ R29, R42, R29, !PT ;  /* 0x0000001d2a1d7209 */ /* 0x000fe20007810000 */
[----:B------:R-:W1:Y:S01]  /*2430*/  MUFU.TANH R34, R81 ;  /* 0x0000005100227308 */ /* 0x000e620000002400 */
[----:B------:R-:W-:-:S02]  /*2440*/  ISETP.GT.AND P1, PT, R39, 0x69, PT ;  /* 0x000000692700780c */ /* 0x000fc40003f24270 */
[----:B--2---:R-:W-:Y:S02]  /*2450*/  FSEL R40, R40, -INF , P2 ;  /* 0xff80000028287808 */ /* 0x004fe40001000000 */
[----:B------:R-:W-:Y:S02]  /*2460*/  FMNMX.FTZ R29, R38, R29, !PT ;  /* 0x0000001d261d7209 */ /* 0x000fe40007810000 */
[C---:B------:R-:W-:Y:S01]  /*2470*/  ISETP.GT.AND P2, PT, R39.reuse, 0x70, PT ;  /* 0x000000702700780c */ /* 0x040fe20003f44270 */
[----:B------:R-:W2:Y:S01]  /*2480*/  MUFU.TANH R30, R84 ;  /* 0x00000054001e7308 */ /* 0x000ea20000002400 */
[----:B----4-:R-:W-:Y:S02]  /*2490*/  FSEL R36, R36, -INF , P1 ;  /* 0xff80000024247808 */ /* 0x010fe40000800000 */
        /* <DEDUP_REMOVED lines=8> */
[----:B------:R-:W-:Y:S01]  /*2520*/  MUFU.TANH R2, R2 ;  /* 0x0000000200027308 */ /* 0x000fe20000002400 */
[----:B------:R-:W-:Y:S01]  /*2530*/  ISETP.GT.AND P1, PT, R39, 0x79, PT ;  /* 0x000000792700780c */ /* 0x000fe20003f24270 */
[----:B------:R-:W-:Y:S01]  /*2540*/  FMUL.FTZ R39, R74, UR6 ;  /* 0x000000064a277c20 */ /* 0x000fe20008410000 */
[----:B--2---:R-:W-:Y:S01]  /*2550*/  FSEL R30, R30, -INF , P2 ;  /* 0xff8000001e1e7808 */ /* 0x004fe20001000000 */
[----:B------:R-:W-:Y:S01]  /*2560*/  UIADD3 UR6, UR42, 0x16840, URZ ;  /* 0x000168402a067890 */ /* 0x000fe2000fffe03f */
[----:B------:R-:W-:-:S02]  /*2570*/  FMNMX.FTZ R29, R34, R29, !PT ;  /* 0x0000001d221d7209 */ /* 0x000fc40007810000 */
[----:B------:R-:W-:Y:S01]  /*2580*/  ISETP.GT.AND P2, PT, R37, 0x1, PT ;  /* 0x000000012500780c */ /* 0x000fe20003f44270 */
[----:B------:R-:W1:Y:S01]  /*2590*/  MUFU.TANH R0, R0 ;  /* 0x0000000000007308 */ /* 0x000e620000002400 */
[----:B0-----:R-:W-:Y:S01]  /*25a0*/  FSEL R28, R28, -INF , P1 ;  /* 0xff8000001c1c7808 */ /* 0x001fe20000800000 */
[----:B------:R-:W-:Y:S01]  /*25b0*/  UPRMT UR6, UR25, 0x654, UR6 ;  /* 0x0000065419067896 */ /* 0x000fe20008000006 */
[----:B------:R-:W-:-:S04]  /*25c0*/  FMNMX.FTZ R29, R30, R29, !PT ;  /* 0x0000001d1e1d7209 */ /* 0x000fc80007810000 */
[----:B------:R-:W-:Y:S01]  /*25d0*/  FMNMX.FTZ R29, R28, R29, !PT ;  /* 0x0000001d1c1d7209 */ /* 0x000fe20007810000 */
[----:B------:R-:W0:Y:S03]  /*25e0*/  MUFU.TANH R8, R8 ;  /* 0x0000000800087308 */ /* 0x000e260000002400 */
[----:B------:R-:W-:Y:S01]  /*25f0*/  SYNCS.ARRIVE.TRANS64.RED.A1T0 RZ, [UR6], RZ ;  /* 0x000000ffffff79a7 */ /* 0x000fe20008100406 */
[----:B------:R-:W2:Y:S04]  /*2600*/  SHFL.BFLY PT, R10, R29, 0x2, 0x1f ;  /* 0x0c401f001d0a7f89 */ /* 0x000ea800000e0000 */
[----:B------:R-:W-:Y:S01]  /*2610*/  MUFU.TANH R11, R11 ;  /* 0x0000000b000b7308 */ /* 0x000fe20000002400 */
[----:B-1----:R-:W-:-:S02]  /*2620*/  FSEL R0, R0, -INF , P2 ;  /* 0xff80000000007808 */ /* 0x002fc40001000000 */
[----:B------:R-:W-:-:S05]  /*2630*/  ISETP.GT.AND P2, PT, R37, 0x10, PT ;  /* 0x000000102500780c */ /* 0x000fca0003f44270 */
[----:B------:R-:W1:Y:S01]  /*2640*/  MUFU.TANH R12, R12 ;  /* 0x0000000c000c7308 */ /* 0x000e620000002400 */
[----:B0-----:R-:W-:-:S07]  /*2650*/  FSEL R8, R8, -INF , P3 ;  /* 0xff80000008087808 */ /* 0x001fce0001800000 */
[----:B------:R-:W-:Y:S01]  /*2660*/  MUFU.TANH R13, R13 ;  /* 0x0000000d000d7308 */ /* 0x000fe20000002400 */
[----:B--2---:R-:W-:-:S07]  /*2670*/  FMNMX.FTZ R9, R29, R10, !PT ;  /* 0x0000000a1d097209 */ /* 0x004fce0007810000 */
[----:B------:R-:W0:Y:S01]  /*2680*/  MUFU.TANH R14, R14 ;  /* 0x0000000e000e7308 */ /* 0x000e220000002400 */
[----:B------:R-:W2:Y:S01]  /*2690*/  SHFL.BFLY PT, R10, R9, 0x1, 0x1f ;  /* 0x0c201f00090a7f89 */ /* 0x000ea200000e0000 */
[----:B-1----:R-:W-:Y:S02]  /*26a0*/  FSEL R66, R12, -INF , P2 ;  /* 0xff8000000c427808 */ /* 0x002fe40001000000 */
[----:B------:R-:W-:-:S04]  /*26b0*/  ISETP.GT.AND P2, PT, R37, 0x18, PT ;  /* 0x000000182500780c */ /* 0x000fc80003f44270 */
[----:B------:R-:W-:Y:S08]  /*26c0*/  MUFU.TANH R15, R15 ;  /* 0x0000000f000f7308 */ /* 0x000ff00000002400 */
[----:B------:R-:W1:Y:S01]  /*26d0*/  MUFU.TANH R18, R18 ;  /* 0x0000001200127308 */ /* 0x000e620000002400 */
[----:B0-----:R-:W-:Y:S02]  /*26e0*/  FSEL R14, R14, -INF , P2 ;  /* 0xff8000000e0e7808 */ /* 0x001fe40001000000 */
[----:B------:R-:W-:-:S05]  /*26f0*/  ISETP.GT.AND P2, PT, R37, 0x20, PT ;  /* 0x000000202500780c */ /* 0x000fca0003f44270 */
[----:B------:R-:W0:Y:S01]  /*2700*/  MUFU.TANH R19, R19 ;  /* 0x0000001300137308 */ /* 0x000e220000002400 */
[----:B--2---:R-:W-:Y:S01]  /*2710*/  FMNMX.FTZ R10, R9, R10, !PT ;  /* 0x0000000a090a7209 */ /* 0x004fe20007810000 */
[----:B------:R-:W-:Y:S01]  /*2720*/  IMAD.U32 R9, RZ, RZ, UR4 ;  /* 0x00000004ff097e24 */ /* 0x000fe2000f8e00ff */
[----:B------:R-:W-:Y:S02]  /*2730*/  @UP0 ULDC UR4, c[0x0][0x44c] ;  /* 0x0001130000040ab9 */ /* 0x000fe40000000800 */
[C---:B------:R-:W-:Y:S01]  /*2740*/  FSETP.NEU.FTZ.AND P1, PT, R10.reuse, -INF , PT ;  /* 0xff8000000a00780b */ /* 0x040fe20003f3d000 */
[----:B------:R-:W-:Y:S01]  /*2750*/  FMUL.FTZ R29, R10, R9 ;  /* 0x000000090a1d7220 */ /* 0x000fe20000410000 */
[----:B------:R-:W-:Y:S01]  /*2760*/  UIMAD.WIDE.U32 UR4, UR45, UR4, URZ ;  /* 0x000000042d0472a5 */ /* 0x000fe2000f8e003f */
[----:B------:R-:W2:Y:S01]  /*2770*/  MUFU.TANH R20, R20 ;  /* 0x0000001400147308 */ /* 0x000ea20000002400 */
[----:B-1----:R-:W-:Y:S02]  /*2780*/  FSEL R18, R18, -INF , P2 ;  /* 0xff80000012127808 */ /* 0x002fe40001000000 */
[----:B------:R-:W-:Y:S01]  /*2790*/  FSEL R29, R29, RZ, P1 ;  /* 0x000000ff1d1d7208 */ /* 0x000fe20000800000 */
[----:B------:R-:W-:Y:S01]  /*27a0*/  @UP0 USHF.R.U32.HI UR45, URZ, UR11, UR5 ;  /* 0x0000000b3f2d0299 */ /* 0x000fe20008011605 */
[----:B------:R-:W-:-:S02]  /*27b0*/  ISETP.GT.AND P1, PT, R37, RZ, PT ;  /* 0x000000ff2500720c */ /* 0x000fc40003f24270 */
[C---:B------:R-:W-:Y:S01]  /*27c0*/  ISETP.GT.AND P2, PT, R37.reuse, 0x28, PT ;  /* 0x000000282500780c */ /* 0x040fe20003f44270 */
[----:B------:R-:W1:Y:S01]  /*27d0*/  MUFU.TANH R21, R21 ;  /* 0x0000001500157308 */ /* 0x000e620000002400 */
[----:B------:R-:W-:Y:S01]  /*27e0*/  FSEL R2, R2, -INF , P1 ;  /* 0xff80000002027808 */ /* 0x000fe20000800000 */
[-CC-:B------:R-:W-:Y:S01]  /*27f0*/  FFMA.FTZ R142, R90, R9.reuse, -R29.reuse ;  /* 0x000000095a8e7223 */ /* 0x180fe2000001081d */
[----:B------:R-:W-:Y:S01]  /*2800*/  ISETP.GT.AND P1, PT, R37, 0x9, PT ;  /* 0x000000092500780c */ /* 0x000fe20003f24270 */
[-CC-:B------:R-:W-:Y:S01]  /*2810*/  FFMA.FTZ R136, R72, R9.reuse, -R29.reuse ;  /* 0x0000000948887223 */ /* 0x180fe2000001081d */
[----:B------:R-:W-:Y:S01]  /*2820*/  FMNMX.FTZ R33, R2, R0, !PT ;  /* 0x0000000002217209 */ /* 0x000fe20007810000 */
[--C-:B------:R-:W-:Y:S01]  /*2830*/  FFMA.FTZ R146, R94, R9, -R29.reuse ;  /* 0x000000095e927223 */ /* 0x100fe2000001081d */
[----:B------:R-:W-:Y:S01]  /*2840*/  FSEL R62, R11, -INF , P1 ;  /* 0xff8000000b3e7808 */ /* 0x000fe20000800000 */
[----:B------:R-:W3:Y:S01]  /*2850*/  MUFU.TANH R24, R24 ;  /* 0x0000001800187308 */ /* 0x000ee20000002400 */
[----:B------:R-:W-:Y:S01]  /*2860*/  FMNMX.FTZ R33, R8, R33, !PT ;  /* 0x0000002108217209 */ /* 0x000fe20007810000 */
[-CC-:B------:R-:W-:Y:S01]  /*2870*/  FFMA.FTZ R138, R64, R9.reuse, -R29.reuse ;  /* 0x00000009408a7223 */ /* 0x180fe2000001081d */
[----:B------:R-:W-:Y:S01]  /*2880*/  ISETP.GT.AND P1, PT, R37, 0x11, PT ;  /* 0x000000112500780c */ /* 0x000fe20003f24270 */
[--C-:B------:R-:W-:Y:S01]  /*2890*/  FFMA.FTZ R140, R98, R9, -R29.reuse ;  /* 0x00000009628c7223 */ /* 0x100fe2000001081d */
[----:B------:R-:W-:Y:S01]  /*28a0*/  FMNMX.FTZ R33, R62, R33, !PT ;  /* 0x000000213e217209 */ /* 0x000fe20007810000 */
[--C-:B------:R-:W-:Y:S01]  /*28b0*/  FFMA.FTZ R132, R58, R9, -R29.reuse ;  /* 0x000000093a847223 */ /* 0x100fe2000001081d */
[----:B------:R-:W-:Y:S01]  /*28c0*/  FSEL R70, R13, -INF , P1 ;  /* 0xff8000000d467808 */ /* 0x000fe20000800000 */
[----:B------:R-:W4:Y:S01]  /*28d0*/  MUFU.TANH R17, R17 ;  /* 0x0000001100117308 */ /* 0x000f220000002400 */
[----:B------:R-:W-:Y:S01]  /*28e0*/  FMNMX.FTZ R33, R66, R33, !PT ;  /* 0x0000002142217209 */ /* 0x000fe20007810000 */
[-CC-:B------:R-:W-:Y:S01]  /*28f0*/  FFMA.FTZ R13, R100, R9.reuse, -R29.reuse ;  /* 0x00000009640d7223 */ /* 0x180fe2000001081d */
[----:B------:R-:W-:Y:S01]  /*2900*/  ISETP.GT.AND P1, PT, R37, 0x19, PT ;  /* 0x000000192500780c */ /* 0x000fe20003f24270 */
[--C-:B------:R-:W-:Y:S01]  /*2910*/  FFMA.FTZ R144, R102, R9, -R29.reuse ;  /* 0x0000000966907223 */ /* 0x100fe2000001081d */
[----:B------:R-:W-:Y:S01]  /*2920*/  FMNMX.FTZ R33, R70, R33, !PT ;  /* 0x0000002146217209 */ /* 0x000fe20007810000 */
[--C-:B------:R-:W-:Y:S01]  /*2930*/  FFMA.FTZ R148, R7, R9, -R29.reuse ;  /* 0x0000000907947223 */ /* 0x100fe2000001081d */
[----:B------:R-:W-:Y:S01]  /*2940*/  FSEL R74, R15, -INF , P1 ;  /* 0xff8000000f4a7808 */ /* 0x000fe20000800000 */
[----:B------:R-:W5:Y:S01]  /*2950*/  MUFU.TANH R25, R25 ;  /* 0x0000001900197308 */ /* 0x000f620000002400 */
[----:B------:R-:W-:Y:S01]  /*2960*/  FMNMX.FTZ R33, R14, R33, !PT ;  /* 0x000000210e217209 */ /* 0x000fe20007810000 */
[-CC-:B------:R-:W-:Y:S01]  /*2970*/  FFMA.FTZ R15, R96, R9.reuse, -R29.reuse ;  /* 0x00000009600f7223 */ /* 0x180fe2000001081d */
[----:B------:R-:W-:Y:S01]  /*2980*/  ISETP.GT.AND P1, PT, R37, 0x21, PT ;  /* 0x000000212500780c */ /* 0x000fe20003f24270 */
[--C-:B------:R-:W-:Y:S01]  /*2990*/  FFMA.FTZ R7, R108, R9, -R29.reuse ;  /* 0x000000096c077223 */ /* 0x100fe2000001081d */
[----:B------:R-:W-:Y:S01]  /*29a0*/  FMNMX.FTZ R33, R74, R33, !PT ;  /* 0x000000214a217209 */ /* 0x000fe20007810000 */
[--C-:B------:R-:W-:Y:S01]  /*29b0*/  FFMA.FTZ R150, R106, R9, -R29.reuse ;  /* 0x000000096a967223 */ /* 0x100fe2000001081d */
[----:B0-----:R-:W-:Y:S01]  /*29c0*/  FSEL R76, R19, -INF , P1 ;  /* 0xff800000134c7808 */ /* 0x001fe20000800000 */
[----:B------:R-:W0:Y:S01]  /*29d0*/  MUFU.TANH R26, R26 ;  /* 0x0000001a001a7308 */ /* 0x000e220000002400 */
[----:B------:R-:W-:Y:S01]  /*29e0*/  FMNMX.FTZ R33, R18, R33, !PT ;  /* 0x0000002112217209 */ /* 0x000fe20007810000 */
[-CC-:B------:R-:W-:Y:S01]  /*29f0*/  FFMA.FTZ R19, R88, R9.reuse, -R29.reuse ;  /* 0x0000000958137223 */ /* 0x180fe2000001081d */
[C---:B------:R-:W-:Y:S01]  /*2a00*/  ISETP.GT.AND P1, PT, R37.reuse, 0x29, PT ;  /* 0x000000292500780c */ /* 0x040fe20003f24270 */
[-CC-:B------:R-:W-:Y:S01]  /*2a10*/  FFMA.FTZ R104, R104, R9.reuse, -R29.reuse ;  /* 0x0000000968687223 */ /* 0x180fe2000001081d */
[----:B--2---:R-:W-:Y:S01]  /*2a20*/  FSEL R20, R20, -INF , P2 ;  /* 0xff80000014147808 */ /* 0x004fe20001000000 */
[--C-:B------:R-:W-:Y:S01]  /*2a30*/  FFMA.FTZ R134, R50, R9, -R29.reuse ;  /* 0x0000000932867223 */ /* 0x100fe2000001081d */
[----:B------:R-:W-:Y:S01]  /*2a40*/  FMNMX.FTZ R33, R76, R33, !PT ;  /* 0x000000214c217209 */ /* 0x000fe20007810000 */
[----:B------:R-:W2:Y:S01]  /*2a50*/  MUFU.TANH R27, R27 ;  /* 0x0000001b001b7308 */ /* 0x000ea20000002400 */
[----:B------:R-:W-:Y:S01]  /*2a60*/  ISETP.GT.AND P2, PT, R37, 0x30, PT ;  /* 0x000000302500780c */ /* 0x000fe20003f44270 */
[-CC-:B------:R-:W-:Y:S01]  /*2a70*/  FFMA.FTZ R128, R54, R9.reuse, -R29.reuse ;  /* 0x0000000936807223 */ /* 0x180fe2000001081d */
[----:B-1----:R-:W-:Y:S01]  /*2a80*/  FSEL R78, R21, -INF , P1 ;  /* 0xff800000154e7808 */ /* 0x002fe20000800000 */
[--C-:B------:R-:W-:Y:S01]  /*2a90*/  FFMA.FTZ R21, R68, R9, -R29.reuse ;  /* 0x0000000944157223 */ /* 0x100fe2000001081d */
[----:B------:R-:W-:Y:S01]  /*2aa0*/  FMNMX.FTZ R33, R20, R33, !PT ;  /* 0x0000002114217209 */ /* 0x000fe20007810000 */
[-CC-:B------:R-:W-:Y:S01]  /*2ab0*/  FFMA.FTZ R130, R46, R9.reuse, -R29.reuse ;  /* 0x000000092e827223 */ /* 0x180fe2000001081d */
[----:B------:R-:W-:Y:S01]  /*2ac0*/  ISETP.GT.AND P1, PT, R37, 0x31, PT ;  /* 0x000000312500780c */ /* 0x000fe20003f24270 */
[----:B------:R-:W1:Y:S01]  /*2ad0*/  MUFU.TANH R31, R31 ;  /* 0x0000001f001f7308 */ /* 0x000e620000002400 */
[----:B------:R-:W-:Y:S01]  /*2ae0*/  FSEL R80, R23, -INF , P2 ;  /* 0xff80000017507808 */ /* 0x000fe20001000000 */
[--C-:B------:R-:W-:Y:S01]  /*2af0*/  FFMA.FTZ R23, R60, R9, -R29.reuse ;  /* 0x000000093c177223 */ /* 0x100fe2000001081d */
[----:B------:R-:W-:Y:S01]  /*2b00*/  FMNMX.FTZ R33, R78, R33, !PT ;  /* 0x000000214e217209 */ /* 0x000fe20007810000 */
[-CC-:B------:R-:W-:Y:S01]  /*2b10*/  FFMA.FTZ R124, R42, R9.reuse, -R29.reuse ;  /* 0x000000092a7c7223 */ /* 0x180fe2000001081d */
[C---:B------:R-:W-:Y:S01]  /*2b20*/  ISETP.GT.AND P2, PT, R37.reuse, 0x38, PT ;  /* 0x000000382500780c */ /* 0x040fe20003f44270 */
[--C-:B------:R-:W-:Y:S01]  /*2b30*/  FFMA.FTZ R126, R40, R9, -R29.reuse ;  /* 0x00000009287e7223 */ /* 0x100fe2000001081d */
[----:B---3--:R-:W-:Y:S01]  /*2b40*/  FSEL R24, R24, -INF , P1 ;  /* 0xff80000018187808 */ /* 0x008fe20000800000 */
[----:B------:R-:W3:Y:S01]  /*2b50*/  MUFU.TANH R45, R45 ;  /* 0x0000002d002d7308 */ /* 0x000ee20000002400 */
[----:B------:R-:W-:Y:S01]  /*2b60*/  FMNMX.FTZ R33, R80, R33, !PT ;  /* 0x0000002150217209 */ /* 0x000fe20007810000 */
[-CC-:B------:R-:W-:Y:S01]  /*2b70*/  FFMA.FTZ R120, R32, R9.reuse, -R29.reuse ;  /* 0x0000000920787223 */ /* 0x180fe2000001081d */
[----:B------:R-:W-:Y:S01]  /*2b80*/  ISETP.GT.AND P1, PT, R37, 0x39, PT ;  /* 0x000000392500780c */ /* 0x000fe20003f24270 */
[-CC-:B------:R-:W-:Y:S01]  /*2b90*/  FFMA.FTZ R34, R34, R9.reuse, -R29.reuse ;  /* 0x0000000922227223 */ /* 0x180fe2000001081d */
[----:B----4-:R-:W-:Y:S01]  /*2ba0*/  FSEL R82, R17, -INF , P2 ;  /* 0xff80000011527808 */ /* 0x010fe20001000000 */
[--C-:B------:R-:W-:Y:S01]  /*2bb0*/  FFMA.FTZ R17, R92, R9, -R29.reuse ;  /* 0x000000095c117223 */ /* 0x100fe2000001081d */
[----:B------:R-:W-:Y:S01]  /*2bc0*/  FMNMX.FTZ R33, R24, R33, !PT ;  /* 0x0000002118217209 */ /* 0x000fe20007810000 */
[----:B------:R-:W4:Y:S01]  /*2bd0*/  MUFU.TANH R55, R55 ;  /* 0x0000003700377308 */ /* 0x000f220000002400 */
[----:B------:R-:W-:Y:S01]  /*2be0*/  ISETP.GT.AND P2, PT, R37, 0x40, PT ;  /* 0x000000402500780c */ /* 0x000fe20003f44270 */
[-CC-:B------:R-:W-:Y:S01]  /*2bf0*/  FFMA.FTZ R122, R30, R9.reuse, -R29.reuse ;  /* 0x000000091e7a7223 */ /* 0x180fe2000001081d */
[----:B-----5:R-:W-:Y:S01]  /*2c00*/  FSEL R84, R25, -INF , P1 ;  /* 0xff80000019547808 */ /* 0x020fe20000800000 */
[--C-:B------:R-:W-:Y:S01]  /*2c10*/  FFMA.FTZ R25, R56, R9, -R29.reuse ;  /* 0x0000000938197223 */ /* 0x100fe2000001081d */
[----:B------:R-:W-:Y:S01]  /*2c20*/  FMNMX.FTZ R33, R82, R33, !PT ;  /* 0x0000002152217209 */ /* 0x000fe20007810000 */
[----:B------:R-:W-:Y:S01]  /*2c30*/  UIADD3 UR7, UR7, UR45, URZ ;  /* 0x0000002d07077290 */ /* 0x000fe2000fffe03f */
[C---:B------:R-:W-:Y:S01]  /*2c40*/  ISETP.GT.AND P1, PT, R37.reuse, 0x41, PT ;  /* 0x000000412500780c */ /* 0x040fe20003f24270 */
[----:B------:R-:W5:Y:S01]  /*2c50*/  MUFU.TANH R61, R61 ;  /* 0x0000003d003d7308 */ /* 0x000f620000002400 */
[----:B0-----:R-:W-:Y:S01]  /*2c60*/  FSEL R26, R26, -INF , P2 ;  /* 0xff8000001a1a7808 */ /* 0x001fe20001000000 */
[----:B------:R-:W-:Y:S01]  /*2c70*/  USHF.R.S32.HI UR4, URZ, 0x1f, UR7 ;  /* 0x0000001f3f047899 */ /* 0x000fe20008011407 */
[----:B------:R-:W-:Y:S01]  /*2c80*/  FMNMX.FTZ R33, R84, R33, !PT ;  /* 0x0000002154217209 */ /* 0x000fe20007810000 */
[----:B------:R-:W-:Y:S01]  /*2c90*/  UMOV UR5, URZ ;  /* 0x0000003f00057c82 */ /* 0x000fe20008000000 */
[----:B------:R-:W-:Y:S01]  /*2ca0*/  ISETP.GT.AND P2, PT, R37, 0x48, PT ;  /* 0x000000482500780c */ /* 0x000fe20003f44270 */
[----:B------:R-:W-:Y:S01]  /*2cb0*/  ULEA.HI UR4, UR4, UR7, URZ, 0x7 ;  /* 0x0000000704047291 */ /* 0x000fe2000f8f383f */
[----:B--2---:R-:W-:Y:S01]  /*2cc0*/  FSEL R86, R27, -INF , P1 ;  /* 0xff8000001b567808 */ /* 0x004fe20000800000 */
[----:B------:R-:W0:Y:S01]  /*2cd0*/  MUFU.TANH R49, R49 ;  /* 0x0000003100317308 */ /* 0x000e220000002400 */
[----:B------:R-:W-:Y:S01]  /*2ce0*/  FMNMX.FTZ R33, R26, R33, !PT ;  /* 0x000000211a217209 */ /* 0x000fe20007810000 */
[-CC-:B------:R-:W-:Y:S01]  /*2cf0*/  FFMA.FTZ R27, R52, R9.reuse, -R29.reuse ;  /* 0x00000009341b7223 */ /* 0x180fe2000001081d */
[----:B------:R-:W-:Y:S01]  /*2d00*/  ISETP.GT.AND P1, PT, R37, 0x49, PT ;  /* 0x000000492500780c */ /* 0x000fe20003f24270 */
[----:B------:R-:W-:Y:S01]  /*2d10*/  USHF.R.S32.HI UR4, URZ, 0x7, UR4 ;  /* 0x000000073f047899 */ /* 0x000fe20008011404 */
[----:B-1----:R-:W-:Y:S01]  /*2d20*/  FSEL R90, R31, -INF , P2 ;  /* 0xff8000001f5a7808 */ /* 0x002fe20001000000 */
[----:B------:R-:W-:Y:S01]  /*2d30*/  FFMA.FTZ R31, R48, R9, -R29 ;  /* 0x00000009301f7223 */ /* 0x000fe2000001081d */
[----:B------:R-:W-:Y:S01]  /*2d40*/  FMNMX.FTZ R33, R86, R33, !PT ;  /* 0x0000002156217209 */ /* 0x000fe20007810000 */
[----:B------:R-:W1:Y:S01]  /*2d50*/  MUFU.TANH R47, R47 ;  /* 0x0000002f002f7308 */ /* 0x000e620000002400 */
[----:B------:R-:W-:Y:S01]  /*2d60*/  ISETP.GT.AND P2, PT, R37, 0x50, PT ;  /* 0x000000502500780c */ /* 0x000fe20003f44270 */
[----:B------:R-:W-:Y:S01]  /*2d70*/  UISETP.LT.AND UP0, UPT, UR41, UR4, UPT ;  /* 0x000000042900728c */ /* 0x000fe2000bf01270 */
[----:B---3--:R-:W-:-:S02]  /*2d80*/  FSEL R88, R45, -INF , P1 ;  /* 0xff8000002d587808 */ /* 0x008fc40000800000 */
[----:B------:R-:W-:Y:S02]  /*2d90*/  CS2R R108, SRZ ;  /* 0x00000000006c7805 */ /* 0x000fe4000001ff00 */
[----:B------:R-:W-:Y:S01]  /*2da0*/  FMNMX.FTZ R33, R90, R33, !PT ;  /* 0x000000215a217209 */ /* 0x000fe20007810000 */
[----:B------:R-:W-:Y:S01]  /*2db0*/  USEL UR26, UR41, UR4, !UP0 ;  /* 0x00000004291a7287 */ /* 0x000fe2000c000000 */
[----:B------:R-:W-:Y:S01]  /*2dc0*/  ISETP.GT.AND P1, PT, R37, 0x51, PT ;  /* 0x000000512500780c */ /* 0x000fe20003f24270 */
[----:B------:R-:W2:Y:S01]  /*2dd0*/  MUFU.TANH R39, R39 ;  /* 0x0000002700277308 */ /* 0x000ea20000002400 */
[----:B----4-:R-:W-:Y:S01]  /*2de0*/  FSEL R92, R55, -INF , P2 ;  /* 0xff800000375c7808 */ /* 0x010fe20001000000 */
[----:B------:R-:W-:Y:S01]  /*2df0*/  UISETP.GE.AND UP0, UPT, UR27, UR26, UPT ;  /* 0x0000001a1b00728c */ /* 0x000fe2000bf06270 */
[----:B------:R-:W-:Y:S01]  /*2e00*/  FMNMX.FTZ R33, R88, R33, !PT ;  /* 0x0000002158217209 */ /* 0x000fe20007810000 */
[----:B------:R-:W-:Y:S01]  /*2e10*/  UMOV UR4, URZ ;  /* 0x0000003f00047c82 */ /* 0x000fe20008000000 */
[----:B------:R-:W-:-:S02]  /*2e20*/  ISETP.GT.AND P2, PT, R37, 0x58, PT ;  /* 0x000000582500780c */ /* 0x000fc40003f44270 */
[----:B------:R-:W-:Y:S02]  /*2e30*/  CS2R R106, SRZ ;  /* 0x00000000006a7805 */ /* 0x000fe4000001ff00 */
[----:B-----5:R-:W-:Y:S01]  /*2e40*/  FSEL R72, R61, -INF , P1 ;  /* 0xff8000003d487808 */ /* 0x020fe20000800000 */
[----:B------:R-:W3:Y:S01]  /*2e50*/  MUFU.TANH R59, R59 ;  /* 0x0000003b003b7308 */ /* 0x000ee20000002400 */
[----:B------:R-:W-:Y:S02]  /*2e60*/  FMNMX.FTZ R33, R92, R33, !PT ;  /* 0x000000215c217209 */ /* 0x000fe40007810000 */
[----:B------:R-:W-:Y:S02]  /*2e70*/  ISETP.GT.AND P1, PT, R37, 0x59, PT ;  /* 0x000000592500780c */ /* 0x000fe40003f24270 */
[----:B0-----:R-:W-:Y:S02]  /*2e80*/  FSEL R94, R49, -INF , P2 ;  /* 0xff800000315e7808 */ /* 0x001fe40001000000 */
[----:B------:R-:W-:Y:S01]  /*2e90*/  FMNMX.FTZ R33, R72, R33, !PT ;  /* 0x0000002148217209 */ /* 0x000fe20007810000 */
[----:B------:R-:W0:Y:S01]  /*2ea0*/  MUFU.TANH R51, R51 ;  /* 0x0000003300337308 */ /* 0x000e220000002400 */
[----:B------:R-:W-:-:S02]  /*2eb0*/  ISETP.GT.AND P2, PT, R37, 0x60, PT ;  /* 0x000000602500780c */ /* 0x000fc40003f44270 */
[----:B-1----:R-:W-:Y:S02]  /*2ec0*/  FSEL R68, R47, -INF , P1 ;  /* 0xff8000002f447808 */ /* 0x002fe40000800000 */
[----:B------:R-:W-:Y:S02]  /*2ed0*/  FMNMX.FTZ R33, R94, R33, !PT ;  /* 0x000000215e217209 */ /* 0x000fe40007810000 */
[----:B------:R-:W-:Y:S01]  /*2ee0*/  ISETP.GT.AND P1, PT, R37, 0x61, PT ;  /* 0x000000612500780c */ /* 0x000fe20003f24270 */
[----:B------:R-:W1:Y:S01]  /*2ef0*/  MUFU.TANH R53, R53 ;  /* 0x0000003500357308 */ /* 0x000e620000002400 */
[----:B--2---:R-:W-:Y:S02]  /*2f00*/  FSEL R96, R39, -INF , P2 ;  /* 0xff80000027607808 */ /* 0x004fe40001000000 */
[----:B------:R-:W-:Y:S02]  /*2f10*/  FMNMX.FTZ R33, R68, R33, !PT ;  /* 0x0000002144217209 */ /* 0x000fe40007810000 */
[----:B------:R-:W-:-:S02]  /*2f20*/  ISETP.GT.AND P2, PT, R37, 0x68, PT ;  /* 0x000000682500780c */ /* 0x000fc40003f44270 */
[----:B---3--:R-:W-:Y:S01]  /*2f30*/  FSEL R64, R59, -INF , P1 ;  /* 0xff8000003b407808 */ /* 0x008fe20000800000 */
[----:B------:R-:W2:Y:S01]  /*2f40*/  MUFU.TANH R41, R41 ;  /* 0x0000002900297308 */ /* 0x000ea20000002400 */
        /* <DEDUP_REMOVED lines=13> */
[----:B------:R-:W-:Y:S01]  /*3020*/  FMNMX.FTZ R33, R100, R33, !PT ;  /* 0x0000002164217209 */ /* 0x000fe20007810000 */
[----:B------:R-:W2:Y:S01]  /*3030*/  MUFU.TANH R63, R63 ;  /* 0x0000003f003f7308 */ /* 0x000ea20000002400 */
[----:B0-----:R-:W-:Y:S02]  /*3040*/  FSEL R58, R43, -INF , P1 ;  /* 0xff8000002b3a7808 */ /* 0x001fe40000800000 */
[----:B------:R-:W-:Y:S01]  /*3050*/  ISETP.GT.AND P1, PT, R37, 0x79, PT ;  /* 0x000000792500780c */ /* 0x000fe20003f24270 */
[----:B------:R-:W-:Y:S01]  /*3060*/  FFMA.FTZ R37, R36, R9, -R29 ;  /* 0x0000000924257223 */ /* 0x000fe2000001081d */
[----:B------:R-:W-:-:S03]  /*3070*/  FMNMX.FTZ R33, R58, R33, !PT ;  /* 0x000000213a217209 */ /* 0x000fc60007810000 */
[----:B------:R-:W-:Y:S01]  /*3080*/  MUFU.EX2 R148, R148 ;  /* 0x0000009400947308 */ /* 0x000fe20000000800 */
[----:B-1----:R-:W-:-:S04]  /*3090*/  FSEL R102, R57, -INF , P2 ;  /* 0xff80000039667808 */ /* 0x002fc80001000000 */
[----:B------:R-:W-:-:S03]  /*30a0*/  FMNMX.FTZ R33, R102, R33, !PT ;  /* 0x0000002166217209 */ /* 0x000fc60007810000 */
[----:B------:R-:W0:Y:S01]  /*30b0*/  MUFU.EX2 R7, R7 ;  /* 0x0000000700077308 */ /* 0x000e220000000800 */
[----:B--2---:R-:W-:-:S04]  /*30c0*/  FSEL R56, R63, -INF , P1 ;  /* 0xff8000003f387808 */ /* 0x004fc80000800000 */
[----:B------:R-:W-:Y:S01]  /*30d0*/  FMNMX.FTZ R12, R56, R33, !PT ;  /* 0x00000021380c7209 */ /* 0x000fe20007810000 */
[----:B------:R-:W-:Y:S02]  /*30e0*/  FFMA.FTZ R33, R44, R9, -R29 ;  /* 0x000000092c217223 */ /* 0x000fe4000001081d */
[----:B------:R-:W1:Y:S02]  /*30f0*/  MUFU.EX2 R150, R150 ;  /* 0x0000009600967308 */ /* 0x000e640000000800 */
[----:B------:R-:W2:Y:S06]  /*3100*/  SHFL.BFLY PT, R35, R12, 0x2, 0x1f ;  /* 0x0c401f000c237f89 */ /* 0x000eac00000e0000 */
[----:B------:R3:W4:Y:S01]  /*3110*/  MUFU.EX2 R11, R104 ;  /* 0x00000068000b7308 */ /* 0x0007220000000800 */
[----:B0-----:R-:W-:Y:S01]  /*3120*/  FADD.FTZ R43, R148, R7 ;  /* 0x00000007942b7221 */ /* 0x001fe20000010000 */
[----:B------:R-:W-:-:S06]  /*3130*/  F2FP.F16.F32.PACK_AB R148, R7, R148 ;  /* 0x000000940794723e */ /* 0x000fcc00000000ff */
[----:B------:R-:W0:Y:S01]  /*3140*/  MUFU.EX2 R144, R144 ;  /* 0x0000009000907308 */ /* 0x000e220000000800 */
[----:B---3--:R-:W-:-:S07]  /*3150*/  CS2R R104, SRZ ;  /* 0x0000000000687805 */ /* 0x008fce000001ff00 */
[----:B------:R-:W3:Y:S01]  /*3160*/  MUFU.EX2 R13, R13 ;  /* 0x0000000d000d7308 */ /* 0x000ee20000000800 */
[----:B--2---:R-:W-:Y:S01]  /*3170*/  FMNMX.FTZ R39, R12, R35, !PT ;  /* 0x000000230c277209 */ /* 0x004fe20007810000 */
[-CC-:B------:R-:W-:Y:S01]  /*3180*/  FFMA.FTZ R35, R38, R9.reuse, -R29.reuse ;  /* 0x0000000926237223 */ /* 0x180fe2000001081d */
[----:B------:R-:W-:-:S03]  /*3190*/  FFMA.FTZ R29, R28, R9, -R29 ;  /* 0x000000091c1d7223 */ /* 0x000fc6000001081d */
[----:B------:R-:W2:Y:S02]  /*31a0*/  SHFL.BFLY PT, R12, R39, 0x1, 0x1f ;  /* 0x0c201f00270c7f89 */ /* 0x000ea400000e0000 */
[----:B------:R-:W5:Y:S08]  /*31b0*/  MUFU.EX2 R146, R146 ;  /* 0x0000009200927308 */ /* 0x000f700000000800 */
[----:B------:R-:W5:Y:S08]  /*31c0*/  MUFU.EX2 R15, R15 ;  /* 0x0000000f000f7308 */ /* 0x000f700000000800 */
[----:B------:R-:W5:Y:S01]  /*31d0*/  MUFU.EX2 R140, R140 ;  /* 0x0000008c008c7308 */ /* 0x000f620000000800 */
[----:B--2---:R-:W-:-:S07]  /*31e0*/  FMNMX.FTZ R12, R39, R12, !PT ;  /* 0x0000000c270c7209 */ /* 0x004fce0007810000 */
[----:B------:R-:W2:Y:S01]  /*31f0*/  MUFU.EX2 R17, R17 ;  /* 0x0000001100117308 */ /* 0x000ea20000000800 */
[C---:B------:R-:W-:Y:S01]  /*3200*/  FSETP.NEU.FTZ.AND P1, PT, R12.reuse, -INF , PT ;  /* 0xff8000000c00780b */ /* 0x040fe20003f3d000 */
[----:B------:R-:W-:-:S06]  /*3210*/  FMUL.FTZ R41, R12, R9 ;  /* 0x000000090c297220 */ /* 0x000fcc0000410000 */
[----:B------:R-:W-:Y:S01]  /*3220*/  MUFU.EX2 R142, R142 ;  /* 0x0000008e008e7308 */ /* 0x000fe20000000800 */
[----:B------:R-:W-:Y:S02]  /*3230*/  FSEL R41, R41, RZ, P1 ;  /* 0x000000ff29297208 */ /* 0x000fe40000800000 */
[----:B------:R-:W-:-:S03]  /*3240*/  PLOP3.LUT P1, PT, PT, PT, UP0, 0x80, 0x0 ;  /* 0x000000000000781c */ /* 0x000fc60003f2f008 */
[-C--:B------:R-:W-:Y:S01]  /*3250*/  FFMA.FTZ R149, R2, R9.reuse, -R41 ;  /* 0x0000000902957223 */ /* 0x080fe20000010829 */
[----:B-1----:R-:W-:Y:S01]  /*3260*/  FADD.FTZ R2, R150, R43 ;  /* 0x0000002b96027221 */ /* 0x002fe20000010000 */
[-CC-:B------:R-:W-:Y:S01]  /*3270*/  FFMA.FTZ R0, R0, R9.reuse, -R41.reuse ;  /* 0x0000000900007223 */ /* 0x180fe20000010829 */
[-CC-:B------:R-:W-:Y:S01]  /*3280*/  FFMA.FTZ R151, R8, R9.reuse, -R41.reuse ;  /* 0x0000000908977223 */ /* 0x180fe20000010829 */
[-CC-:B------:R-:W-:Y:S01]  /*3290*/  FFMA.FTZ R8, R62, R9.reuse, -R41.reuse ;  /* 0x000000093e087223 */ /* 0x180fe20000010829 */
[----:B----4-:R-:W-:Y:S01]  /*32a0*/  FADD.FTZ R43, R11, R2 ;  /* 0x000000020b2b7221 */ /* 0x010fe20000010000 */
[----:B------:R-:W-:Y:S01]  /*32b0*/  MUFU.EX2 R149, R149 ;  /* 0x0000009500957308 */ /* 0x000fe20000000800 */
[-CC-:B------:R-:W-:Y:S01]  /*32c0*/  FFMA.FTZ R145, R66, R9.reuse, -R41.reuse ;  /* 0x0000000942917223 */ /* 0x180fe20000010829 */
[-C--:B------:R-:W-:Y:S01]  /*32d0*/  FFMA.FTZ R28, R70, R9.reuse, -R41 ;  /* 0x00000009461c7223 */ /* 0x080fe20000010829 */
[----:B0-----:R-:W-:Y:S01]  /*32e0*/  FADD.FTZ R2, R144, R43 ;  /* 0x0000002b90027221 */ /* 0x001fe20000010000 */
[-CC-:B------:R-:W-:Y:S01]  /*32f0*/  FFMA.FTZ R147, R14, R9.reuse, -R41.reuse ;  /* 0x000000090e937223 */ /* 0x180fe20000010829 */
[-CC-:B------:R-:W-:Y:S01]  /*3300*/  FFMA.FTZ R14, R74, R9.reuse, -R41.reuse ;  /* 0x000000094a0e7223 */ /* 0x180fe20000010829 */
[-CC-:B------:R-:W-:Y:S01]  /*3310*/  FFMA.FTZ R141, R18, R9.reuse, -R41.reuse ;  /* 0x00000009128d7223 */ /* 0x180fe20000010829 */
[----:B---3--:R-:W-:Y:S01]  /*3320*/  FADD.FTZ R43, R13, R2 ;  /* 0x000000020d2b7221 */ /* 0x008fe20000010000 */
[----:B------:R-:W0:Y:S01]  /*3330*/  MUFU.EX2 R0, R0 ;  /* 0x0000000000007308 */ /* 0x000e220000000800 */
[-CC-:B------:R-:W-:Y:S01]  /*3340*/  FFMA.FTZ R18, R76, R9.reuse, -R41.reuse ;  /* 0x000000094c127223 */ /* 0x180fe20000010829 */
[-C--:B------:R-:W-:Y:S01]  /*3350*/  FFMA.FTZ R143, R20, R9.reuse, -R41 ;  /* 0x00000009148f7223 */ /* 0x080fe20000010829 */
[----:B-----5:R-:W-:Y:S01]  /*3360*/  FADD.FTZ R2, R146, R43 ;  /* 0x0000002b92027221 */ /* 0x020fe20000010000 */
        /* <DEDUP_REMOVED lines=10> */
[-CC-:B------:R-:W-:Y:S01]  /*3410*/  FFMA.FTZ R135, R90, R9.reuse, -R41.reuse ;  /* 0x000000095a877223 */ /* 0x180fe20000010829 */
[----:B--2---:R-:W-:Y:S01]  /*3420*/  FADD.FTZ R45, R17, R32 ;  /* 0x00000020112d7221 */ /* 0x004fe20000010000 */
[----:B------:R-:W2:Y:S01]  /*3430*/  MUFU.EX2 R8, R8 ;  /* 0x0000000800087308 */ /* 0x000ea20000000800 */
[----:B0-----:R-:W-:Y:S01]  /*3440*/  FADD.FTZ R2, R149, R0 ;  /* 0x0000000095027221 */ /* 0x001fe20000010000 */
[-CC-:B------:R-:W-:Y:S01]  /*3450*/  FFMA.FTZ R32, R88, R9.reuse, -R41.reuse ;  /* 0x0000000958207223 */ /* 0x180fe20000010829 */
[-CC-:B------:R-:W-:Y:S01]  /*3460*/  FFMA.FTZ R129, R92, R9.reuse, -R41.reuse ;  /* 0x000000095c817223 */ /* 0x180fe20000010829 */
[----:B------:R-:W-:Y:S01]  /*3470*/  F2FP.F16.F32.PACK_AB R150, R11, R150 ;  /* 0x000000960b96723e */ /* 0x000fe200000000ff */
[-CC-:B------:R-:W-:Y:S01]  /*3480*/  FFMA.FTZ R94, R94, R9.reuse, -R41.reuse ;  /* 0x000000095e5e7223 */ /* 0x180fe20000010829 */
[-CC-:B------:R-:W-:Y:S01]  /*3490*/  FFMA.FTZ R68, R68, R9.reuse, -R41.reuse ;  /* 0x0000000944447223 */ /* 0x180fe20000010829 */
[-CC-:B------:R-:W-:Y:S01]  /*34a0*/  FFMA.FTZ R96, R96, R9.reuse, -R41.reuse ;  /* 0x0000000960607223 */ /* 0x180fe20000010829 */
[----:B------:R-:W-:Y:S01]  /*34b0*/  MUFU.EX2 R19, R19 ;  /* 0x0000001300137308 */ /* 0x000fe20000000800 */
[----:B-1----:R-:W-:Y:S01]  /*34c0*/  FADD.FTZ R43, R151, R2 ;  /* 0x00000002972b7221 */ /* 0x002fe20000010000 */
[-CC-:B------:R-:W-:Y:S01]  /*34d0*/  FFMA.FTZ R64, R64, R9.reuse, -R41.reuse ;  /* 0x0000000940407223 */ /* 0x180fe20000010829 */
[-CC-:B------:R-:W-:Y:S01]  /*34e0*/  FFMA.FTZ R98, R98, R9.reuse, -R41.reuse ;  /* 0x0000000962627223 */ /* 0x180fe20000010829 */
[-CC-:B------:R-:W-:Y:S01]  /*34f0*/  FFMA.FTZ R60, R60, R9.reuse, -R41.reuse ;  /* 0x000000093c3c7223 */ /* 0x180fe20000010829 */
[-CC-:B------:R-:W-:Y:S01]  /*3500*/  FFMA.FTZ R100, R100, R9.reuse, -R41.reuse ;  /* 0x0000000964647223 */ /* 0x180fe20000010829 */
[-CC-:B------:R-:W-:Y:S01]  /*3510*/  FFMA.FTZ R58, R58, R9.reuse, -R41.reuse ;  /* 0x000000093a3a7223 */ /* 0x180fe20000010829 */
[----:B------:R-:W-:Y:S01]  /*3520*/  FFMA.FTZ R102, R102, R9, -R41 ;  /* 0x0000000966667223 */ /* 0x000fe20000010829 */
[----:B------:R-:W0:Y:S01]  /*3530*/  MUFU.EX2 R145, R145 ;  /* 0x0000009100917308 */ /* 0x000e220000000800 */
[----:B--2---:R-:W-:Y:S01]  /*3540*/  FADD.FTZ R2, R8, R43 ;  /* 0x0000002b08027221 */ /* 0x004fe20000010000 */
[----:B------:R-:W-:-:S02]  /*3550*/  F2FP.F16.F32.PACK_AB R149, R0, R149 ;  /* 0x000000950095723e */ /* 0x000fc400000000ff */
[----:B------:R-:W-:Y:S02]  /*3560*/  CS2R R92, SRZ ;  /* 0x00000000005c7805 */ /* 0x000fe4000001ff00 */
[----:B------:R-:W-:Y:S02]  /*3570*/  F2FP.F16.F32.PACK_AB R144, R13, R144 ;  /* 0x000000900d90723e */ /* 0x000fe400000000ff */
[----:B------:R-:W-:Y:S02]  /*3580*/  CS2R R90, SRZ ;  /* 0x00000000005a7805 */ /* 0x000fe4000001ff00 */
[----:B------:R-:W-:Y:S02]  /*3590*/  F2FP.F16.F32.PACK_AB R146, R15, R146 ;  /* 0x000000920f92723e */ /* 0x000fe400000000ff */
[----:B------:R-:W-:Y:S01]  /*35a0*/  CS2R R88, SRZ ;  /* 0x0000000000587805 */ /* 0x000fe2000001ff00 */
[----:B------:R-:W-:Y:S01]  /*35b0*/  MUFU.EX2 R136, R136 ;  /* 0x0000008800887308 */ /* 0x000fe20000000800 */
[----:B------:R-:W-:-:S02]  /*35c0*/  F2FP.F16.F32.PACK_AB R140, R17, R140 ;  /* 0x0000008c118c723e */ /* 0x000fc400000000ff */
[----:B------:R-:W-:-:S05]  /*35d0*/  F2FP.F16.F32.PACK_AB R151, R8, R151 ;  /* 0x000000970897723e */ /* 0x000fca00000000ff */
[----:B------:R-:W1:Y:S01]  /*35e0*/  MUFU.EX2 R28, R28 ;  /* 0x0000001c001c7308 */ /* 0x000e620000000800 */
[----:B0-----:R-:W-:-:S07]  /*35f0*/  FADD.FTZ R43, R145, R2 ;  /* 0x00000002912b7221 */ /* 0x001fce0000010000 */
[----:B------:R-:W-:Y:S08]  /*3600*/  MUFU.EX2 R21, R21 ;  /* 0x0000001500157308 */ /* 0x000ff00000000800 */
[----:B------:R-:W0:Y:S01]  /*3610*/  MUFU.EX2 R147, R147 ;  /* 0x0000009300937308 */ /* 0x000e220000000800 */
[C---:B-1----:R-:W-:Y:S01]  /*3620*/  FADD.FTZ R2, R28.reuse, R43 ;  /* 0x0000002b1c027221 */ /* 0x042fe20000010000 */
[----:B------:R-:W-:-:S06]  /*3630*/  F2FP.F16.F32.PACK_AB R145, R28, R145 ;  /* 0x000000911c91723e */ /* 0x000fcc00000000ff */
[----:B------:R-:W1:Y:S08]  /*3640*/  MUFU.EX2 R138, R138 ;  /* 0x0000008a008a7308 */ /* 0x000e700000000800 */
[----:B------:R2:W-:Y:S01]  /*3650*/  MUFU.EX2 R39, R34 ;  /* 0x0000002200277308 */ /* 0x0005e20000000800 */
[----:B0-----:R-:W-:-:S07]  /*3660*/  FADD.FTZ R43, R147, R2 ;  /* 0x00000002932b7221 */ /* 0x001fce0000010000 */
[----:B------:R-:W0:Y:S01]  /*3670*/  MUFU.EX2 R14, R14 ;  /* 0x0000000e000e7308 */ /* 0x000e220000000800 */
[----:B--2---:R-:W-:Y:S01]  /*3680*/  FADD.FTZ R34, R142, R45 ;  /* 0x0000002d8e227221 */ /* 0x004fe20000010000 */
[----:B------:R-:W-:-:S03]  /*3690*/  F2FP.F16.F32.PACK_AB R142, R19, R142 ;  /* 0x0000008e138e723e */ /* 0x000fc600000000ff */
[----:B------:R-:W-:-:S03]  /*36a0*/  FADD.FTZ R45, R19, R34 ;  /* 0x00000022132d7221 */ /* 0x000fc60000010000 */
[----:B------:R-:W2:Y:S01]  /*36b0*/  MUFU.EX2 R23, R23 ;  /* 0x0000001700177308 */ /* 0x000ea20000000800 */
[----:B------:R-:W-:Y:S01]  /*36c0*/  FADD.FTZ R34, R136, R45 ;  /* 0x0000002d88227221 */ /* 0x000fe20000010000 */
[----:B------:R-:W-:-:S03]  /*36d0*/  F2FP.F16.F32.PACK_AB R136, R21, R136 ;  /* 0x000000881588723e */ /* 0x000fc600000000ff */
[----:B------:R-:W-:Y:S01]  /*36e0*/  FADD.FTZ R45, R21, R34 ;  /* 0x00000022152d7221 */ /* 0x000fe20000010000 */
[-CC-:B------:R-:W-:Y:S01]  /*36f0*/  FFMA.FTZ R34, R72, R9.reuse, -R41.reuse ;  /* 0x0000000948227223 */ /* 0x180fe20000010829 */
[----:B------:R-:W-:Y:S01]  /*3700*/  FFMA.FTZ R41, R56, R9, -R41 ;  /* 0x0000000938297223 */ /* 0x000fe20000010829 */
[----:B------:R-:W3:Y:S01]  /*3710*/  MUFU.EX2 R141, R141 ;  /* 0x0000008d008d7308 */ /* 0x000ee20000000800 */
[----:B-1----:R-:W-:Y:S01]  /*3720*/  FADD.FTZ R36, R138, R45 ;  /* 0x0000002d8a247221 */ /* 0x002fe20000010000 */
[C---:B0-----:R-:W-:Y:S01]  /*3730*/  FADD.FTZ R2, R14.reuse, R43 ;  /* 0x0000002b0e027221 */ /* 0x041fe20000010000 */
[----:B------:R-:W-:-:S05]  /*3740*/  F2FP.F16.F32.PACK_AB R147, R14, R147 ;  /* 0x000000930e93723e */ /* 0x000fca00000000ff */
[----:B------:R-:W0:Y:S01]  /*3750*/  MUFU.EX2 R132, R132 ;  /* 0x0000008400847308 */ /* 0x000e220000000800 */
[C---:B--2---:R-:W-:Y:S01]  /*3760*/  FADD.FTZ R45, R23.reuse, R36 ;  /* 0x00000024172d7221 */ /* 0x044fe20000010000 */
[----:B------:R-:W-:-:S06]  /*3770*/  F2FP.F16.F32.PACK_AB R138, R23, R138 ;  /* 0x0000008a178a723e */ /* 0x000fcc00000000ff */
[----:B------:R-:W1:Y:S01]  /*3780*/  MUFU.EX2 R18, R18 ;  /* 0x0000001200127308 */ /* 0x000e620000000800 */
[----:B---3--:R-:W-:-:S07]  /*3790*/  FADD.FTZ R43, R141, R2 ;  /* 0x000000028d2b7221 */ /* 0x008fce0000010000 */
        /* <DEDUP_REMOVED lines=61> */
[----:B0-----:R-:W-:Y:S01]  /*3b70*/  FADD.FTZ R2, R120, R11 ;  /* 0x0000000b78027221 */ /* 0x001fe20000010000 */
[----:B------:R-:W-:-:S03]  /*3b80*/  F2FP.F16.F32.PACK_AB R120, R39, R120 ;  /* 0x000000782778723e */ /* 0x000fc600000000ff */
[----:B------:R-:W-:-:S03]  /*3b90*/  FADD.FTZ R11, R39, R2 ;  /* 0x00000002270b7221 */ /* 0x000fc60000010000 */
        /* <DEDUP_REMOVED lines=9> */
[----:B------:R-:W-:Y:S02]  /*3c30*/  F2FP.F16.F32.PACK_AB R131, R131, R94 ;  /* 0x0000005e8383723e */ /* 0x000fe400000000ff */
[----:B------:R-:W-:-:S04]  /*3c40*/  CS2R R94, SRZ ;  /* 0x00000000005e7805 */ /* 0x000fc8000001ff00 */
[----:B------:R-:W1:Y:S01]  /*3c50*/  MUFU.EX2 R125, R64 ;  /* 0x00000040007d7308 */ /* 0x000e620000000800 */
[C---:B--2---:R-:W-:Y:S01]  /*3c60*/  FADD.FTZ R2, R29.reuse, R36 ;  /* 0x000000241d027221 */ /* 0x044fe20000010000 */
[----:B------:R-:W-:-:S06]  /*3c70*/  F2FP.F16.F32.PACK_AB R122, R29, R122 ;  /* 0x0000007a1d7a723e */ /* 0x000fcc00000000ff */
[----:B------:R-:W2:Y:S01]  /*3c80*/  MUFU.EX2 R98, R98 ;  /* 0x0000006200627308 */ /* 0x000ea20000000800 */
[----:B0-----:R-:W-:-:S07]  /*3c90*/  FADD.FTZ R36, R96, R7 ;  /* 0x0000000760247221 */ /* 0x001fce0000010000 */
[----:B------:R-:W0:Y:S01]  /*3ca0*/  MUFU.EX2 R127, R60 ;  /* 0x0000003c007f7308 */ /* 0x000e220000000800 */
[C---:B-1----:R-:W-:Y:S01]  /*3cb0*/  FADD.FTZ R7, R125.reuse, R36 ;  /* 0x000000247d077221 */ /* 0x042fe20000010000 */
[----:B------:R-:W-:Y:S02]  /*3cc0*/  F2FP.F16.F32.PACK_AB R125, R125, R96 ;  /* 0x000000607d7d723e */ /* 0x000fe400000000ff */
[----:B------:R-:W-:-:S04]  /*3cd0*/  CS2R R96, SRZ ;  /* 0x0000000000607805 */ /* 0x000fc8000001ff00 */
[----:B------:R-:W1:Y:S01]  /*3ce0*/  MUFU.EX2 R100, R100 ;  /* 0x0000006400647308 */ /* 0x000e620000000800 */
[----:B--2---:R-:W-:-:S07]  /*3cf0*/  FADD.FTZ R0, R98, R7 ;  /* 0x0000000762007221 */ /* 0x004fce0000010000 */
[----:B------:R-:W2:Y:S01]  /*3d00*/  MUFU.EX2 R121, R58 ;  /* 0x0000003a00797308 */ /* 0x000ea20000000800 */
[C---:B0-----:R-:W-:Y:S01]  /*3d10*/  FADD.FTZ R7, R127.reuse, R0 ;  /* 0x000000007f077221 */ /* 0x041fe20000010000 */
[----:B------:R-:W-:Y:S02]  /*3d20*/  F2FP.F16.F32.PACK_AB R127, R127, R98 ;  /* 0x000000627f7f723e */ /* 0x000fe400000000ff */
[----:B------:R-:W-:-:S04]  /*3d30*/  CS2R R98, SRZ ;  /* 0x0000000000627805 */ /* 0x000fc8000001ff00 */
[----:B------:R-:W0:Y:S01]  /*3d40*/  MUFU.EX2 R102, R102 ;  /* 0x0000006600667308 */ /* 0x000e220000000800 */
[----:B-1----:R-:W-:-:S07]  /*3d50*/  FADD.FTZ R0, R100, R7 ;  /* 0x0000000764007221 */ /* 0x002fce0000010000 */
[----:B------:R-:W1:Y:S01]  /*3d60*/  MUFU.EX2 R41, R41 ;  /* 0x0000002900297308 */ /* 0x000e620000000800 */
[C---:B--2---:R-:W-:Y:S01]  /*3d70*/  FADD.FTZ R7, R121.reuse, R0 ;  /* 0x0000000079077221 */ /* 0x044fe20000010000 */
[----:B------:R-:W-:Y:S02]  /*3d80*/  F2FP.F16.F32.PACK_AB R121, R121, R100 ;  /* 0x000000647979723e */ /* 0x000fe400000000ff */
[----:B------:R-:W-:Y:S01]  /*3d90*/  CS2R R100, SRZ ;  /* 0x0000000000647805 */ /* 0x000fe2000001ff00 */
[----:B0-----:R-:W-:Y:S01]  /*3da0*/  FADD.FTZ R0, R102, R7 ;  /* 0x0000000766007221 */ /* 0x001fe20000010000 */
[----:B-1----:R-:W-:-:S03]  /*3db0*/  F2FP.F16.F32.PACK_AB R123, R41, R102 ;  /* 0x00000066297b723e */ /* 0x002fc600000000ff */
[----:B------:R-:W-:Y:S01]  /*3dc0*/  FADD.FTZ R0, R41, R0 ;  /* 0x0000000029007221 */ /* 0x000fe20000010000 */
[----:B------:R-:W-:Y:S01]  /*3dd0*/  CS2R R102, SRZ ;  /* 0x0000000000667805 */ /* 0x000fe2000001ff00 */
[----:B------:R-:W-:Y:S06]  /*3de0*/  @!P1 BRA `(.L_x_2171) ;  /* 0x0000002c00c49947 */ /* 0x000fec0003800000 */
[----:B------:R-:W-:Y:S01]  /*3df0*/  MOV R8, R12 ;  /* 0x0000000c00087202 */ /* 0x000fe20000000f00 */
[----:B------:R-:W-:Y:S01]  /*3e00*/  IMAD.MOV.U32 R7, RZ, RZ, R10 ;  /* 0x000000ffff077224 */ /* 0x000fe200078e000a */
[----:B------:R-:W-:Y:S01]  /*3e10*/  UMOV UR7, URZ ;  /* 0x0000003f00077c82 */ /* 0x000fe20008000000 */
[----:B------:R-:W-:Y:S01]  /*3e20*/  IMAD.MOV.U32 R119, RZ, RZ, RZ ;  /* 0x000000ffff777224 */ /* 0x000fe200078e00ff */
[----:B------:R-:W-:Y:S01]  /*3e30*/  UMOV UR6, URZ ;  /* 0x0000003f00067c82 */ /* 0x000fe20008000000 */
[----:B------:R-:W-:Y:S01]  /*3e40*/  ULDC UR28, c[0x0][0x288] ;  /* 0x0000a200001c7ab9 */ /* 0x000fe20000000800 */
[----:B------:R-:W-:Y:S01]  /*3e50*/  ULDC UR29, c[0x0][0x2f0] ;  /* 0x0000bc00001d7ab9 */ /* 0x000fe20000000800 */
[----:B------:R-:W-:-:S05]  /*3e60*/  ULDC UR30, c[0x0][0x9d8] ;  /* 0x00027600001e7ab9 */ /* 0x000fca0000000800 */
.L_x_2182:
[----:B------:R-:W-:Y:S01]  /*3e70*/  ISETP.NE.AND P2, PT, RZ, UR43, PT ;  /* 0x0000002bff007c0c */ /* 0x000fe2000bf45270 */
[----:B------:R-:W-:-:S04]  /*3e80*/  UISETP.NE.AND UP0, UPT, UR6, 0x1, UPT ;  /* 0x000000010600788c */ /* 0x000fc8000bf05270 */
[----:B------:R-:W-:-:S04]  /*3e90*/  USEL UR5, URZ, 0x1, UP0 ;  /* 0x000000013f057887 */ /* 0x000fc80008000000 */
[----:B------:R-:W-:-:S04]  /*3ea0*/  ULOP3.LUT UR5, UR7, UR5, URZ, 0x3c, !UPT ;  /* 0x0000000507057292 */ /* 0x000fc8000f8e3c3f */
[----:B------:R-:W-:Y:S08]  /*3eb0*/  @P2 BRA `(.L_x_2172) ;  /* 0x0000000000382947 */ /* 0x000ff00003800000 */
[----:B------:R-:W-:Y:S05]  /*3ec0*/  @!P0 BRA `(.L_x_2173) ;  /* 0x0000000000048947 */ /* 0x000fea0003800000 */
[----:B------:R-:W-:Y:S01]  /*3ed0*/  BPT.TRAP 0x1 ;  /* 0x000000040000795c */ /* 0x000fe20000300000 */
.L_x_2173:
        /* <DEDUP_REMOVED lines=9> */
.L_x_2174:
[----:B-1----:R-:W-:Y:S05]  /*3f70*/  @P1 BRA `(.L_x_2172) ;  /* 0x0000000000081947 */ /* 0x002fea0003800000 */
[----:B------:R-:W1:Y:S02]  /*3f80*/  SYNCS.PHASECHK.TRANS64.TRYWAIT P1, [UR4+0x16830], R9 ;  /* 0x01683009ff0075a7 */ /* 0x000e640008020144 */
[----:B-1----:R-:W-:Y:S05]  /*3f90*/  @!P1 BRA `(.L_x_2175) ;  /* 0x000000a800b09947 */ /* 0x002fea0003800000 */
.L_x_2172:
[----:B01----:R-:W-:Y:S01]  /*3fa0*/  IADD3 R9, R16, 0x8, RZ ;  /* 0x0000000810097810 */ /* 0x003fe20007ffe0ff */
        /* <DEDUP_REMOVED lines=29> */
.L_x_2177:
[----:B------:R-:W-:Y:S01]  /*4180*/  ULEA UR10, UR6, UR42, 0x3 ;  /* 0x0000002a060a7291 */ /* 0x000fe2000f8e183f */
[----:B------:R-:W-:-:S05]  /*4190*/  IMAD.U32 R9, RZ, RZ, UR7 ;  /* 0x00000007ff097e24 */ /* 0x000fca000f8e00ff */
[----:B------:R-:W-:-:S04]  /*41a0*/  SHF.L.U32 R9, R9, 0x1f, RZ ;  /* 0x0000001f09097819 */ /* 0x000fc800000006ff */
[----:B------:R0:W1:Y:S01]  /*41b0*/  SYNCS.PHASECHK.TRANS64.TRYWAIT P1, [UR10+0x16850], R9 ;  /* 0x01685009ff0075a7 */ /* 0x000062000802014a */
[----:B------:R-:W-:Y:S05]  /*41c0*/  @!P0 BRA `(.L_x_2178) ;  /* 0x0000000000048947 */ /* 0x000fea0003800000 */
[----:B------:R-:W-:Y:S01]  /*41d0*/  BPT.TRAP 0x1 ;  /* 0x000000040000795c */ /* 0x000fe20000300000 */
.L_x_2178:
[----:B-1----:R-:W-:Y:S05]  /*41e0*/  @P1 BRA `(.L_x_2176) ;  /* 0x0000000000081947 */ /* 0x002fea0003800000 */
[----:B------:R-:W1:Y:S02]  /*41f0*/  SYNCS.PHASECHK.TRANS64.TRYWAIT P1, [UR10+0x16850], R9 ;  /* 0x01685009ff0075a7 */ /* 0x000e64000802014a */
[----:B-1----:R-:W-:Y:S05]  /*4200*/  @!P1 BRA `(.L_x_2179) ;  /* 0x000000a8002c9947 */ /* 0x002fea0003800000 */
.L_x_2176:
        /* <DEDUP_REMOVED lines=50> */
.L_x_2180:
[----:B------:R-:W-:Y:S01]  /*4530*/  UISETP.NE.AND UP0, UPT, UR44, URZ, UPT ;  /* 0x0000003f2c00728c */ /* 0x000fe2000bf05270 */
[----:B------:R-:W-:Y:S02]  /*4540*/  IMAD.MOV.U32 R121, RZ, RZ, R3 ;  /* 0x000000ffff797224 */ /* 0x000fe400078e0003 */
[----:B------:R-:W-:Y:S01]  /*4550*/  FMUL.FTZ R14, R30, UR30 ;  /* 0x0000001e1e0e7c20 */ /* 0x000fe20008410000 */
[----:B------:R-:W-:Y:S01]  /*4560*/  FMUL.FTZ R142, R24, UR30 ;  /* 0x0000001e188e7c20 */ /* 0x000fe20008410000 */
[----:B------:R-:W-:Y:S01]  /*4570*/  FMUL.FTZ R136, R29, UR30 ;  /* 0x0000001e1d887c20 */ /* 0x000fe20008410000 */
[----:B------:R-:W-:Y:S01]  /*4580*/  FMUL.FTZ R138, R25, UR30 ;  /* 0x0000001e198a7c20 */ /* 0x000fe20008410000 */
[----:B------:R-:W-:Y:S01]  /*4590*/  PLOP3.LUT P1, PT, PT, PT, UP0, 0x80, 0x0 ;  /* 0x000000000000781c */ /* 0x000fe20003f2f008 */
[----:B------:R-:W-:Y:S01]  /*45a0*/  FMUL.FTZ R134, R32, UR30 ;  /* 0x0000001e20867c20 */ /* 0x000fe20008410000 */
[----:B------:R-:W-:Y:S01]  /*45b0*/  PLOP3.LUT P2, PT, PT, PT, UP0, 0x80, 0x0 ;  /* 0x000000000000781c */ /* 0x000fe20003f4f008 */
[----:B------:R-:W1:Y:S01]  /*45c0*/  MUFU.TANH R142, R142 ;  /* 0x0000008e008e7308 */ /* 0x000e620000002400 */
[----:B------:R-:W-:Y:S01]  /*45d0*/  IMAD.U32 R32, RZ, RZ, UR29 ;  /* 0x0000001dff207e24 */ /* 0x000fe2000f8e00ff */
[----:B------:R-:W-:Y:S01]  /*45e0*/  @UP0 ULDC UR7, c[0x0][0x44c] ;  /* 0x0001130000070ab9 */ /* 0x000fe20000000800 */
[----:B------:R-:W-:Y:S01]  /*45f0*/  FMUL.FTZ R140, R28, UR30 ;  /* 0x0000001e1c8c7c20 */ /* 0x000fe20008410000 */
[----:B------:R-:W-:Y:S01]  /*4600*/  FMUL.FTZ R132, R33, UR30 ;  /* 0x0000001e21847c20 */ /* 0x000fe20008410000 */
[----:B------:R-:W-:Y:S01]  /*4610*/  FMUL.FTZ R130, R36, UR30 ;  /* 0x0000001e24827c20 */ /* 0x000fe20008410000 */
[----:B------:R-:W-:Y:S01]  /*4620*/  FMUL.FTZ R20, R43, UR30 ;  /* 0x0000001e2b147c20 */ /* 0x000fe20008410000 */
[----:B------:R-:W-:Y:S01]  /*4630*/  FMUL.FTZ R128, R37, UR30 ;  /* 0x0000001e25807c20 */ /* 0x000fe20008410000 */
[----:B------:R-:W2:Y:S01]  /*4640*/  MUFU.TANH R138, R138 ;  /* 0x0000008a008a7308 */ /* 0x000ea20000002400 */
[----:B------:R-:W-:Y:S01]  /*4650*/  FMUL.FTZ R126, R40, UR30 ;  /* 0x0000001e287e7c20 */ /* 0x000fe20008410000 */
[----:B0-----:R-:W-:Y:S01]  /*4660*/  @P1 IMAD.HI.U32 R9, R3, UR7, RZ ;  /* 0x0000000703091c27 */ /* 0x001fe2000f8e00ff */
[----:B------:R-:W-:-:S03]  /*4670*/  @UP0 ULDC UR7, c[0x0][0x450] ;  /* 0x0001140000070ab9 */ /* 0x000fc60000000800 */
[----:B------:R-:W-:Y:S01]  /*4680*/  FMUL.FTZ R124, R41, UR30 ;  /* 0x0000001e297c7c20 */ /* 0x000fe20008410000 */
[----:B------:R-:W-:Y:S01]  /*4690*/  FMUL.FTZ R122, R44, UR30 ;  /* 0x0000001e2c7a7c20 */ /* 0x000fe20008410000 */
[----:B------:R-:W-:Y:S01]  /*46a0*/  FMUL.FTZ R120, R45, UR30 ;  /* 0x0000001e2d787c20 */ /* 0x000fe20008410000 */
[----:B------:R-:W-:Y:S01]  /*46b0*/  @P2 SHF.R.U32.HI R121, RZ, UR7, R9 ;  /* 0x00000007ff792c19 */ /* 0x000fe20008011609 */
[----:B------:R-:W-:Y:S01]  /*46c0*/  UMOV UR7, 0xffffff80 ;  /* 0xffffff8000077882 */ /* 0x000fe20000000000 */
[----:B------:R-:W0:Y:S01]  /*46d0*/  MUFU.TANH R140, R140 ;  /* 0x0000008c008c7308 */ /* 0x000e220000002400 */
[----:B------:R-:W-:Y:S01]  /*46e0*/  UIMAD UR7, UR27, UR7, 0x1 ;  /* 0x000000011b0774a4 */ /* 0x000fe2000f8e0207 */
[----:B------:R-:W-:Y:S01]  /*46f0*/  FMUL.FTZ R10, R48, UR30 ;  /* 0x0000001e300a7c20 */ /* 0x000fe20008410000 */
[----:B------:R-:W3:Y:S01]  /*4700*/  SHFL.IDX PT, R30, R121, RZ, 0x1c1f ;  /* 0x001c1fff791e7589 */ /* 0x000ee200000e0000 */
[----:B------:R-:W-:Y:S01]  /*4710*/  FMUL.FTZ R25, R49, UR30 ;  /* 0x0000001e31197c20 */ /* 0x000fe20008410000 */
[----:B------:R-:W-:Y:S01]  /*4720*/  FMUL.FTZ R12, R26, UR30 ;  /* 0x0000001e1a0c7c20 */ /* 0x000fe20008410000 */
[----:B------:R-:W-:Y:S01]  /*4730*/  FMUL.FTZ R26, R52, UR30 ;  /* 0x0000001e341a7c20 */ /* 0x000fe20008410000 */
[----:B------:R-:W-:Y:S01]  /*4740*/  MOV R29, UR7 ;  /* 0x00000007001d7c02 */ /* 0x000fe20008000f00 */
[----:B------:R-:W4:Y:S01]  /*4750*/  MUFU.TANH R136, R136 ;  /* 0x0000008800887308 */ /* 0x000f220000002400 */
[----:B------:R-:W-:Y:S01]  /*4760*/  FMUL.FTZ R11, R27, UR30 ;  /* 0x0000001e1b0b7c20 */ /* 0x000fe20008410000 */
[----:B------:R-:W-:Y:S01]  /*4770*/  FMUL.FTZ R27, R53, UR30 ;  /* 0x0000001e351b7c20 */ /* 0x000fe20008410000 */
[----:B------:R-:W-:Y:S01]  /*4780*/  FMUL.FTZ R28, R56, UR30 ;  /* 0x0000001e381c7c20 */ /* 0x000fe20008410000 */
[----:B------:R-:W-:-:S02]  /*4790*/  IMAD R29, R6, -0x2, R29 ;  /* 0xfffffffe061d7824 */ /* 0x000fc400078e021d */
[----:B------:R-:W-:Y:S01]  /*47a0*/  FMUL.FTZ R68, R68, UR30 ;  /* 0x0000001e44447c20 */ /* 0x000fe20008410000 */
[----:B------:R-:W-:Y:S01]  /*47b0*/  FMUL.FTZ R37, R54, UR30 ;  /* 0x0000001e36257c20 */ /* 0x000fe20008410000 */
[----:B------:R-:W-:Y:S01]  /*47c0*/  FMUL.FTZ R54, R57, UR30 ;  /* 0x0000001e39367c20 */ /* 0x000fe20008410000 */
[----:B------:R-:W-:Y:S01]  /*47d0*/  IMAD R29, R32, UR37, R29 ;  /* 0x00000025201d7c24 */ /* 0x000fe2000f8e021d */
        /* <DEDUP_REMOVED lines=10> */
[--C-:B---3--:R-:W-:Y:S01]  /*4880*/  IADD3 R9, R30, -UR28, R29.reuse ;  /* 0x8000001c1e097c10 */ /* 0x108fe2000fffe01d */
[----:B------:R-:W-:Y:S01]  /*4890*/  FMUL.FTZ R72, R72, UR30 ;  /* 0x0000001e48487c20 */ /* 0x000fe20008410000 */
[----:B------:R-:W-:Y:S01]  /*48a0*/  FMUL.FTZ R21, R42, UR30 ;  /* 0x0000001e2a157c20 */ /* 0x000fe20008410000 */
[----:B------:R-:W-:Y:S01]  /*48b0*/  FMUL.FTZ R73, R73, UR30 ;  /* 0x0000001e49497c20 */ /* 0x000fe20008410000 */
[C---:B------:R-:W-:Y:S01]  /*48c0*/  ISETP.GT.AND P1, PT, R9.reuse, RZ, PT ;  /* 0x000000ff0900720c */ /* 0x040fe20003f24270 */
[----:B------:R-:W-:Y:S01]  /*48d0*/  FMUL.FTZ R76, R76, UR30 ;  /* 0x0000001e4c4c7c20 */ /* 0x000fe20008410000 */
[C---:B------:R-:W-:Y:S01]  /*48e0*/  ISETP.GT.AND P2, PT, R9.reuse, 0x1, PT ;  /* 0x000000010900780c */ /* 0x040fe20003f44270 */
[----:B------:R-:W3:Y:S01]  /*48f0*/  MUFU.TANH R130, R130 ;  /* 0x0000008200827308 */ /* 0x000ee20000002400 */
[----:B-1----:R-:W-:Y:S01]  /*4900*/  FSEL R142, R142, -INF , P1 ;  /* 0xff8000008e8e7808 */ /* 0x002fe20000800000 */
[----:B------:R-:W-:Y:S01]  /*4910*/  FMUL.FTZ R19, R38, UR30 ;  /* 0x0000001e26137c20 */ /* 0x000fe20008410000 */
[----:B------:R-:W-:Y:S01]  /*4920*/  ISETP.GT.AND P1, PT, R9, 0x8, PT ;  /* 0x000000080900780c */ /* 0x000fe20003f24270 */
[----:B------:R-:W-:Y:S01]  /*4930*/  FMUL.FTZ R77, R77, UR30 ;  /* 0x0000001e4d4d7c20 */ /* 0x000fe20008410000 */
[----:B--2---:R-:W-:Y:S01]  /*4940*/  FSEL R138, R138, -INF , P2 ;  /* 0xff8000008a8a7808 */ /* 0x004fe20001000000 */
[----:B------:R-:W-:Y:S01]  /*4950*/  FMUL.FTZ R80, R80, UR30 ;  /* 0x0000001e50507c20 */ /* 0x000fe20008410000 */
[----:B------:R-:W-:Y:S01]  /*4960*/  FMNMX.FTZ R43, R142, R7, !PT ;  /* 0x000000078e2b7209 */ /* 0x000fe20007810000 */
[----:B------:R-:W1:Y:S01]  /*4970*/  MUFU.TANH R128, R128 ;  /* 0x0000008000807308 */ /* 0x000e620000002400 */
[----:B------:R-:W-:Y:S01]  /*4980*/  ISETP.GT.AND P2, PT, R9, 0x9, PT ;  /* 0x000000090900780c */ /* 0x000fe20003f44270 */
[----:B------:R-:W-:Y:S01]  /*4990*/  FMUL.FTZ R17, R34, UR30 ;  /* 0x0000001e22117c20 */ /* 0x000fe20008410000 */
[----:B0-----:R-:W-:Y:S01]  /*49a0*/  FSEL R140, R140, -INF , P1 ;  /* 0xff8000008c8c7808 */ /* 0x001fe20000800000 */
[----:B------:R-:W-:Y:S01]  /*49b0*/  FMUL.FTZ R81, R81, UR30 ;  /* 0x0000001e51517c20 */ /* 0x000fe20008410000 */
[----:B------:R-:W-:Y:S01]  /*49c0*/  FMNMX.FTZ R43, R138, R43, !PT ;  /* 0x0000002b8a2b7209 */ /* 0x000fe20007810000 */
[----:B------:R-:W-:Y:S01]  /*49d0*/  FMUL.FTZ R84, R84, UR30 ;  /* 0x0000001e54547c20 */ /* 0x000fe20008410000 */
[----:B------:R-:W-:Y:S01]  /*49e0*/  ISETP.GT.AND P1, PT, R9, 0x10, PT ;  /* 0x000000100900780c */ /* 0x000fe20003f24270 */
[----:B------:R-:W0:Y:S01]  /*49f0*/  MUFU.TANH R126, R126 ;  /* 0x0000007e007e7308 */ /* 0x000e220000002400 */
[----:B----4-:R-:W-:Y:S01]  /*4a00*/  FSEL R136, R136, -INF , P2 ;  /* 0xff80000088887808 */ /* 0x010fe20001000000 */
[----:B------:R-:W-:Y:S01]  /*4a10*/  FMUL.FTZ R15, R35, UR30 ;  /* 0x0000001e230f7c20 */ /* 0x000fe20008410000 */
[----:B------:R-:W-:Y:S01]  /*4a20*/  FMNMX.FTZ R43, R140, R43, !PT ;  /* 0x0000002b8c2b7209 */ /* 0x000fe20007810000 */
[----:B------:R-:W-:Y:S01]  /*4a30*/  FMUL.FTZ R85, R85, UR30 ;  /* 0x0000001e55557c20 */ /* 0x000fe20008410000 */
[----:B------:R-:W-:Y:S01]  /*4a40*/  ISETP.GT.AND P2, PT, R9, 0x11, PT ;  /* 0x000000110900780c */ /* 0x000fe20003f44270 */
[----:B------:R-:W-:Y:S01]  /*4a50*/  FMUL.FTZ R35, R55, UR30 ;  /* 0x0000001e37237c20 */ /* 0x000fe20008410000 */
[----:B-----5:R-:W-:Y:S01]  /*4a60*/  FSEL R134, R134, -INF , P1 ;  /* 0xff80000086867808 */ /* 0x020fe20000800000 */
[----:B------:R-:W2:Y:S01]  /*4a70*/  MUFU.TANH R124, R124 ;  /* 0x0000007c007c7308 */ /* 0x000ea20000002400 */
[----:B------:R-:W-:Y:S01]  /*4a80*/  FMNMX.FTZ R43, R136, R43, !PT ;  /* 0x0000002b882b7209 */ /* 0x000fe20007810000 */
[----:B------:R-:W-:Y:S01]  /*4a90*/  FMUL.FTZ R55, R62, UR30 ;  /* 0x0000001e3e377c20 */ /* 0x000fe20008410000 */
[----:B------:R-:W-:Y:S01]  /*4aa0*/  ISETP.GT.AND P1, PT, R9, 0x18, PT ;  /* 0x000000180900780c */ /* 0x000fe20003f24270 */
[----:B------:R-:W4:Y:S01]  /*4ab0*/  SHFL.IDX PT, R62, R121, 0x1, 0x1c1f ;  /* 0x003c1f00793e7f89 */ /* 0x000f2200000e0000 */
[----:B------:R-:W-:Y:S01]  /*4ac0*/  FSEL R132, R132, -INF , P2 ;  /* 0xff80000084847808 */ /* 0x000fe20001000000 */
[----:B------:R-:W-:Y:S01]  /*4ad0*/  FMUL.FTZ R13, R31, UR30 ;  /* 0x0000001e1f0d7c20 */ /* 0x000fe20008410000 */
[----:B------:R-:W-:Y:S01]  /*4ae0*/  FMNMX.FTZ R43, R134, R43, !PT ;  /* 0x0000002b862b7209 */ /* 0x000fe20007810000 */
[----:B------:R-:W5:Y:S01]  /*4af0*/  MUFU.TANH R122, R122 ;  /* 0x0000007a007a7308 */ /* 0x000f620000002400 */
[----:B------:R-:W-:Y:S01]  /*4b00*/  ISETP.GT.AND P2, PT, R9, 0x19, PT ;  /* 0x000000190900780c */ /* 0x000fe20003f44270 */
[----:B------:R-:W-:Y:S01]  /*4b10*/  FMUL.FTZ R61, R67, UR30 ;  /* 0x0000001e433d7c20 */ /* 0x000fe20008410000 */
[----:B---3--:R-:W-:Y:S01]  /*4b20*/  FSEL R130, R130, -INF , P1 ;  /* 0xff80000082827808 */ /* 0x008fe20000800000 */
[----:B------:R-:W-:Y:S01]  /*4b30*/  FMUL.FTZ R18, R39, UR30 ;  /* 0x0000001e27127c20 */ /* 0x000fe20008410000 */
[----:B------:R-:W-:Y:S01]  /*4b40*/  FMNMX.FTZ R43, R132, R43, !PT ;  /* 0x0000002b842b7209 */ /* 0x000fe20007810000 */
[----:B------:R-:W-:Y:S01]  /*4b50*/  FMUL.FTZ R39, R59, UR30 ;  /* 0x0000001e3b277c20 */ /* 0x000fe20008410000 */
[C---:B------:R-:W-:Y:S01]  /*4b60*/  ISETP.GT.AND P1, PT, R9.reuse, 0x20, PT ;  /* 0x000000200900780c */ /* 0x040fe20003f24270 */
[----:B------:R-:W3:Y:S01]  /*4b70*/  MUFU.TANH R120, R120 ;  /* 0x0000007800787308 */ /* 0x000ee20000002400 */
[----:B-1----:R-:W-:Y:S01]  /*4b80*/  FSEL R128, R128, -INF , P2 ;  /* 0xff80000080807808 */ /* 0x002fe20001000000 */
[----:B------:R-:W-:Y:S01]  /*4b90*/  FMUL.FTZ R59, R66, UR30 ;  /* 0x0000001e423b7c20 */ /* 0x000fe20008410000 */
[----:B------:R-:W-:Y:S01]  /*4ba0*/  FMNMX.FTZ R43, R130, R43, !PT ;  /* 0x0000002b822b7209 */ /* 0x000fe20007810000 */
[----:B------:R-:W-:Y:S01]  /*4bb0*/  FMUL.FTZ R152, R70, UR30 ;  /* 0x0000001e46987c20 */ /* 0x000fe20008410000 */
[----:B------:R-:W-:Y:S01]  /*4bc0*/  ISETP.GT.AND P2, PT, R9, 0x21, PT ;  /* 0x000000210900780c */ /* 0x000fe20003f44270 */
[----:B------:R-:W-:Y:S01]  /*4bd0*/  FMUL.FTZ R24, R47, UR30 ;  /* 0x0000001e2f187c20 */ /* 0x000fe20008410000 */
[----:B0-----:R-:W-:Y:S01]  /*4be0*/  FSEL R126, R126, -INF , P1 ;  /* 0xff8000007e7e7808 */ /* 0x001fe20000800000 */
[----:B------:R-:W0:Y:S01]  /*4bf0*/  MUFU.TANH R10, R10 ;  /* 0x0000000a000a7308 */ /* 0x000e220000002400 */
[----:B------:R-:W-:Y:S01]  /*4c00*/  FMNMX.FTZ R43, R128, R43, !PT ;  /* 0x0000002b802b7209 */ /* 0x000fe20007810000 */
[----:B------:R-:W-:Y:S01]  /*4c10*/  FMUL.FTZ R154, R74, UR30 ;  /* 0x0000001e4a9a7c20 */ /* 0x000fe20008410000 */
[----:B------:R-:W-:Y:S01]  /*4c20*/  ISETP.GT.AND P1, PT, R9, 0x28, PT ;  /* 0x000000280900780c */ /* 0x000fe20003f24270 */
[----:B------:R-:W-:Y:S01]  /*4c30*/  FMUL.FTZ R31, R51, UR30 ;  /* 0x0000001e331f7c20 */ /* 0x000fe20008410000 */
[----:B--2---:R-:W-:Y:S01]  /*4c40*/  FSEL R124, R124, -INF , P2 ;  /* 0xff8000007c7c7808 */ /* 0x004fe20001000000 */
[----:B------:R-:W-:Y:S01]  /*4c50*/  FMUL.FTZ R53, R78, UR30 ;  /* 0x0000001e4e357c20 */ /* 0x000fe20008410000 */
[----:B------:R-:W-:Y:S01]  /*4c60*/  FMNMX.FTZ R43, R126, R43, !PT ;  /* 0x0000002b7e2b7209 */ /* 0x000fe20007810000 */
[----:B------:R-:W-:Y:S01]  /*4c70*/  MUFU.TANH R25, R25 ;  /* 0x0000001900197308 */ /* 0x000fe20000002400 */
[----:B------:R-:W-:Y:S01]  /*4c80*/  ISETP.GT.AND P2, PT, R9, 0x29, PT ;  /* 0x000000290900780c */ /* 0x000fe20003f44270 */
[----:B------:R-:W-:Y:S01]  /*4c90*/  FMUL.FTZ R57, R63, UR30 ;  /* 0x0000001e3f397c20 */ /* 0x000fe20008410000 */
[----:B-----5:R-:W-:Y:S01]  /*4ca0*/  FSEL R122, R122, -INF , P1 ;  /* 0xff8000007a7a7808 */ /* 0x020fe20000800000 */
        /* <DEDUP_REMOVED lines=11> */
[----:B------:R-:W-:Y:S01]  /*4d60*/  FMNMX.FTZ R43, R120, R43, !PT ;  /* 0x0000002b782b7209 */ /* 0x000fe20007810000 */
[----:B------:R-:W-:Y:S01]  /*4d70*/  MUFU.TANH R27, R27 ;  /* 0x0000001b001b7308 */ /* 0x000fe20000002400 */
[----:B----4-:R-:W-:Y:S01]  /*4d80*/  IADD3 R67, R62, -UR28, R29 ;  /* 0x8000001c3e437c10 */ /* 0x010fe2000fffe01d */
[----:B------:R-:W-:-:S03]  /*4d90*/  ULEA UR7, UR4, UR42, 0x3 ;  /* 0x0000002a04077291 */ /* 0x000fc6000f8e183f */
[----:B------:R-:W-:Y:S01]  /*4da0*/  ISETP.GT.AND P3, PT, R67, 0x1, PT ;  /* 0x000000014300780c */ /* 0x000fe20003f64270 */
[----:B------:R-:W-:Y:S02]  /*4db0*/  UIADD3 UR7, UR7, 0x16840, URZ ;  /* 0x0001684007077890 */ /* 0x000fe4000fffe03f */
[----:B------:R-:W2:Y:S02]  /*4dc0*/  MUFU.TANH R28, R28 ;  /* 0x0000001c001c7308 */ /* 0x000ea40000002400 */
[----:B------:R-:W-:-:S06]  /*4dd0*/  UPRMT UR7, UR25, 0x654, UR7 ;  /* 0x0000065419077896 */ /* 0x000fcc0008000007 */
[----:B------:R0:W-:Y:S03]  /*4de0*/  MUFU.TANH R46, R68 ;  /* 0x00000044002e7308 */ /* 0x0001e60000002400 */
[----:B------:R-:W-:Y:S05]  /*4df0*/  SYNCS.ARRIVE.TRANS64.RED.A1T0 RZ, [UR7], RZ ;  /* 0x000000ffffff79a7 */ /* 0x000fea0008100407 */
[----:B------:R-:W3:Y:S01]  /*4e00*/  MUFU.TANH R54, R54 ;  /* 0x0000003600367308 */ /* 0x000ee20000002400 */
[----:B0-----:R-:W-:Y:S02]  /*4e10*/  FSEL R68, R10, -INF , P1 ;  /* 0xff8000000a447808 */ /* 0x001fe40000800000 */
[----:B------:R-:W-:-:S02]  /*4e20*/  ISETP.GT.AND P1, PT, R9, 0x38, PT ;  /* 0x000000380900780c */ /* 0x000fc40003f24270 */
[----:B------:R-:W-:Y:S02]  /*4e30*/  FMNMX.FTZ R43, R68, R43, !PT ;  /* 0x0000002b442b7209 */ /* 0x000fe40007810000 */
[----:B-1----:R-:W-:Y:S01]  /*4e40*/  FSEL R60, R26, -INF , P1 ;  /* 0xff8000001a3c7808 */ /* 0x002fe20000800000 */
[----:B------:R0:W-:Y:S01]  /*4e50*/  MUFU.TANH R50, R64 ;  /* 0x0000004000327308 */ /* 0x0001e20000002400 */
[----:B------:R-:W-:-:S04]  /*4e60*/  ISETP.GT.AND P1, PT, R9, 0x40, PT ;  /* 0x000000400900780c */ /* 0x000fc80003f24270 */
[----:B--2---:R-:W-:Y:S02]  /*4e70*/  FSEL R58, R28, -INF , P1 ;  /* 0xff8000001c3a7808 */ /* 0x004fe40000800000 */
[----:B------:R-:W-:Y:S01]  /*4e80*/  ISETP.GT.AND P1, PT, R9, 0x48, PT ;  /* 0x000000480900780c */ /* 0x000fe20003f24270 */
[----:B------:R-:W1:Y:S01]  /*4e90*/  MUFU.TANH R52, R52 ;  /* 0x0000003400347308 */ /* 0x000e620000002400 */
[----:B0-----:R-:W-:Y:S02]  /*4ea0*/  FSEL R64, R25, -INF , P2 ;  /* 0xff80000019407808 */ /* 0x001fe40001000000 */
[----:B------:R-:W-:Y:S02]  /*4eb0*/  ISETP.GT.AND P2, PT, R9, 0x39, PT ;  /* 0x000000390900780c */ /* 0x000fe40003f44270 */
[----:B------:R-:W-:Y:S02]  /*4ec0*/  FMNMX.FTZ R43, R64, R43, !PT ;  /* 0x0000002b402b7209 */ /* 0x000fe40007810000 */
[----:B------:R-:W-:Y:S01]  /*4ed0*/  FSEL R56, R27, -INF , P2 ;  /* 0xff8000001b387808 */ /* 0x000fe20001000000 */
[----:B------:R-:W0:Y:S01]  /*4ee0*/  MUFU.TANH R48, R48 ;  /* 0x0000003000307308 */ /* 0x000e220000002400 */
[----:B------:R-:W-:-:S02]  /*4ef0*/  FMNMX.FTZ R43, R60, R43, !PT ;  /* 0x0000002b3c2b7209 */ /* 0x000fc40007810000 */
[C---:B------:R-:W-:Y:S02]  /*4f00*/  ISETP.GT.AND P2, PT, R9.reuse, 0x41, PT ;  /* 0x000000410900780c */ /* 0x040fe40003f44270 */
[----:B------:R-:W-:Y:S02]  /*4f10*/  FMNMX.FTZ R43, R56, R43, !PT ;  /* 0x0000002b382b7209 */ /* 0x000fe40007810000 */
[----:B---3--:R-:W-:Y:S01]  /*4f20*/  FSEL R54, R54, -INF , P2 ;  /* 0xff80000036367808 */ /* 0x008fe20001000000 */
[----:B------:R2:W3:Y:S01]  /*4f30*/  MUFU.TANH R44, R65 ;  /* 0x00000041002c7308 */ /* 0x0004e20000002400 */
[----:B------:R-:W-:Y:S02]  /*4f40*/  FMNMX.FTZ R43, R58, R43, !PT ;  /* 0x0000002b3a2b7209 */ /* 0x000fe40007810000 */
[----:B------:R-:W-:Y:S02]  /*4f50*/  ISETP.GT.AND P2, PT, R9, 0x49, PT ;  /* 0x000000490900780c */ /* 0x000fe40003f44270 */
[----:B-1----:R-:W-:-:S02]  /*4f60*/  FSEL R52, R52, -INF , P1 ;  /* 0xff80000034347808 */ /* 0x002fc40000800000 */
[----:B------:R-:W-:Y:S01]  /*4f70*/  FMNMX.FTZ R43, R54, R43, !PT ;  /* 0x0000002b362b7209 */ /* 0x000fe20007810000 */
[----:B------:R-:W1:Y:S01]  /*4f80*/  MUFU.TANH R40, R69 ;  /* 0x0000004500287308 */ /* 0x000e620000002400 */
[----:B------:R-:W-:Y:S01]  /*4f90*/  ISETP.GT.AND P1, PT, R9, 0x50, PT ;  /* 0x000000500900780c */ /* 0x000fe20003f24270 */
[----:B--2---:R-:W-:Y:S01]  /*4fa0*/  FMUL.FTZ R65, R75, UR30 ;  /* 0x0000001e4b417c20 */ /* 0x004fe20008410000 */
[----:B0-----:R-:W-:Y:S02]  /*4fb0*/  FSEL R48, R48, -INF , P2 ;  /* 0xff80000030307808 */ /* 0x001fe40001000000 */
[----:B------:R-:W-:Y:S02]  /*4fc0*/  FMNMX.FTZ R43, R52, R43, !PT ;  /* 0x0000002b342b7209 */ /* 0x000fe40007810000 */
[----:B------:R-:W-:Y:S01]  /*4fd0*/  ISETP.GT.AND P2, PT, R9, 0x51, PT ;  /* 0x000000510900780c */ /* 0x000fe20003f44270 */
[----:B------:R-:W0:Y:S01]  /*4fe0*/  MUFU.TANH R42, R72 ;  /* 0x00000048002a7308 */ /* 0x000e220000002400 */
[----:B------:R-:W-:-:S02]  /*4ff0*/  FSEL R50, R50, -INF , P1 ;  /* 0xff80000032327808 */ /* 0x000fc40000800000 */
[----:B------:R-:W-:Y:S02]  /*5000*/  FMNMX.FTZ R43, R48, R43, !PT ;  /* 0x0000002b302b7209 */ /* 0x000fe40007810000 */
[C---:B------:R-:W-:Y:S02]  /*5010*/  ISETP.GT.AND P1, PT, R9.reuse, 0x58, PT ;  /* 0x000000580900780c */ /* 0x040fe40003f24270 */
[----:B---3--:R-:W-:Y:S01]  /*5020*/  FSEL R44, R44, -INF , P2 ;  /* 0xff8000002c2c7808 */ /* 0x008fe20001000000 */
[----:B------:R-:W2:Y:S01]  /*5030*/  MUFU.TANH R36, R73 ;  /* 0x0000004900247308 */ /* 0x000ea20000002400 */
[----:B------:R-:W-:Y:S02]  /*5040*/  FMNMX.FTZ R43, R50, R43, !PT ;  /* 0x0000002b322b7209 */ /* 0x000fe40007810000 */
[----:B------:R-:W-:Y:S02]  /*5050*/  ISETP.GT.AND P2, PT, R9, 0x59, PT ;  /* 0x000000590900780c */ /* 0x000fe40003f44270 */
[----:B------:R-:W-:-:S02]  /*5060*/  FSEL R46, R46, -INF , P1 ;  /* 0xff8000002e2e7808 */ /* 0x000fc40000800000 */
[----:B------:R-:W-:Y:S01]  /*5070*/  FMNMX.FTZ R43, R44, R43, !PT ;  /* 0x0000002b2c2b7209 */ /* 0x000fe20007810000 */
[----:B------:R-:W3:Y:S01]  /*5080*/  MUFU.TANH R38, R76 ;  /* 0x0000004c00267308 */ /* 0x000ee20000002400 */
[C---:B------:R-:W-:Y:S02]  /*5090*/  ISETP.GT.AND P1, PT, R9.reuse, 0x60, PT ;  /* 0x000000600900780c */ /* 0x040fe40003f24270 */
[----:B-1----:R-:W-:Y:S02]  /*50a0*/  FSEL R40, R40, -INF , P2 ;  /* 0xff80000028287808 */ /* 0x002fe40001000000 */
[----:B------:R-:W-:Y:S02]  /*50b0*/  FMNMX.FTZ R43, R46, R43, !PT ;  /* 0x0000002b2e2b7209 */ /* 0x000fe40007810000 */
[----:B------:R-:W-:Y:S01]  /*50c0*/  ISETP.GT.AND P2, PT, R9, 0x61, PT ;  /* 0x000000610900780c */ /* 0x000fe20003f44270 */
[----:B------:R-:W1:Y:S01]  /*50d0*/  MUFU.TANH R32, R77 ;  /* 0x0000004d00207308 */ /* 0x000e620000002400 */
[----:B0-----:R-:W-:-:S02]  /*50e0*/  FSEL R42, R42, -INF , P1 ;  /* 0xff8000002a2a7808 */ /* 0x001fc40000800000 */
[----:B------:R-:W-:Y:S02]  /*50f0*/  FMNMX.FTZ R43, R40, R43, !PT ;  /* 0x0000002b282b7209 */ /* 0x000fe40007810000 */
[C---:B------:R-:W-:Y:S02]  /*5100*/  ISETP.GT.AND P1, PT, R9.reuse, 0x68, PT ;  /* 0x000000680900780c */ /* 0x040fe40003f24270 */
[----:B--2---:R-:W-:Y:S01]  /*5110*/  FSEL R36, R36, -INF , P2 ;  /* 0xff80000024247808 */ /* 0x004fe20001000000 */
[----:B------:R-:W0:Y:S01]  /*5120*/  MUFU.TANH R34, R80 ;  /* 0x0000005000227308 */ /* 0x000e220000002400 */
[----:B------:R-:W-:Y:S02]  /*5130*/  FMNMX.FTZ R43, R42, R43, !PT ;  /* 0x0000002b2a2b7209 */ /* 0x000fe40007810000 */
[----:B------:R-:W-:Y:S02]  /*5140*/  ISETP.GT.AND P2, PT, R9, 0x69, PT ;  /* 0x000000690900780c */ /* 0x000fe40003f44270 */
[----:B---3--:R-:W-:-:S02]  /*5150*/  FSEL R38, R38, -INF , P1 ;  /* 0xff80000026267808 */ /* 0x008fc40000800000 */
[----:B------:R-:W-:Y:S01]  /*5160*/  FMNMX.FTZ R43, R36, R43, !PT ;  /* 0x0000002b242b7209 */ /* 0x000fe20007810000 */
[----:B------:R-:W2:Y:S01]  /*5170*/  MUFU.TANH R30, R81 ;  /* 0x00000051001e7308 */ /* 0x000ea20000002400 */
        /* <DEDUP_REMOVED lines=8> */
[----:B------:R-:W-:Y:S01]  /*5200*/  FMNMX.FTZ R43, R34, R43, !PT ;  /* 0x0000002b222b7209 */ /* 0x000fe20007810000 */
[----:B------:R-:W0:Y:S01]  /*5210*/  MUFU.TANH R26, R85 ;  /* 0x00000055001a7308 */ /* 0x000e220000002400 */
[----:B--2---:R-:W-:Y:S02]  /*5220*/  FSEL R30, R30, -INF , P2 ;  /* 0xff8000001e1e7808 */ /* 0x004fe40001000000 */
[----:B------:R-:W-:Y:S02]  /*5230*/  ISETP.GT.AND P2, PT, R9, 0x79, PT ;  /* 0x000000790900780c */ /* 0x000fe40003f44270 */
[----:B------:R-:W-:Y:S01]  /*5240*/  FMNMX.FTZ R43, R30, R43, !PT ;  /* 0x0000002b1e2b7209 */ /* 0x000fe20007810000 */
[----:B------:R-:W2:Y:S02]  /*5250*/  LDC R9, c[0x0][0x988] ;  /* 0x00026200ff097b82 */ /* 0x000ea40000000800 */
[----:B------:R-:W3:Y:S01]  /*5260*/  MUFU.TANH R12, R12 ;  /* 0x0000000c000c7308 */ /* 0x000ee20000002400 */
[----:B-1----:R-:W-:-:S04]  /*5270*/  FSEL R28, R28, -INF , P1 ;  /* 0xff8000001c1c7808 */ /* 0x002fc80000800000 */
[----:B------:R-:W-:-:S03]  /*5280*/  FMNMX.FTZ R43, R28, R43, !PT ;  /* 0x0000002b1c2b7209 */ /* 0x000fc60007810000 */
[----:B------:R-:W1:Y:S01]  /*5290*/  MUFU.TANH R11, R11 ;  /* 0x0000000b000b7308 */ /* 0x000e620000002400 */
[----:B0-----:R-:W-:Y:S02]  /*52a0*/  FSEL R26, R26, -INF , P2 ;  /* 0xff8000001a1a7808 */ /* 0x001fe40001000000 */
[----:B------:R-:W-:Y:S02]  /*52b0*/  ISETP.GT.AND P2, PT, R67, RZ, PT ;  /* 0x000000ff4300720c */ /* 0x000fe40003f44270 */
[----:B------:R-:W-:-:S03]  /*52c0*/  FMNMX.FTZ R43, R26, R43, !PT ;  /* 0x0000002b1a2b7209 */ /* 0x000fc60007810000 */
[----:B------:R-:W0:Y:S01]  /*52d0*/  MUFU.TANH R14, R14 ;  /* 0x0000000e000e7308 */ /* 0x000e220000002400 */
[----:B---3--:R-:W-:Y:S01]  /*52e0*/  FSEL R29, R12, -INF , P2 ;  /* 0xff8000000c1d7808 */ /* 0x008fe20001000000 */
[----:B------:R-:W3:Y:S01]  /*52f0*/  SHFL.BFLY PT, R10, R43, 0x2, 0x1f ;  /* 0x0c401f002b0a7f89 */ /* 0x000ee200000e0000 */
[----:B------:R-:W-:-:S05]  /*5300*/  ISETP.GT.AND P2, PT, R67, 0x8, PT ;  /* 0x000000084300780c */ /* 0x000fca0003f44270 */
[----:B------:R-:W4:Y:S01]  /*5310*/  MUFU.TANH R13, R13 ;  /* 0x0000000d000d7308 */ /* 0x000f220000002400 */
[----:B-1----:R-:W-:Y:S02]  /*5320*/  FSEL R62, R11, -INF , P3 ;  /* 0xff8000000b3e7808 */ /* 0x002fe40001800000 */
[----:B------:R-:W-:Y:S02]  /*5330*/  FMNMX.FTZ R11, R29, R8, !PT ;  /* 0x000000081d0b7209 */ /* 0x000fe40007810000 */
[C---:B------:R-:W-:Y:S02]  /*5340*/  ISETP.GT.AND P3, PT, R67.reuse, 0x9, PT ;  /* 0x000000094300780c */ /* 0x040fe40003f64270 */
[----:B------:R-:W-:Y:S01]  /*5350*/  FMNMX.FTZ R69, R62, R11, !PT ;  /* 0x0000000b3e457209 */ /* 0x000fe20007810000 */
[----:B------:R-:W1:Y:S01]  /*5360*/  MUFU.TANH R17, R17 ;  /* 0x0000001100117308 */ /* 0x000e620000002400 */
[----:B0-----:R-:W-:Y:S02]  /*5370*/  FSEL R14, R14, -INF , P2 ;  /* 0xff8000000e0e7808 */ /* 0x001fe40001000000 */
[----:B------:R-:W-:-:S02]  /*5380*/  ISETP.GT.AND P2, PT, R67, 0x10, PT ;  /* 0x000000104300780c */ /* 0x000fc40003f44270 */
[----:B------:R-:W-:-:S03]  /*5390*/  FMNMX.FTZ R69, R14, R69, !PT ;  /* 0x000000450e457209 */ /* 0x000fc60007810000 */
[----:B------:R-:W0:Y:S01]  /*53a0*/  MUFU.TANH R15, R15 ;  /* 0x0000000f000f7308 */ /* 0x000e220000002400 */
[----:B----4-:R-:W-:Y:S02]  /*53b0*/  FSEL R66, R13, -INF , P3 ;  /* 0xff8000000d427808 */ /* 0x010fe40001800000 */
[----:B------:R-:W-:Y:S02]  /*53c0*/  ISETP.GT.AND P3, PT, R67, 0x11, PT ;  /* 0x000000114300780c */ /* 0x000fe40003f64270 */
[----:B------:R-:W-:Y:S02]  /*53d0*/  FMNMX.FTZ R69, R66, R69, !PT ;  /* 0x0000004542457209 */ /* 0x000fe40007810000 */
[----:B---3--:R-:W-:Y:S01]  /*53e0*/  FMNMX.FTZ R10, R43, R10, !PT ;  /* 0x0000000a2b0a7209 */ /* 0x008fe20007810000 */
[----:B------:R-:W3:Y:S01]  /*53f0*/  MUFU.TANH R19, R19 ;  /* 0x0000001300137308 */ /* 0x000ee20000002400 */
[----:B-1----:R-:W-:Y:S01]  /*5400*/  FSEL R70, R17, -INF , P2 ;  /* 0xff80000011467808 */ /* 0x002fe20001000000 */
[----:B------:R-:W-:Y:S01]  /*5410*/  FMUL.FTZ R43, R82, UR30 ;  /* 0x0000001e522b7c20 */ /* 0x000fe20008410000 */
[----:B------:R-:W-:Y:S01]  /*5420*/  ISETP.GT.AND P2, PT, R67, 0x18, PT ;  /* 0x000000184300780c */ /* 0x000fe20003f44270 */
[----:B------:R-:W1:Y:S01]  /*5430*/  SHFL.BFLY PT, R25, R10, 0x1, 0x1f ;  /* 0x0c201f000a197f89 */ /* 0x000e6200000e0000 */
[----:B------:R-:W-:-:S03]  /*5440*/  FMNMX.FTZ R69, R70, R69, !PT ;  /* 0x0000004546457209 */ /* 0x000fc60007810000 */
[----:B------:R-:W4:Y:S01]  /*5450*/  MUFU.TANH R18, R18 ;  /* 0x0000001200127308 */ /* 0x000f220000002400 */
[----:B0-----:R-:W-:Y:S02]  /*5460*/  FSEL R72, R15, -INF , P3 ;  /* 0xff8000000f487808 */ /* 0x001fe40001800000 */
[----:B------:R-:W-:Y:S02]  /*5470*/  ISETP.GT.AND P3, PT, R67, 0x19, PT ;  /* 0x000000194300780c */ /* 0x000fe40003f64270 */
[----:B------:R-:W-:-:S03]  /*5480*/  FMNMX.FTZ R69, R72, R69, !PT ;  /* 0x0000004548457209 */ /* 0x000fc60007810000 */
[----:B------:R-:W0:Y:S01]  /*5490*/  MUFU.TANH R21, R21 ;  /* 0x0000001500157308 */ /* 0x000e220000002400 */
[----:B---3--:R-:W-:Y:S02]  /*54a0*/  FSEL R74, R19, -INF , P2 ;  /* 0xff800000134a7808 */ /* 0x008fe40001000000 */
[----:B------:R-:W-:Y:S02]  /*54b0*/  ISETP.GT.AND P2, PT, R67, 0x20, PT ;  /* 0x000000204300780c */ /* 0x000fe40003f44270 */
[----:B------:R-:W-:-:S03]  /*54c0*/  FMNMX.FTZ R69, R74, R69, !PT ;  /* 0x000000454a457209 */ /* 0x000fc60007810000 */
[----:B------:R-:W3:Y:S01]  /*54d0*/  MUFU.TANH R20, R20 ;  /* 0x0000001400147308 */ /* 0x000ee20000002400 */
[----:B----4-:R-:W-:Y:S02]  /*54e0*/  FSEL R18, R18, -INF , P3 ;  /* 0xff80000012127808 */ /* 0x010fe40001800000 */
[----:B------:R-:W-:Y:S02]  /*54f0*/  ISETP.GT.AND P3, PT, R67, 0x21, PT ;  /* 0x000000214300780c */ /* 0x000fe40003f64270 */
[----:B------:R-:W-:Y:S02]  /*5500*/  FMNMX.FTZ R69, R18, R69, !PT ;  /* 0x0000004512457209 */ /* 0x000fe40007810000 */
[----:B-1----:R-:W-:Y:S01]  /*5510*/  FMNMX.FTZ R10, R10, R25, !PT ;  /* 0x000000190a0a7209 */ /* 0x002fe20007810000 */
[----:B------:R-:W1:Y:S01]  /*5520*/  MUFU.TANH R23, R23 ;  /* 0x0000001700177308 */ /* 0x000e620000002400 */
[----:B0-----:R-:W-:Y:S02]  /*5530*/  FSEL R76, R21, -INF , P2 ;  /* 0xff800000154c7808 */ /* 0x001fe40001000000 */
[----:B------:R-:W-:Y:S01]  /*5540*/  ISETP.GT.AND P2, PT, R67, 0x28, PT ;  /* 0x000000284300780c */ /* 0x000fe20003f44270 */
[----:B--2---:R-:W-:Y:S01]  /*5550*/  FMUL.FTZ R27, R10, R9 ;  /* 0x000000090a1b7220 */ /* 0x004fe20000410000 */
[----:B------:R-:W-:-:S02]  /*5560*/  FMNMX.FTZ R69, R76, R69, !PT ;  /* 0x000000454c457209 */ /* 0x000fc40007810000 */
[----:B------:R-:W-:Y:S01]  /*5570*/  FSETP.NEU.FTZ.AND P1, PT, R10, -INF , PT ;  /* 0xff8000000a00780b */ /* 0x000fe20003f3d000 */
[----:B------:R-:W0:Y:S01]  /*5580*/  MUFU.TANH R24, R24 ;  /* 0x0000001800187308 */ /* 0x000e220000002400 */
[----:B---3--:R-:W-:Y:S02]  /*5590*/  FSEL R20, R20, -INF , P3 ;  /* 0xff80000014147808 */ /* 0x008fe40001800000 */
[----:B------:R-:W-:Y:S02]  /*55a0*/  ISETP.GT.AND P3, PT, R67, 0x29, PT ;  /* 0x000000294300780c */ /* 0x000fe40003f64270 */
[----:B------:R-:W-:Y:S02]  /*55b0*/  FMNMX.FTZ R69, R20, R69, !PT ;  /* 0x0000004514457209 */ /* 0x000fe40007810000 */
[----:B------:R-:W-:Y:S01]  /*55c0*/  FSEL R27, R27, RZ, P1 ;  /* 0x000000ff1b1b7208 */ /* 0x000fe20000800000 */
[----:B------:R-:W2:Y:S01]  /*55d0*/  MUFU.TANH R33, R33 ;  /* 0x0000002100217308 */ /* 0x000ea20000002400 */
[----:B-1----:R-:W-:-:S02]  /*55e0*/  FSEL R78, R23, -INF , P2 ;  /* 0xff800000174e7808 */ /* 0x002fc40001000000 */
[C---:B------:R-:W-:Y:S01]  /*55f0*/  ISETP.GT.AND P2, PT, R67.reuse, 0x30, PT ;  /* 0x000000304300780c */ /* 0x040fe20003f44270 */
[--C-:B------:R-:W-:Y:S01]  /*5600*/  FFMA.FTZ R17, R124, R9, -R27.reuse ;  /* 0x000000097c117223 */ /* 0x100fe2000001081b */
[----:B------:R-:W-:Y:S01]  /*5610*/  FMNMX.FTZ R69, R78, R69, !PT ;  /* 0x000000454e457209 */ /* 0x000fe20007810000 */
[-CC-:B------:R-:W-:Y:S01]  /*5620*/  FFMA.FTZ R25, R142, R9.reuse, -R27.reuse ;  /* 0x000000098e197223 */ /* 0x180fe2000001081b */
[-CC-:B------:R-:W-:Y:S01]  /*5630*/  FFMA.FTZ R142, R122, R9.reuse, -R27.reuse ;  /* 0x000000097a8e7223 */ /* 0x180fe2000001081b */
[----:B------:R-:W1:Y:S01]  /*5640*/  MUFU.TANH R31, R31 ;  /* 0x0000001f001f7308 */ /* 0x000e620000002400 */
[----:B0-----:R-:W-:Y:S01]  /*5650*/  FSEL R24, R24, -INF , P3 ;  /* 0xff80000018187808 */ /* 0x001fe20001800000 */
[-CC-:B------:R-:W-:Y:S01]  /*5660*/  FFMA.FTZ R150, R140, R9.reuse, -R27.reuse ;  /* 0x000000098c967223 */ /* 0x180fe2000001081b */
[----:B------:R-:W-:Y:S01]  /*5670*/  ISETP.GT.AND P3, PT, R67, 0x31, PT ;  /* 0x000000314300780c */ /* 0x000fe20003f64270 */
[--C-:B------:R-:W-:Y:S01]  /*5680*/  FFMA.FTZ R140, R126, R9, -R27.reuse ;  /* 0x000000097e8c7223 */ /* 0x100fe2000001081b */
[----:B------:R-:W-:Y:S01]  /*5690*/  FMNMX.FTZ R69, R24, R69, !PT ;  /* 0x0000004518457209 */ /* 0x000fe20007810000 */
[-CC-:B------:R-:W-:Y:S01]  /*56a0*/  FFMA.FTZ R19, R120, R9.reuse, -R27.reuse ;  /* 0x0000000978137223 */ /* 0x180fe2000001081b */
[-CC-:B------:R-:W-:Y:S01]  /*56b0*/  FFMA.FTZ R136, R136, R9.reuse, -R27.reuse ;  /* 0x0000000988887223 */ /* 0x180fe2000001081b */
[----:B------:R-:W0:Y:S01]  /*56c0*/  MUFU.TANH R37, R37 ;  /* 0x0000002500257308 */ /* 0x000e220000002400 */
[----:B--2---:R-:W-:Y:S01]  /*56d0*/  FSEL R80, R33, -INF , P2 ;  /* 0xff80000021507808 */ /* 0x004fe20001000000 */
[-CC-:B------:R-:W-:Y:S01]  /*56e0*/  FFMA.FTZ R15, R128, R9.reuse, -R27.reuse ;  /* 0x00000009800f7223 */ /* 0x180fe2000001081b */
[----:B------:R-:W-:Y:S01]  /*56f0*/  ISETP.GT.AND P2, PT, R67, 0x38, PT ;  /* 0x000000384300780c */ /* 0x000fe20003f44270 */
[--C-:B------:R-:W-:Y:S01]  /*5700*/  FFMA.FTZ R21, R64, R9, -R27.reuse ;  /* 0x0000000940157223 */ /* 0x100fe2000001081b */
[----:B------:R-:W-:Y:S01]  /*5710*/  FMNMX.FTZ R69, R80, R69, !PT ;  /* 0x0000004550457209 */ /* 0x000fe20007810000 */
[-CC-:B------:R-:W-:Y:S01]  /*5720*/  FFMA.FTZ R148, R138, R9.reuse, -R27.reuse ;  /* 0x000000098a947223 */ /* 0x180fe2000001081b */
[-CC-:B------:R-:W-:Y:S01]  /*5730*/  FFMA.FTZ R138, R60, R9.reuse, -R27.reuse ;  /* 0x000000093c8a7223 */ /* 0x180fe2000001081b */
[----:B------:R-:W2:Y:S01]  /*5740*/  MUFU.TANH R35, R35 ;  /* 0x0000002300237308 */ /* 0x000ea20000002400 */
[----:B-1----:R-:W-:Y:S01]  /*5750*/  FSEL R82, R31, -INF , P3 ;  /* 0xff8000001f527808 */ /* 0x002fe20001800000 */
[-CC-:B------:R-:W-:Y:S01]  /*5760*/  FFMA.FTZ R23, R56, R9.reuse, -R27.reuse ;  /* 0x0000000938177223 */ /* 0x180fe2000001081b */
[----:B------:R-:W-:Y:S01]  /*5770*/  ISETP.GT.AND P3, PT, R67, 0x39, PT ;  /* 0x000000394300780c */ /* 0x000fe20003f64270 */
        /* <DEDUP_REMOVED lines=30> */
[----:B------:R-:W-:Y:S01]  /*5960*/  FFMA.FTZ R39, R40, R9, -R27 ;  /* 0x0000000928277223 */ /* 0x000fe2000001081b */
[----:B------:R-:W-:-:S02]  /*5970*/  ISETP.GT.AND P3, PT, R67, 0x49, PT ;  /* 0x000000494300780c */ /* 0x000fc40003f64270 */
[----:B------:R-:W-:-:S03]  /*5980*/  FMNMX.FTZ R69, R122, R69, !PT ;  /* 0x000000457a457209 */ /* 0x000fc60007810000 */
[----:B------:R-:W0:Y:S01]  /*5990*/  MUFU.TANH R59, R59 ;  /* 0x0000003b003b7308 */ /* 0x000e220000002400 */
[----:B--2---:R-:W-:Y:S02]  /*59a0*/  FSEL R126, R55, -INF , P2 ;  /* 0xff800000377e7808 */ /* 0x004fe40001000000 */
[----:B------:R-:W-:Y:S02]  /*59b0*/  ISETP.GT.AND P2, PT, R67, 0x50, PT ;  /* 0x000000504300780c */ /* 0x000fe40003f44270 */
[----:B------:R-:W-:-:S03]  /*59c0*/  FMNMX.FTZ R69, R126, R69, !PT ;  /* 0x000000457e457209 */ /* 0x000fc60007810000 */
[----:B------:R-:W-:Y:S01]  /*59d0*/  MUFU.TANH R61, R61 ;  /* 0x0000003d003d7308 */ /* 0x000fe20000002400 */
[----:B-1----:R-:W-:Y:S02]  /*59e0*/  FSEL R120, R57, -INF , P3 ;  /* 0xff80000039787808 */ /* 0x002fe40001800000 */
[----:B------:R-:W-:Y:S02]  /*59f0*/  ISETP.GT.AND P3, PT, R67, 0x51, PT ;  /* 0x000000514300780c */ /* 0x000fe40003f64270 */
[----:B------:R-:W-:-:S03]  /*5a00*/  FMNMX.FTZ R69, R120, R69, !PT ;  /* 0x0000004578457209 */ /* 0x000fc60007810000 */
[----:B------:R-:W1:Y:S01]  /*5a10*/  MUFU.TANH R152, R152 ;  /* 0x0000009800987308 */ /* 0x000e620000002400 */
[----:B0-----:R-:W-:Y:S02]  /*5a20*/  FSEL R128, R59, -INF , P2 ;  /* 0xff8000003b807808 */ /* 0x001fe40001000000 */
[----:B------:R-:W-:Y:S02]  /*5a30*/  ISETP.GT.AND P2, PT, R67, 0x58, PT ;  /* 0x000000584300780c */ /* 0x000fe40003f44270 */
[----:B------:R-:W-:-:S03]  /*5a40*/  FMNMX.FTZ R69, R128, R69, !PT ;  /* 0x0000004580457209 */ /* 0x000fc60007810000 */
[----:B------:R-:W0:Y:S08]  /*5a50*/  MUFU.TANH R63, R63 ;  /* 0x0000003f003f7308 */ /* 0x000e300000002400 */
[----:B------:R-:W2:Y:S01]  /*5a60*/  MUFU.TANH R154, R154 ;  /* 0x0000009a009a7308 */ /* 0x000ea20000002400 */
[----:B-1----:R-:W-:Y:S02]  /*5a70*/  FSEL R152, R152, -INF , P2 ;  /* 0xff80000098987808 */ /* 0x002fe40001000000 */
[----:B------:R-:W-:-:S05]  /*5a80*/  ISETP.GT.AND P2, PT, R67, 0x60, PT ;  /* 0x000000604300780c */ /* 0x000fca0003f44270 */
[----:B------:R1:W-:Y:S08]  /*5a90*/  MUFU.EX2 R11, R136 ;  /* 0x00000088000b7308 */ /* 0x0003f00000000800 */
[----:B------:R-:W3:Y:S01]  /*5aa0*/  MUFU.TANH R65, R65 ;  /* 0x0000004100417308 */ /* 0x000ee20000002400 */
[----:B-1----:R-:W-:Y:S01]  /*5ab0*/  FFMA.FTZ R136, R68, R9, -R27 ;  /* 0x0000000944887223 */ /* 0x002fe2000001081b */
[----:B------:R-:W-:-:S02]  /*5ac0*/  FSEL R68, R61, -INF , P3 ;  /* 0xff8000003d447808 */ /* 0x000fc40001800000 */
[----:B------:R-:W-:Y:S02]  /*5ad0*/  ISETP.GT.AND P3, PT, R67, 0x59, PT ;  /* 0x000000594300780c */ /* 0x000fe40003f64270 */
[----:B------:R-:W-:Y:S02]  /*5ae0*/  FMNMX.FTZ R69, R68, R69, !PT ;  /* 0x0000004544457209 */ /* 0x000fe40007810000 */
[----:B------:R-:W1:Y:S01]  /*5af0*/  MUFU.TANH R53, R53 ;  /* 0x0000003500357308 */ /* 0x000e620000002400 */
[----:B0-----:R-:W-:Y:S02]  /*5b00*/  FSEL R64, R63, -INF , P3 ;  /* 0xff8000003f407808 */ /* 0x001fe40001800000 */
[----:B------:R-:W-:Y:S02]  /*5b10*/  FMNMX.FTZ R69, R152, R69, !PT ;  /* 0x0000004598457209 */ /* 0x000fe40007810000 */
[----:B------:R-:W-:Y:S02]  /*5b20*/  ISETP.GT.AND P3, PT, R67, 0x61, PT ;  /* 0x000000614300780c */ /* 0x000fe40003f64270 */
[----:B--2---:R-:W-:Y:S01]  /*5b30*/  FSEL R154, R154, -INF , P2 ;  /* 0xff8000009a9a7808 */ /* 0x004fe20001000000 */
[----:B------:R-:W0:Y:S01]  /*5b40*/  MUFU.TANH R51, R51 ;  /* 0x0000003300337308 */ /* 0x000e220000002400 */
[----:B------:R-:W-:-:S02]  /*5b50*/  FMNMX.FTZ R69, R64, R69, !PT ;  /* 0x0000004540457209 */ /* 0x000fc40007810000 */
[----:B------:R-:W-:Y:S02]  /*5b60*/  ISETP.GT.AND P2, PT, R67, 0x68, PT ;  /* 0x000000684300780c */ /* 0x000fe40003f44270 */
[----:B---3--:R-:W-:Y:S02]  /*5b70*/  FSEL R60, R65, -INF , P3 ;  /* 0xff800000413c7808 */ /* 0x008fe40001800000 */
[----:B------:R-:W-:Y:S01]  /*5b80*/  FMNMX.FTZ R69, R154, R69, !PT ;  /* 0x000000459a457209 */ /* 0x000fe20007810000 */
[----:B------:R-:W2:Y:S01]  /*5b90*/  MUFU.TANH R43, R43 ;  /* 0x0000002b002b7308 */ /* 0x000ea20000002400 */
[----:B------:R-:W-:Y:S02]  /*5ba0*/  ISETP.GT.AND P3, PT, R67, 0x69, PT ;  /* 0x000000694300780c */ /* 0x000fe40003f64270 */
[----:B-1----:R-:W-:Y:S02]  /*5bb0*/  FSEL R156, R53, -INF , P2 ;  /* 0xff800000359c7808 */ /* 0x002fe40001000000 */
[----:B------:R-:W-:-:S02]  /*5bc0*/  FMNMX.FTZ R69, R60, R69, !PT ;  /* 0x000000453c457209 */ /* 0x000fc40007810000 */
[----:B------:R-:W-:Y:S01]  /*5bd0*/  ISETP.GT.AND P2, PT, R67, 0x70, PT ;  /* 0x000000704300780c */ /* 0x000fe20003f44270 */
[----:B------:R-:W1:Y:S01]  /*5be0*/  MUFU.TANH R45, R45 ;  /* 0x0000002d002d7308 */ /* 0x000e620000002400 */
[----:B0-----:R-:W-:Y:S02]  /*5bf0*/  FSEL R56, R51, -INF , P3 ;  /* 0xff80000033387808 */ /* 0x001fe40001800000 */
[----:B------:R-:W-:Y:S02]  /*5c00*/  FMNMX.FTZ R69, R156, R69, !PT ;  /* 0x000000459c457209 */ /* 0x000fe40007810000 */
[----:B------:R-:W-:Y:S02]  /*5c10*/  ISETP.GT.AND P3, PT, R67, 0x71, PT ;  /* 0x000000714300780c */ /* 0x000fe40003f64270 */
[----:B------:R-:W-:Y:S01]  /*5c20*/  FMNMX.FTZ R12, R56, R69, !PT ;  /* 0x00000045380c7209 */ /* 0x000fe20007810000 */
[----:B------:R-:W0:Y:S01]  /*5c30*/  MUFU.TANH R47, R47 ;  /* 0x0000002f002f7308 */ /* 0x000e220000002400 */
[----:B--2---:R-:W-:Y:S01]  /*5c40*/  FSEL R51, R43, -INF , P2 ;  /* 0xff8000002b337808 */ /* 0x004fe20001000000 */
[----:B------:R-:W-:Y:S01]  /*5c50*/  FFMA.FTZ R43, R54, R9, -R27 ;  /* 0x00000009362b7223 */ /* 0x000fe2000001081b */
[----:B------:R-:W-:-:S02]  /*5c60*/  ISETP.GT.AND P2, PT, R67, 0x78, PT ;  /* 0x000000784300780c */ /* 0x000fc40003f44270 */
[----:B------:R-:W-:-:S03]  /*5c70*/  FMNMX.FTZ R31, R51, R12, !PT ;  /* 0x0000000c331f7209 */ /* 0x000fc60007810000 */
[----:B------:R-:W2:Y:S01]  /*5c80*/  MUFU.TANH R49, R49 ;  /* 0x0000003100317308 */ /* 0x000ea20000002400 */
[----:B-1----:R-:W-:Y:S02]  /*5c90*/  FSEL R58, R45, -INF , P3 ;  /* 0xff8000002d3a7808 */ /* 0x002fe40001800000 */
[----:B------:R-:W-:Y:S02]  /*5ca0*/  ISETP.GT.AND P3, PT, R67, 0x79, PT ;  /* 0x000000794300780c */ /* 0x000fe40003f64270 */
[----:B------:R-:W-:-:S03]  /*5cb0*/  FMNMX.FTZ R12, R58, R31, !PT ;  /* 0x0000001f3a0c7209 */ /* 0x000fc60007810000 */
[----:B------:R-:W-:Y:S01]  /*5cc0*/  MUFU.EX2 R25, R25 ;  /* 0x0000001900197308 */ /* 0x000fe20000000800 */
[----:B0-----:R-:W-:-:S04]  /*5cd0*/  FSEL R47, R47, -INF , P2 ;  /* 0xff8000002f2f7808 */ /* 0x001fc80001000000 */
[----:B------:R-:W-:-:S03]  /*5ce0*/  FMNMX.FTZ R31, R47, R12, !PT ;  /* 0x0000000c2f1f7209 */ /* 0x000fc60007810000 */
[----:B------:R-:W-:Y:S01]  /*5cf0*/  MUFU.EX2 R148, R148 ;  /* 0x0000009400947308 */ /* 0x000fe20000000800 */
[----:B--2---:R-:W-:-:S04]  /*5d00*/  FSEL R54, R49, -INF , P3 ;  /* 0xff80000031367808 */ /* 0x004fc80001800000 */
[----:B------:R-:W-:-:S03]  /*5d10*/  FMNMX.FTZ R31, R54, R31, !PT ;  /* 0x0000001f361f7209 */ /* 0x000fc60007810000 */
[----:B------:R-:W-:Y:S02]  /*5d20*/  MUFU.EX2 R150, R150 ;  /* 0x0000009600967308 */ /* 0x000fe40000000800 */
[----:B------:R-:W0:Y:S06]  /*5d30*/  SHFL.BFLY PT, R12, R31, 0x2, 0x1f ;  /* 0x0c401f001f0c7f89 */ /* 0x000e2c00000e0000 */
[----:B------:R-:W-:Y:S08]  /*5d40*/  MUFU.EX2 R144, R144 ;  /* 0x0000009000907308 */ /* 0x000ff00000000800 */
[----:B------:R-:W-:Y:S08]  /*5d50*/  MUFU.EX2 R13, R13 ;  /* 0x0000000d000d7308 */ /* 0x000ff00000000800 */
[----:B------:R-:W-:Y:S01]  /*5d60*/  MUFU.EX2 R146, R146 ;  /* 0x0000009200927308 */ /* 0x000fe20000000800 */
[----:B0-----:R-:W-:Y:S01]  /*5d70*/  FMNMX.FTZ R40, R31, R12, !PT ;  /* 0x0000000c1f287209 */ /* 0x001fe20007810000 */
[-CC-:B------:R-:W-:Y:S01]  /*5d80*/  FFMA.FTZ R31, R34, R9.reuse, -R27.reuse ;  /* 0x00000009221f7223 */ /* 0x180fe2000001081b */
[----:B------:R-:W-:-:S03]  /*5d90*/  FFMA.FTZ R27, R26, R9, -R27 ;  /* 0x000000091a1b7223 */ /* 0x000fc6000001081b */
[----:B------:R-:W0:Y:S02]  /*5da0*/  SHFL.BFLY PT, R45, R40, 0x1, 0x1f ;  /* 0x0c201f00282d7f89 */ /* 0x000e2400000e0000 */
[----:B------:R-:W-:Y:S08]  /*5db0*/  MUFU.EX2 R15, R15 ;  /* 0x0000000f000f7308 */ /* 0x000ff00000000800 */
[----:B------:R-:W-:Y:S08]  /*5dc0*/  MUFU.EX2 R140, R140 ;  /* 0x0000008c008c7308 */ /* 0x000ff00000000800 */
[----:B------:R-:W-:Y:S01]  /*5dd0*/  MUFU.EX2 R17, R17 ;  /* 0x0000001100117308 */ /* 0x000fe20000000800 */
[----:B0-----:R-:W-:-:S07]  /*5de0*/  FMNMX.FTZ R12, R40, R45, !PT ;  /* 0x0000002d280c7209 */ /* 0x001fce0007810000 */
[----:B------:R-:W-:Y:S01]  /*5df0*/  MUFU.EX2 R142, R142 ;  /* 0x0000008e008e7308 */ /* 0x000fe20000000800 */
[C---:B------:R-:W-:Y:S01]  /*5e00*/  FSETP.NEU.FTZ.AND P2, PT, R12.reuse, -INF , PT ;  /* 0xff8000000c00780b */ /* 0x040fe20003f5d000 */
[----:B------:R-:W-:-:S06]  /*5e10*/  FMUL.FTZ R45, R12, R9 ;  /* 0x000000090c2d7220 */ /* 0x000fcc0000410000 */
[----:B------:R-:W-:Y:S01]  /*5e20*/  MUFU.EX2 R19, R19 ;  /* 0x0000001300137308 */ /* 0x000fe20000000800 */
[----:B------:R-:W-:-:S05]  /*5e30*/  FSEL R45, R45, RZ, P2 ;  /* 0x000000ff2d2d7208 */ /* 0x000fca0001000000 */
[-CC-:B------:R-:W-:Y:S01]  /*5e40*/  FFMA.FTZ R38, R18, R9.reuse, -R45.reuse ;  /* 0x0000000912267223 */ /* 0x180fe2000001082d */
[----:B------:R-:W-:Y:S01]  /*5e50*/  FSEL R18, R10, RZ, P1 ;  /* 0x000000ff0a127208 */ /* 0x000fe20000800000 */
[-CC-:B------:R-:W-:Y:S01]  /*5e60*/  FFMA.FTZ R149, R29, R9.reuse, -R45.reuse ;  /* 0x000000091d957223 */ /* 0x180fe2000001082d */
[----:B------:R-:W-:Y:S01]  /*5e70*/  FSEL R29, R12, RZ, P2 ;  /* 0x000000ff0c1d7208 */ /* 0x000fe20001000000 */
[-CC-:B------:R-:W-:Y:S01]  /*5e80*/  FFMA.FTZ R26, R62, R9.reuse, -R45.reuse ;  /* 0x000000093e1a7223 */ /* 0x180fe2000001082d */
[-C--:B------:R-:W-:Y:S01]  /*5e90*/  FFMA.FTZ R151, R14, R9.reuse, -R45 ;  /* 0x000000090e977223 */ /* 0x080fe2000001082d */
[----:B------:R-:W-:Y:S01]  /*5ea0*/  FADD.FTZ R18, -R18, R7 ;  /* 0x0000000712127221 */ /* 0x000fe20000010100 */
[-CC-:B------:R-:W-:Y:S01]  /*5eb0*/  FFMA.FTZ R14, R66, R9.reuse, -R45.reuse ;  /* 0x00000009420e7223 */ /* 0x180fe2000001082d */
[----:B------:R-:W-:Y:S01]  /*5ec0*/  MUFU.EX2 R149, R149 ;  /* 0x0000009500957308 */ /* 0x000fe20000000800 */
[-CC-:B------:R-:W-:Y:S01]  /*5ed0*/  FFMA.FTZ R145, R70, R9.reuse, -R45.reuse ;  /* 0x0000000946917223 */ /* 0x180fe2000001082d */
[-C--:B------:R-:W-:Y:S01]  /*5ee0*/  FMUL.FTZ R7, R18, R9.reuse ;  /* 0x0000000912077220 */ /* 0x080fe20000410000 */
[----:B------:R-:W-:Y:S01]  /*5ef0*/  FADD.FTZ R18, -R29, R8 ;  /* 0x000000081d127221 */ /* 0x000fe20000010100 */
[-CC-:B------:R-:W-:Y:S01]  /*5f00*/  FFMA.FTZ R34, R72, R9.reuse, -R45.reuse ;  /* 0x0000000948227223 */ /* 0x180fe2000001082d */
[-CC-:B------:R-:W-:Y:S01]  /*5f10*/  FFMA.FTZ R147, R74, R9.reuse, -R45.reuse ;  /* 0x000000094a937223 */ /* 0x180fe2000001082d */
[-CC-:B------:R-:W-:Y:S01]  /*5f20*/  FFMA.FTZ R141, R76, R9.reuse, -R45.reuse ;  /* 0x000000094c8d7223 */ /* 0x180fe2000001082d */
[-C--:B------:R-:W-:Y:S01]  /*5f30*/  FMUL.FTZ R18, R18, R9.reuse ;  /* 0x0000000912127220 */ /* 0x080fe20000410000 */
[----:B------:R-:W0:Y:S01]  /*5f40*/  MUFU.EX2 R8, R7 ;  /* 0x0000000700087308 */ /* 0x000e220000000800 */
[-CC-:B------:R-:W-:Y:S01]  /*5f50*/  FFMA.FTZ R20, R20, R9.reuse, -R45.reuse ;  /* 0x0000000914147223 */ /* 0x180fe2000001082d */
[-CC-:B------:R-:W-:Y:S01]  /*5f60*/  FFMA.FTZ R143, R78, R9.reuse, -R45.reuse ;  /* 0x000000094e8f7223 */ /* 0x180fe2000001082d */
[-CC-:B------:R-:W-:Y:S01]  /*5f70*/  FFMA.FTZ R24, R24, R9.reuse, -R45.reuse ;  /* 0x0000000918187223 */ /* 0x180fe2000001082d */
[-CC-:B------:R-:W-:Y:S01]  /*5f80*/  FFMA.FTZ R137, R80, R9.reuse, -R45.reuse ;  /* 0x0000000950897223 */ /* 0x180fe2000001082d */
[-CC-:B------:R-:W-:Y:S01]  /*5f90*/  FFMA.FTZ R40, R82, R9.reuse, -R45.reuse ;  /* 0x0000000952287223 */ /* 0x180fe2000001082d */
[-CC-:B------:R-:W-:Y:S01]  /*5fa0*/  FFMA.FTZ R139, R84, R9.reuse, -R45.reuse ;  /* 0x00000009548b7223 */ /* 0x180fe2000001082d */
[-CC-:B------:R-:W-:Y:S01]  /*5fb0*/  FFMA.FTZ R42, R86, R9.reuse, -R45.reuse ;  /* 0x00000009562a7223 */ /* 0x180fe2000001082d */
[----:B------:R-:W1:Y:S01]  /*5fc0*/  MUFU.EX2 R18, R18 ;  /* 0x0000001200127308 */ /* 0x000e620000000800 */
[-CC-:B------:R-:W-:Y:S01]  /*5fd0*/  FFMA.FTZ R133, R124, R9.reuse, -R45.reuse ;  /* 0x000000097c857223 */ /* 0x180fe2000001082d */
[-CC-:B------:R-:W-:Y:S01]  /*5fe0*/  FFMA.FTZ R46, R122, R9.reuse, -R45.reuse ;  /* 0x000000097a2e7223 */ /* 0x180fe2000001082d */
[-CC-:B------:R-:W-:Y:S01]  /*5ff0*/  FFMA.FTZ R135, R126, R9.reuse, -R45.reuse ;  /* 0x000000097e877223 */ /* 0x180fe2000001082d */
[-CC-:B------:R-:W-:Y:S01]  /*6000*/  FFMA.FTZ R48, R120, R9.reuse, -R45.reuse ;  /* 0x0000000978307223 */ /* 0x180fe2000001082d */
[-CC-:B------:R-:W-:Y:S01]  /*6010*/  FFMA.FTZ R129, R128, R9.reuse, -R45.reuse ;  /* 0x0000000980817223 */ /* 0x180fe2000001082d */
[-CC-:B------:R-:W-:Y:S01]  /*6020*/  FFMA.FTZ R50, R68, R9.reuse, -R45.reuse ;  /* 0x0000000944327223 */ /* 0x180fe2000001082d */
[-C--:B------:R-:W-:Y:S01]  /*6030*/  FFMA.FTZ R131, R152, R9.reuse, -R45 ;  /* 0x0000000998837223 */ /* 0x080fe2000001082d */
[----:B------:R-:W2:Y:S01]  /*6040*/  MUFU.EX2 R26, R26 ;  /* 0x0000001a001a7308 */ /* 0x000ea20000000800 */
[----:B0-----:R-:W-:Y:S01]  /*6050*/  FFMA.FTZ R29, R8, R2, R25 ;  /* 0x00000002081d7223 */ /* 0x001fe20000010019 */
[-CC-:B------:R-:W-:Y:S01]  /*6060*/  FFMA.FTZ R52, R64, R9.reuse, -R45.reuse ;  /* 0x0000000940347223 */ /* 0x180fe2000001082d */
[-CC-:B------:R-:W-:Y:S01]  /*6070*/  FFMA.FTZ R125, R154, R9.reuse, -R45.reuse ;  /* 0x000000099a7d7223 */ /* 0x180fe2000001082d */
[-C--:B------:R-:W-:Y:S01]  /*6080*/  FFMA.FTZ R60, R60, R9.reuse, -R45 ;  /* 0x000000093c3c7223 */ /* 0x080fe2000001082d */
[----:B------:R-:W-:Y:S01]  /*6090*/  FADD.FTZ R29, R148, R29 ;  /* 0x0000001d941d7221 */ /* 0x000fe20000010000 */
[-CC-:B------:R-:W-:Y:S01]  /*60a0*/  FFMA.FTZ R127, R156, R9.reuse, -R45.reuse ;  /* 0x000000099c7f7223 */ /* 0x180fe2000001082d */
[-C--:B------:R-:W-:Y:S01]  /*60b0*/  FFMA.FTZ R56, R56, R9.reuse, -R45 ;  /* 0x0000000938387223 */ /* 0x080fe2000001082d */
[----:B------:R-:W0:Y:S01]  /*60c0*/  MUFU.EX2 R151, R151 ;  /* 0x0000009700977308 */ /* 0x000e220000000800 */
[----:B-1----:R-:W-:Y:S01]  /*60d0*/  FFMA.FTZ R7, R18, R0, R149 ;  /* 0x0000000012077223 */ /* 0x002fe20000010095 */
[----:B------:R-:W-:Y:S01]  /*60e0*/  FADD.FTZ R2, R150, R29 ;  /* 0x0000001d96027221 */ /* 0x000fe20000010000 */
[-CC-:B------:R-:W-:Y:S01]  /*60f0*/  FFMA.FTZ R121, R51, R9.reuse, -R45.reuse ;  /* 0x0000000933797223 */ /* 0x180fe2000001082d */
[-CC-:B------:R-:W-:Y:S01]  /*6100*/  FFMA.FTZ R58, R58, R9.reuse, -R45.reuse ;  /* 0x000000093a3a7223 */ /* 0x180fe2000001082d */
[-CC-:B------:R-:W-:Y:S01]  /*6110*/  FFMA.FTZ R47, R47, R9.reuse, -R45.reuse ;  /* 0x000000092f2f7223 */ /* 0x180fe2000001082d */
[----:B------:R-:W-:Y:S01]  /*6120*/  FADD.FTZ R29, R11, R2 ;  /* 0x000000020b1d7221 */ /* 0x000fe20000010000 */
[----:B------:R-:W-:Y:S01]  /*6130*/  FFMA.FTZ R45, R54, R9, -R45 ;  /* 0x00000009362d7223 */ /* 0x000fe2000001082d */
        /* <DEDUP_REMOVED lines=106> */
[----:B0-----:R-:W-:-:S03]  /*67e0*/  FADD.FTZ R2, R27, R2 ;  /* 0x000000021b027221 */ /* 0x001fc60000010000 */
[----:B-1----:R-:W-:Y:S01]  /*67f0*/  FADD.FTZ R0, R45, R29 ;  /* 0x0000001d2d007221 */ /* 0x002fe20000010000 */
[----:B------:R-:W-:Y:S06]  /*6800*/  @!P0 BRA `(.L_x_2181) ;  /* 0x0000000000048947 */ /* 0x000fec0003800000 */
[----:B------:R-:W-:Y:S01]  /*6810*/  BPT.TRAP 0x1 ;  /* 0x000000040000795c */ /* 0x000fe20000300000 */
.L_x_2181:
        /* <DEDUP_REMOVED lines=23> */
[-C--:B------:R-:W-:Y:S01]  /*6990*/  FMUL.FTZ R113, R113, R8.reuse ;  /* 0x0000000871717220 */ /* 0x080fe20000410000 */
[-C--:B------:R-:W-:Y:S01]  /*69a0*/  FMUL.FTZ R116, R116, R8.reuse ;  /* 0x0000000874747220 */ /* 0x080fe20000410000 */
        /* <DEDUP_REMOVED lines=51> */
[----:B------:R-:W-:Y:S06]  /*6ce0*/  @P1 BRA `(.L_x_2182) ;  /* 0xffffffd000601947 */ /* 0x000fec000383ffff */
[----:B------:R-:W-:-:S05]  /*6cf0*/  UMOV UR27, UR10 ;  /* 0x0000000a001b7c82 */ /* 0x000fca0008000000 */
.L_x_2171:
[----:B------:R-:W-:-:S06]  /*6d00*/  UISETP.GE.AND UP0, UPT, UR27, UR41, UPT ;  /* 0x000000291b00728c */ /* 0x000fcc000bf06270 */
[----:B------:R-:W-:-:S13]  /*6d10*/  PLOP3.LUT P1, PT, PT, PT, UP0, 0x80, 0x0 ;  /* 0x000000000000781c */ /* 0x000fda0003f2f008 */
[----:B------:R-:W-:Y:S05]  /*6d20*/  @!P1 BRA `(.L_x_2183) ;  /* 0x0000002400409947 */ /* 0x000fea0003800000 */
[----:B------:R-:W-:Y:S01]  /*6d30*/  VIADD R7, R16, 0x9 ;  /* 0x0000000910077836 */ /* 0x000fe20000000000 */
[----:B------:R-:W-:Y:S01]  /*6d40*/  ISETP.GE.U32.AND P1, PT, R22, 0x180, PT ;  /* 0x000001801600780c */ /* 0x000fe20003f26070 */
[----:B------:R-:W-:Y:S01]  /*6d50*/  IMAD.MOV.U32 R3, RZ, RZ, R10 ;  /* 0x000000ffff037224 */ /* 0x000fe200078e000a */
[----:B------:R-:W-:Y:S01]  /*6d60*/  MOV R6, R12 ;  /* 0x0000000c00067202 */ /* 0x000fe20000000f00 */
[----:B------:R-:W-:Y:S01]  /*6d70*/  VIADD R16, R16, 0x8 ;  /* 0x0000000810107836 */ /* 0x000fe20000000000 */
[----:B------:R-:W-:Y:S01]  /*6d80*/  SEL R7, R7, 0x9, !P1 ;  /* 0x0000000907077807 */ /* 0x000fe20004800000 */
[----:B------:R-:W-:Y:S01]  /*6d90*/  UMOV UR7, UR5 ;  /* 0x0000000500077c82 */ /* 0x000fe20008000000 */
[----:B------:R-:W-:Y:S01]  /*6da0*/  UMOV UR6, UR4 ;  /* 0x0000000400067c82 */ /* 0x000fe20008000000 */
[----:B------:R-:W-:-:S06]  /*6db0*/  ULDC UR26, c[0x0][0x9d8] ;  /* 0x00027600001a7ab9 */ /* 0x000fcc0000000800 */
.L_x_2194:
        /* <DEDUP_REMOVED lines=9> */
.L_x_2185:
[----:B------:R-:W-:Y:S01]  /*6e50*/  ULEA UR10, UR4, UR42, 0x3 ;  /* 0x0000002a040a7291 */ /* 0x000fe2000f8e183f */
[----:B------:R-:W-:-:S04]  /*6e60*/  MOV R8, UR5 ;  /* 0x0000000500087c02 */ /* 0x000fc80008000f00 */
[----:B------:R-:W-:-:S04]  /*6e70*/  SHF.L.U32 R8, R8, 0x1f, RZ ;  /* 0x0000001f08087819 */ /* 0x000fc800000006ff */
[----:B------:R0:W1:Y:S01]  /*6e80*/  SYNCS.PHASECHK.TRANS64.TRYWAIT P1, [UR10+0x16830], R8 ;  /* 0x01683008ff0075a7 */ /* 0x000062000802014a */
[----:B------:R-:W-:Y:S05]  /*6e90*/  @!P0 BRA `(.L_x_2186) ;  /* 0x0000000000048947 */ /* 0x000fea0003800000 */
[----:B------:R-:W-:Y:S01]  /*6ea0*/  BPT.TRAP 0x1 ;  /* 0x000000040000795c */ /* 0x000fe20000300000 */
.L_x_2186:
[----:B-1----:R-:W-:Y:S05]  /*6eb0*/  @P1 BRA `(.L_x_2184) ;  /* 0x0000000000081947 */ /* 0x002fea0003800000 */
[----:B------:R-:W1:Y:S02]  /*6ec0*/  SYNCS.PHASECHK.TRANS64.TRYWAIT P1, [UR10+0x16830], R8 ;  /* 0x01683008ff0075a7 */ /* 0x000e64000802014a */
[----:B-1----:R-:W-:Y:S05]  /*6ed0*/  @!P1 BRA `(.L_x_2187) ;  /* 0x0000007c00109947 */ /* 0x002fea0003800000 */
.L_x_2184:
        /* <DEDUP_REMOVED lines=26> */
.L_x_2189:
[----:B------:R-:W-:Y:S01]  /*7080*/  ULEA UR10, UR6, UR42, 0x3 ;  /* 0x0000002a060a7291 */ /* 0x000fe2000f8e183f */
[----:B01----:R-:W-:-:S05]  /*7090*/  IMAD.U32 R8, RZ, RZ, UR7 ;  /* 0x00000007ff087e24 */ /* 0x003fca000f8e00ff */
[----:B------:R-:W-:-:S04]  /*70a0*/  SHF.L.U32 R8, R8, 0x1f, RZ ;  /* 0x0000001f08087819 */ /* 0x000fc800000006ff */
[----:B------:R0:W1:Y:S01]  /*70b0*/  SYNCS.PHASECHK.TRANS64.TRYWAIT P1, [UR10+0x16850], R8 ;  /* 0x01685008ff0075a7 */ /* 0x000062000802014a */
[----:B------:R-:W-:Y:S05]  /*70c0*/  @!P0 BRA `(.L_x_2190) ;  /* 0x0000000000048947 */ /* 0x000fea0003800000 */
[----:B------:R-:W-:Y:S01]  /*70d0*/  BPT.TRAP 0x1 ;  /* 0x000000040000795c */ /* 0x000fe20000300000 */
.L_x_2190:
[----:B-1----:R-:W-:Y:S05]  /*70e0*/  @P1 BRA `(.L_x_2188) ;  /* 0x0000000000081947 */ /* 0x002fea0003800000 */
[----:B------:R-:W1:Y:S02]  /*70f0*/  SYNCS.PHASECHK.TRANS64.TRYWAIT P1, [UR10+0x16850], R8 ;  /* 0x01685008ff0075a7 */ /* 0x000e64000802014a */
[----:B-1----:R-:W-:Y:S05]  /*7100*/  @!P1 BRA `(.L_x_2191) ;  /* 0x00000078009c9947 */ /* 0x002fea0003800000 */
.L_x_2188:
[----:B------:R-:W-:Y:S01]  /*7110*/  UIADD3 UR7, UR42, 0x400, URZ ;  /* 0x000004002a077890 */ /* 0x000fe2000fffe03f */
[----:B------:R-:W-:Y:S01]  /*7120*/  WARPGROUP.ARRIVE ;  /* 0x00000000000079c5 */ /* 0x000fe20000000000 */
[----:B------:R-:W-:Y:S01]  /*7130*/  UMOV UR11, 0x40000040 ;  /* 0x40000040000b7882 */ /* 0x000fe20000000000 */
[----:B------:R-:W-:Y:S01]  /*7140*/  UMOV UR15, 0x40000040 ;  /* 0x40000040000f7882 */ /* 0x000fe20000000000 */
[----:B------:R-:W-:-:S04]  /*7150*/  USHF.R.U32.HI UR7, URZ, 0x4, UR7 ;  /* 0x000000043f077899 */ /* 0x000fc80008011607 */
[----:B------:R-:W-:-:S04]  /*7160*/  ULOP3.LUT UR7, UR7, 0x3fff, URZ, 0xc0, !UPT ;  /* 0x00003fff07077892 */ /* 0x000fc8000f8ec03f */
[----:B------:R-:W-:-:S04]  /*7170*/  ULEA UR10, UR6, UR7, 0xa ;  /* 0x00000007060a7291 */ /* 0x000fc8000f8e503f */
[----:B------:R-:W-:-:S05]  /*7180*/  UIADD3 UR14, UR10, 0x80, URZ ;  /* 0x000000800a0e7890 */ /* 0x000fca000fffe03f */
[----:B------:R-:W-:Y:S01]  /*7190*/  HGMMA.64x64x16.F32 R88, R148, gdesc[UR8].tnspB, R88, gsb0 ;  /* 0x40e0000894587df0 */ /* 0x000fe20008000858 */
[----:B------:R-:W-:Y:S02]  /*71a0*/  UMOV UR11, 0x40000040 ;  /* 0x40000040000b7882 */ /* 0x000fe40000000000 */
        /* <DEDUP_REMOVED lines=28> */
[----:B------:R-:W-:Y:S03]  /*7370*/  HGMMA.64x64x16.F32 R88, R124, gdesc[UR12].tnspB, R88, gsb0 ;  /* 0x40e0000c7c587df0 */ /* 0x000fe60008000858 */
[----:B------:R-:W-:Y:S02]  /*7380*/  WARPGROUP.DEPBAR.LE gsb0, 0x0 ;  /* 0x00008000000079c5 */ /* 0x000fe40000010000 */
[----:B------:R-:W-:-:S06]  /*7390*/  WARPGROUP.ARRIVE ;  /* 0x00000000000079c5 */ /* 0x000fcc0000000000 */
[----:B------:R-:W-:Y:S03]  /*73a0*/  HGMMA.64x64x16.F32 R88, R120, gdesc[UR8].tnspB, R88, gsb0 ;  /* 0x40e0000878587df0 */ /* 0x000fe60008000858 */
[----:B------:R-:W-:Y:S02]  /*73b0*/  WARPGROUP.DEPBAR.LE gsb0, 0x0 ;  /* 0x00008000000079c5 */ /* 0x000fe40000010000 */
[----:B------:R2:W-:Y:S06]  /*73c0*/  BAR.ARV R7, 0x100 ;  /* 0x000400070000751d */ /* 0x0005ec0000002000 */
[----:B------:R-:W-:Y:S05]  /*73d0*/  @!P0 BRA `(.L_x_2192) ;  /* 0x0000000000048947 */ /* 0x000fea0003800000 */
[----:B------:R-:W-:Y:S01]  /*73e0*/  BPT.TRAP 0x1 ;  /* 0x000000040000795c */ /* 0x000fe20000300000 */
.L_x_2192:
[----:B01----:R-:W-:Y:S01]  /*73f0*/  FMUL.FTZ R8, R24, UR26 ;  /* 0x0000001a18087c20 */ /* 0x003fe20008410000 */
        /* <DEDUP_REMOVED lines=83> */
[----:B---3--:R-:W-:Y:S01]  /*7930*/  FMNMX.FTZ R9, R124, R9, !PT ;  /* 0x000000097c097209 */ /* 0x008fe20007810000 */
[----:B------:R-:W-:-:S04]  /*7940*/  UIADD3 UR7, UR7, 0x16840, URZ ;  /* 0x0001684007077890 */ /* 0x000fc8000fffe03f */
[----:B------:R-:W-:Y:S02]  /*7950*/  UPRMT UR7, UR25, 0x654, UR7 ;  /* 0x0000065419077896 */ /* 0x000fe40008000007 */
[----:B------:R-:W3:Y:S01]  /*7960*/  MUFU.TANH R28, R28 ;  /* 0x0000001c001c7308 */ /* 0x000ee20000002400 */
[----:B0-----:R-:W-:-:S06]  /*7970*/  FMNMX.FTZ R13, R26, R13, !PT ;  /* 0x0000000d1a0d7209 */ /* 0x001fcc0007810000 */
[----:B------:R-:W-:Y:S01]  /*7980*/  SYNCS.ARRIVE.TRANS64.RED.A1T0 RZ, [UR7], RZ ;  /* 0x000000ffffff79a7 */ /* 0x000fe20008100407 */
[----:B------:R-:W0:Y:S01]  /*7990*/  MUFU.TANH R128, R128 ;  /* 0x0000008000807308 */ /* 0x000e220000002400 */
[----:B-1----:R-:W-:-:S07]  /*79a0*/  FMNMX.FTZ R9, R126, R9, !PT ;  /* 0x000000097e097209 */ /* 0x002fce0007810000 */
[----:B------:R-:W1:Y:S01]  /*79b0*/  MUFU.TANH R30, R30 ;  /* 0x0000001e001e7308 */ /* 0x000e620000002400 */
[----:B---3--:R-:W-:-:S07]  /*79c0*/  FMNMX.FTZ R13, R28, R13, !PT ;  /* 0x0000000d1c0d7209 */ /* 0x008fce0007810000 */
[----:B------:R-:W3:Y:S01]  /*79d0*/  MUFU.TANH R130, R130 ;  /* 0x0000008200827308 */ /* 0x000ee20000002400 */
[----:B0-----:R-:W-:-:S07]  /*79e0*/  FMNMX.FTZ R9, R128, R9, !PT ;  /* 0x0000000980097209 */ /* 0x001fce0007810000 */
        /* <DEDUP_REMOVED lines=55> */
[----:B-1----:R-:W-:Y:S02]  /*7d60*/  FMNMX.FTZ R10, R156, R9, !PT ;  /* 0x000000099c0a7209 */ /* 0x002fe40007810000 */
[----:B------:R-:W1:Y:S05]  /*7d70*/  LDC R9, c[0x0][0x988] ;  /* 0x00026200ff097b82 */ /* 0x000e6a0000000800 */
[----:B------:R-:W4:Y:S01]  /*7d80*/  MUFU.TANH R60, R60 ;  /* 0x0000003c003c7308 */ /* 0x000f220000002400 */
[----:B---3--:R-:W-:-:S07]  /*7d90*/  FMNMX.FTZ R13, R58, R13, !PT ;  /* 0x0000000d3a0d7209 */ /* 0x008fce0007810000 */
[----:B------:R-:W3:Y:S01]  /*7da0*/  MUFU.TANH R21, R21 ;  /* 0x0000001500157308 */ /* 0x000ee20000002400 */
[----:B0-----:R-:W-:-:S07]  /*7db0*/  FMNMX.FTZ R10, R19, R10, !PT ;  /* 0x0000000a130a7209 */ /* 0x001fce0007810000 */
[----:B------:R-:W0:Y:S01]  /*7dc0*/  MUFU.TANH R62, R62 ;  /* 0x0000003e003e7308 */ /* 0x000e220000002400 */
[----:B----4-:R-:W-:-:S07]  /*7dd0*/  FMNMX.FTZ R13, R60, R13, !PT ;  /* 0x0000000d3c0d7209 */ /* 0x010fce0007810000 */
        /* <DEDUP_REMOVED lines=35> */
[----:B----4-:R-:W-:Y:S02]  /*8010*/  FMNMX.FTZ R13, R78, R13, !PT ;  /* 0x0000000d4e0d7209 */ /* 0x010fe40007810000 */
[----:B---3--:R-:W-:-:S05]  /*8020*/  FMNMX.FTZ R15, R59, R10, !PT ;  /* 0x0000000a3b0f7209 */ /* 0x008fca0007810000 */
[----:B------:R-:W3:Y:S01]  /*8030*/  SHFL.BFLY PT, R10, R15, 0x2, 0x1f ;  /* 0x0c401f000f0a7f89 */ /* 0x000ee200000e0000 */
[----:B0-----:R-:W-:-:S05]  /*8040*/  FMNMX.FTZ R13, R80, R13, !PT ;  /* 0x0000000d500d7209 */ /* 0x001fca0007810000 */
[----:B------:R-:W0:Y:S01]  /*8050*/  SHFL.BFLY PT, R12, R13, 0x2, 0x1f ;  /* 0x0c401f000d0c7f89 */ /* 0x000e2200000e0000 */
[----:B---3--:R-:W-:-:S05]  /*8060*/  FMNMX.FTZ R17, R15, R10, !PT ;  /* 0x0000000a0f117209 */ /* 0x008fca0007810000 */
[----:B------:R-:W3:Y:S01]  /*8070*/  SHFL.BFLY PT, R10, R17, 0x1, 0x1f ;  /* 0x0c201f00110a7f89 */ /* 0x000ee200000e0000 */
[----:B0-----:R-:W-:-:S05]  /*8080*/  FMNMX.FTZ R25, R13, R12, !PT ;  /* 0x0000000c0d197209 */ /* 0x001fca0007810000 */
[----:B------:R-:W0:Y:S01]  /*8090*/  SHFL.BFLY PT, R12, R25, 0x1, 0x1f ;  /* 0x0c201f00190c7f89 */ /* 0x000e2200000e0000 */
[----:B---3--:R-:W-:-:S05]  /*80a0*/  FMNMX.FTZ R10, R17, R10, !PT ;  /* 0x0000000a110a7209 */ /* 0x008fca0007810000 */
[CC--:B-1----:R-:W-:Y:S01]  /*80b0*/  FMUL.FTZ R61, R10.reuse, R9.reuse ;  /* 0x000000090a3d7220 */ /* 0x0c2fe20000410000 */
[----:B------:R-:W-:Y:S01]  /*80c0*/  FADD.FTZ R82, -R10, R3 ;  /* 0x000000030a527221 */ /* 0x000fe20000010100 */
[----:B0-----:R-:W-:Y:S02]  /*80d0*/  FMNMX.FTZ R12, R25, R12, !PT ;  /* 0x0000000c190c7209 */ /* 0x001fe40007810000 */
[-CC-:B------:R-:W-:Y:S01]  /*80e0*/  FFMA.FTZ R25, R23, R9.reuse, -R61.reuse ;  /* 0x0000000917197223 */ /* 0x180fe2000001083d */
[-CC-:B------:R-:W-:Y:S01]  /*80f0*/  FFMA.FTZ R23, R47, R9.reuse, -R61.reuse ;  /* 0x000000092f177223 */ /* 0x180fe2000001083d */
[-C--:B------:R-:W-:Y:S01]  /*8100*/  FMUL.FTZ R27, R82, R9.reuse ;  /* 0x00000009521b7220 */ /* 0x080fe20000410000 */
[-CC-:B------:R-:W-:Y:S01]  /*8110*/  FFMA.FTZ R82, R8, R9.reuse, -R61.reuse ;  /* 0x0000000908527223 */ /* 0x180fe2000001083d */
[C---:B------:R-:W-:Y:S01]  /*8120*/  FADD.FTZ R6, -R12.reuse, R6 ;  /* 0x000000060c067221 */ /* 0x040fe20000010100 */
[-C--:B------:R-:W-:Y:S01]  /*8130*/  FMUL.FTZ R47, R12, R9.reuse ;  /* 0x000000090c2f7220 */ /* 0x080fe20000410000 */
[-CC-:B------:R-:W-:Y:S01]  /*8140*/  FFMA.FTZ R43, R14, R9.reuse, -R61.reuse ;  /* 0x000000090e2b7223 */ /* 0x180fe2000001083d */
[----:B------:R-:W-:Y:S01]  /*8150*/  MUFU.EX2 R13, R27 ;  /* 0x0000001b000d7308 */ /* 0x000fe20000000800 */
[-C--:B------:R-:W-:Y:S01]  /*8160*/  FMUL.FTZ R3, R6, R9.reuse ;  /* 0x0000000906037220 */ /* 0x080fe20000410000 */
[-CC-:B------:R-:W-:Y:S01]  /*8170*/  FFMA.FTZ R6, R136, R9.reuse, -R61.reuse ;  /* 0x0000000988067223 */ /* 0x180fe2000001083d */
[-C--:B------:R-:W-:Y:S01]  /*8180*/  FFMA.FTZ R136, R140, R9.reuse, -R61 ;  /* 0x000000098c887223 */ /* 0x080fe2000001083d */
[-CC-:B------:R-:W-:Y:S01]  /*8190*/  FFMA.FTZ R140, R11, R9.reuse, -R47.reuse ;  /* 0x000000090b8c7223 */ /* 0x180fe2000001082f */
[-C--:B------:R-:W-:Y:S01]  /*81a0*/  FFMA.FTZ R149, R18, R9.reuse, -R47 ;  /* 0x0000000912957223 */ /* 0x080fe2000001082f */
[-C--:B------:R-:W-:Y:S01]  /*81b0*/  FFMA.FTZ R17, R120, R9.reuse, -R61 ;  /* 0x0000000978117223 */ /* 0x080fe2000001083d */
[-C--:B------:R-:W-:Y:S01]  /*81c0*/  FFMA.FTZ R151, R20, R9.reuse, -R47 ;  /* 0x0000000914977223 */ /* 0x080fe2000001082f */
[----:B------:R-:W0:Y:S01]  /*81d0*/  MUFU.EX2 R82, R82 ;  /* 0x0000005200527308 */ /* 0x000e220000000800 */
[-C--:B------:R-:W-:Y:S01]  /*81e0*/  FFMA.FTZ R86, R122, R9.reuse, -R61 ;  /* 0x000000097a567223 */ /* 0x080fe2000001083d */
[-C--:B------:R-:W-:Y:S01]  /*81f0*/  FFMA.FTZ R18, R24, R9.reuse, -R47 ;  /* 0x0000000918127223 */ /* 0x080fe2000001082f */
[-C--:B------:R-:W-:Y:S01]  /*8200*/  FFMA.FTZ R15, R124, R9.reuse, -R61 ;  /* 0x000000097c0f7223 */ /* 0x080fe2000001083d */
[-C--:B------:R-:W-:Y:S01]  /*8210*/  FFMA.FTZ R145, R26, R9.reuse, -R47 ;  /* 0x000000091a917223 */ /* 0x080fe2000001082f */
[-C--:B------:R-:W-:Y:S01]  /*8220*/  FFMA.FTZ R84, R126, R9.reuse, -R61 ;  /* 0x000000097e547223 */ /* 0x080fe2000001083d */
[-C--:B------:R-:W-:Y:S01]  /*8230*/  FFMA.FTZ R20, R28, R9.reuse, -R47 ;  /* 0x000000091c147223 */ /* 0x080fe2000001082f */
        /* <DEDUP_REMOVED lines=8> */
[-C--:B------:R-:W-:Y:S01]  /*82c0*/  FFMA.FTZ R39, R134, R9.reuse, -R61 ;  /* 0x0000000986277223 */ /* 0x080fe2000001083d */
[----:B------:R-:W1:Y:S01]  /*82d0*/  MUFU.EX2 R140, R140 ;  /* 0x0000008c008c7308 */ /* 0x000e620000000800 */
[----:B0-----:R-:W-:Y:S01]  /*82e0*/  FFMA.FTZ R2, R13, R2, R82 ;  /* 0x000000020d027223 */ /* 0x001fe20000010052 */
[-CC-:B------:R-:W-:Y:S01]  /*82f0*/  FFMA.FTZ R26, R36, R9.reuse, -R47.reuse ;  /* 0x00000009241a7223 */ /* 0x180fe2000001082f */
[-C--:B------:R-:W-:Y:S01]  /*8300*/  FFMA.FTZ R143, R38, R9.reuse, -R47 ;  /* 0x00000009268f7223 */ /* 0x080fe2000001082f */
[-C--:B------:R-:W-:Y:S01]  /*8310*/  FFMA.FTZ R37, R138, R9.reuse, -R61 ;  /* 0x000000098a257223 */ /* 0x080fe2000001083d */
[-CC-:B------:R-:W-:Y:S01]  /*8320*/  FFMA.FTZ R28, R40, R9.reuse, -R47.reuse ;  /* 0x00000009281c7223 */ /* 0x180fe2000001082f */
        /* <DEDUP_REMOVED lines=10> */
[----:B------:R-:W3:Y:S01]  /*83d0*/  MUFU.EX2 R149, R149 ;  /* 0x0000009500957308 */ /* 0x000ee20000000800 */
[----:B-1----:R-:W-:Y:S01]  /*83e0*/  FFMA.FTZ R0, R3, R0, R140 ;  /* 0x0000000003007223 */ /* 0x002fe2000001008c */
[-C--:B------:R-:W-:Y:S01]  /*83f0*/  FFMA.FTZ R31, R150, R9.reuse, -R61 ;  /* 0x00000009961f7223 */ /* 0x080fe2000001083d */
[-C--:B------:R-:W-:Y:S01]  /*8400*/  FFMA.FTZ R34, R52, R9.reuse, -R47 ;  /* 0x0000000934227223 */ /* 0x080fe2000001082f */
[-C--:B------:R-:W-:Y:S01]  /*8410*/  FFMA.FTZ R134, R152, R9.reuse, -R61 ;  /* 0x0000000998867223 */ /* 0x080fe2000001083d */
[-C--:B------:R-:W-:Y:S01]  /*8420*/  FFMA.FTZ R135, R54, R9.reuse, -R47 ;  /* 0x0000000936877223 */ /* 0x080fe2000001082f */
[-C--:B------:R-:W-:Y:S01]  /*8430*/  FFMA.FTZ R29, R154, R9.reuse, -R61 ;  /* 0x000000099a1d7223 */ /* 0x080fe2000001083d */
[-C--:B------:R-:W-:Y:S01]  /*8440*/  FFMA.FTZ R36, R56, R9.reuse, -R47 ;  /* 0x0000000938247223 */ /* 0x080fe2000001082f */
[----:B------:R-:W1:Y:S01]  /*8450*/  MUFU.EX2 R17, R17 ;  /* 0x0000001100117308 */ /* 0x000e620000000800 */
[----:B0-----:R-:W-:Y:S01]  /*8460*/  FADD.FTZ R2, R43, R2 ;  /* 0x000000022b027221 */ /* 0x001fe20000010000 */
[-C--:B------:R-:W-:Y:S01]  /*8470*/  FFMA.FTZ R128, R156, R9.reuse, -R61 ;  /* 0x000000099c807223 */ /* 0x080fe2000001083d */
[-C--:B------:R-:W-:Y:S01]  /*8480*/  FFMA.FTZ R129, R58, R9.reuse, -R47 ;  /* 0x000000093a817223 */ /* 0x080fe2000001082f */
[-C--:B------:R-:W-:Y:S01]  /*8490*/  FFMA.FTZ R27, R19, R9.reuse, -R61 ;  /* 0x00000009131b7223 */ /* 0x080fe2000001083d */
[-C--:B------:R-:W-:Y:S01]  /*84a0*/  FFMA.FTZ R38, R60, R9.reuse, -R47 ;  /* 0x000000093c267223 */ /* 0x080fe2000001082f */
[-C--:B------:R-:W-:Y:S01]  /*84b0*/  FFMA.FTZ R130, R21, R9.reuse, -R61 ;  /* 0x0000000915827223 */ /* 0x080fe2000001083d */
[-CC-:B------:R-:W-:Y:S01]  /*84c0*/  FFMA.FTZ R131, R62, R9.reuse, -R47.reuse ;  /* 0x000000093e837223 */ /* 0x180fe2000001082f */
[----:B------:R-:W0:Y:S01]  /*84d0*/  MUFU.EX2 R151, R151 ;  /* 0x0000009700977308 */ /* 0x000e220000000800 */
[----:B---3--:R-:W-:Y:S01]  /*84e0*/  FADD.FTZ R0, R149, R0 ;  /* 0x0000000095007221 */ /* 0x008fe20000010000 */
[-C--:B------:R-:W-:Y:S01]  /*84f0*/  FFMA.FTZ R40, R64, R9.reuse, -R47 ;  /* 0x0000000940287223 */ /* 0x080fe2000001082f */
[-C--:B------:R-:W-:Y:S01]  /*8500*/  FFMA.FTZ R124, R45, R9.reuse, -R61 ;  /* 0x000000092d7c7223 */ /* 0x080fe2000001083d */
[-CC-:B------:R-:W-:Y:S01]  /*8510*/  FFMA.FTZ R125, R66, R9.reuse, -R47.reuse ;  /* 0x00000009427d7223 */ /* 0x180fe2000001082f */
[-CC-:B------:R-:W-:Y:S01]  /*8520*/  FFMA.FTZ R42, R68, R9.reuse, -R47.reuse ;  /* 0x00000009442a7223 */ /* 0x180fe2000001082f */
[-C--:B------:R-:W-:Y:S01]  /*8530*/  FFMA.FTZ R127, R70, R9.reuse, -R47 ;  /* 0x00000009467f7223 */ /* 0x080fe2000001082f */
[-C--:B------:R-:W-:Y:S01]  /*8540*/  FFMA.FTZ R21, R51, R9.reuse, -R61 ;  /* 0x0000000933157223 */ /* 0x080fe2000001083d */
[----:B------:R-:W3:Y:S01]  /*8550*/  MUFU.EX2 R86, R86 ;  /* 0x0000005600567308 */ /* 0x000ee20000000800 */
        /* <DEDUP_REMOVED lines=11> */
[----:B------:R-:W-:-:S04]  /*8610*/  FFMA.FTZ R47, R80, R9, -R47 ;  /* 0x00000009502f7223 */ /* 0x000fc8000001082f */
[----:B------:R-:W0:Y:S01]  /*8620*/  MUFU.EX2 R15, R15 ;  /* 0x0000000f000f7308 */ /* 0x000e220000000800 */
[----:B---3--:R-:W-:-:S07]  /*8630*/  FADD.FTZ R0, R86, R11 ;  /* 0x0000000b56007221 */ /* 0x008fce0000010000 */
[----:B------:R-:W3:Y:S01]  /*8640*/  MUFU.EX2 R145, R145 ;  /* 0x0000009100917308 */ /* 0x000ee20000000800 */
[----:B-1----:R-:W-:-:S07]  /*8650*/  FADD.FTZ R2, R18, R49 ;  /* 0x0000003112027221 */ /* 0x002fce0000010000 */
[----:B------:R-:W1:Y:S01]  /*8660*/  MUFU.EX2 R84, R84 ;  /* 0x0000005400547308 */ /* 0x000e620000000800 */
[----:B0-----:R-:W-:-:S07]  /*8670*/  FADD.FTZ R11, R15, R0 ;  /* 0x000000000f0b7221 */ /* 0x001fce0000010000 */
        /* <DEDUP_REMOVED lines=105> */
[----:B-1----:R-:W-:Y:S01]  /*8d10*/  FADD.FTZ R11, R78, R11 ;  /* 0x0000000b4e0b7221 */ /* 0x002fe20000010000 */
[----:B0-----:R-:W-:-:S03]  /*8d20*/  FADD.FTZ R2, R45, R2 ;  /* 0x000000022d027221 */ /* 0x001fc60000010000 */
[----:B---3--:R-:W-:Y:S01]  /*8d30*/  FADD.FTZ R0, R47, R11 ;  /* 0x0000000b2f007221 */ /* 0x008fe20000010000 */
[----:B------:R-:W-:Y:S06]  /*8d40*/  @!P0 BRA `(.L_x_2193) ;  /* 0x0000000000048947 */ /* 0x000fec0003800000 */
[----:B------:R-:W-:Y:S01]  /*8d50*/  BPT.TRAP 0x1 ;  /* 0x000000040000795c */ /* 0x000fe20000300000 */
.L_x_2193:
[----:B------:R-:W-:Y:S01]  /*8d60*/  ULEA UR6, UR6, UR42, 0x3 ;  /* 0x0000002a06067291 */ /* 0x000fe2000f8e183f */
[----:B------:R-:W-:Y:S01]  /*8d70*/  F2FP.F16.F32.PACK_AB R149, R149, R140 ;  /* 0x0000008c9595723e */ /* 0x000fe200000000ff */
[----:B------:R-:W-:Y:S01]  /*8d80*/  UISETP.GT.AND UP0, UPT, UR27, UR41, UPT ;  /* 0x000000291b00728c */ /* 0x000fe2000bf04270 */
[----:B------:R-:W-:Y:S01]  /*8d90*/  F2FP.F16.F32.PACK_AB R142, R37, R6 ;  /* 0x00000006258e723e */ /* 0x000fe200000000ff */
        /* <DEDUP_REMOVED lines=73> */
.L_x_2183:
[----:B------:R-:W-:Y:S06]  /*9230*/  BAR.ARV 0x8, 0x200 ;  /* 0x0208000000007b1d */ /* 0x000fec0000002000 */
[----:B------:R-:W-:Y:S05]  /*9240*/  @!P0 BRA `(.L_x_2195) ;  /* 0x0000000000048947 */ /* 0x000fea0003800000 */
[----:B------:R-:W-:Y:S01]  /*9250*/  BPT.TRAP 0x1 ;  /* 0x000000040000795c */ /* 0x000fe20000300000 */
.L_x_2195:
[----:B------:R-:W-:Y:S01]  /*9260*/  ULEA UR7, UR4, UR42, 0x3 ;  /* 0x0000002a04077291 */ /* 0x000fe2000f8e183f */
[----:B------:R-:W-:-:S04]  /*9270*/  MOV R3, UR5 ;  /* 0x0000000500037c02 */ /* 0x000fc80008000f00 */
[----:B------:R-:W-:-:S04]  /*9280*/  SHF.L.U32 R3, R3, 0x1f, RZ ;  /* 0x0000001f03037819 */ /* 0x000fc800000006ff */
[----:B------:R0:W1:Y:S01]  /*9290*/  SYNCS.PHASECHK.TRANS64.TRYWAIT P1, [UR7+0x16850], R3 ;  /* 0x01685003ff0075a7 */ /* 0x0000620008020147 */
[----:B------:R-:W-:Y:S05]  /*92a0*/  @!P0 BRA `(.L_x_2196) ;  /* 0x0000000000048947 */ /* 0x000fea0003800000 */
[----:B------:R-:W-:Y:S01]  /*92b0*/  BPT.TRAP 0x1 ;  /* 0x000000040000795c */ /* 0x000fe20000300000 */
.L_x_2196:
[----:B-1----:R-:W-:Y:S05]  /*92c0*/  @P1 BRA `(.L_x_2197) ;  /* 0x0000000000081947 */ /* 0x002fea0003800000 */
[----:B------:R-:W1:Y:S02]  /*92d0*/  SYNCS.PHASECHK.TRANS64.TRYWAIT P1, [UR7+0x16850], R3 ;  /* 0x01685003ff0075a7 */ /* 0x000e640008020147 */
[----:B-1----:R-:W-:Y:S05]  /*92e0*/  @!P1 BRA `(.L_x_2198) ;  /* 0x00000058003c9947 */ /* 0x002fea0003800000 */
.L_x_2197:
[----:B------:R-:W-:Y:S01]  /*92f0*/  UIADD3 UR42, UR42, 0x400, URZ ;  /* 0x000004002a2a7890 */ /* 0x000fe2000fffe03f */
[----:B------:R-:W-:Y:S01]  /*9300*/  WARPGROUP.ARRIVE ;  /* 0x00000000000079c5 */ /* 0x000fe20000000000 */
[----:B------:R-:W-:Y:S01]  /*9310*/  UMOV UR11, 0x40000040 ;  /* 0x40000040000b7882 */ /* 0x000fe20000000000 */
[----:B01----:R-:W0:Y:S01]  /*9320*/  SHFL.BFLY PT, R3, R2, 0x2, 0x1f ;  /* 0x0c401f0002037f89 */ /* 0x003e2200000e0000 */
[----:B------:R-:W-:-:S03]  /*9330*/  USHF.R.U32.HI UR42, URZ, 0x4, UR42 ;  /* 0x000000043f2a7899 */ /* 0x000fc6000801162a */
        /* <DEDUP_REMOVED lines=12> */
[----:B------:R-:W0:Y:S01]  /*9400*/  SHFL.BFLY PT, R4, R3, 0x1, 0x1f ;  /* 0x0c201f0003047f89 */ /* 0x000e2200000e0000 */
[----:B------:R-:W-:-:S03]  /*9410*/  IMAD.MOV.U32 R0, RZ, RZ, -0x800000 ;  /* 0xff800000ff007424 */ /* 0x000fc600078e00ff */
[----:B------:R-:W1:Y:S01]  /*9420*/  SHFL.BFLY PT, R6, R5, 0x1, 0x1f ;  /* 0x0c201f0005067f89 */ /* 0x000e6200000e0000 */
[----:B0-----:R-:W-:Y:S01]  /*9430*/  FADD.FTZ R8, R3, R4 ;  /* 0x0000000403087221 */ /* 0x001fe20000010000 */
[----:B-1----:R-:W-:-:S04]  /*9440*/  FADD.FTZ R11, R5, R6 ;  /* 0x00000006050b7221 */ /* 0x002fc80000010000 */
[----:B------:R-:W-:Y:S02]  /*9450*/  FSETP.NE.FTZ.AND P1, PT, R8, RZ, PT ;  /* 0x000000ff0800720b */ /* 0x000fe40003f35000 */
[----:B------:R-:W-:Y:S02]  /*9460*/  CS2R R4, SRZ ;  /* 0x0000000000047805 */ /* 0x000fe4000001ff00 */
[----:B------:R-:W-:-:S09]  /*9470*/  FSETP.NE.FTZ.AND P2, PT, R11, RZ, PT ;  /* 0x000000ff0b00720b */ /* 0x000fd20003f55000 */
[----:B------:R-:W0:Y:S01]  /*9480*/  @P1 MUFU.LG2 R6, R8 ;  /* 0x0000000800061308 */ /* 0x000e220000000c00 */
[----:B------:R-:W-:-:S03]  /*9490*/  @P1 FMUL.FTZ R3, R9, 0.69314718246459960938 ;  /* 0x3f31721809031820 */ /* 0x000fc60000410000 */
[----:B------:R-:W-:-:S04]  /*94a0*/  @P2 FMUL.FTZ R14, R9, 0.69314718246459960938 ;  /* 0x3f317218090e2820 */ /* 0x000fc80000410000 */
[----:B--2---:R-:W1:Y:S08]  /*94b0*/  @P2 MUFU.LG2 R7, R11 ;  /* 0x0000000b00072308 */ /* 0x004e700000000c00 */
        /* <DEDUP_REMOVED lines=47> */
.L_x_2199:
        /* <DEDUP_REMOVED lines=36> */
.L_x_2163:
        /* <DEDUP_REMOVED lines=17> */
[----:B------:R-:W-:Y:S01]  /*9b00*/  IADD3 R21, R22, -R5, RZ ;  /* 0x8000000516157210 */ /* 0x000fe20007ffe0ff */
[----:B------:R-:W3:Y:S01]  /*9b10*/  S2UR UR11, SR_CTAID.Y ;  /* 0x00000000000b79c3 */ /* 0x000ee20000002600 */
[----:B------:R-:W-:Y:S01]  /*9b20*/  LOP3.LUT R7, R7, 0xfffffffc, RZ, 0xc0, !PT ;  /* 0xfffffffc07077812 */ /* 0x000fe200078ec0ff */
[----:B------:R-:W-:Y:S01]  /*9b30*/  IMAD.HI R3, R4, 0x55555556, RZ ;  /* 0x5555555604037827 */ /* 0x000fe200078e02ff */
[----:B------:R-:W-:Y:S01]  /*9b40*/  SHF.R.S32.HI R8, RZ, 0x1f, R21 ;  /* 0x0000001fff087819 */ /* 0x000fe20000011415 */
[----:B------:R-:W-:Y:S02]  /*9b50*/  UIADD3 UR6, UR5, UR6, URZ ;  /* 0x0000000605067290 */ /* 0x000fe4000fffe03f */
[----:B------:R-:W-:Y:S01]  /*9b60*/  IMAD.IADD R7, R22, 0x1, -R7 ;  /* 0x0000000116077824 */ /* 0x000fe200078e0a07 */
[----:B------:R-:W-:Y:S01]  /*9b70*/  LEA.HI R23, R8, R21, RZ, 0x2 ;  /* 0x0000001508177211 */ /* 0x000fe200078f10ff */
[----:B------:R-:W3:Y:S01]  /*9b80*/  LDC R19, c[0x0][0xc50] ;  /* 0x00031400ff137b82 */ /* 0x000ee20000000800 */
[----:B------:R-:W-:Y:S01]  /*9b90*/  LEA.HI R3, R3, R3, RZ, 0x1 ;  /* 0x0000000303037211 */ /* 0x000fe200078f08ff */
[----:B------:R-:W-:Y:S01]  /*9ba0*/  ULDC.64 UR8, c[0x0][0xb38] ;  /* 0x0002ce0000087ab9 */ /* 0x000fe20000000a00 */
[--C-:B------:R-:W-:Y:S01]  /*9bb0*/  SHF.R.S32.HI R5, RZ, 0x2, R23.reuse ;  /* 0x00000002ff057819 */ /* 0x100fe20000011417 */
[----:B------:R-:W-:Y:S01]  /*9bc0*/  UIMAD UR7, UR7, UR8, URZ ;  /* 0x00000008070772a4 */ /* 0x000fe2000f8e023f */
[----:B------:R-:W-:-:S03]  /*9bd0*/  SHF.R.S32.HI R6, RZ, 0x1f, R23 ;  /* 0x0000001fff067819 */ /* 0x000fc60000011417 */
[----:B------:R-:W-:Y:S01]  /*9be0*/  BAR.SYNC.DEFER_BLOCKING 0x1, 0x180 ;  /* 0x0046000000007b1d */ /* 0x000fe20000010000 */
[----:B0-----:R-:W-:Y:S01]  /*9bf0*/  ISETP.NE.AND P0, PT, R17, 0x1, PT ;  /* 0x000000011100780c */ /* 0x001fe20003f05270 */
[----:B--2---:R-:W-:Y:S01]  /*9c00*/  USHF.R.S32.HI UR10, URZ, 0x1f, UR12 ;  /* 0x0000001f3f0a7899 */ /* 0x004fe2000801140c */
[----:B------:R-:W-:Y:S02]  /*9c10*/  LEA.HI R6, R6, R5, RZ, 0x3 ;  /* 0x0000000506067211 */ /* 0x000fe400078f18ff */
[----:B------:R-:W-:-:S03]  /*9c20*/  LEA.HI R8, R8, R21, RZ, 0x5 ;  /* 0x0000001508087211 */ /* 0x000fc600078f28ff */
[----:B------:R-:W0:Y:S01]  /*9c30*/  LDC.64 R14, c[0x0][0xb40] ;  /* 0x0002d000ff0e7b82 */ /* 0x000e220000000a00 */
[----:B------:R-:W-:Y:S01]  /*9c40*/  LOP3.LUT R10, R6, 0xfffffff8, RZ, 0xc0, !PT ;  /* 0xfffffff8060a7812 */ /* 0x000fe200078ec0ff */
[----:B------:R-:W-:Y:S01]  /*9c50*/  IMAD R6, R3, -0x3, R4 ;  /* 0xfffffffd03067824 */ /* 0x000fe200078e0204 */
[----:B------:R-:W-:Y:S02]  /*9c60*/  LEA.HI R4, R7, R7, RZ, 0x1 ;  /* 0x0000000707047211 */ /* 0x000fe400078f08ff */
[----:B------:R-:W-:Y:S01]  /*9c70*/  SHF.R.S32.HI R8, RZ, 0x5, R8 ;  /* 0x00000005ff087819 */ /* 0x000fe20000011408 */
[----:B------:R-:W-:Y:S01]  /*9c80*/  IMAD.IADD R3, R5, 0x1, -R10 ;  /* 0x0000000105037824 */ /* 0x000fe200078e0a0a */
[----:B------:R-:W-:Y:S01]  /*9c90*/  LOP3.LUT R4, R4, 0x1ffffffe, RZ, 0xc0, !PT ;  /* 0x1ffffffe04047812 */ /* 0x000fe200078ec0ff */
[----:B------:R-:W2:Y:S01]  /*9ca0*/  LDC.64 R10, c[0x0][0xbd8] ;  /* 0x0002f600ff0a7b82 */ /* 0x000ea20000000a00 */
[----:B------:R-:W-:Y:S02]  /*9cb0*/  IMAD.U32 R5, RZ, RZ, UR5 ;  /* 0x00000005ff057e24 */ /* 0x000fe4000f8e00ff */
[----:B------:R-:W-:Y:S01]  /*9cc0*/  LEA R3, R8, R3, 0x4 ;  /* 0x0000000308037211 */ /* 0x000fe200078e20ff */
[----:B------:R-:W-:-:S02]  /*9cd0*/  IMAD.IADD R12, R7, 0x1, -R4 ;  /* 0x00000001070c7824 */ /* 0x000fc400078e0a04 */
[----:B------:R-:W-:Y:S01]  /*9ce0*/  IMAD.U32 R4, RZ, RZ, UR4 ;  /* 0x00000004ff047e24 */ /* 0x000fe2000f8e00ff */
[----:B------:R-:W-:Y:S01]  /*9cf0*/  LEA R3, R6, R3, 0x6 ;  /* 0x0000000306037211 */ /* 0x000fe200078e30ff */
[----:B------:R-:W4:Y:S01]  /*9d00*/  @P0 LDC R9, c[0x0][0xbec] ;  /* 0x0002fb00ff090b82 */ /* 0x000f220000000800 */
[----:B------:R-:W-:Y:S01]  /*9d10*/  IMAD.U32 R5, RZ, RZ, UR6 ;  /* 0x00000006ff057e24 */ /* 0x000fe2000f8e00ff */
[----:B------:R-:W-:Y:S01]  /*9d20*/  UIMAD.WIDE.U32 UR4, UR36, UR8, URZ ;  /* 0x00000008240472a5 */ /* 0x000fe2000f8e003f */
[----:B---3--:R-:W-:Y:S01]  /*9d30*/  IMAD R19, R19, R18, UR11 ;  /* 0x0000000b13137e24 */ /* 0x008fe2000f8e0212 */
[----:B------:R-:W-:Y:S01]  /*9d40*/  UIMAD UR6, UR36, UR9, UR7 ;  /* 0x00000009240672a4 */ /* 0x000fe2000f8e0207 */
[----:B------:R-:W-:Y:S02]  /*9d50*/  IMAD R6, R12, 0x8, R3 ;  /* 0x000000080c067824 */ /* 0x000fe400078e0203 */
[----:B------:R-:W-:Y:S01]  /*9d60*/  ULDC.64 UR8, c[0x0][0xb28] ;  /* 0x0002ca0000087ab9 */ /* 0x000fe20000000a00 */
[----:B------:R-:W3:Y:S01]  /*9d70*/  @P0 LDC R13, c[0x0][0xbf0] ;  /* 0x0002fc00ff0d0b82 */ /* 0x000ee20000000800 */
[----:B------:R-:W-:-:S02]  /*9d80*/  UIADD3 UR6, UR5, UR6, URZ ;  /* 0x0000000605067290 */ /* 0x000fc4000fffe03f */
[----:B------:R-:W-:Y:S02]  /*9d90*/  IMAD.U32 R7, RZ, RZ, UR5 ;  /* 0x00000005ff077e24 */ /* 0x000fe4000f8e00ff */
[----:B0-----:R-:W-:Y:S02]  /*9da0*/  IMAD R12, R14, UR10, RZ ;  /* 0x0000000a0e0c7c24 */ /* 0x001fe4000f8e02ff */
[----:B-1----:R-:W-:Y:S01]  /*9db0*/  IMAD R3, R16, 0xc0, R3 ;  /* 0x000000c010037824 */ /* 0x002fe200078e0203 */
[----:B------:R-:W-:Y:S01]  /*9dc0*/  MOV R7, UR6 ;  /* 0x0000000600077c02 */ /* 0x000fe20008000f00 */
[----:B------:R-:W0:Y:S01]  /*9dd0*/  @P0 LDC R25, c[0x0][0xbec] ;  /* 0x0002fb00ff190b82 */ /* 0x000e220000000800 */
[C---:B--2---:R-:W-:Y:S01]  /*9de0*/  IMAD R8, R10.reuse, UR10, RZ ;  /* 0x0000000a0a087c24 */ /* 0x044fe2000f8e02ff */
[----:B------:R-:W-:Y:S01]  /*9df0*/  ULDC.64 UR6, c[0x0][0xb48] ;  /* 0x0002d20000067ab9 */ /* 0x000fe20000000a00 */
[----:B------:R-:W-:-:S04]  /*9e00*/  IMAD.WIDE.U32 R4, R10, UR12, R4 ;  /* 0x0000000c0a047c25 */ /* 0x000fc8000f8e0004 */
[----:B------:R-:W-:Y:S01]  /*9e10*/  IMAD R11, R11, UR12, R8 ;  /* 0x0000000c0b0b7c24 */ /* 0x000fe2000f8e0208 */
[----:B------:R-:W1:Y:S01]  /*9e20*/  @P0 LDC R20, c[0x0][0xbf0] ;  /* 0x0002fc00ff140b82 */ /* 0x000e620000000800 */
[----:B------:R-:W-:Y:S02]  /*9e30*/  IMAD R8, R16, 0xc0, R6 ;  /* 0x000000c010087824 */ /* 0x000fe400078e0206 */
[----:B------:R-:W-:Y:S01]  /*9e40*/  IMAD.U32 R6, RZ, RZ, UR4 ;  /* 0x00000004ff067e24 */ /* 0x000fe2000f8e00ff */
[----:B------:R-:W-:Y:S01]  /*9e50*/  ULDC.64 UR4, c[0x0][0xbe0] ;  /* 0x0002f80000047ab9 */ /* 0x000fe20000000a00 */
[----:B----4-:R-:W-:-:S04]  /*9e60*/  @P0 IMAD.HI.U32 R10, R8, R9, RZ ;  /* 0x00000009080a0227 */ /* 0x010fc800078e00ff */
[----:B------:R-:W-:Y:S01]  /*9e70*/  IMAD.MOV.U32 R9, RZ, RZ, R8 ;  /* 0x000000ffff097224 */ /* 0x000fe200078e0008 */
[----:B---3--:R-:W-:Y:S01]  /*9e80*/  @P0 SHF.R.U32.HI R9, RZ, R13, R10 ;  /* 0x0000000dff090219 */ /* 0x008fe2000001160a */
[----:B------:R-:W-:Y:S01]  /*9e90*/  IMAD R13, R15, UR12, R12 ;  /* 0x0000000c0f0d7c24 */ /* 0x000fe2000f8e020c */
[----:B------:R-:W-:Y:S01]  /*9ea0*/  SHF.R.S32.HI R12, RZ, 0x1f, R19 ;  /* 0x0000001fff0c7819 */ /* 0x000fe20000011413 */
[----:B------:R-:W-:-:S04]  /*9eb0*/  IMAD.WIDE.U32 R6, R14, UR12, R6 ;  /* 0x0000000c0e067c25 */ /* 0x000fc8000f8e0006 */
[----:B------:R-:W-:Y:S01]  /*9ec0*/  IMAD.IADD R5, R5, 0x1, R11 ;  /* 0x0000000105057824 */ /* 0x000fe200078e020b */
[----:B------:R-:W-:Y:S01]  /*9ed0*/  MOV R11, R8 ;  /* 0x00000008000b7202 */ /* 0x000fe20000000f00 */
[----:B0-----:R-:W-:-:S04]  /*9ee0*/  @P0 IMAD.HI.U32 R25, R8, R25, RZ ;  /* 0x0000001908190227 */ /* 0x001fc800078e00ff */
[----:B------:R-:W-:Y:S01]  /*9ef0*/  IMAD.IADD R7, R7, 0x1, R13 ;  /* 0x0000000107077824 */ /* 0x000fe200078e020d */
[----:B-1----:R-:W-:Y:S01]  /*9f00*/  @P0 SHF.R.U32.HI R11, RZ, R20, R25 ;  /* 0x00000014ff0b0219 */ /* 0x002fe20000011619 */
[----:B------:R-:W-:Y:S02]  /*9f10*/  IMAD R13, R12, UR6, RZ ;  /* 0x000000060c0d7c24 */ /* 0x000fe4000f8e02ff */
[----:B------:R-:W-:-:S04]  /*9f20*/  IMAD.WIDE.U32 R4, R19, UR4, R4 ;  /* 0x0000000413047c25 */ /* 0x000fc8000f8e0004 */
[----:B------:R-:W-:Y:S01]  /*9f30*/  IMAD R10, R12, UR4, RZ ;  /* 0x000000040c0a7c24 */ /* 0x000fe2000f8e02ff */
[----:B------:R-:W-:Y:S01]  /*9f40*/  IADD3 R4, P0, R9, R4, RZ ;  /* 0x0000000409047210 */ /* 0x000fe20007f1e0ff */
[C---:B------:R-:W-:Y:S01]  /*9f50*/  IMAD R15, R19.reuse, UR7, R13 ;  /* 0x00000007130f7c24 */ /* 0x040fe2000f8e020d */
[--C-:B------:R-:W-:Y:S01]  /*9f60*/  SHF.R.S32.HI R13, RZ, 0x1f, R9.reuse ;  /* 0x0000001fff0d7819 */ /* 0x100fe20000011409 */
[----:B------:R-:W-:Y:S02]  /*9f70*/  IMAD.MOV R9, RZ, RZ, -R9 ;  /* 0x000000ffff097224 */ /* 0x000fe400078e0a09 */
[C---:B------:R-:W-:Y:S01]  /*9f80*/  IMAD R12, R19.reuse, UR5, R10 ;  /* 0x00000005130c7c24 */ /* 0x040fe2000f8e020a */
[----:B------:R-:W-:Y:S01]  /*9f90*/  SHF.R.S32.HI R10, RZ, 0x1f, R11 ;  /* 0x0000001fff0a7819 */ /* 0x000fe2000001140b */
[----:B------:R-:W-:Y:S01]  /*9fa0*/  IMAD.WIDE.U32 R6, R19, UR6, R6 ;  /* 0x0000000613067c25 */ /* 0x000fe2000f8e0006 */
[----:B------:R-:W-:Y:S01]  /*9fb0*/  ULDC.64 UR4, c[0x0][0xb30] ;  /* 0x0002cc0000047ab9 */ /* 0x000fe20000000a00 */
[----:B------:R-:W-:Y:S01]  /*9fc0*/  ULDC.64 UR6, c[0x0][0xbc8] ;  /* 0x0002f20000067ab9 */ /* 0x000fe20000000a00 */
[----:B------:R-:W-:Y:S01]  /*9fd0*/  IADD3.X R5, R13, R5, R12, P0, !PT ;  /* 0x000000050d057210 */ /* 0x000fe200007fe40c */
[----:B------:R-:W-:Y:S01]  /*9fe0*/  IMAD.MOV R14, RZ, RZ, -R11 ;  /* 0x000000ffff0e7224 */ /* 0x000fe200078e0a0b */
[----:B------:R-:W-:Y:S01]  /*9ff0*/  IADD3 R7, R7, R15, RZ ;  /* 0x0000000f07077210 */ /* 0x000fe20007ffe0ff */
[----:B------:R-:W-:-:S02]  /*a000*/  IMAD R9, R17, R9, R8 ;  /* 0x0000000911097224 */ /* 0x000fc400078e0208 */
[----:B------:R-:W-:Y:S02]  /*a010*/  IMAD R10, R10, UR4, RZ ;  /* 0x000000040a0a7c24 */ /* 0x000fe4000f8e02ff */
[----:B------:R-:W-:Y:S01]  /*a020*/  IMAD R13, R17, R14, R8 ;  /* 0x0000000e110d7224 */ /* 0x000fe200078e0208 */
[----:B------:R-:W-:Y:S01]  /*a030*/  SHF.R.S32.HI R8, RZ, 0x1f, R9 ;  /* 0x0000001fff087819 */ /* 0x000fe20000011409 */
[C---:B------:R-:W-:Y:S01]  /*a040*/  IMAD R15, R11.reuse, UR5, R10 ;  /* 0x000000050b0f7c24 */ /* 0x040fe2000f8e020a */
[----:B------:R-:W0:Y:S01]  /*a050*/  S2UR UR5, SR_CgaCtaId ;  /* 0x00000000000579c3 */ /* 0x000e220000008800 */
[----:B------:R-:W-:Y:S01]  /*a060*/  IMAD.WIDE.U32 R6, R11, UR4, R6 ;  /* 0x000000040b067c25 */ /* 0x000fe2000f8e0006 */
[----:B------:R-:W-:Y:S01]  /*a070*/  SHF.R.S32.HI R10, RZ, 0x1f, R13 ;  /* 0x0000001fff0a7819 */ /* 0x000fe2000001140d */
[----:B------:R-:W-:Y:S02]  /*a080*/  UMOV UR4, 0x400 ;  /* 0x0000040000047882 */ /* 0x000fe40000000000 */
[----:B------:R-:W-:-:S02]  /*a090*/  IMAD R8, R8, UR6, RZ ;  /* 0x0000000608087c24 */ /* 0x000fc4000f8e02ff */
        /* <DEDUP_REMOVED lines=16> */
[----:B------:R-:W-:Y:S01]  /*a1a0*/  SHFL.IDX PT, R14, R18, RZ, 0x1c1f ;  /* 0x001c1fff120e7589 */ /* 0x000fe200000e0000 */
[----:B------:R-:W-:Y:S01]  /*a1b0*/  LEA.HI.X R20, R6, UR9, R5, 0x2, P1 ;  /* 0x0000000906147c11 */ /* 0x000fe200088f1405 */
[----:B------:R-:W-:Y:S01]  /*a1c0*/  UIADD3 UR4, UR4, 0x16820, URZ ;  /* 0x0001682004047890 */ /* 0x000fe2000fffe03f */
[----:B------:R-:W-:Y:S01]  /*a1d0*/  LOP3.LUT P0, RZ, R21, 0x3, RZ, 0xc0, !PT ;  /* 0x0000000315ff7812 */ /* 0x000fe2000780c0ff */
[----:B------:R-:W-:Y:S01]  /*a1e0*/  SHFL.IDX PT, R4, R8, RZ, 0x1c1f ;  /* 0x001c1fff08047589 */ /* 0x000fe200000e0000 */
[C---:B------:R-:W-:Y:S01]  /*a1f0*/  IADD3 R17, R3.reuse, 0x8, RZ ;  /* 0x0000000803117810 */ /* 0x040fe20007ffe0ff */
[----:B------:R-:W-:Y:S01]  /*a200*/  UPRMT UR4, URZ, 0x654, UR4 ;  /* 0x000006543f047896 */ /* 0x000fe20008000004 */
[-C--:B------:R-:W-:Y:S01]  /*a210*/  ISETP.GE.OR P1, PT, R3, R16.reuse, P0 ;  /* 0x000000100300720c */ /* 0x080fe20000726670 */
[----:B------:R-:W0:Y:S01]  /*a220*/  SHFL.IDX PT, R5, R9, RZ, 0x1c1f ;  /* 0x001c1fff09057589 */ /* 0x000e2200000e0000 */
[----:B------:R-:W-:-:S02]  /*a230*/  ISETP.GE.OR P0, PT, R17, R16, P0 ;  /* 0x000000101100720c */ /* 0x000fc40000706670 */
[----:B------:R-:W-:Y:S01]  /*a240*/  ISETP.GE.AND P2, PT, R3, R16, PT ;  /* 0x000000100300720c */ /* 0x000fe20003f46270 */
[----:B------:R1:W-:Y:S03]  /*a250*/  SHFL.IDX PT, R6, R8, 0x1, 0x1c1f ;  /* 0x003c1f0008067f89 */ /* 0x0003e600000e0000 */
[----:B------:R-:W-:Y:S01]  /*a260*/  SYNCS.ARRIVE.TRANS64.RED.A1T0 RZ, [UR4], RZ ;  /* 0x000000ffffff79a7 */ /* 0x000fe20008100404 */
[----:B------:R-:W2:Y:S01]  /*a270*/  SHFL.IDX PT, R7, R9, 0x1, 0x1c1f ;  /* 0x003c1f0009077f89 */ /* 0x000ea200000e0000 */
[----:B-1----:R-:W-:-:S03]  /*a280*/  LOP3.LUT R8, R23, 0x7ffffffc, RZ, 0xc0, !PT ;  /* 0x7ffffffc17087812 */ /* 0x002fc600078ec0ff */
[----:B------:R1:W3:Y:S02]  /*a290*/  SHFL.IDX PT, R15, R20, RZ, 0x1c1f ;  /* 0x001c1fff140f7589 */ /* 0x0002e400000e0000 */
[----:B------:R-:W-:-:S04]  /*a2a0*/  IMAD.IADD R8, R21, 0x1, -R8 ;  /* 0x0000000115087824 */ /* 0x000fc800078e0a08 */
[----:B------:R-:W-:Y:S01]  /*a2b0*/  IMAD.SHL.U32 R19, R8, 0x2, RZ ;  /* 0x0000000208137824 */ /* 0x000fe200078e00ff */
[----:B0-----:R1:W-:Y:S04]  /*a2c0*/  @!P1 ST.E desc[UR38][R4.64], R2 ;  /* 0x0000000204009985 */ /* 0x0013e8000c101926 */
[----:B--2---:R1:W-:Y:S01]  /*a2d0*/  @!P0 ST.E desc[UR38][R6.64], R0 ;  /* 0x0000000006008985 */ /* 0x0043e2000c101926 */
[----:B------:R-:W-:Y:S05]  /*a2e0*/  @P2 BRA `(.L_x_2202) ;  /* 0x0000000000b82947 */ /* 0x000fea0003800000 */
[----:B------:R-:W-:Y:S01]  /*a2f0*/  ULDC UR4, c[0x0][0xac8] ;  /* 0x0002b20000047ab9 */ /* 0x000fe20000000800 */
[C---:B-1----:R-:W-:Y:S01]  /*a300*/  VIADD R0, R19.reuse, 0x8 ;  /* 0x0000000813007836 */ /* 0x042fe20000000000 */
[C---:B------:R-:W-:Y:S01]  /*a310*/  ISETP.GE.AND P0, PT, R19.reuse, UR4, PT ;  /* 0x0000000413007c0c */ /* 0x040fe2000bf06270 */
[C---:B------:R-:W-:Y:S01]  /*a320*/  VIADD R5, R19.reuse, 0x18 ;  /* 0x0000001813057836 */ /* 0x040fe20000000000 */
[C---:B------:R-:W-:Y:S01]  /*a330*/  IADD3 R4, R19.reuse, 0x10, RZ ;  /* 0x0000001013047810 */ /* 0x040fe20007ffe0ff */
[C---:B------:R-:W-:Y:S01]  /*a340*/  VIADD R6, R19.reuse, 0x20 ;  /* 0x0000002013067836 */ /* 0x040fe20000000000 */
[C---:B------:R-:W-:Y:S01]  /*a350*/  IADD3 R9, R19.reuse, 0x30, RZ ;  /* 0x0000003013097810 */ /* 0x040fe20007ffe0ff */
[C---:B------:R-:W-:Y:S01]  /*a360*/  VIADD R7, R19.reuse, 0x28 ;  /* 0x0000002813077836 */ /* 0x040fe20000000000 */
[----:B------:R-:W-:Y:S01]  /*a370*/  ISETP.GE.AND P1, PT, R4, UR4, PT ;  /* 0x0000000404007c0c */ /* 0x000fe2000bf26270 */
[----:B------:R-:W-:Y:S01]  /*a380*/  VIADD R11, R19, 0x38 ;  /* 0x00000038130b7836 */ /* 0x000fe20000000000 */
[----:B------:R-:W-:-:S02]  /*a390*/  ISETP.GE.AND P2, PT, R5, UR4, PT ;  /* 0x0000000405007c0c */ /* 0x000fc4000bf46270 */
[----:B------:R-:W-:Y:S02]  /*a3a0*/  ISETP.GE.AND P3, PT, R6, UR4, PT ;  /* 0x0000000406007c0c */ /* 0x000fe4000bf66270 */
[----:B------:R-:W-:Y:S01]  /*a3b0*/  ISETP.GE.AND P4, PT, R7, UR4, PT ;  /* 0x0000000407007c0c */ /* 0x000fe2000bf86270 */
[----:B---3--:R-:W-:Y:S01]  /*a3c0*/  @!P0 IMAD.WIDE R2, R19, 0x4, R14 ;  /* 0x0000000413028825 */ /* 0x008fe200078e020e */
[----:B------:R-:W-:Y:S02]  /*a3d0*/  ISETP.GE.AND P5, PT, R9, UR4, PT ;  /* 0x0000000409007c0c */ /* 0x000fe4000bfa6270 */
[----:B------:R-:W-:Y:S02]  /*a3e0*/  ISETP.GE.AND P6, PT, R11, UR4, PT ;  /* 0x000000040b007c0c */ /* 0x000fe4000bfc6270 */
[----:B------:R0:W-:Y:S01]  /*a3f0*/  @!P0 ST.E.64 desc[UR38][R2.64], R88 ;  /* 0x0000005802008985 */ /* 0x0001e2000c101b26 */
[----:B------:R-:W-:Y:S02]  /*a400*/  ISETP.GE.AND P0, PT, R0, UR4, PT ;  /* 0x0000000400007c0c */ /* 0x000fe4000bf06270 */
[----:B------:R-:W-:-:S02]  /*a410*/  @!P1 LEA.HI R4, R4, R4, RZ, 0x1 ;  /* 0x0000000404049211 */ /* 0x000fc400078f08ff */
[----:B------:R-:W-:Y:S02]  /*a420*/  @!P3 LEA.HI R6, R6, R6, RZ, 0x1 ;  /* 0x000000060606b211 */ /* 0x000fe400078f08ff */
[----:B------:R-:W-:Y:S02]  /*a430*/  @!P4 LEA.HI R8, R7, R7, RZ, 0x1 ;  /* 0x000000070708c211 */ /* 0x000fe400078f08ff */
[----:B------:R-:W-:Y:S02]  /*a440*/  @!P5 LEA.HI R10, R9, R9, RZ, 0x1 ;  /* 0x00000009090ad211 */ /* 0x000fe400078f08ff */
[----:B------:R-:W-:Y:S02]  /*a450*/  @!P6 LEA.HI R12, R11, R11, RZ, 0x1 ;  /* 0x0000000b0b0ce211 */ /* 0x000fe400078f08ff */
[----:B------:R-:W-:Y:S02]  /*a460*/  @!P3 LOP3.LUT R9, R6, 0xfffffffe, RZ, 0xc0, !PT ;  /* 0xfffffffe0609b812 */ /* 0x000fe400078ec0ff */
[----:B------:R-:W-:-:S02]  /*a470*/  @!P0 LEA.HI R0, R0, R0, RZ, 0x1 ;  /* 0x0000000000008211 */ /* 0x000fc400078f08ff */
[----:B0-----:R-:W-:Y:S02]  /*a480*/  @!P2 LEA.HI R2, R5, R5, RZ, 0x1 ;  /* 0x000000050502a211 */ /* 0x001fe400078f08ff */
        /* <DEDUP_REMOVED lines=20> */
.L_x_2202:
[----:B------:R-:W-:Y:S05]  /*a5d0*/  BSYNC B0 ;  /* 0x0000000000007941 */ /* 0x000fea0003800000 */
.L_x_2201:
[----:B------:R-:W-:Y:S01]  /*a5e0*/  ISETP.GE.AND P0, PT, R17, R16, PT ;  /* 0x000000101100720c */ /* 0x000fe20003f06270 */
[----:B0-----:R0:W2:Y:S04]  /*a5f0*/  SHFL.IDX PT, R13, R20, 0x1, 0x1c1f ;  /* 0x003c1f00140d7f89 */ /* 0x0010a800000e0000 */
[----:B------:R0:W4:Y:S08]  /*a600*/  SHFL.IDX PT, R12, R18, 0x1, 0x1c1f ;  /* 0x003c1f00120c7f89 */ /* 0x00013000000e0000 */
[----:B0-----:R-:W-:Y:S05]  /*a610*/  @P0 BRA `(.L_x_2161) ;  /* 0x0000004000d80947 */ /* 0x001fea0003800000 */
[C---:B-1----:R-:W-:Y:S01]  /*a620*/  VIADD R0, R19.reuse, 0x8 ;  /* 0x0000000813007836 */ /* 0x042fe20000000000 */
        /* <DEDUP_REMOVED lines=17> */
[--C-:B--2-4-:R-:W-:Y:S01]  /*a740*/  @!P0 IMAD.WIDE R2, R19, 0x4, R12.reuse ;  /* 0x0000000413028825 */ /* 0x114fe200078e020c */
[----:B------:R-:W-:Y:S02]  /*a750*/  @!P4 LEA.HI R8, R8, R8, RZ, 0x1 ;  /* 0x000000080808c211 */ /* 0x000fe400078f08ff */
[----:B------:R-:W-:Y:S01]  /*a760*/  @!P5 LEA.HI R10, R9, R9, RZ, 0x1 ;  /* 0x00000009090ad211 */ /* 0x000fe200078f08ff */
[----:B------:R-:W-:Y:S01]  /*a770*/  @!P1 IMAD.WIDE R4, R5, 0x4, R12 ;  /* 0x0000000405049825 */ /* 0x000fe200078e020c */
[----:B------:R-:W-:Y:S01]  /*a780*/  @!P6 LEA.HI R14, R11, R11, RZ, 0x1 ;  /* 0x0000000b0b0ee211 */ /* 0x000fe200078f08ff */
[----:B------:R0:W-:Y:S01]  /*a790*/  @!P0 ST.E.64 desc[UR38][R2.64], R90 ;  /* 0x0000005a02008985 */ /* 0x0001e2000c101b26 */
[----:B------:R-:W-:Y:S02]  /*a7a0*/  @!P2 LOP3.LUT R7, R6, 0xfffffffe, RZ, 0xc0, !PT ;  /* 0xfffffffe0607a812 */ /* 0x000fe400078ec0ff */
[----:B------:R-:W-:Y:S01]  /*a7b0*/  @!P3 LOP3.LUT R9, R0, 0xfffffffe, RZ, 0xc0, !PT ;  /* 0xfffffffe0009b812 */ /* 0x000fe200078ec0ff */
[----:B------:R1:W-:Y:S01]  /*a7c0*/  @!P1 ST.E.64 desc[UR38][R4.64], R94 ;  /* 0x0000005e04009985 */ /* 0x0003e2000c101b26 */
[----:B------:R-:W-:-:S02]  /*a7d0*/  @!P4 LOP3.LUT R11, R8, 0xfffffffe, RZ, 0xc0, !PT ;  /* 0xfffffffe080bc812 */ /* 0x000fc400078ec0ff */
[----:B---3--:R-:W-:Y:S02]  /*a7e0*/  @!P5 LOP3.LUT R15, R10, 0xfffffffe, RZ, 0xc0, !PT ;  /* 0xfffffffe0a0fd812 */ /* 0x008fe400078ec0ff */
[----:B------:R-:W-:Y:S02]  /*a7f0*/  @!P6 LOP3.LUT R17, R14, 0xfffffffe, RZ, 0xc0, !PT ;  /* 0xfffffffe0e11e812 */ /* 0x000fe400078ec0ff */
[----:B------:R-:W-:Y:S01]  /*a800*/  IADD3 R19, R19, 0x38, RZ ;  /* 0x0000003813137810 */ /* 0x000fe20007ffe0ff */
[----:B0-----:R-:W-:-:S03]  /*a810*/  @!P2 IMAD.WIDE R2, R7, 0x4, R12 ;  /* 0x000000040702a825 */ /* 0x001fc600078e020c */
[----:B------:R-:W-:Y:S01]  /*a820*/  ISETP.GE.AND P0, PT, R19, UR4, PT ;  /* 0x0000000413007c0c */ /* 0x000fe2000bf06270 */
        /* <DEDUP_REMOVED lines=15> */
.L_x_2200:
        /* <DEDUP_REMOVED lines=21> */
[----:B------:R-:W-:Y:S01]  /*aa70*/  UIADD3 UR6, UR5, UR6, URZ ;  /* 0x0000000605067290 */ /* 0x000fe2000fffe03f */
[----:B------:R-:W-:Y:S01]  /*aa80*/  MOV R2, UR4 ;  /* 0x0000000400027c02 */ /* 0x000fe20008000f00 */
[----:B------:R-:W-:Y:S01]  /*aa90*/  IMAD.U32 R3, RZ, RZ, UR5 ;  /* 0x00000005ff037e24 */ /* 0x000fe2000f8e00ff */
[----:B------:R-:W2:Y:S01]  /*aaa0*/  @P0 LDC R9, c[0x0][0xbec] ;  /* 0x0002fb00ff090b82 */ /* 0x000ea20000000800 */
[----:B------:R-:W-:Y:S02]  /*aab0*/  ULDC.64 UR4, c[0x0][0xbe0] ;  /* 0x0002f80000047ab9 */ /* 0x000fe40000000a00 */
        /* <DEDUP_REMOVED lines=14> */
[C---:B------:R-:W-:Y:S02]  /*aba0*/  IADD3 R7, -R5.reuse, RZ, RZ ;  /* 0x000000ff05077210 */ /* 0x040fe40007ffe1ff */
[----:B------:R-:W-:Y:S01]  /*abb0*/  IADD3 R2, P0, R5, R2, RZ ;  /* 0x0000000205027210 */ /* 0x000fe20007f1e0ff */
        /* <DEDUP_REMOVED lines=17> */
.L_x_2159:
        /* <DEDUP_REMOVED lines=18> */
.L_x_2203:
[----:B------:R-:W-:Y:S01]  /*adf0*/  ULDC UR45, c[0x0][0xc50] ;  /* 0x00031400002d7ab9 */ /* 0x000fe20000000800 */
[----:B------:R-:W-:Y:S01]  /*ae00*/  UMOV UR42, UR6 ;  /* 0x00000006002a7c82 */ /* 0x000fe20008000000 */
[----:B------:R-:W-:-:S11]  /*ae10*/  UISETP.NE.AND UP0, UPT, UR45, 0x1, UPT ;  /* 0x000000012d00788c */ /* 0x000fd6000bf05270 */
[----:B------:R-:W-:Y:S01]  /*ae20*/  @UP0 ULDC UR4, c[0x0][0xc54] ;  /* 0x0003150000040ab9 */ /* 0x000fe20000000800 */
[----:B------:R-:W-:Y:S01]  /*ae30*/  @UP0 ULDC UR7, c[0x0][0xc58] ;  /* 0x0003160000070ab9 */ /* 0x000fe20000000800 */
[----:B------:R-:W-:-:S04]  /*ae40*/  UIMAD.WIDE.U32 UR4, UR6, UR4, URZ ;  /* 0x00000004060472a5 */ /* 0x000fc8000f8e003f */
[----:B------:R-:W-:-:S12]  /*ae50*/  @UP0 USHF.R.U32.HI UR42, URZ, UR7, UR5 ;  /* 0x000000073f2a0299 */ /* 0x000fd80008011605 */
.L_x_2204:
[----:B------:R-:W-:Y:S01]  /*ae60*/  ISETP.GE.AND P0, PT, R24, RZ, PT ;  /* 0x000000ff1800720c */ /* 0x000fe20003f06270 */
[----:B------:R-:W-:Y:S01]  /*ae70*/  UIADD3 UR4, -UR42, URZ, URZ ;  /* 0x0000003f2a047290 */ /* 0x000fe2000fffe13f */
[----:B------:R-:W-:Y:S01]  /*ae80*/  MOV R0, 0x1 ;  /* 0x0000000100007802 */ /* 0x000fe20000000f00 */
[----:B------:R-:W-:Y:S02]  /*ae90*/  IMAD.MOV.U32 R2, RZ, RZ, RZ ;  /* 0x000000ffff027224 */ /* 0x000fe400078e00ff */
[----:B------:R-:W-:Y:S01]  /*aea0*/  UIMAD UR45, UR45, UR4, UR6 ;  /* 0x000000042d2d72a4 */ /* 0x000fe2000f8e0206 */
[----:B------:R-:W-:-:S07]  /*aeb0*/  IMAD.MOV.U32 R10, RZ, RZ, 0x1 ;  /* 0x00000001ff0a7424 */ /* 0x000fce00078e00ff */
[----:B------:R-:W-:Y:S05]  /*aec0*/  @!P0 BRA `(.L_x_2205) ;  /* 0x0000003400ec8947 */ /* 0x000fea0003800000 */
[----:B------:R-:W0:Y:S01]  /*aed0*/  LDC.64 R2, c[0x0][0xa28] ;  /* 0x00028a00ff027b82 */ /* 0x000e220000000a00 */
[----:B------:R-:W-:Y:S01]  /*aee0*/  ULDC UR6, c[0x0][0x448] ;  /* 0x0001120000067ab9 */ /* 0x000fe20000000800 */
[----:B------:R-:W-:Y:S01]  /*aef0*/  ULDC.64 UR4, c[0x0][0x418] ;  /* 0x0001060000047ab9 */ /* 0x000fe20000000a00 */
[----:B------:R-:W-:-:S05]  /*af00*/  IMAD.MOV.U32 R19, RZ, RZ, RZ ;  /* 0x000000ffff137224 */ /* 0x000fca00078e00ff */
[----:B------:R-:W1:Y:S01]  /*af10*/  S2UR UR49, SR_CTAID.X ;  /* 0x00000000003179c3 */ /* 0x000e620000002500 */
[----:B------:R-:W-:Y:S02]  /*af20*/  UISETP.NE.AND UP1, UPT, UR6, 0x1, UPT ;  /* 0x000000010600788c */ /* 0x000fe4000bf25270 */
[----:B------:R-:W-:Y:S01]  /*af30*/  UISETP.NE.U32.AND UP0, UPT, UR4, URZ, UPT ;  /* 0x0000003f0400728c */ /* 0x000fe2000bf05070 */
[----:B------:R-:W-:Y:S02]  /*af40*/  UMOV UR6, 0xc0 ;  /* 0x000000c000067882 */ /* 0x000fe40000000000 */
[----:B------:R-:W-:Y:S01]  /*af50*/  ULDC UR4, c[0x0][0x424] ;  /* 0x0001090000047ab9 */ /* 0x000fe20000000800 */
[----:B------:R-:W-:Y:S01]  /*af60*/  UISETP.NE.AND.EX UP0, UPT, UR5, URZ, UPT, UP0 ;  /* 0x0000003f0500728c */ /* 0x000fe2000bf05300 */
[----:B------:R-:W-:Y:S01]  /*af70*/  ULDC UR7, c[0x0][0x2f0] ;  /* 0x0000bc0000077ab9 */ /* 0x000fe20000000800 */
[----:B------:R-:W-:Y:S02]  /*af80*/  ULDC UR8, c[0x0][0x288] ;  /* 0x0000a20000087ab9 */ /* 0x000fe40000000800 */
[----:B------:R-:W-:Y:S01]  /*af90*/  USEL UR43, UR4, 0x1, UP0 ;  /* 0x00000001042b7887 */ /* 0x000fe20008000000 */
[----:B------:R-:W-:Y:S01]  /*afa0*/  @UP1 ULDC UR5, c[0x0][0x44c] ;  /* 0x0001130000051ab9 */ /* 0x000fe20000000800 */
[----:B0-----:R-:W-:-:S04]  /*afb0*/  ISETP.NE.U32.AND P0, PT, R2, RZ, PT ;  /* 0x000000ff0200720c */ /* 0x001fc80003f05070 */
[----:B------:R-:W-:Y:S01]  /*afc0*/  ISETP.NE.AND.EX P0, PT, R3, RZ, PT, P0 ;  /* 0x000000ff0300720c */ /* 0x000fe20003f05300 */
[----:B-1----:R-:W-:Y:S02]  /*afd0*/  UIMAD UR6, UR49, UR6, 0xbf ;  /* 0x000000bf310674a4 */ /* 0x002fe4000f8e0206 */
[----:B------:R-:W-:Y:S02]  /*afe0*/  UIMAD UR43, UR43, UR7, URZ ;  /* 0x000000072b2b72a4 */ /* 0x000fe4000f8e023f */
[----:B------:R-:W-:Y:S01]  /*aff0*/  UIMAD.WIDE.U32 UR4, UR6, UR5, URZ ;  /* 0x00000005060472a5 */ /* 0x000fe2000f8e003f */
[----:B------:R-:W-:-:S03]  /*b000*/  @UP1 ULDC UR7, c[0x0][0x450] ;  /* 0x0001140000071ab9 */ /* 0x000fc60000000800 */
[----:B------:R-:W-:-:S04]  /*b010*/  @UP1 USHF.R.U32.HI UR6, URZ, UR7, UR5 ;  /* 0x000000073f061299 */ /* 0x000fc80008011605 */
[----:B------:R-:W0:Y:S01]  /*b020*/  @P0 LDC.64 R2, c[0x0][0xa28] ;  /* 0x00028a00ff020b82 */ /* 0x000e220000000a00 */
[----:B------:R-:W-:Y:S02]  /*b030*/  UIADD3 UR5, UR43, 0x80, -UR8 ;  /* 0x000000802b057890 */ /* 0x000fe4000fffe808 */
[----:B------:R-:W-:Y:S02]  /*b040*/  UIADD3 UR4, UR43, 0x7f, URZ ;  /* 0x0000007f2b047890 */ /* 0x000fe4000fffe03f */
[----:B------:R-:W-:Y:S02]  /*b050*/  UIADD3 UR6, UR5, UR6, URZ ;  /* 0x0000000605067290 */ /* 0x000fe4000fffe03f */
[----:B------:R-:W-:Y:S02]  /*b060*/  USHF.R.S32.HI UR5, URZ, 0x1f, UR4 ;  /* 0x0000001f3f057899 */ /* 0x000fe40008011404 */
[----:B------:R-:W-:Y:S02]  /*b070*/  USHF.R.S32.HI UR7, URZ, 0x1f, UR6 ;  /* 0x0000001f3f077899 */ /* 0x000fe40008011406 */
[----:B------:R-:W-:-:S02]  /*b080*/  ULEA.HI UR5, UR5, UR4, URZ, 0x7 ;  /* 0x0000000405057291 */ /* 0x000fc4000f8f383f */
[----:B------:R-:W-:Y:S02]  /*b090*/  ULEA.HI UR7, UR7, UR6, URZ, 0x7 ;  /* 0x0000000607077291 */ /* 0x000fe4000f8f383f */
[----:B------:R-:W-:Y:S02]  /*b0a0*/  USHF.R.S32.HI UR44, URZ, 0x7, UR5 ;  /* 0x000000073f2c7899 */ /* 0x000fe40008011405 */
[----:B------:R-:W-:-:S04]  /*b0b0*/  USHF.R.S32.HI UR46, URZ, 0x7, UR7 ;  /* 0x000000073f2e7899 */ /* 0x000fc80008011407 */
[----:B------:R-:W-:Y:S02]  /*b0c0*/  UISETP.LT.AND UP0, UPT, UR44, UR46, UPT ;  /* 0x0000002e2c00728c */ /* 0x000fe4000bf01270 */
[----:B------:R-:W-:Y:S01]  /*b0d0*/  UP2UR UR50, UPR, URZ, 0x2 ;  /* 0x000000023f327883 */ /* 0x000fe20008000000 */
[----:B0-----:R-:W-:Y:S01]  /*b0e0*/  @P0 IMAD.WIDE R2, R24, 0x4, R2 ;  /* 0x0000000418020825 */ /* 0x001fe200078e0202 */
[----:B------:R-:W-:-:S04]  /*b0f0*/  USEL UR11, UR44, UR46, UP0 ;  /* 0x0000002e2c0b7287 */ /* 0x000fc80008000000 */
[----:B------:R-:W-:Y:S01]  /*b100*/  UISETP.GE.AND UP1, UPT, UR11, 0x1, UPT ;  /* 0x000000010b00788c */ /* 0x000fe2000bf26270 */
[----:B------:R0:W5:Y:S01]  /*b110*/  @P0 LDG.E R19, desc[UR38][R2.64] ;  /* 0x0000002602130981 */ /* 0x000162000c1e1900 */
[----:B------:R-:W-:Y:S02]  /*b120*/  USHF.R.U32.HI UR9, URZ, 0x10, UR45 ;  /* 0x000000103f097899 */ /* 0x000fe4000801162d */
[----:B------:R-:W-:Y:S02]  /*b130*/  ULOP3.LUT UR45, UR45, 0xffff, URZ, 0xc0, !UPT ;  /* 0x0000ffff2d2d7892 */ /* 0x000fe4000f8ec03f */
[----:B------:R-:W-:Y:S01]  /*b140*/  PLOP3.LUT P0, PT, PT, PT, UP1, 0x80, 0x0 ;  /* 0x000000000000781c */ /* 0x000fe20003f0f018 */
[----:B------:R-:W-:Y:S01]  /*b150*/  UISETP.NE.AND UP0, UPT, UR9, URZ, UPT ;  /* 0x0000003f0900728c */ /* 0x000fe2000bf05270 */
[----:B------:R-:W-:-:S10]  /*b160*/  UMOV UR41, URZ ;  /* 0x0000003f00297c82 */ /* 0x000fd40008000000 */
[----:B------:R-:W-:Y:S01]  /*b170*/  @!UP0 ULDC UR9, c[0x0][0x9f0] ;  /* 0x00027c0000098ab9 */ /* 0x000fe20000000800 */
[----:B0-----:R-:W-:Y:S05]  /*b180*/  @!P0 BRA `(.L_x_2206) ;  /* 0x0000000000788947 */ /* 0x001fea0003800000 */
[----:B------:R-:W-:Y:S01]  /*b190*/  IABS R2, UR9 ;  /* 0x0000000900027c13 */ /* 0x000fe20008000000 */
[----:B------:R-:W-:Y:S02]  /*b1a0*/  UIADD3 UR6, UR9, -0x1, UR11 ;  /* 0xffffffff09067890 */ /* 0x000fe4000fffe00b */
[----:B------:R-:W-:Y:S01]  /*b1b0*/  IABS R5, UR9 ;  /* 0x0000000900057c13 */ /* 0x000fe20008000000 */
[----:B------:R-:W-:Y:S01]  /*b1c0*/  UMOV UR4, URZ ;  /* 0x0000003f00047c82 */ /* 0x000fe20008000000 */
[----:B------:R-:W-:Y:S02]  /*b1d0*/  R2UR UR10, R2 ;  /* 0x00000000020a72ca */ /* 0x000fe400000e0000 */
[----:B------:R-:W-:Y:S01]  /*b1e0*/  IABS R4, UR6 ;  /* 0x0000000600047c13 */ /* 0x000fe20008000000 */
[----:B------:R-:W-:-:S03]  /*b1f0*/  ULOP3.LUT UR6, UR6, UR9, URZ, 0x3c, !UPT ;  /* 0x0000000906067292 */ /* 0x000fc6000f8e3c3f */
[----:B------:R-:W-:-:S07]  /*b200*/  R2UR UR8, R4 ;  /* 0x00000000040872ca */ /* 0x000fce00000e0000 */
[----:B------:R-:W0:Y:S08]  /*b210*/  I2F.RP R2, UR10 ;  /* 0x0000000a00027d06 */ /* 0x000e300008209400 */
[----:B0-----:R-:W0:Y:S02]  /*b220*/  MUFU.RCP R2, R2 ;  /* 0x0000000200027308 */ /* 0x001e240000001000 */
[----:B0-----:R-:W-:Y:S01]  /*b230*/  IADD3 R3, R2, 0xffffffe, RZ ;  /* 0x0ffffffe02037810 */ /* 0x001fe20007ffe0ff */
[----:B------:R-:W-:-:S05]  /*b240*/  IMAD.MOV R2, RZ, RZ, -R5 ;  /* 0x000000ffff027224 */ /* 0x000fca00078e0a05 */
        /* <DEDUP_REMOVED lines=18> */
.L_x_2206:
[----:B------:R-:W-:Y:S02]  /*b370*/  UIMAD UR51, UR45, UR41, URZ ;  /* 0x000000292d3372a4 */ /* 0x000fe4000f8e023f */
[----:B------:R-:W-:Y:S02]  /*b380*/  IMAD.U32 R3, RZ, RZ, UR41 ;  /* 0x00000029ff037e24 */ /* 0x000fe4000f8e00ff */
[----:B------:R-:W-:Y:S02]  /*b390*/  IMAD.MOV.U32 R10, RZ, RZ, 0x1 ;  /* 0x00000001ff0a7424 */ /* 0x000fe400078e00ff */
[----:B------:R-:W-:-:S05]  /*b3a0*/  IMAD.U32 R2, RZ, RZ, UR51 ;  /* 0x00000033ff027e24 */ /* 0x000fca000f8e00ff */
[----:B------:R-:W-:-:S04]  /*b3b0*/  VIADDMNMX R2, R2, R3, UR11, PT ;  /* 0x0000000b02027e46 */ /* 0x000fc8000b800103 */
[----:B------:R-:W-:Y:S02]  /*b3c0*/  R2UR UR52, R2 ;  /* 0x00000000023472ca */ /* 0x000fe400000e0000 */
[----:B------:R-:W-:-:S11]  /*b3d0*/  MOV R2, RZ ;  /* 0x000000ff00027202 */ /* 0x000fd60000000f00 */
        /* <DEDUP_REMOVED lines=14> */
[----:B------:R-:W-:Y:S01]  /*b4c0*/  MOV R6, UR6 ;  /* 0x0000000600067c02 */ /* 0x000fe20008000f00 */
[----:B------:R-:W-:Y:S01]  /*b4d0*/  IMAD.U32 R5, RZ, RZ, UR5 ;  /* 0x00000005ff057e24 */ /* 0x000fe2000f8e00ff */
[----:B------:R-:W0:Y:S01]  /*b4e0*/  LDC.64 R2, c[0x4][R2] ;  /* 0x0100000002027b82 */ /* 0x000e220000000a00 */
[----:B------:R-:W-:Y:S01]  /*b4f0*/  ULDC.64 UR4, c[0x4][0x8] ;  /* 0x0100020000047ab9 */ /* 0x000fe20000000a00 */
[----:B------:R-:W-:Y:S01]  /*b500*/  IMAD.U32 R7, RZ, RZ, UR7 ;  /* 0x00000007ff077e24 */ /* 0x000fe2000f8e00ff */
[----:B------:R-:W-:Y:S01]  /*b510*/  MOV R8, 0x70 ;  /* 0x0000007000087802 */ /* 0x000fe20000000f00 */
[----:B------:R-:W-:-:S02]  /*b520*/  IMAD.U32 R10, RZ, RZ, UR4 ;  /* 0x00000004ff0a7e24 */ /* 0x000fc4000f8e00ff */
[----:B------:R-:W-:Y:S02]  /*b530*/  IMAD.U32 R11, RZ, RZ, UR5 ;  /* 0x00000005ff0b7e24 */ /* 0x000fe4000f8e00ff */
[----:B------:R-:W-:Y:S02]  /*b540*/  IMAD.MOV.U32 R12, RZ, RZ, 0x1 ;  /* 0x00000001ff0c7424 */ /* 0x000fe400078e00ff */
[----:B------:R-:W-:-:S07]  /*b550*/  IMAD.MOV.U32 R13, RZ, RZ, RZ ;  /* 0x000000ffff0d7224 */ /* 0x000fce00078e00ff */
[----:B------:R-:W-:-:S07]  /*b560*/  LEPC R20, `(.L_x_2207) ;  /* 0x000000001014794e */ /* 0x000fce0000000000 */
[----:B0----5:R-:W-:Y:S05]  /*b570*/  CALL.ABS.NOINC R2 ;  /* 0x0000000002007343 */ /* 0x021fea0003c00000 */
.L_x_2207:
        /* <DEDUP_REMOVED lines=19> */
[----:B-1---5:R-:W-:Y:S05]  /*b6b0*/  CALL.ABS.NOINC R2 ;  /* 0x0000000002007343 */ /* 0x022fea0003c00000 */
.L_x_2209:
[----:B------:R0:W1:Y:S01]  /*b6c0*/  LDC.64 R2, c[0x4][R16] ;  /* 0x0100000010027b82 */ /* 0x0000620000000a00 */
[----:B------:R-:W-:Y:S01]  /*b6d0*/  ULDC.64 UR4, c[0x4][0x88] ;  /* 0x0100220000047ab9 */ /* 0x000fe20000000a00 */
[----:B------:R-:W-:Y:S01]  /*b6e0*/  ULDC.64 UR6, c[0x4][0x90] ;  /* 0x0100240000067ab9 */ /* 0x000fe20000000a00 */
[----:B------:R-:W-:Y:S01]  /*b6f0*/  MOV R4, UR4 ;  /* 0x0000000400047c02 */ /* 0x000fe20008000f00 */
[----:B------:R-:W-:Y:S01]  /*b700*/  IMAD.U32 R5, RZ, RZ, UR5 ;  /* 0x00000005ff057e24 */ /* 0x000fe2000f8e00ff */
[----:B------:R-:W-:Y:S01]  /*b710*/  ULDC.64 UR4, c[0x4][0x18] ;  /* 0x0100060000047ab9 */ /* 0x000fe20000000a00 */
[----:B------:R-:W-:Y:S01]  /*b720*/  IMAD.U32 R6, RZ, RZ, UR6 ;  /* 0x00000006ff067e24 */ /* 0x000fe2000f8e00ff */
[----:B------:R-:W-:Y:S01]  /*b730*/  MOV R10, UR4 ;  /* 0x00000004000a7c02 */ /* 0x000fe20008000f00 */
[----:B------:R-:W-:Y:S01]  /*b740*/  IMAD.U32 R7, RZ, RZ, UR7 ;  /* 0x00000007ff077e24 */ /* 0x000fe2000f8e00ff */
[----:B------:R-:W-:Y:S01]  /*b750*/  MOV R13, RZ ;  /* 0x000000ff000d7202 */ /* 0x000fe20000000f00 */
[----:B------:R-:W-:-:S02]  /*b760*/  IMAD.U32 R11, RZ, RZ, UR5 ;  /* 0x00000005ff0b7e24 */ /* 0x000fc4000f8e00ff */
[----:B------:R-:W-:Y:S02]  /*b770*/  IMAD.MOV.U32 R8, RZ, RZ, 0x70 ;  /* 0x00000070ff087424 */ /* 0x000fe400078e00ff */
[----:B0-----:R-:W-:-:S07]  /*b780*/  IMAD.MOV.U32 R12, RZ, RZ, 0x1 ;  /* 0x00000001ff0c7424 */ /* 0x001fce00078e00ff */
[----:B------:R-:W-:-:S07]  /*b790*/  LEPC R20, `(.L_x_2208) ;  /* 0x000000001014794e */ /* 0x000fce0000000000 */
[----:B-1----:R-:W-:Y:S05]  /*b7a0*/  CALL.ABS.NOINC R2 ;  /* 0x0000000002007343 */ /* 0x002fea0003c00000 */
.L_x_2208:
        /* <DEDUP_REMOVED lines=8> */
[----:B------:R-:W-:Y:S01]  /*b830*/  IMAD.U32 R0, RZ, RZ, UR52 ;  /* 0x00000034ff007e24 */ /* 0x000fe2000f8e00ff */
[C---:B------:R-:W-:Y:S01]  /*b840*/  LOP3.LUT R9, R22.reuse, 0x7f, RZ, 0xc0, !PT ;  /* 0x0000007f16097812 */ /* 0x040fe200078ec0ff */
[----:B------:R-:W-:Y:S01]  /*b850*/  IMAD.SHL.U32 R23, R22, 0x10, RZ ;  /* 0x0000001016177824 */ /* 0x000fe200078e00ff */
[----:B-1----:R-:W-:Y:S01]  /*b860*/  ISETP.NE.AND P1, PT, R16, 0x1, PT ;  /* 0x000000011000780c */ /* 0x002fe20003f25270 */
[----:B------:R-:W-:Y:S01]  /*b870*/  IMAD.MOV.U32 R6, RZ, RZ, RZ ;  /* 0x000000ffff067224 */ /* 0x000fe200078e00ff */
[----:B------:R-:W-:Y:S02]  /*b880*/  IADD3 R0, R0, -0x1, RZ ;  /* 0xffffffff00007810 */ /* 0x000fe40007ffe0ff */
[----:B------:R-:W-:Y:S02]  /*b890*/  SHF.R.U32.HI R4, RZ, 0x3, R9 ;  /* 0x00000003ff047819 */ /* 0x000fe40000011609 */
[----:B------:R-:W-:-:S03]  /*b8a0*/  LOP3.LUT R23, R23, 0x70, RZ, 0xc0, !PT ;  /* 0x0000007017177812 */ /* 0x000fc600078ec0ff */
[----:B------:R-:W-:-:S04]  /*b8b0*/  IMAD R4, R0, 0x80, R4 ;  /* 0x0000008000047824 */ /* 0x000fc800078e0204 */
[----:B------:R-:W-:Y:S01]  /*b8c0*/  IMAD.IADD R4, R23, 0x1, R4 ;  /* 0x0000000117047824 */ /* 0x000fe200078e0204 */
[----:B0-----:R-:W0:Y:S03]  /*b8d0*/  @P1 LDC R2, c[0x0][0x434] ;  /* 0x00010d00ff021b82 */ /* 0x001e260000000800 */
[C---:B-----5:R-:W-:Y:S01]  /*b8e0*/  IMAD.IADD R7, R4.reuse, 0x1, R19 ;  /* 0x0000000104077824 */ /* 0x060fe200078e0213 */
[----:B------:R-:W-:-:S04]  /*b8f0*/  ISETP.GE.AND P0, PT, R4, UR43, PT ;  /* 0x0000002b04007c0c */ /* 0x000fc8000bf06270 */
[----:B------:R-:W1:Y:S01]  /*b900*/  @P1 LDC R3, c[0x0][0x438] ;  /* 0x00010e00ff031b82 */ /* 0x000e620000000800 */
[----:B------:R-:W-:-:S08]  /*b910*/  MOV R8, R7 ;  /* 0x0000000700087202 */ /* 0x000fd00000000f00 */
[----:B------:R-:W3:Y:S01]  /*b920*/  @!P0 LDC.64 R10, c[0x0][0x428] ;  /* 0x00010a00ff0a8b82 */ /* 0x000ee20000000a00 */
[----:B0-----:R-:W-:-:S07]  /*b930*/  @P1 IMAD.HI.U32 R2, R7, R2, RZ ;  /* 0x0000000207021227 */ /* 0x001fce00078e00ff */
[----:B------:R-:W0:Y:S01]  /*b940*/  @!P0 LDC.64 R4, c[0x0][0x418] ;  /* 0x00010600ff048b82 */ /* 0x000e220000000a00 */
[----:B-1----:R-:W-:-:S04]  /*b950*/  @P1 SHF.R.U32.HI R8, RZ, R3, R2 ;  /* 0x00000003ff081219 */ /* 0x002fc80000011602 */
[----:B------:R-:W-:Y:S02]  /*b960*/  @!P0 SHF.R.S32.HI R3, RZ, 0x1f, R8 ;  /* 0x0000001fff038819 */ /* 0x000fe40000011408 */
[----:B--2---:R-:W-:-:S05]  /*b970*/  SHF.R.S32.HI R29, RZ, 0x1f, R28 ;  /* 0x0000001fff1d7819 */ /* 0x004fca000001141c */
[----:B---3--:R-:W-:-:S04]  /*b980*/  @!P0 IMAD R2, R29, R10, RZ ;  /* 0x0000000a1d028224 */ /* 0x008fc800078e02ff */
[----:B------:R-:W-:Y:S02]  /*b990*/  @!P0 IMAD R11, R28, R11, R2 ;  /* 0x0000000b1c0b8224 */ /* 0x000fe400078e0202 */
[----:B------:R-:W-:-:S04]  /*b9a0*/  @!P0 IMAD.MOV.U32 R2, RZ, RZ, R8 ;  /* 0x000000ffff028224 */ /* 0x000fc800078e0008 */
[----:B------:R-:W-:-:S04]  /*b9b0*/  @!P0 IMAD.WIDE.U32 R2, R28, R10, R2 ;  /* 0x0000000a1c028225 */ /* 0x000fc800078e0002 */
[----:B------:R-:W-:Y:S01]  /*b9c0*/  @!P0 IMAD.IADD R3, R3, 0x1, R11 ;  /* 0x0000000103038824 */ /* 0x000fe200078e020b */
[----:B0-----:R-:W-:-:S04]  /*b9d0*/  @!P0 LEA R4, P1, R2, R4, 0x2 ;  /* 0x0000000402048211 */ /* 0x001fc800078210ff */
[----:B------:R-:W-:-:S05]  /*b9e0*/  @!P0 LEA.HI.X R5, R2, R5, R3, 0x2, P1 ;  /* 0x0000000502058211 */ /* 0x000fca00008f1403 */
[----:B------:R0:W5:Y:S01]  /*b9f0*/  @!P0 LDG.E R6, desc[UR38][R4.64] ;  /* 0x0000002604068981 */ /* 0x000162000c1e1900 */
[----:B------:R-:W-:-:S03]  /*ba00*/  UMOV UR4, 0xffffffff ;  /* 0xffffffff00047882 */ /* 0x000fc60000000000 */
[----:B------:R-:W-:Y:S05]  /*ba10*/  BRA.DIV UR4, `(.L_x_2210) ;  /* 0x0000003204887947 */ /* 0x000fea000b800000 */
.L_x_2250:
[----:B------:R-:W-:Y:S01]  /*ba20*/  ULOP3.LUT UR4, UR40, 0x2, URZ, 0xfc, !UPT ;  /* 0x0000000228047892 */ /* 0x000fe2000f8efc3f */
[----:B------:R-:W-:Y:S01]  /*ba30*/  IMAD.MOV R2, RZ, RZ, -R8 ;  /* 0x000000ffff027224 */ /* 0x000fe200078e0a08 */
[----:B------:R-:W-:Y:S01]  /*ba40*/  MOV R26, R0 ;  /* 0x00000000001a7202 */ /* 0x000fe20000000f00 */
[----:B------:R-:W-:Y:S02]  /*ba50*/  IMAD.U32 R27, RZ, RZ, UR42 ;  /* 0x0000002aff1b7e24 */ /* 0x000fe4000f8e00ff */
[----:B0-----:R-:W-:Y:S01]  /*ba60*/  IMAD.SHL.U32 R4, R22, 0x8, RZ ;  /* 0x0000000816047824 */ /* 0x001fe200078e00ff */
[----:B------:R-:W-:Y:S01]  /*ba70*/  MOV R3, UR4 ;  /* 0x0000000400037c02 */ /* 0x000fe20008000f00 */
[----:B------:R-:W-:Y:S01]  /*ba80*/  IMAD R7, R16, R2, R7 ;  /* 0x0000000210077224 */ /* 0x000fe200078e0207 */
[----:B------:R-:W-:Y:S02]  /*ba90*/  SHF.R.S32.HI R27, RZ, 0x1f, R27 ;  /* 0x0000001fff1b7819 */ /* 0x000fe4000001141b */
[----:B------:R-:W-:-:S02]  /*baa0*/  ISETP.NE.AND P0, PT, R3, 0x3, PT ;  /* 0x000000030300780c */ /* 0x000fc40003f05270 */
[----:B------:R-:W-:-:S11]  /*bab0*/  LOP3.LUT R16, R4, 0x38, RZ, 0xc0, !PT ;  /* 0x0000003804107812 */ /* 0x000fd600078ec0ff */
[----:B------:R-:W-:Y:S05]  /*bac0*/  @!P0 BRA `(.L_x_2211) ;  /* 0x0000000000048947 */ /* 0x000fea0003800000 */
[----:B------:R-:W-:Y:S01]  /*bad0*/  BPT.TRAP 0x1 ;  /* 0x000000040000795c */ /* 0x000fe20000300000 */
.L_x_2211:
[----:B------:R-:W-:Y:S01]  /*bae0*/  IMAD.MOV.U32 R10, RZ, RZ, 0x1 ;  /* 0x00000001ff0a7424 */ /* 0x000fe200078e00ff */
[----:B------:R-:W-:Y:S01]  /*baf0*/  SHF.R.S32.HI R8, RZ, 0x1f, R7 ;  /* 0x0000001fff087819 */ /* 0x000fe20000011407 */
[----:B------:R-:W-:Y:S01]  /*bb00*/  ULDC.64 UR4, c[0x0][0x328] ;  /* 0x0000ca0000047ab9 */ /* 0x000fe20000000a00 */
[----:B------:R-:W-:Y:S02]  /*bb10*/  R2UR UR6, R27 ;  /* 0x000000001b0672ca */ /* 0x000fe400000e0000 */
[----:B------:R-:W-:Y:S01]  /*bb20*/  SHF.L.U32 R10, R10, 0x1f, RZ ;  /* 0x0000001f0a0a7819 */ /* 0x000fe200000006ff */
[----:B------:R-:W-:-:S03]  /*bb30*/  IMAD R2, R8, UR4, RZ ;  /* 0x0000000408027c24 */ /* 0x000fc6000f8e02ff */
[----:B------:R-:W0:Y:S01]  /*bb40*/  SYNCS.PHASECHK.TRANS64.TRYWAIT P0, [UR47+0x16840], R10 ;  /* 0x0168400aff0075a7 */ /* 0x000e22000800016f */
[C---:B------:R-:W-:Y:S02]  /*bb50*/  IMAD R5, R7.reuse, UR5, R2 ;  /* 0x0000000507057c24 */ /* 0x040fe4000f8e0202 */
[----:B------:R-:W-:Y:S01]  /*bb60*/  IMAD.WIDE.U32 R2, R7, UR4, RZ ;  /* 0x0000000407027c25 */ /* 0x000fe2000f8e00ff */
[----:B------:R-:W-:-:S03]  /*bb70*/  ULDC.64 UR4, c[0x0][0x338] ;  /* 0x0000ce0000047ab9 */ /* 0x000fc60000000a00 */
[----:B------:R-:W-:Y:S01]  /*bb80*/  IMAD.IADD R3, R3, 0x1, R5 ;  /* 0x0000000103037824 */ /* 0x000fe200078e0205 */
[----:B-----5:R-:W-:Y:S01]  /*bb90*/  SHF.R.S32.HI R5, RZ, 0x1f, R6 ;  /* 0x0000001fff057819 */ /* 0x020fe20000011406 */
[----:B------:R-:W-:-:S04]  /*bba0*/  IMAD.WIDE.U32 R2, R6, UR4, R2 ;  /* 0x0000000406027c25 */ /* 0x000fc8000f8e0002 */
[----:B------:R-:W-:-:S04]  /*bbb0*/  IMAD R11, R5, UR4, RZ ;  /* 0x00000004050b7c24 */ /* 0x000fc8000f8e02ff */
        /* <DEDUP_REMOVED lines=8> */
[----:B------:R-:W-:Y:S01]  /*bc40*/  VIADD R3, R3, UR4 ;  /* 0x0000000403037c36 */ /* 0x000fe20008000000 */
[----:B------:R-:W-:-:S04]  /*bc50*/  LEA R17, P1, R2, UR6, 0x1 ;  /* 0x0000000602117c11 */ /* 0x000fc8000f8208ff */
[----:B------:R-:W-:Y:S01]  /*bc60*/  LEA.HI.X R18, R2, UR7, R3, 0x1, P1 ;  /* 0x0000000702127c11 */ /* 0x000fe200088f0c03 */
[----:B0-----:R-:W-:Y:S08]  /*bc70*/  @!P0 BRA `(.L_x_2212) ;  /* 0x0000003000108947 */ /* 0x001ff00003800000 */
.L_x_2251:
[----:B------:R-:W-:Y:S01]  /*bc80*/  ULDC.64 UR4, c[0x0][0x300] ;  /* 0x0000c00000047ab9 */ /* 0x000fe20000000a00 */
[----:B------:R-:W-:Y:S01]  /*bc90*/  R2UR UR6, R27 ;  /* 0x000000001b0672ca */ /* 0x000fe200000e0000 */
[----:B------:R-:W-:Y:S01]  /*bca0*/  IMAD R8, R8, UR4, RZ ;  /* 0x0000000408087c24 */ /* 0x000fe2000f8e02ff */
[----:B------:R-:W-:Y:S01]  /*bcb0*/  SHF.R.U32.HI R12, RZ, 0x3, R9 ;  /* 0x00000003ff0c7819 */ /* 0x000fe20000011609 */
[----:B0-----:R-:W-:-:S04]  /*bcc0*/  IMAD.WIDE.U32 R2, R7, UR4, RZ ;  /* 0x0000000407027c25 */ /* 0x001fc8000f8e00ff */
[----:B------:R-:W-:Y:S01]  /*bcd0*/  IMAD R11, R7, UR5, R8 ;  /* 0x00000005070b7c24 */ /* 0x000fe2000f8e0208 */
[----:B------:R-:W-:Y:S01]  /*bce0*/  ULDC.64 UR4, c[0x0][0x310] ;  /* 0x0000c40000047ab9 */ /* 0x000fe20000000a00 */
[----:B------:R-:W-:Y:S02]  /*bcf0*/  IMAD.MOV.U32 R7, RZ, RZ, -0x80 ;  /* 0xffffff80ff077424 */ /* 0x000fe400078e00ff */
[----:B------:R-:W-:Y:S02]  /*bd00*/  IMAD.IADD R3, R3, 0x1, R11 ;  /* 0x0000000103037824 */ /* 0x000fe400078e020b */
[----:B------:R-:W-:Y:S02]  /*bd10*/  IMAD R5, R5, UR4, RZ ;  /* 0x0000000405057c24 */ /* 0x000fe4000f8e02ff */
[----:B------:R-:W-:-:S04]  /*bd20*/  IMAD.WIDE.U32 R2, R6, UR4, R2 ;  /* 0x0000000406027c25 */ /* 0x000fc8000f8e0002 */
[----:B------:R-:W-:Y:S01]  /*bd30*/  IMAD R5, R6, UR5, R5 ;  /* 0x0000000506057c24 */ /* 0x000fe2000f8e0205 */
[----:B------:R-:W-:Y:S01]  /*bd40*/  ULDC.64 UR4, c[0x0][0x308] ;  /* 0x0000c20000047ab9 */ /* 0x000fe20000000a00 */
[----:B------:R-:W-:Y:S02]  /*bd50*/  IMAD R6, R0, R7, UR43 ;  /* 0x0000002b00067e24 */ /* 0x000fe4000f8e0207 */
[----:B------:R-:W-:Y:S01]  /*bd60*/  IMAD.IADD R3, R3, 0x1, R5 ;  /* 0x0000000103037824 */ /* 0x000fe200078e0205 */
[----:B------:R-:W-:Y:S01]  /*bd70*/  MOV R5, UR4 ;  /* 0x0000000400057c02 */ /* 0x000fe20008000f00 */
[----:B------:R-:W-:-:S03]  /*bd80*/  UIMAD UR4, UR6, UR4, URZ ;  /* 0x00000004060472a4 */ /* 0x000fc6000f8e023f */
[----:B------:R-:W-:Y:S01]  /*bd90*/  ULDC.64 UR6, c[0x0][0x2e8] ;  /* 0x0000ba0000067ab9 */ /* 0x000fe20000000a00 */
[----:B------:R-:W-:Y:S02]  /*bda0*/  UIMAD UR4, UR42, UR5, UR4 ;  /* 0x000000052a0472a4 */ /* 0x000fe4000f8e0204 */
[----:B------:R-:W-:Y:S01]  /*bdb0*/  IMAD.WIDE.U32 R2, R5, UR42, R2 ;  /* 0x0000002a05027c25 */ /* 0x000fe2000f8e0002 */
[----:B------:R-:W-:-:S03]  /*bdc0*/  LOP3.LUT R5, R4, 0x1c0, RZ, 0xc0, !PT ;  /* 0x000001c004057812 */ /* 0x000fc600078ec0ff */
[----:B------:R-:W-:Y:S01]  /*bdd0*/  VIADD R3, R3, UR4 ;  /* 0x0000000403037c36 */ /* 0x000fe20008000000 */
[----:B------:R-:W-:Y:S01]  /*bde0*/  ULDC UR4, c[0x0][0x2f4] ;  /* 0x0000bd0000047ab9 */ /* 0x000fe20000000800 */
[----:B------:R-:W-:Y:S02]  /*bdf0*/  LEA R0, P0, R2, UR6, 0x1 ;  /* 0x0000000602007c11 */ /* 0x000fe4000f8008ff */
[----:B------:R-:W-:Y:S01]  /*be00*/  ISETP.GE.AND P3, PT, R16, UR4, PT ;  /* 0x0000000410007c0c */ /* 0x000fe2000bf66270 */
[----:B------:R-:W-:Y:S01]  /*be10*/  UMOV UR4, 0xffffffff ;  /* 0xffffffff00047882 */ /* 0x000fe20000000000 */
[----:B------:R-:W-:Y:S02]  /*be20*/  LOP3.LUT R5, R5, 0x38, R4, 0xf8, !PT ;  /* 0x0000003805057812 */ /* 0x000fe400078ef804 */
[----:B------:R-:W-:Y:S02]  /*be30*/  LEA.HI.X R4, R2, UR7, R3, 0x1, P0 ;  /* 0x0000000702047c11 */ /* 0x000fe400080f0c03 */
[----:B------:R-:W-:-:S02]  /*be40*/  P2R R2, PR, RZ, 0x8 ;  /* 0x00000008ff027803 */ /* 0x000fc40000000000 */
[----:B------:R-:W-:Y:S01]  /*be50*/  LOP3.LUT R3, R5, 0x38, R22, 0x78, !PT ;  /* 0x0000003805037812 */ /* 0x000fe200078e7816 */
[----:B------:R-:W-:Y:S01]  /*be60*/  IMAD.IADD R5, R6, 0x1, -R12 ;  /* 0x0000000106057824 */ /* 0x000fe200078e0a0c */
[----:B------:R-:W-:Y:S01]  /*be70*/  SHF.L.U32 R22, R9, 0x3, RZ ;  /* 0x0000000309167819 */ /* 0x000fe200000006ff */
[----:B------:R0:W-:Y:S03]  /*be80*/  STL [R1], R2 ;  /* 0x0000000201007387 */ /* 0x0001e60000100800 */
[----:B------:R-:W-:Y:S02]  /*be90*/  ISETP.GE.AND P0, PT, R5, 0x1, PT ;  /* 0x000000010500780c */ /* 0x000fe40003f06270 */
[----:B------:R-:W-:Y:S01]  /*bea0*/  LOP3.LUT R22, R3, 0x200, R22, 0xf8, !PT ;  /* 0x0000020003167812 */ /* 0x000fe200078ef816 */
[----:B------:R-:W-:Y:S10]  /*beb0*/  BRA.DIV UR4, `(.L_x_2213) ;  /* 0x0000002e04987947 */ /* 0x000ff4000b800000 */
[----:B------:R-:W1:Y:S01]  /*bec0*/  SHFL.IDX PT, R14, R0, RZ, 0x181f ;  /* 0x00181fff000e7589 */ /* 0x000e6200000e0000 */
[----:B------:R-:W-:-:S03]  /*bed0*/  @P0 LEA R7, R22, UR47, 0x1 ;  /* 0x0000002f16070c11 */ /* 0x000fc6000f8e08ff */
[----:B0-----:R-:W0:Y:S04]  /*bee0*/  SHFL.IDX PT, R2, R4, RZ, 0x181f ;  /* 0x00181fff04027589 */ /* 0x001e2800000e0000 */
[----:B------:R-:W-:Y:S04]  /*bef0*/  SHFL.IDX PT, R8, R4, 0x1, 0x181f ;  /* 0x00381f0004087f89 */ /* 0x000fe800000e0000 */
[----:B------:R-:W-:Y:S04]  /*bf00*/  SHFL.IDX PT, R9, R0, 0x2, 0x181f ;  /* 0x00581f0000097f89 */ /* 0x000fe800000e0000 */
[----:B------:R-:W-:Y:S01]  /*bf10*/  SHFL.IDX PT, R6, R4, 0x2, 0x181f ;  /* 0x00581f0004067f89 */ /* 0x000fe200000e0000 */
[----:B-1----:R-:W-:-:S05]  /*bf20*/  @P0 LEA R14, P1, R16, R14, 0x1 ;  /* 0x0000000e100e0211 */ /* 0x002fca00078208ff */
[----:B0-----:R-:W-:Y:S01]  /*bf30*/  @P0 IMAD.X R3, RZ, RZ, R2, P1 ;  /* 0x000000ffff030224 */ /* 0x001fe200008e0602 */
[C---:B------:R-:W-:Y:S01]  /*bf40*/  ISETP.GE.AND P1, PT, R5.reuse, 0x21, PT ;  /* 0x000000210500780c */ /* 0x040fe20003f26270 */
[----:B------:R-:W-:Y:S02]  /*bf50*/  @P0 IMAD.MOV.U32 R2, RZ, RZ, R14 ;  /* 0x000000ffff020224 */ /* 0x000fe400078e000e */
[----:B------:R-:W0:Y:S04]  /*bf60*/  SHFL.IDX PT, R14, R0, 0x1, 0x181f ;  /* 0x00381f00000e7f89 */ /* 0x000e2800000e0000 */
[----:B------:R1:W-:Y:S01]  /*bf70*/  @P0 LDGSTS.E.BYPASS.LTC128B.128 [R7+0xe400], desc[UR38][R2.64], !P3 ;  /* 0x0e40000002070fae */ /* 0x0003e2000d901d66 */
[----:B------:R-:W-:-:S05]  /*bf80*/  ISETP.GE.AND P0, PT, R5, 0x11, PT ;  /* 0x000000110500780c */ /* 0x000fca0003f06270 */
[C---:B------:R-:W-:Y:S01]  /*bf90*/  @P1 LEA R25, R22.reuse, UR47, 0x1 ;  /* 0x0000002f16191c11 */ /* 0x040fe2000f8e08ff */
[----:B-1----:R-:W-:Y:S07]  /*bfa0*/  SHFL.IDX PT, R7, R4, 0x3, 0x181f ;  /* 0x00781f0004077f89 */ /* 0x002fee00000e0000 */
[----:B------:R-:W-:Y:S02]  /*bfb0*/  @P0 LEA R21, R22, UR47, 0x1 ;  /* 0x0000002f16150c11 */ /* 0x000fe4000f8e08ff */
[----:B0-----:R-:W-:-:S02]  /*bfc0*/  @P0 LEA R2, P2, R16, R14, 0x1 ;  /* 0x0000000e10020211 */ /* 0x001fc400078408ff */
[----:B------:R-:W0:Y:S03]  /*bfd0*/  SHFL.IDX PT, R14, R0, 0x3, 0x181f ;  /* 0x00781f00000e7f89 */ /* 0x000e2600000e0000 */
[----:B------:R-:W-:-:S05]  /*bfe0*/  @P0 IMAD.X R3, RZ, RZ, R8, P2 ;  /* 0x000000ffff030224 */ /* 0x000fca00010e0608 */
[----:B------:R1:W-:Y:S02]  /*bff0*/  @P0 LDGSTS.E.BYPASS.LTC128B.128 [R21+0xec00], desc[UR38][R2.64], !P3 ;  /* 0x0ec0000002150fae */ /* 0x0003e4000d901d66 */
[----:B-1----:R-:W-:Y:S02]  /*c000*/  @P1 LEA R2, P0, R16, R9, 0x1 ;  /* 0x0000000910021211 */ /* 0x002fe400078008ff */
[----:B------:R-:W1:Y:S02]  /*c010*/  SHFL.IDX PT, R9, R0, 0x4, 0x181f ;  /* 0x00981f0000097f89 */ /* 0x000e6400000e0000 */
[----:B------:R-:W-:Y:S02]  /*c020*/  @P1 IADD3.X R3, RZ, R6, RZ, P0, !PT ;  /* 0x00000006ff031210 */ /* 0x000fe400007fe4ff */
        /* <DEDUP_REMOVED lines=8> */
[----:B------:R-:W-:Y:S02]  /*c0b0*/  @P0 IMAD.X R3, RZ, RZ, R7, P2 ;  /* 0x000000ffff030224 */ /* 0x000fe400010e0607 */
[----:B------:R-:W3:Y:S04]  /*c0c0*/  SHFL.IDX PT, R7, R4, 0x5, 0x181f ;  /* 0x00b81f0004077f89 */ /* 0x000ee800000e0000 */
[----:B------:R1:W-:Y:S02]  /*c0d0*/  @P0 LDGSTS.E.BYPASS.LTC128B.128 [R21+0xfc00], desc[UR38][R2.64], !P3 ;  /* 0x0fc0000002150fae */ /* 0x0003e4000d901d66 */
[----:B-1----:R-:W-:-:S02]  /*c0e0*/  @P1 LEA R2, P0, R16, R9, 0x1 ;  /* 0x0000000910021211 */ /* 0x002fc400078008ff */
[----:B------:R-:W1:Y:S03]  /*c0f0*/  SHFL.IDX PT, R9, R0, 0x6, 0x181f ;  /* 0x00d81f0000097f89 */ /* 0x000e6600000e0000 */
[----:B--2---:R-:W-:Y:S01]  /*c100*/  @P1 IMAD.X R3, RZ, RZ, R6, P0 ;  /* 0x000000ffff031224 */ /* 0x004fe200000e0606 */
[C---:B------:R-:W-:Y:S01]  /*c110*/  ISETP.GE.AND P0, PT, R5.reuse, 0x51, PT ;  /* 0x000000510500780c */ /* 0x040fe20003f06270 */
[----:B------:R-:W2:Y:S04]  /*c120*/  SHFL.IDX PT, R6, R4, 0x6, 0x181f ;  /* 0x00d81f0004067f89 */ /* 0x000ea800000e0000 */
[----:B------:R0:W-:Y:S01]  /*c130*/  @P1 LDGSTS.E.BYPASS.LTC128B.128 [R25+0x10400], desc[UR38][R2.64], !P3 ;  /* 0x1040000002191fae */ /* 0x0001e2000d901d66 */
[----:B------:R-:W-:-:S03]  /*c140*/  ISETP.GE.AND P1, PT, R5, 0x61, PT ;  /* 0x000000610500780c */ /* 0x000fc60003f26270 */
[----:B------:R-:W4:Y:S04]  /*c150*/  SHFL.IDX PT, R4, R4, 0x7, 0x181f ;  /* 0x00f81f0004047f89 */ /* 0x000f2800000e0000 */
[----:B0-----:R-:W-:Y:S02]  /*c160*/  @P0 LEA R2, P2, R16, R14, 0x1 ;  /* 0x0000000e10020211 */ /* 0x001fe400078408ff */
[----:B------:R0:W0:Y:S03]  /*c170*/  SHFL.IDX PT, R14, R0, 0x7, 0x181f ;  /* 0x00f81f00000e7f89 */ /* 0x00002600000e0000 */
[----:B---3--:R-:W-:Y:S01]  /*c180*/  @P0 IMAD.X R3, RZ, RZ, R7, P2 ;  /* 0x000000ffff030224 */ /* 0x008fe200010e0607 */
[----:B------:R-:W-:-:S05]  /*c190*/  @P0 LEA R7, R22, UR47, 0x1 ;  /* 0x0000002f16070c11 */ /* 0x000fca000f8e08ff */
[----:B------:R1:W-:Y:S02]  /*c1a0*/  @P0 LDGSTS.E.BYPASS.LTC128B.128 [R7+0x10c00], desc[UR38][R2.64], !P3 ;  /* 0x10c0000002070fae */ /* 0x0003e4000d901d66 */
[----:B-1----:R-:W-:Y:S02]  /*c1b0*/  @P1 LEA R2, P0, R16, R9, 0x1 ;  /* 0x0000000910021211 */ /* 0x002fe400078008ff */
[----:B------:R-:W-:Y:S02]  /*c1c0*/  @P1 LEA R9, R22, UR47, 0x1 ;  /* 0x0000002f16091c11 */ /* 0x000fe4000f8e08ff */
[----:B--2---:R-:W-:-:S05]  /*c1d0*/  @P1 IADD3.X R3, RZ, R6, RZ, P0, !PT ;  /* 0x00000006ff031210 */ /* 0x004fca00007fe4ff */
[----:B0---4-:R1:W-:Y:S04]  /*c1e0*/  @P1 LDGSTS.E.BYPASS.LTC128B.128 [R9+0x11400], desc[UR38][R2.64], !P3 ;  /* 0x1140000002091fae */ /* 0x0113e8000d901d66 */
.L_x_2269:
        /* <DEDUP_REMOVED lines=17> */
.L_x_2214:
        /* <DEDUP_REMOVED lines=23> */
[----:B------:R-:W-:Y:S02]  /*c470*/  IMAD.U32 R7, RZ, RZ, UR9 ;  /* 0x00000009ff077e24 */ /* 0x000fe4000f8e00ff */
[----:B------:R-:W-:-:S02]  /*c480*/  IMAD.U32 R10, RZ, RZ, UR4 ;  /* 0x00000004ff0a7e24 */ /* 0x000fc4000f8e00ff */
[----:B------:R-:W-:Y:S02]  /*c490*/  IMAD.MOV.U32 R8, RZ, RZ, 0x70 ;  /* 0x00000070ff087424 */ /* 0x000fe400078e00ff */
[----:B------:R-:W-:Y:S02]  /*c4a0*/  IMAD.MOV.U32 R12, RZ, RZ, 0x1 ;  /* 0x00000001ff0c7424 */ /* 0x000fe400078e00ff */
[----:B------:R-:W-:-:S07]  /*c4b0*/  IMAD.MOV.U32 R13, RZ, RZ, RZ ;  /* 0x000000ffff0d7224 */ /* 0x000fce00078e00ff */
[----:B------:R-:W-:-:S07]  /*c4c0*/  LEPC R20, `(.L_x_2215) ;  /* 0x000000001014794e */ /* 0x000fce0000000000 */
[----:B0-----:R-:W-:Y:S05]  /*c4d0*/  CALL.ABS.NOINC R2 ;  /* 0x0000000002007343 */ /* 0x001fea0003c00000 */
.L_x_2215:
[----:B------:R-:W-:Y:S01]  /*c4e0*/  IMAD.U32 R4, RZ, RZ, UR36 ;  /* 0x00000024ff047e24 */ /* 0x000fe2000f8e00ff */
[----:B------:R-:W-:Y:S01]  /*c4f0*/  ULDC.64 UR4, c[0x0][0x2e0] ;  /* 0x0000b80000047ab9 */ /* 0x000fe20000000a00 */
[----:B------:R-:W-:Y:S01]  /*c500*/  MOV R3, UR48 ;  /* 0x0000003000037c02 */ /* 0x000fe20008000f00 */
[----:B------:R-:W-:Y:S01]  /*c510*/  IMAD R25, R25, UR4, RZ ;  /* 0x0000000419197c24 */ /* 0x000fe2000f8e02ff */
[----:B------:R-:W-:Y:S01]  /*c520*/  UISETP.NE.AND UP0, UPT, UR50, URZ, UPT ;  /* 0x0000003f3200728c */ /* 0x000fe2000bf05270 */
[----:B------:R-:W-:Y:S01]  /*c530*/  IMAD.MOV.U32 R2, RZ, RZ, R4 ;  /* 0x000000ffff027224 */ /* 0x000fe200078e0004 */
[----:B------:R-:W0:Y:S01]  /*c540*/  LDC R9, c[0x0][0x448] ;  /* 0x00011200ff097b82 */ /* 0x000e220000000800 */
[C---:B------:R-:W-:Y:S02]  /*c550*/  IMAD R25, R24.reuse, UR5, R25 ;  /* 0x0000000518197c24 */ /* 0x040fe4000f8e0219 */
[----:B------:R-:W-:Y:S01]  /*c560*/  IMAD.WIDE.U32 R2, R24, UR4, R2 ;  /* 0x0000000418027c25 */ /* 0x000fe2000f8e0002 */
[----:B------:R-:W-:Y:S01]  /*c570*/  PLOP3.LUT P0, PT, PT, PT, UP0, 0x80, 0x0 ;  /* 0x000000000000781c */ /* 0x000fe20003f0f008 */
[----:B------:R-:W1:Y:S01]  /*c580*/  S2R R24, SR_TID.X ;  /* 0x0000000000187919 */ /* 0x000e620000002100 */
[----:B------:R-:W-:Y:S01]  /*c590*/  PLOP3.LUT P1, PT, PT, PT, UP0, 0x80, 0x0 ;  /* 0x000000000000781c */ /* 0x000fe20003f2f008 */
[----:B------:R-:W-:Y:S01]  /*c5a0*/  IMAD.U32 R5, RZ, RZ, UR37 ;  /* 0x00000025ff057e24 */ /* 0x000fe2000f8e00ff */
[----:B------:R-:W-:Y:S01]  /*c5b0*/  PLOP3.LUT P2, PT, PT, PT, UP0, 0x80, 0x0 ;  /* 0x000000000000781c */ /* 0x000fe20003f4f008 */
[----:B------:R-:W-:Y:S01]  /*c5c0*/  IMAD.U32 R5, RZ, RZ, UR49 ;  /* 0x00000031ff057e24 */ /* 0x000fe2000f8e00ff */
[----:B------:R-:W-:Y:S01]  /*c5d0*/  @UP0 ULDC UR4, c[0x0][0x44c] ;  /* 0x0001130000040ab9 */ /* 0x000fe20000000800 */
[----:B------:R-:W-:Y:S01]  /*c5e0*/  @UP0 ULDC UR5, c[0x0][0x450] ;  /* 0x0001140000050ab9 */ /* 0x000fe20000000800 */
[----:B------:R-:W-:-:S02]  /*c5f0*/  IADD3 R3, R3, R25, RZ ;  /* 0x0000001903037210 */ /* 0x000fc40007ffe0ff */
[----:B-1----:R-:W-:-:S04]  /*c600*/  LOP3.LUT R24, R24, 0x7f, RZ, 0xc0, !PT ;  /* 0x0000007f18187812 */ /* 0x002fc800078ec0ff */
[----:B------:R-:W-:-:S05]  /*c610*/  SHF.R.U32.HI R24, RZ, 0x3, R24 ;  /* 0x00000003ff187819 */ /* 0x000fca0000011618 */
[----:B------:R-:W-:-:S04]  /*c620*/  IMAD.IADD R0, R23, 0x1, R24 ;  /* 0x0000000117007824 */ /* 0x000fc800078e0218 */
[----:B------:R-:W-:-:S04]  /*c630*/  IMAD R4, R5, 0xc0, R0 ;  /* 0x000000c005047824 */ /* 0x000fc800078e0200 */
[C---:B------:R-:W-:Y:S01]  /*c640*/  @P0 IMAD.HI.U32 R0, R4.reuse, UR4, RZ ;  /* 0x0000000404000c27 */ /* 0x040fe2000f8e00ff */
[----:B------:R-:W-:Y:S01]  /*c650*/  PLOP3.LUT P0, PT, PT, PT, UP0, 0x80, 0x0 ;  /* 0x000000000000781c */ /* 0x000fe20003f0f008 */
[----:B------:R-:W-:Y:S02]  /*c660*/  @UP0 ULDC UR4, c[0x0][0x44c] ;  /* 0x0001130000040ab9 */ /* 0x000fe40000000800 */
[----:B------:R-:W-:Y:S01]  /*c670*/  IMAD.MOV.U32 R5, RZ, RZ, R4 ;  /* 0x000000ffff057224 */ /* 0x000fe200078e0004 */
[----:B------:R-:W-:Y:S02]  /*c680*/  @P1 SHF.R.U32.HI R5, RZ, UR5, R0 ;  /* 0x00000005ff051c19 */ /* 0x000fe40008011600 */
[----:B------:R-:W-:-:S03]  /*c690*/  IADD3 R0, R4, 0x80, RZ ;  /* 0x0000008004007810 */ /* 0x000fc60007ffe0ff */
[----:B------:R-:W-:Y:S02]  /*c6a0*/  IMAD.MOV R15, RZ, RZ, -R5 ;  /* 0x000000ffff0f7224 */ /* 0x000fe400078e0a05 */
[----:B------:R-:W-:Y:S01]  /*c6b0*/  @P2 IMAD.HI.U32 R6, R0, UR4, RZ ;  /* 0x0000000400062c27 */ /* 0x000fe2000f8e00ff */
[----:B------:R-:W-:-:S03]  /*c6c0*/  @UP0 ULDC UR4, c[0x0][0x450] ;  /* 0x0001140000040ab9 */ /* 0x000fc60000000800 */
[----:B0-----:R-:W-:Y:S01]  /*c6d0*/  IMAD R15, R9, R15, R4 ;  /* 0x0000000f090f7224 */ /* 0x001fe200078e0204 */
[----:B------:R-:W-:Y:S01]  /*c6e0*/  SHF.R.S32.HI R4, RZ, 0x1f, R5 ;  /* 0x0000001fff047819 */ /* 0x000fe20000011405 */
[----:B------:R-:W-:Y:S01]  /*c6f0*/  IMAD.MOV.U32 R11, RZ, RZ, R0 ;  /* 0x000000ffff0b7224 */ /* 0x000fe200078e0000 */
[----:B------:R-:W-:Y:S01]  /*c700*/  @P0 SHF.R.U32.HI R11, RZ, UR4, R6 ;  /* 0x00000004ff0b0c19 */ /* 0x000fe20008011606 */
[----:B------:R-:W-:Y:S02]  /*c710*/  ULDC.64 UR4, c[0x0][0x2d0] ;  /* 0x0000b40000047ab9 */ /* 0x000fe40000000a00 */
[----:B------:R-:W-:Y:S01]  /*c720*/  IMAD R6, R4, UR4, RZ ;  /* 0x0000000404067c24 */ /* 0x000fe2000f8e02ff */
[--C-:B------:R-:W-:Y:S01]  /*c730*/  SHF.R.S32.HI R4, RZ, 0x1f, R11.reuse ;  /* 0x0000001fff047819 */ /* 0x100fe2000001140b */
[----:B------:R-:W-:Y:S02]  /*c740*/  IMAD.MOV R8, RZ, RZ, -R11 ;  /* 0x000000ffff087224 */ /* 0x000fe400078e0a0b */
[----:B------:R-:W-:-:S02]  /*c750*/  IMAD R13, R5, UR5, R6 ;  /* 0x00000005050d7c24 */ /* 0x000fc4000f8e0206 */
[----:B------:R-:W-:Y:S02]  /*c760*/  IMAD R10, R4, UR4, RZ ;  /* 0x00000004040a7c24 */ /* 0x000fe4000f8e02ff */
[----:B------:R-:W-:-:S04]  /*c770*/  IMAD.WIDE.U32 R6, R11, UR4, R2 ;  /* 0x000000040b067c25 */ /* 0x000fc8000f8e0002 */
[----:B------:R-:W-:Y:S02]  /*c780*/  IMAD R21, R11, UR5, R10 ;  /* 0x000000050b157c24 */ /* 0x000fe4000f8e020a */
[----:B------:R-:W-:Y:S01]  /*c790*/  IMAD R11, R9, R8, R0 ;  /* 0x00000008090b7224 */ /* 0x000fe200078e0200 */
[----:B------:R-:W-:Y:S01]  /*c7a0*/  SHF.R.S32.HI R0, RZ, 0x1f, R15 ;  /* 0x0000001fff007819 */ /* 0x000fe2000001140f */
[----:B------:R-:W-:Y:S01]  /*c7b0*/  IMAD.WIDE.U32 R4, R5, UR4, R2 ;  /* 0x0000000405047c25 */ /* 0x000fe2000f8e0002 */
[----:B------:R-:W-:-:S03]  /*c7c0*/  ULDC.64 UR4, c[0x0][0x2c8] ;  /* 0x0000b20000047ab9 */ /* 0x000fc60000000a00 */
[----:B------:R-:W-:Y:S01]  /*c7d0*/  IMAD R0, R0, UR4, RZ ;  /* 0x0000000400007c24 */ /* 0x000fe2000f8e02ff */
[----:B------:R-:W-:Y:S01]  /*c7e0*/  IADD3 R3, R5, R13, RZ ;  /* 0x0000000d05037210 */ /* 0x000fe20007ffe0ff */
[----:B------:R-:W-:Y:S02]  /*c7f0*/  IMAD.MOV.U32 R2, RZ, RZ, R4 ;  /* 0x000000ffff027224 */ /* 0x000fe400078e0004 */
[C---:B------:R-:W-:Y:S01]  /*c800*/  IMAD R13, R15.reuse, UR5, R0 ;  /* 0x000000050f0d7c24 */ /* 0x040fe2000f8e0200 */
[----:B------:R-:W-:Y:S01]  /*c810*/  SHF.R.S32.HI R0, RZ, 0x1f, R11 ;  /* 0x0000001fff007819 */ /* 0x000fe2000001140b */
[----:B------:R-:W-:-:S04]  /*c820*/  IMAD.WIDE.U32 R4, R15, UR4, R2 ;  /* 0x000000040f047c25 */ /* 0x000fc8000f8e0002 */
[----:B------:R-:W-:Y:S01]  /*c830*/  IMAD.IADD R3, R7, 0x1, R21 ;  /* 0x0000000107037824 */ /* 0x000fe200078e0215 */
[----:B------:R-:W-:Y:S01]  /*c840*/  IADD3 R13, R5, R13, RZ ;  /* 0x0000000d050d7210 */ /* 0x000fe20007ffe0ff */
[----:B------:R-:W-:Y:S02]  /*c850*/  IMAD R0, R0, UR4, RZ ;  /* 0x0000000400007c24 */ /* 0x000fe4000f8e02ff */
[----:B------:R-:W-:Y:S02]  /*c860*/  IMAD.MOV.U32 R2, RZ, RZ, R6 ;  /* 0x000000ffff027224 */ /* 0x000fe400078e0006 */
[C---:B------:R-:W-:Y:S02]  /*c870*/  IMAD R15, R11.reuse, UR5, R0 ;  /* 0x000000050b0f7c24 */ /* 0x040fe4000f8e0200 */
[----:B------:R-:W-:Y:S01]  /*c880*/  IMAD.WIDE.U32 R2, R11, UR4, R2 ;  /* 0x000000040b027c25 */ /* 0x000fe2000f8e0002 */
[----:B------:R-:W-:Y:S02]  /*c890*/  ULDC.64 UR4, c[0x0][0x280] ;  /* 0x0000a00000047ab9 */ /* 0x000fe40000000a00 */
[----:B------:R-:W-:Y:S01]  /*c8a0*/  LEA R7, P0, R4, UR4, 0x1 ;  /* 0x0000000404077c11 */ /* 0x000fe2000f8008ff */
        /* <DEDUP_REMOVED lines=8> */
[----:B------:R-:W0:Y:S01]  /*c930*/  SHFL.IDX PT, R14, R7, RZ, 0x181f ;  /* 0x00181fff070e7589 */ /* 0x000e2200000e0000 */
[----:B------:R-:W-:Y:S01]  /*c940*/  IMAD.U32 R5, RZ, RZ, UR49 ;  /* 0x00000031ff057e24 */ /* 0x000fe2000f8e00ff */
[----:B------:R-:W-:Y:S02]  /*c950*/  ULDC UR4, c[0x0][0x288] ;  /* 0x0000a20000047ab9 */ /* 0x000fe40000000800 */
[----:B------:R-:W1:Y:S01]  /*c960*/  SHFL.IDX PT, R2, R8, RZ, 0x181f ;  /* 0x00181fff08027589 */ /* 0x000e6200000e0000 */
[----:B------:R-:W-:Y:S02]  /*c970*/  IMAD R4, R9, UR4, RZ ;  /* 0x0000000409047c24 */ /* 0x000fe4000f8e02ff */
[----:B------:R-:W-:Y:S01]  /*c980*/  IMAD R5, R5, 0xc0, R24 ;  /* 0x000000c005057824 */ /* 0x000fe200078e0218 */
[----:B------:R-:W2:Y:S03]  /*c990*/  SHFL.IDX PT, R21, R7, 0x1, 0x181f ;  /* 0x00381f0007157f89 */ /* 0x000ea600000e0000 */
[C---:B------:R-:W-:Y:S01]  /*c9a0*/  VIADD R9, R5.reuse, 0x10 ;  /* 0x0000001005097836 */ /* 0x040fe20000000000 */
[C---:B------:R-:W-:Y:S01]  /*c9b0*/  ISETP.GE.AND P1, PT, R5.reuse, R4, PT ;  /* 0x000000040500720c */ /* 0x040fe20003f26270 */
[----:B------:R-:W3:Y:S01]  /*c9c0*/  SHFL.IDX PT, R10, R8, 0x1, 0x181f ;  /* 0x00381f00080a7f89 */ /* 0x000ee200000e0000 */
[----:B------:R-:W-:-:S02]  /*c9d0*/  VIADD R11, R5, 0x20 ;  /* 0x00000020050b7836 */ /* 0x000fc40000000000 */
[----:B------:R-:W-:Y:S02]  /*c9e0*/  ISETP.GE.AND P3, PT, R9, R4, PT ;  /* 0x000000040900720c */ /* 0x000fe40003f66270 */
[----:B------:R-:W-:Y:S07]  /*c9f0*/  SHFL.IDX PT, R9, R8, 0x2, 0x181f ;  /* 0x00581f0008097f89 */ /* 0x000fee00000e0000 */
[----:B0-----:R-:W-:Y:S02]  /*ca00*/  @!P1 LEA R14, P2, R16, R14, 0x1 ;  /* 0x0000000e100e9211 */ /* 0x001fe400078408ff */
[----:B------:R-:W-:-:S03]  /*ca10*/  @!P1 LEA R25, R22, UR47, 0x1 ;  /* 0x0000002f16199c11 */ /* 0x000fc6000f8e08ff */
[----:B-1----:R-:W-:Y:S01]  /*ca20*/  @!P1 IMAD.X R3, RZ, RZ, R2, P2 ;  /* 0x000000ffff039224 */ /* 0x002fe200010e0602 */
[----:B------:R-:W-:Y:S02]  /*ca30*/  @!P1 MOV R2, R14 ;  /* 0x0000000e00029202 */ /* 0x000fe40000000f00 */
[----:B------:R-:W0:Y:S04]  /*ca40*/  SHFL.IDX PT, R14, R7, 0x2, 0x181f ;  /* 0x00581f00070e7f89 */ /* 0x000e2800000e0000 */
[----:B------:R2:W-:Y:S01]  /*ca50*/  @!P1 LDGSTS.E.BYPASS.LTC128B.128 [R25+0x8400], desc[UR38][R2.64], !P0 ;  /* 0x0840000002199fae */ /* 0x0005e2000c101d66 */
[----:B------:R-:W-:Y:S01]  /*ca60*/  ISETP.GE.AND P1, PT, R11, R4, PT ;  /* 0x000000040b00720c */ /* 0x000fe20003f26270 */
[----:B------:R-:W-:Y:S01]  /*ca70*/  VIADD R11, R5, 0x40 ;  /* 0x00000040050b7836 */ /* 0x000fe20000000000 */
[----:B--2---:R-:W-:-:S02]  /*ca80*/  @!P3 LEA R2, P2, R16, R21, 0x1 ;  /* 0x000000151002b211 */ /* 0x004fc400078408ff */
[C---:B------:R-:W-:Y:S01]  /*ca90*/  @!P3 LEA R25, R22.reuse, UR47, 0x1 ;  /* 0x0000002f1619bc11 */ /* 0x040fe2000f8e08ff */
[----:B------:R-:W1:Y:S08]  /*caa0*/  SHFL.IDX PT, R21, R7, 0x3, 0x181f ;  /* 0x00781f0007157f89 */ /* 0x000e7000000e0000 */
[----:B------:R-:W-:Y:S01]  /*cab0*/  @!P1 LEA R20, R22, UR47, 0x1 ;  /* 0x0000002f16149c11 */ /* 0x000fe2000f8e08ff */
[----:B---3--:R-:W-:-:S02]  /*cac0*/  @!P3 IMAD.X R3, RZ, RZ, R10, P2 ;  /* 0x000000ffff03b224 */ /* 0x008fc400010e060a */
[----:B------:R-:W2:Y:S04]  /*cad0*/  SHFL.IDX PT, R10, R8, 0x3, 0x181f ;  /* 0x00781f00080a7f89 */ /* 0x000ea800000e0000 */
[----:B------:R0:W-:Y:S02]  /*cae0*/  @!P3 LDGSTS.E.BYPASS.LTC128B.128 [R25+0x8c00], desc[UR38][R2.64], !P0 ;  /* 0x08c000000219bfae */ /* 0x0001e4000c101d66 */
[----:B0-----:R-:W-:Y:S02]  /*caf0*/  @!P1 LEA R2, P2, R16, R14, 0x1 ;  /* 0x0000000e10029211 */ /* 0x001fe400078408ff */
[----:B------:R-:W0:Y:S02]  /*cb00*/  SHFL.IDX PT, R14, R7, 0x4, 0x181f ;  /* 0x00981f00070e7f89 */ /* 0x000e2400000e0000 */
[----:B------:R-:W-:Y:S01]  /*cb10*/  @!P1 IADD3.X R3, RZ, R9, RZ, P2, !PT ;  /* 0x00000009ff039210 */ /* 0x000fe200017fe4ff */
[----:B------:R-:W-:-:S04]  /*cb20*/  VIADD R9, R5, 0x30 ;  /* 0x0000003005097836 */ /* 0x000fc80000000000 */
[----:B------:R1:W-:Y:S01]  /*cb30*/  @!P1 LDGSTS.E.BYPASS.LTC128B.128 [R20+0x9400], desc[UR38][R2.64], !P0 ;  /* 0x0940000002149fae */ /* 0x0003e2000c101d66 */
[-C--:B------:R-:W-:Y:S02]  /*cb40*/  ISETP.GE.AND P3, PT, R9, R4.reuse, PT ;  /* 0x000000040900720c */ /* 0x080fe40003f66270 */
[----:B------:R-:W-:Y:S01]  /*cb50*/  ISETP.GE.AND P1, PT, R11, R4, PT ;  /* 0x000000040b00720c */ /* 0x000fe20003f26270 */
[----:B------:R-:W3:Y:S01]  /*cb60*/  SHFL.IDX PT, R9, R8, 0x4, 0x181f ;  /* 0x00981f0008097f89 */ /* 0x000ee200000e0000 */
[----:B------:R-:W-:-:S09]  /*cb70*/  VIADD R11, R5, 0x60 ;  /* 0x00000060050b7836 */ /* 0x000fd20000000000 */
[----:B-1----:R-:W-:Y:S02]  /*cb80*/  @!P3 LEA R2, P2, R16, R21, 0x1 ;  /* 0x000000151002b211 */ /* 0x002fe400078408ff */
[C---:B------:R-:W-:Y:S01]  /*cb90*/  @!P3 LEA R25, R22.reuse, UR47, 0x1 ;  /* 0x0000002f1619bc11 */ /* 0x040fe2000f8e08ff */
[----:B------:R-:W1:Y:S01]  /*cba0*/  SHFL.IDX PT, R21, R7, 0x5, 0x181f ;  /* 0x00b81f0007157f89 */ /* 0x000e6200000e0000 */
[----:B------:R-:W-:Y:S01]  /*cbb0*/  @!P1 LEA R20, R22, UR47, 0x1 ;  /* 0x0000002f16149c11 */ /* 0x000fe2000f8e08ff */
[----:B--2---:R-:W-:Y:S02]  /*cbc0*/  @!P3 IMAD.X R3, RZ, RZ, R10, P2 ;  /* 0x000000ffff03b224 */ /* 0x004fe400010e060a */
[----:B------:R-:W2:Y:S04]  /*cbd0*/  SHFL.IDX PT, R10, R8, 0x5, 0x181f ;  /* 0x00b81f00080a7f89 */ /* 0x000ea800000e0000 */
[----:B------:R0:W-:Y:S02]  /*cbe0*/  @!P3 LDGSTS.E.BYPASS.LTC128B.128 [R25+0x9c00], desc[UR38][R2.64], !P0 ;  /* 0x09c000000219bfae */ /* 0x0001e4000c101d66 */
[----:B0-----:R-:W-:-:S02]  /*cbf0*/  @!P1 LEA R2, P2, R16, R14, 0x1 ;  /* 0x0000000e10029211 */ /* 0x001fc400078408ff */
[----:B------:R-:W0:Y:S02]  /*cc00*/  SHFL.IDX PT, R14, R7, 0x6, 0x181f ;  /* 0x00d81f00070e7f89 */ /* 0x000e2400000e0000 */
[----:B---3--:R-:W-:Y:S01]  /*cc10*/  @!P1 IADD3.X R3, RZ, R9, RZ, P2, !PT ;  /* 0x00000009ff039210 */ /* 0x008fe200017fe4ff */
[----:B------:R-:W-:-:S04]  /*cc20*/  VIADD R9, R5, 0x50 ;  /* 0x0000005005097836 */ /* 0x000fc80000000000 */
[----:B------:R1:W-:Y:S01]  /*cc30*/  @!P1 LDGSTS.E.BYPASS.LTC128B.128 [R20+0xa400], desc[UR38][R2.64], !P0 ;  /* 0x0a40000002149fae */ /* 0x0003e2000c101d66 */
[-C--:B------:R-:W-:Y:S02]  /*cc40*/  ISETP.GE.AND P3, PT, R9, R4.reuse, PT ;  /* 0x000000040900720c */ /* 0x080fe40003f66270 */
[----:B------:R-:W-:Y:S01]  /*cc50*/  ISETP.GE.AND P1, PT, R11, R4, PT ;  /* 0x000000040b00720c */ /* 0x000fe20003f26270 */
[----:B------:R-:W3:Y:S01]  /*cc60*/  SHFL.IDX PT, R9, R8, 0x6, 0x181f ;  /* 0x00d81f0008097f89 */ /* 0x000ee200000e0000 */
[----:B------:R-:W-:-:S03]  /*cc70*/  VIADD R11, R5, 0x80 ;  /* 0x00000080050b7836 */ /* 0x000fc60000000000 */
[----:B------:R-:W-:Y:S06]  /*cc80*/  SHFL.IDX PT, R8, R8, 0x7, 0x181f ;  /* 0x00f81f0008087f89 */ /* 0x000fec00000e0000 */
[----:B-1----:R-:W-:Y:S02]  /*cc90*/  @!P3 LEA R2, P2, R16, R21, 0x1 ;  /* 0x000000151002b211 */ /* 0x002fe400078408ff */
        /* <DEDUP_REMOVED lines=11> */
[----:B0-----:R-:W-:Y:S01]  /*cd50*/  VIADD R7, R5, 0x90 ;  /* 0x0000009005077836 */ /* 0x001fe20000000000 */
[----:B------:R-:W-:Y:S01]  /*cd60*/  ISETP.GE.AND P1, PT, R11, R4, PT ;  /* 0x000000040b00720c */ /* 0x000fe20003f26270 */
[----:B------:R-:W0:Y:S01]  /*cd70*/  SHFL.IDX PT, R9, R6, RZ, 0x181f ;  /* 0x00181fff06097589 */ /* 0x000e2200000e0000 */
[----:B------:R-:W-:-:S09]  /*cd80*/  VIADD R11, R5, 0xa0 ;  /* 0x000000a0050b7836 */ /* 0x000fd20000000000 */
[----:B------:R-:W-:Y:S02]  /*cd90*/  @!P3 LEA R25, R22, UR47, 0x1 ;  /* 0x0000002f1619bc11 */ /* 0x000fe4000f8e08ff */
[----:B-1----:R-:W-:Y:S02]  /*cda0*/  @!P3 LEA R2, P2, R16, R14, 0x1 ;  /* 0x0000000e1002b211 */ /* 0x002fe400078408ff */
[----:B------:R-:W-:Y:S03]  /*cdb0*/  SHFL.IDX PT, R14, R0, 0x2, 0x181f ;  /* 0x00581f00000e7f89 */ /* 0x000fe600000e0000 */
[----:B------:R-:W-:Y:S02]  /*cdc0*/  @!P3 IMAD.X R3, RZ, RZ, R8, P2 ;  /* 0x000000ffff03b224 */ /* 0x000fe400010e0608 */
[----:B------:R-:W-:Y:S04]  /*cdd0*/  SHFL.IDX PT, R8, R6, 0x1, 0x181f ;  /* 0x00381f0006087f89 */ /* 0x000fe800000e0000 */
[----:B------:R1:W-:Y:S01]  /*cde0*/  @!P3 LDGSTS.E.BYPASS.LTC128B.128 [R25+0xbc00], desc[UR38][R2.64], !P0 ;  /* 0x0bc000000219bfae */ /* 0x0003e2000c101d66 */
[----:B------:R-:W-:-:S03]  /*cdf0*/  ISETP.GE.AND P3, PT, R7, R4, PT ;  /* 0x000000040700720c */ /* 0x000fc60003f66270 */
[----:B------:R-:W-:Y:S04]  /*ce00*/  SHFL.IDX PT, R7, R6, 0x2, 0x181f ;  /* 0x00581f0006077f89 */ /* 0x000fe800000e0000 */
[----:B------:R-:W-:Y:S01]  /*ce10*/  SHFL.IDX PT, R6, R6, 0x3, 0x181f ;  /* 0x00781f0006067f89 */ /* 0x000fe200000e0000 */
[----:B-1----:R-:W-:Y:S02]  /*ce20*/  @!P1 LEA R2, P2, R16, R21, 0x1 ;  /* 0x0000001510029211 */ /* 0x002fe400078408ff */
[----:B------:R-:W-:Y:S02]  /*ce30*/  @!P1 LEA R21, R22, UR47, 0x1 ;  /* 0x0000002f16159c11 */ /* 0x000fe4000f8e08ff */
[----:B0-----:R-:W-:Y:S02]  /*ce40*/  @!P1 IADD3.X R3, RZ, R9, RZ, P2, !PT ;  /* 0x00000009ff039210 */ /* 0x001fe400017fe4ff */
[----:B------:R-:W0:Y:S04]  /*ce50*/  SHFL.IDX PT, R9, R0, 0x1, 0x181f ;  /* 0x00381f0000097f89 */ /* 0x000e2800000e0000 */
[----:B------:R0:W-:Y:S01]  /*ce60*/  @!P1 LDGSTS.E.BYPASS.LTC128B.128 [R21+0xc400], desc[UR38][R2.64], !P0 ;  /* 0x0c40000002159fae */ /* 0x0001e2000c101d66 */
[----:B------:R-:W-:-:S02]  /*ce70*/  ISETP.GE.AND P1, PT, R11, R4, PT ;  /* 0x000000040b00720c */ /* 0x000fc40003f26270 */
[----:B0-----:R-:W-:Y:S02]  /*ce80*/  @!P3 LEA R2, P2, R16, R9, 0x1 ;  /* 0x000000091002b211 */ /* 0x001fe400078408ff */
[----:B------:R-:W-:-:S03]  /*ce90*/  @!P3 LEA R9, R22, UR47, 0x1 ;  /* 0x0000002f1609bc11 */ /* 0x000fc6000f8e08ff */
[----:B------:R-:W-:-:S05]  /*cea0*/  @!P3 IMAD.X R3, RZ, RZ, R8, P2 ;  /* 0x000000ffff03b224 */ /* 0x000fca00010e0608 */
[----:B------:R0:W-:Y:S02]  /*ceb0*/  @!P3 LDGSTS.E.BYPASS.LTC128B.128 [R9+0xcc00], desc[UR38][R2.64], !P0 ;  /* 0x0cc000000209bfae */ /* 0x0001e4000c101d66 */
[----:B0-----:R-:W-:Y:S02]  /*cec0*/  @!P1 LEA R2, P2, R16, R14, 0x1 ;  /* 0x0000000e10029211 */ /* 0x001fe400078408ff */
[----:B------:R0:W1:Y:S02]  /*ced0*/  SHFL.IDX PT, R14, R0, 0x3, 0x181f ;  /* 0x00781f00000e7f89 */ /* 0x00006400000e0000 */
[----:B------:R-:W-:Y:S02]  /*cee0*/  @!P1 IADD3.X R3, RZ, R7, RZ, P2, !PT ;  /* 0x00000007ff039210 */ /* 0x000fe400017fe4ff */
[----:B------:R-:W-:-:S05]  /*cef0*/  @!P1 LEA R7, R22, UR47, 0x1 ;  /* 0x0000002f16079c11 */ /* 0x000fca000f8e08ff */
[----:B------:R0:W-:Y:S02]  /*cf00*/  @!P1 LDGSTS.E.BYPASS.LTC128B.128 [R7+0xd400], desc[UR38][R2.64], !P0 ;  /* 0x0d40000002079fae */ /* 0x0001e4000c101d66 */
.L_x_2294:
        /* <DEDUP_REMOVED lines=18> */
.L_x_2295:
        /* <DEDUP_REMOVED lines=9> */
[----:B------:R-:W-:Y:S01]  /*d0c0*/  ULOP3.LUT UR5, URZ, UR46, URZ, 0x33, !UPT ;  /* 0x0000002e3f057292 */ /* 0x000fe2000f8e333f */
[----:B------:R-:W-:Y:S01]  /*d0d0*/  IMAD.SHL.U32 R4, R16, 0x2, RZ ;  /* 0x0000000210047824 */ /* 0x000fe200078e00ff */
[----:B------:R-:W-:Y:S01]  /*d0e0*/  UIMAD UR4, UR4, UR41, URZ ;  /* 0x00000029040472a4 */ /* 0x000fe2000f8e023f */
[----:B------:R-:W-:Y:S01]  /*d0f0*/  BSSY B0, `(.L_x_2218) ;  /* 0x00000f8000007945 */ /* 0x000fe20003800000 */
[----:B------:R-:W-:Y:S01]  /*d100*/  MOV R21, 0x1 ;  /* 0x0000000100157802 */ /* 0x000fe20000000f00 */
[----:B------:R-:W-:-:S03]  /*d110*/  IMAD.MOV.U32 R8, RZ, RZ, RZ ;  /* 0x000000ffff087224 */ /* 0x000fc600078e00ff */
[----:B------:R-:W-:Y:S01]  /*d120*/  LOP3.LUT R3, RZ, UR4, RZ, 0x33, !PT ;  /* 0x00000004ff037c12 */ /* 0x000fe2000f8e33ff */
[----:B------:R-:W-:Y:S02]  /*d130*/  ULDC UR4, c[0x0][0x2f4] ;  /* 0x0000bd0000047ab9 */ /* 0x000fe40000000800 */
[----:B------:R-:W-:Y:S02]  /*d140*/  ISETP.GE.AND P1, PT, R16, UR4, PT ;  /* 0x0000000410007c0c */ /* 0x000fe4000bf26270 */
[----:B------:R-:W-:-:S04]  /*d150*/  VIMNMX3 R3, R0, UR5, R3, !PT ;  /* 0x0000000500037c0f */ /* 0x000fc8000f800103 */
[----:B------:R-:W-:Y:S02]  /*d160*/  IADD3 R26, -R3, -0x2, RZ ;  /* 0xfffffffe031a7810 */ /* 0x000fe40007ffe1ff */
[----:B-1----:R-:W-:-:S04]  /*d170*/  LOP3.LUT R2, R2, 0x7f, RZ, 0xc0, !PT ;  /* 0x0000007f02027812 */ /* 0x002fc800078ec0ff */
[----:B------:R-:W-:-:S04]  /*d180*/  SHF.R.U32.HI R2, RZ, 0x3, R2 ;  /* 0x00000003ff027819 */ /* 0x000fc80000011602 */
[----:B------:R-:W-:Y:S02]  /*d190*/  IADD3 R19, R23, R19, R2 ;  /* 0x0000001317137210 */ /* 0x000fe40007ffe002 */
[----:B------:R-:W-:-:S03]  /*d1a0*/  IADD3 R0, -R2, UR43, RZ ;  /* 0x0000002b02007c10 */ /* 0x000fc6000fffe1ff */
[----:B------:R-:W-:Y:S02]  /*d1b0*/  VIADD R2, R19, 0xfffffe80 ;  /* 0xfffffe8013027836 */ /* 0x000fe40000000000 */
[C---:B------:R-:W-:Y:S02]  /*d1c0*/  IMAD R4, R3.reuse, 0x80, R0 ;  /* 0x0000008003047824 */ /* 0x040fe400078e0200 */
[----:B------:R-:W-:Y:S02]  /*d1d0*/  IMAD R0, R3, -0x80, R2 ;  /* 0xffffff8003007824 */ /* 0x000fe400078e0202 */
[----:B------:R-:W-:-:S07]  /*d1e0*/  VIADD R4, R4, 0x100 ;  /* 0x0000010004047836 */ /* 0x000fce0000000000 */
.L_x_2231:
[----:B------:R-:W0:Y:S01]  /*d1f0*/  LDC R2, c[0x0][0x430] ;  /* 0x00010c00ff027b82 */ /* 0x000e220000000800 */
[----:B------:R-:W-:Y:S01]  /*d200*/  MOV R9, R0 ;  /* 0x0000000000097202 */ /* 0x000fe20000000f00 */
[----:B------:R-:W-:Y:S01]  /*d210*/  ULDC.64 UR4, c[0x0][0x428] ;  /* 0x00010a0000047ab9 */ /* 0x000fe20000000a00 */
[----:B0-----:R-:W-:-:S13]  /*d220*/  ISETP.NE.AND P0, PT, R2, 0x1, PT ;  /* 0x000000010200780c */ /* 0x001fda0003f05270 */
[----:B------:R-:W0:Y:S08]  /*d230*/  @P0 LDC R3, c[0x0][0x434] ;  /* 0x00010d00ff030b82 */ /* 0x000e300000000800 */
[----:B------:R-:W1:Y:S01]  /*d240*/  @P0 LDC R5, c[0x0][0x438] ;  /* 0x00010e00ff050b82 */ /* 0x000e620000000800 */
[----:B0-----:R-:W-:-:S05]  /*d250*/  @P0 IMAD.HI.U32 R2, R0, R3, RZ ;  /* 0x0000000300020227 */ /* 0x001fca00078e00ff */
[----:B-1----:R-:W-:Y:S01]  /*d260*/  @P0 SHF.R.U32.HI R9, RZ, R5, R2 ;  /* 0x00000005ff090219 */ /* 0x002fe20000011602 */
[----:B------:R-:W-:-:S03]  /*d270*/  IMAD R5, R29, UR4, RZ ;  /* 0x000000041d057c24 */ /* 0x000fc6000f8e02ff */
[--C-:B------:R-:W-:Y:S01]  /*d280*/  SHF.R.S32.HI R3, RZ, 0x1f, R9.reuse ;  /* 0x0000001fff037819 */ /* 0x100fe20000011409 */
[----:B------:R-:W-:Y:S02]  /*d290*/  IMAD.MOV.U32 R2, RZ, RZ, R9 ;  /* 0x000000ffff027224 */ /* 0x000fe400078e0009 */
[C---:B------:R-:W-:Y:S02]  /*d2a0*/  IMAD R5, R28.reuse, UR5, R5 ;  /* 0x000000051c057c24 */ /* 0x040fe4000f8e0205 */
[----:B------:R-:W-:Y:S01]  /*d2b0*/  IMAD.WIDE.U32 R2, R28, UR4, R2 ;  /* 0x000000041c027c25 */ /* 0x000fe2000f8e0002 */
[----:B------:R-:W-:-:S03]  /*d2c0*/  ULDC.64 UR4, c[0x0][0x418] ;  /* 0x0001060000047ab9 */ /* 0x000fc60000000a00 */
[----:B------:R-:W-:Y:S01]  /*d2d0*/  IMAD.IADD R3, R5, 0x1, R3 ;  /* 0x0000000105037824 */ /* 0x000fe200078e0203 */
[----:B------:R-:W-:-:S04]  /*d2e0*/  LEA R6, P0, R2, UR4, 0x2 ;  /* 0x0000000402067c11 */ /* 0x000fc8000f8010ff */
[----:B------:R-:W-:-:S05]  /*d2f0*/  LEA.HI.X R7, R2, UR5, R3, 0x2, P0 ;  /* 0x0000000502077c11 */ /* 0x000fca00080f1403 */
[----:B------:R-:W2:Y:S01]  /*d300*/  LDG.E R5, desc[UR38][R6.64] ;  /* 0x0000002606057981 */ /* 0x000ea2000c1e1900 */
[----:B------:R-:W-:Y:S01]  /*d310*/  ULOP3.LUT UR6, UR40, 0x2, URZ, 0xfc, !UPT ;  /* 0x0000000228067892 */ /* 0x000fe2000f8efc3f */
[----:B------:R-:W-:-:S04]  /*d320*/  IADD3 R20, R8, 0x1, RZ ;  /* 0x0000000108147810 */ /* 0x000fc80007ffe0ff */
[----:B------:R-:W-:Y:S01]  /*d330*/  ISETP.NE.AND P0, PT, R20, 0x2, PT ;  /* 0x000000021400780c */ /* 0x000fe20003f05270 */
[----:B------:R-:W-:-:S03]  /*d340*/  IMAD.U32 R10, RZ, RZ, UR6 ;  /* 0x00000006ff0a7e24 */ /* 0x000fc6000f8e00ff */
[----:B------:R-:W-:Y:S02]  /*d350*/  SEL R24, RZ, 0x1, P0 ;  /* 0x00000001ff187807 */ /* 0x000fe40000000000 */
[----:B------:R-:W-:Y:S02]  /*d360*/  ISETP.NE.AND P2, PT, R10, 0x3, PT ;  /* 0x000000030a00780c */ /* 0x000fe40003f45270 */
[----:B------:R-:W-:Y:S02]  /*d370*/  SEL R20, R20, RZ, P0 ;  /* 0x000000ff14147207 */ /* 0x000fe40000000000 */
[----:B------:R-:W-:Y:S02]  /*d380*/  LOP3.LUT R24, R21, R24, RZ, 0x3c, !PT ;  /* 0x0000001815187212 */ /* 0x000fe400078e3cff */
[----:B--2---:R-:W-:-:S07]  /*d390*/  SHF.R.S32.HI R25, RZ, 0x1f, R5 ;  /* 0x0000001fff197819 */ /* 0x004fce0000011405 */
[----:B------:R-:W-:Y:S05]  /*d3a0*/  @!P2 BRA `(.L_x_2219) ;  /* 0x000000000004a947 */ /* 0x000fea0003800000 */
[----:B------:R-:W-:Y:S01]  /*d3b0*/  BPT.TRAP 0x1 ;  /* 0x000000040000795c */ /* 0x000fe20000300000 */
.L_x_2219:
[----:B------:R-:W-:Y:S01]  /*d3c0*/  LEA R7, R20, UR47, 0x3 ;  /* 0x0000002f14077c11 */ /* 0x000fe2000f8e18ff */
[----:B------:R-:W-:Y:S01]  /*d3d0*/  BSSY B1, `(.L_x_2220) ;  /* 0x0000004000017945 */ /* 0x000fe20003800000 */
[----:B------:R-:W-:-:S04]  /*d3e0*/  SHF.L.U32 R2, R24, 0x1f, RZ ;  /* 0x0000001f18027819 */ /* 0x000fc800000006ff */
[----:B------:R-:W0:Y:S02]  /*d3f0*/  SYNCS.PHASECHK.TRANS64.TRYWAIT P0, [R7+URZ+0x16840], R2 ;  /* 0x01684002070075a7 */ /* 0x000e24000800017f */
[----:B0-----:R-:W-:Y:S05]  /*d400*/  @!P0 BRA `(.L_x_2221) ;  /* 0x0000003000448947 */ /* 0x001fea0003800000 */
.L_x_2296:
[----:B------:R-:W-:Y:S05]  /*d410*/  BSYNC B1 ;  /* 0x0000000000017941 */ /* 0x000fea0003800000 */
.L_x_2220:
[----:B------:R-:W2:Y:S01]  /*d420*/  LDL R3, [R1] ;  /* 0x0000000001037983 */ /* 0x000ea20000100800 */
[----:B------:R-:W-:Y:S01]  /*d430*/  ULDC UR4, c[0x0][0x430] ;  /* 0x00010c0000047ab9 */ /* 0x000fe20000000800 */
[----:B------:R-:W-:Y:S01]  /*d440*/  R2UR UR6, R27 ;  /* 0x000000001b0672ca */ /* 0x000fe200000e0000 */
[----:B------:R-:W-:-:S06]  /*d450*/  UIADD3 UR4, -UR4, URZ, URZ ;  /* 0x0000003f04047290 */ /* 0x000fcc000fffe13f */
[----:B------:R-:W-:Y:S01]  /*d460*/  IMAD R6, R9, UR4, R0 ;  /* 0x0000000409067c24 */ /* 0x000fe2000f8e0200 */
[----:B------:R-:W-:-:S04]  /*d470*/  ULDC.64 UR4, c[0x0][0x300] ;  /* 0x0000c00000047ab9 */ /* 0x000fc80000000a00 */
[----:B------:R-:W-:Y:S02]  /*d480*/  SHF.R.S32.HI R23, RZ, 0x1f, R6 ;  /* 0x0000001fff177819 */ /* 0x000fe40000011406 */
[----:B--2---:R-:W-:-:S03]  /*d490*/  ISETP.NE.AND P2, PT, R3, RZ, PT ;  /* 0x000000ff0300720c */ /* 0x004fc60003f45270 */
        /* <DEDUP_REMOVED lines=10> */
[----:B------:R-:W-:Y:S01]  /*d540*/  IMAD.U32 R9, RZ, RZ, UR4 ;  /* 0x00000004ff097e24 */ /* 0x000fe2000f8e00ff */
[----:B------:R-:W-:-:S03]  /*d550*/  UIMAD UR4, UR6, UR4, URZ ;  /* 0x00000004060472a4 */ /* 0x000fc6000f8e023f */
[----:B------:R-:W-:Y:S01]  /*d560*/  IMAD.WIDE.U32 R2, R9, UR42, R2 ;  /* 0x0000002a09027c25 */ /* 0x000fe2000f8e0002 */
[----:B------:R-:W-:Y:S01]  /*d570*/  UIMAD UR4, UR42, UR5, UR4 ;  /* 0x000000052a0472a4 */ /* 0x000fe2000f8e0204 */
[----:B------:R-:W-:Y:S02]  /*d580*/  ULDC.64 UR6, c[0x0][0x2e8] ;  /* 0x0000ba0000067ab9 */ /* 0x000fe40000000a00 */
[----:B------:R-:W-:Y:S01]  /*d590*/  IMAD R9, R20, 0x2000, R22 ;  /* 0x0000200014097824 */ /* 0x000fe200078e0216 */
[----:B------:R-:W-:Y:S02]  /*d5a0*/  LEA R10, P0, R2, UR6, 0x1 ;  /* 0x00000006020a7c11 */ /* 0x000fe4000f8008ff */
[----:B------:R-:W-:Y:S01]  /*d5b0*/  IADD3 R19, R3, UR4, RZ ;  /* 0x0000000403137c10 */ /* 0x000fe2000fffe0ff */
[----:B------:R-:W-:-:S03]  /*d5c0*/  UMOV UR4, 0xffffffff ;  /* 0xffffffff00047882 */ /* 0x000fc60000000000 */
        /* <DEDUP_REMOVED lines=41> */
.L_x_2314:
        /* <DEDUP_REMOVED lines=9> */
.L_x_2223:
        /* <DEDUP_REMOVED lines=8> */
[----:B0-----:R-:W-:-:S04]  /*d970*/  MOV R2, UR5 ;  /* 0x0000000500027c02 */ /* 0x001fc80008000f00 */
[----:B------:R-:W-:-:S13]  /*d980*/  ISETP.NE.AND P3, PT, R2, 0x3, PT ;  /* 0x000000030200780c */ /* 0x000fda0003f65270 */
[----:B------:R-:W-:Y:S05]  /*d990*/  @!P3 BRA `(.L_x_2224) ;  /* 0x000000000004b947 */ /* 0x000fea0003800000 */
[----:B------:R-:W-:Y:S01]  /*d9a0*/  BPT.TRAP 0x1 ;  /* 0x000000040000795c */ /* 0x000fe20000300000 */
.L_x_2224:
[----:B------:R0:W-:Y:S01]  /*d9b0*/  SYNCS.ARRIVE.TRANS64.A1T0 RZ, [R7+URZ+0x16830], RZ ;  /* 0x016830ff07ff79a7 */ /* 0x0001e2000810003f */
[----:B------:R-:W-:Y:S05]  /*d9c0*/  @!P3 BRA `(.L_x_2225) ;  /* 0x000000000004b947 */ /* 0x000fea0003800000 */
[----:B------:R-:W-:Y:S01]  /*d9d0*/  BPT.TRAP 0x1 ;  /* 0x000000040000795c */ /* 0x000fe20000300000 */
.L_x_2225:
[----:B------:R-:W-:Y:S01]  /*d9e0*/  SHF.L.U32 R2, R21, 0x1f, RZ ;  /* 0x0000001f15027819 */ /* 0x000fe200000006ff */
[----:B------:R-:W-:Y:S01]  /*d9f0*/  BSSY B1, `(.L_x_2226) ;  /* 0x0000004000017945 */ /* 0x000fe20003800000 */
[----:B0-----:R-:W-:-:S04]  /*da00*/  LEA R7, R8, UR47, 0x3 ;  /* 0x0000002f08077c11 */ /* 0x001fc8000f8e18ff */
[----:B------:R-:W0:Y:S02]  /*da10*/  SYNCS.PHASECHK.TRANS64.TRYWAIT P0, [R7+URZ+0x16860], R2 ;  /* 0x01686002070075a7 */ /* 0x000e24000800017f */
[----:B0-----:R-:W-:Y:S05]  /*da20*/  @!P0 BRA `(.L_x_2227) ;  /* 0x0000003400308947 */ /* 0x001fea0003800000 */
.L_x_2315:
[----:B------:R-:W-:Y:S05]  /*da30*/  BSYNC B1 ;  /* 0x0000000000017941 */ /* 0x000fea0003800000 */
.L_x_2226:
        /* <DEDUP_REMOVED lines=18> */
[----:B------:R-:W0:Y:S02]  /*db60*/  SHFL.IDX PT, R11, R17, 0x3, 0x181f ;  /* 0x00781f00110b7f89 */ /* 0x000e2400000e0000 */
[----:B---3--:R-:W-:Y:S02]  /*db70*/  IADD3.X R3, RZ, R9, RZ, P2, !PT ;  /* 0x00000009ff037210 */ /* 0x008fe400017fe4ff */
[----:B------:R-:W1:Y:S05]  /*db80*/  SHFL.IDX PT, R9, R18, 0x3, 0x181f ;  /* 0x00781f0012097f89 */ /* 0x000e6a00000e0000 */
        /* <DEDUP_REMOVED lines=28> */
.L_x_2333:
        /* <DEDUP_REMOVED lines=17> */
[----:B------:R-:W-:-:S05]  /*de60*/  IMAD R9, R5, UR5, R6 ;  /* 0x0000000505097c24 */ /* 0x000fca000f8e0206 */
[----:B------:R-:W-:-:S07]  /*de70*/  IADD3 R19, R3, R9, RZ ;  /* 0x0000000903137210 */ /* 0x000fce0007ffe0ff */
.L_x_2229:
        /* <DEDUP_REMOVED lines=12> */
.L_x_2230:
[----:B------:R-:W-:Y:S01]  /*df40*/  R2UR UR4, R27 ;  /* 0x000000001b0472ca */ /* 0x000fe200000e0000 */
[----:B------:R-:W-:Y:S01]  /*df50*/  ULDC.64 UR6, c[0x0][0x330] ;  /* 0x0000cc0000067ab9 */ /* 0x000fe20000000a00 */
[----:B------:R-:W-:Y:S01]  /*df60*/  IADD3 R26, R26, -0x1, RZ ;  /* 0xffffffff1a1a7810 */ /* 0x000fe20007ffe0ff */
[----:B------:R-:W-:Y:S01]  /*df70*/  IMAD.U32 R3, RZ, RZ, UR6 ;  /* 0x00000006ff037e24 */ /* 0x000fe2000f8e00ff */
[----:B------:R0:W-:Y:S01]  /*df80*/  SYNCS.ARRIVE.TRANS64.A1T0 RZ, [R7+URZ+0x16850], RZ ;  /* 0x016850ff07ff79a7 */ /* 0x0001e2000810003f */
[----:B------:R-:W-:Y:S01]  /*df90*/  IMAD.MOV.U32 R18, RZ, RZ, R2 ;  /* 0x000000ffff127224 */ /* 0x000fe200078e0002 */
        /* <DEDUP_REMOVED lines=9> */
[----:B------:R-:W-:Y:S01]  /*e030*/  LEA R17, P2, R18, UR6, 0x1 ;  /* 0x0000000612117c11 */ /* 0x000fe2000f8408ff */
[----:B------:R-:W-:-:S05]  /*e040*/  VIADD R3, R19, UR4 ;  /* 0x0000000413037c36 */ /* 0x000fca0008000000 */
[----:B------:R-:W-:Y:S01]  /*e050*/  LEA.HI.X R18, R18, UR7, R3, 0x1, P2 ;  /* 0x0000000712127c11 */ /* 0x000fe200090f0c03 */
[----:B0-----:R-:W-:Y:S06]  /*e060*/  @P0 BRA `(.L_x_2231) ;  /* 0xfffffff000600947 */ /* 0x001fec000383ffff */
[----:B------:R-:W-:Y:S05]  /*e070*/  BSYNC B0 ;  /* 0x0000000000007941 */ /* 0x000fea0003800000 */
.L_x_2218:
[----:B------:R-:W-:-:S06]  /*e080*/  ULOP3.LUT UR4, UR40, 0x2, URZ, 0xfc, !UPT ;  /* 0x0000000228047892 */ /* 0x000fcc000f8efc3f */
[----:B0-----:R-:W-:-:S05]  /*e090*/  IMAD.U32 R0, RZ, RZ, UR4 ;  /* 0x00000004ff007e24 */ /* 0x001fca000f8e00ff */
[----:B------:R-:W-:-:S13]  /*e0a0*/  ISETP.NE.AND P0, PT, R0, 0x3, PT ;  /* 0x000000030000780c */ /* 0x000fda0003f05270 */
[----:B------:R-:W-:Y:S05]  /*e0b0*/  @!P0 BRA `(.L_x_2232) ;  /* 0x0000000000048947 */ /* 0x000fea0003800000 */
[----:B------:R-:W-:Y:S01]  /*e0c0*/  BPT.TRAP 0x1 ;  /* 0x000000040000795c */ /* 0x000fe20000300000 */
.L_x_2232:
[----:B------:R-:W-:Y:S01]  /*e0d0*/  LEA R0, R20, UR47, 0x3 ;  /* 0x0000002f14007c11 */ /* 0x000fe2000f8e18ff */
[----:B------:R-:W0:Y:S01]  /*e0e0*/  S2R R2, SR_TID.X ;  /* 0x0000000000027919 */ /* 0x000e220000002100 */
[----:B------:R-:W-:Y:S01]  /*e0f0*/  SHF.L.U32 R3, R24, 0x1f, RZ ;  /* 0x0000001f18037819 */ /* 0x000fe200000006ff */
[----:B------:R-:W-:Y:S01]  /*e100*/  IMAD.MOV.U32 R5, RZ, RZ, -0x80 ;  /* 0xffffff80ff057424 */ /* 0x000fe200078e00ff */
[----:B------:R-:W-:Y:S01]  /*e110*/  BSSY B0, `(.L_x_2233) ;  /* 0x0000008000007945 */ /* 0x000fe20003800000 */
[----:B------:R-:W-:Y:S01]  /*e120*/  LEA R4, R20, R22, 0xd ;  /* 0x0000001614047211 */ /* 0x000fe200078e68ff */
[----:B------:R-:W1:Y:S01]  /*e130*/  SYNCS.PHASECHK.TRANS64.TRYWAIT P0, [R0+URZ+0x16860], R3 ;  /* 0x01686003000075a7 */ /* 0x000e62000800017f */
[----:B------:R-:W-:Y:S01]  /*e140*/  IMAD R5, R26, R5, UR43 ;  /* 0x0000002b1a057e24 */ /* 0x000fe2000f8e0205 */
[----:B0-----:R-:W-:-:S04]  /*e150*/  LOP3.LUT R2, R2, 0x7f, RZ, 0xc0, !PT ;  /* 0x0000007f02027812 */ /* 0x001fc800078ec0ff */
[----:B------:R-:W-:-:S05]  /*e160*/  SHF.R.U32.HI R2, RZ, 0x3, R2 ;  /* 0x00000003ff027819 */ /* 0x000fca0000011602 */
[----:B------:R-:W-:Y:S01]  /*e170*/  IMAD.IADD R5, R5, 0x1, -R2 ;  /* 0x0000000105057824 */ /* 0x000fe200078e0a02 */
[----:B-1----:R-:W-:Y:S06]  /*e180*/  @!P0 BRA `(.L_x_2234) ;  /* 0x0000003400b88947 */ /* 0x002fec0003800000 */
.L_x_2334:
[----:B------:R-:W-:Y:S05]  /*e190*/  BSYNC B0 ;  /* 0x0000000000007941 */ /* 0x000fea0003800000 */
.L_x_2233:
        /* <DEDUP_REMOVED lines=23> */
[----:B----4-:R-:W-:-:S03]  /*e310*/  IADD3.X R7, RZ, R7, RZ, P4, !PT ;  /* 0x00000007ff077210 */ /* 0x010fc600027fe4ff */
[----:B------:R-:W2:Y:S01]  /*e320*/  SHFL.IDX PT, R25, R17, 0x5, 0x181f ;  /* 0x00b81f0011197f89 */ /* 0x000ea200000e0000 */
[----:B-----5:R-:W-:-:S03]  /*e330*/  IMAD.X R3, RZ, RZ, R19, P5 ;  /* 0x000000ffff037224 */ /* 0x020fc600028e0613 */
        /* <DEDUP_REMOVED lines=25> */
.L_x_2352:
        /* <DEDUP_REMOVED lines=9> */
.L_x_2236:
        /* <DEDUP_REMOVED lines=12> */
.L_x_2237:
[----:B------:R-:W-:Y:S01]  /*e620*/  VIADD R2, R20, 0x1 ;  /* 0x0000000114027836 */ /* 0x000fe20000000000 */
[----:B------:R0:W-:Y:S04]  /*e630*/  SYNCS.ARRIVE.TRANS64.A1T0 RZ, [R0+URZ+0x16850], RZ ;  /* 0x016850ff00ff79a7 */ /* 0x0001e8000810003f */
[----:B------:R-:W-:-:S04]  /*e640*/  ISETP.NE.AND P0, PT, R2, 0x2, PT ;  /* 0x000000020200780c */ /* 0x000fc80003f05270 */
[----:B------:R-:W-:Y:S02]  /*e650*/  SEL R3, RZ, 0x1, P0 ;  /* 0x00000001ff037807 */ /* 0x000fe40000000000 */
[----:B------:R-:W-:Y:S02]  /*e660*/  SEL R2, R2, RZ, P0 ;  /* 0x000000ff02027207 */ /* 0x000fe40000000000 */
[----:B0-----:R-:W-:-:S07]  /*e670*/  LOP3.LUT R0, R24, R3, RZ, 0x3c, !PT ;  /* 0x0000000318007212 */ /* 0x001fce00078e3cff */
.L_x_2205:
[----:B------:R-:W0:Y:S01]  /*e680*/  S2R R4, SR_CgaCtaId ;  /* 0x0000000000047919 */ /* 0x000e220000008800 */
[----:B------:R-:W-:Y:S02]  /*e690*/  MOV R3, 0x400 ;  /* 0x0000040000037802 */ /* 0x000fe40000000f00 */
[----:B------:R-:W-:Y:S02]  /*e6a0*/  SHF.L.U32 R10, R10, 0x1f, RZ ;  /* 0x0000001f0a0a7819 */ /* 0x000fe400000006ff */
[----:B0-----:R-:W-:-:S04]  /*e6b0*/  LEA R7, R4, R3, 0x18 ;  /* 0x0000000304077211 */ /* 0x001fc800078ec0ff */
[----:B------:R-:W0:Y:S02]  /*e6c0*/  SYNCS.PHASECHK.TRANS64.TRYWAIT P0, [R7+URZ+0x16820], R10 ;  /* 0x0168200a070075a7 */ /* 0x000e24000800017f */
[----:B0-----:R-:W-:Y:S05]  /*e6d0*/  @!P0 BRA `(.L_x_2238) ;  /* 0x0000003800bc8947 */ /* 0x001fea0003800000 */
.L_x_2353:
[----:B------:R-:W-:-:S03]  /*e6e0*/  UMOV UR4, 0xffffffff ;  /* 0xffffffff00047882 */ /* 0x000fc60000000000 */
[----:B------:R-:W-:Y:S05]  /*e6f0*/  BRA.DIV UR4, `(.L_x_2239) ;  /* 0x0000003a04c87947 */ /* 0x000fea000b800000 */
[----:B------:R-:W1:Y:S02]  /*e700*/  S2R R3, SR_TID.X ;  /* 0x0000000000037919 */ /* 0x000e640000002100 */
[----:B-1----:R-:W-:-:S04]  /*e710*/  SHF.R.U32.HI R3, RZ, 0x5, R3 ;  /* 0x00000005ff037819 */ /* 0x002fc80000011603 */
[----:B------:R-:W-:-:S05]  /*e720*/  LOP3.LUT R3, R3, 0x3, RZ, 0xc0, !PT ;  /* 0x0000000303037812 */ /* 0x000fca00078ec0ff */
[----:B------:R1:W2:Y:S02]  /*e730*/  SHFL.IDX PT, R14, R3, RZ, 0x1f ;  /* 0x00001fff030e7589 */ /* 0x0002a400000e0000 */
.L_x_2356:
[----:B--2---:R-:W-:-:S13]  /*e740*/  ISETP.NE.AND P0, PT, R14, RZ, PT ;  /* 0x000000ff0e00720c */ /* 0x004fda0003f05270 */
[----:B------:R-:W-:Y:S05]  /*e750*/  @P0 BRA `(.L_x_2161) ;  /* 0x0000000000880947 */ /* 0x000fea0003800000 */
[----:B------:R-:W-:-:S03]  /*e760*/  UMOV UR4, 0xffffffff ;  /* 0xffffffff00047882 */ /* 0x000fc60000000000 */
[----:B------:R-:W-:Y:S05]  /*e770*/  BRA.DIV UR4, `(.L_x_2240) ;  /* 0x0000003a04dc7947 */ /* 0x000fea000b800000 */
[----:B------:R-:W-:-:S13]  /*e780*/  ELECT P6, URZ, PT ;  /* 0x00000000003f782f */ /* 0x000fda00038c0000 */
.L_x_2359:
[----:B------:R-:W-:Y:S05]  /*e790*/  @!P6 BRA `(.L_x_2161) ;  /* 0x000000000078e947 */ /* 0x000fea0003800000 */
[----:B------:R-:W-:-:S06]  /*e7a0*/  ULOP3.LUT UR4, UR40, 0x2, URZ, 0xfc, !UPT ;  /* 0x0000000228047892 */ /* 0x000fcc000f8efc3f */
[----:B-1----:R-:W-:-:S05]  /*e7b0*/  IMAD.U32 R3, RZ, RZ, UR4 ;  /* 0x00000004ff037e24 */ /* 0x002fca000f8e00ff */
[----:B------:R-:W-:-:S13]  /*e7c0*/  ISETP.NE.AND P0, PT, R3, 0x3, PT ;  /* 0x000000030300780c */ /* 0x000fda0003f05270 */
[----:B------:R-:W-:Y:S05]  /*e7d0*/  @!P0 BRA `(.L_x_2241) ;  /* 0x0000000000048947 */ /* 0x000fea0003800000 */
[----:B------:R-:W-:Y:S01]  /*e7e0*/  BPT.TRAP 0x1 ;  /* 0x000000040000795c */ /* 0x000fe20000300000 */
.L_x_2241:
[----:B------:R-:W-:Y:S01]  /*e7f0*/  IMAD R5, R2, 0x8, R7 ;  /* 0x0000000802057824 */ /* 0x000fe200078e0207 */
[----:B------:R-:W-:Y:S02]  /*e800*/  SHF.L.U32 R4, R0, 0x1f, RZ ;  /* 0x0000001f00047819 */ /* 0x000fe400000006ff */
[----:B------:R-:W-:Y:S02]  /*e810*/  IADD3 R2, R2, 0x1, RZ ;  /* 0x0000000102027810 */ /* 0x000fe40007ffe0ff */
[----:B------:R-:W1:Y:S02]  /*e820*/  SYNCS.PHASECHK.TRANS64.TRYWAIT P1, [R5+URZ+0x16840], R4 ;  /* 0x01684004050075a7 */ /* 0x000e64000802017f */
[----:B------:R-:W-:-:S04]  /*e830*/  ISETP.NE.AND P2, PT, R2, 0x2, PT ;  /* 0x000000020200780c */ /* 0x000fc80003f45270 */
[----:B------:R-:W-:Y:S01]  /*e840*/  SEL R3, RZ, 0x1, P2 ;  /* 0x00000001ff037807 */ /* 0x000fe20001000000 */
[----:B-1----:R-:W-:Y:S08]  /*e850*/  @!P1 BRA `(.L_x_2242) ;  /* 0x0000003800c49947 */ /* 0x002ff00003800000 */
.L_x_2360:
[----:B------:R-:W-:Y:S02]  /*e860*/  SEL R2, R2, RZ, P2 ;  /* 0x000000ff02027207 */ /* 0x000fe40001000000 */
[----:B------:R-:W-:Y:S01]  /*e870*/  LOP3.LUT R0, R0, R3, RZ, 0x3c, !PT ;  /* 0x0000000300007212 */ /* 0x000fe200078e3cff */
[----:B------:R-:W-:Y:S06]  /*e880*/  @!P0 BRA `(.L_x_2243) ;  /* 0x0000000000048947 */ /* 0x000fec0003800000 */
[----:B------:R-:W-:Y:S01]  /*e890*/  BPT.TRAP 0x1 ;  /* 0x000000040000795c */ /* 0x000fe20000300000 */
.L_x_2243:
[----:B------:R-:W-:Y:S01]  /*e8a0*/  IMAD R3, R2, 0x8, R7 ;  /* 0x0000000802037824 */ /* 0x000fe200078e0207 */
[----:B------:R-:W-:-:S04]  /*e8b0*/  SHF.L.U32 R0, R0, 0x1f, RZ ;  /* 0x0000001f00007819 */ /* 0x000fc800000006ff */
[----:B------:R-:W2:Y:S02]  /*e8c0*/  SYNCS.PHASECHK.TRANS64.TRYWAIT P1, [R3+URZ+0x16840], R0 ;  /* 0x01684000030075a7 */ /* 0x000ea4000802017f */
[----:B--2---:R-:W-:Y:S05]  /*e8d0*/  @!P1 BRA `(.L_x_2244) ;  /* 0x0000003800b89947 */ /* 0x004fea0003800000 */
.L_x_2361:
[----:B------:R-:W-:Y:S05]  /*e8e0*/  @!P0 BRA `(.L_x_2245) ;  /* 0x0000000000048947 */ /* 0x000fea0003800000 */
[----:B------:R-:W-:Y:S01]  /*e8f0*/  BPT.TRAP 0x1 ;  /* 0x000000040000795c */ /* 0x000fe20000300000 */
.L_x_2245:
[----:B------:R-:W3:Y:S02]  /*e900*/  SYNCS.PHASECHK.TRANS64.TRYWAIT P1, [R5+URZ+0x16860], R4 ;  /* 0x01686004050075a7 */ /* 0x000ee4000802017f */
[----:B---3--:R-:W-:Y:S05]  /*e910*/  @!P1 BRA `(.L_x_2246) ;  /* 0x0000003800bc9947 */ /* 0x008fea0003800000 */
.L_x_2362:
[----:B------:R-:W-:Y:S05]  /*e920*/  @!P0 BRA `(.L_x_2247) ;  /* 0x0000000000048947 */ /* 0x000fea0003800000 */
[----:B------:R-:W-:Y:S01]  /*e930*/  BPT.TRAP 0x1 ;  /* 0x000000040000795c */ /* 0x000fe20000300000 */
.L_x_2247:
[----:B----4-:R4:W0:Y:S02]  /*e940*/  SYNCS.PHASECHK.TRANS64.TRYWAIT P0, [R3+URZ+0x16860], R0 ;  /* 0x01686000030075a7 */ /* 0x010824000800017f */
[----:B0-----:R-:W-:Y:S05]  /*e950*/  @!P0 NANOSLEEP.SYNCS 0x989680 ;  /* 0x009896800000895d */ /* 0x001fea0003900000 */
[----:B------:R-:W0:Y:S02]  /*e960*/  @!P0 SYNCS.PHASECHK.TRANS64 P0, [R3+URZ+0x16860], R0 ;  /* 0x01686000030085a7 */ /* 0x000e24000800007f */
[----:B0-----:R-:W-:Y:S05]  /*e970*/  @!P0 BRA `(.L_x_2247) ;  /* 0xfffffffc00f08947 */ /* 0x001fea000383ffff */
.L_x_2161:
[----:B------:R-:W-:Y:S05]  /*e980*/  BSYNC B6 ;  /* 0x0000000000067941 */ /* 0x000fea0003800000 */
.L_x_2158:
[----:B------:R-:W-:Y:S05]  /*e990*/  EXIT ;  /* 0x000000000000794d */ /* 0x000fea0003800000 */
.L_x_2165:
[----:B0-----:R-:W-:-:S04]  /*e9a0*/  IMAD.U32 R3, RZ, RZ, UR42 ;  /* 0x0000002aff037e24 */ /* 0x001fc8000f8e00ff */
[----:B------:R0:W1:Y:S03]  /*e9b0*/  SYNCS.PHASECHK.TRANS64.TRYWAIT P0, [R3+URZ+0x16800], R0 ;  /* 0x01680000030075a7 */ /* 0x000066000800017f */
[----:B-1----:R-:W-:Y:S05]  /*e9c0*/  @!P0 NANOSLEEP.SYNCS 0x989680 ;  /* 0x009896800000895d */ /* 0x002fea0003900000 */
[----:B------:R-:W1:Y:S02]  /*e9d0*/  @!P0 SYNCS.PHASECHK.TRANS64 P0, [R3+URZ+0x16800], R0 ;  /* 0x01680000030085a7 */ /* 0x000e64000800007f */
[----:B-1----:R-:W-:Y:S05]  /*e9e0*/  @!P0 BRA `(.L_x_2165) ;  /* 0xfffffffc00ec8947 */ /* 0x002fea000383ffff */
[----:B------:R-:W-:Y:S05]  /*e9f0*/  BRA `(.L_x_2248) ;  /* 0xffffff2800207947 */ /* 0x000fea000383ffff */
.L_x_2169:
[----:B0-----:R-:W-:-:S04]  /*ea00*/  IMAD.U32 R3, RZ, RZ, UR42 ;  /* 0x0000002aff037e24 */ /* 0x001fc8000f8e00ff */
[----:B------:R0:W2:Y:S03]  /*ea10*/  SYNCS.PHASECHK.TRANS64.TRYWAIT P1, [R3+URZ+0x16830], R0 ;  /* 0x01683000030075a7 */ /* 0x0000a6000802017f */
[----:B--2---:R-:W-:Y:S05]  /*ea20*/  @!P1 NANOSLEEP.SYNCS 0x989680 ;  /* 0x009896800000995d */ /* 0x004fea0003900000 */
[----:B------:R-:W2:Y:S02]  /*ea30*/  @!P1 SYNCS.PHASECHK.TRANS64 P1, [R3+URZ+0x16830], R0 ;  /* 0x01683000030095a7 */ /* 0x000ea4000802007f */
[----:B--2---:R-:W-:Y:S05]  /*ea40*/  @!P1 BRA `(.L_x_2169) ;  /* 0xfffffffc00ec9947 */ /* 0x004fea000383ffff */
[----:B------:R-:W-:Y:S05]  /*ea50*/  BRA `(.L_x_2168) ;  /* 0xffffff28003c7947 */ /* 0x000fea000383ffff */
.L_x_2175:
[----:B-1----:R-:W-:-:S04]  /*ea60*/  MOV R10, UR4 ;  /* 0x00000004000a7c02 */ /* 0x002fc80008000f00 */
[----:B------:R1:W2:Y:S03]  /*ea70*/  SYNCS.PHASECHK.TRANS64.TRYWAIT P1, [R10+URZ+0x16830], R9 ;  /* 0x016830090a0075a7 */ /* 0x0002a6000802017f */
[----:B--2---:R-:W-:Y:S05]  /*ea80*/  @!P1 NANOSLEEP.SYNCS 0x989680 ;  /* 0x009896800000995d */ /* 0x004fea0003900000 */
[----:B------:R-:W2:Y:S02]  /*ea90*/  @!P1 SYNCS.PHASECHK.TRANS64 P1, [R10+URZ+0x16830], R9 ;  /* 0x016830090a0095a7 */ /* 0x000ea4000802007f */
[----:B--2---:R-:W-:Y:S05]  /*eaa0*/  @!P1 BRA `(.L_x_2175) ;  /* 0xfffffffc00ec9947 */ /* 0x004fea000383ffff */
[----:B------:R-:W-:Y:S05]  /*eab0*/  BRA `(.L_x_2172) ;  /* 0xffffff5400387947 */ /* 0x000fea000383ffff */
.L_x_2179:
[----:B-1----:R-:W-:-:S04]  /*eac0*/  IMAD.U32 R10, RZ, RZ, UR10 ;  /* 0x0000000aff0a7e24 */ /* 0x002fc8000f8e00ff */
[----:B------:R1:W2:Y:S03]  /*ead0*/  SYNCS.PHASECHK.TRANS64.TRYWAIT P1, [R10+URZ+0x16850], R9 ;  /* 0x016850090a0075a7 */ /* 0x0002a6000802017f */
[----:B--2---:R-:W-:Y:S05]  /*eae0*/  @!P1 NANOSLEEP.SYNCS 0x989680 ;  /* 0x009896800000995d */ /* 0x004fea0003900000 */
[----:B------:R-:W2:Y:S02]  /*eaf0*/  @!P1 SYNCS.PHASECHK.TRANS64 P1, [R10+URZ+0x16850], R9 ;  /* 0x016850090a0095a7 */ /* 0x000ea4000802007f */
[----:B--2---:R-:W-:Y:S05]  /*eb00*/  @!P1 BRA `(.L_x_2179) ;  /* 0xfffffffc00ec9947 */ /* 0x004fea000383ffff */
[----:B------:R-:W-:Y:S05]  /*eb10*/  BRA `(.L_x_2176) ;  /* 0xffffff5400bc7947 */ /* 0x000fea000383ffff */
.L_x_2187:
[----:B-1----:R-:W-:-:S04]  /*eb20*/  IMAD.U32 R9, RZ, RZ, UR10 ;  /* 0x0000000aff097e24 */ /* 0x002fc8000f8e00ff */
[----:B------:R1:W2:Y:S03]  /*eb30*/  SYNCS.PHASECHK.TRANS64.TRYWAIT P1, [R9+URZ+0x16830], R8 ;  /* 0x01683008090075a7 */ /* 0x0002a6000802017f */
[----:B--2---:R-:W-:Y:S05]  /*eb40*/  @!P1 NANOSLEEP.SYNCS 0x989680 ;  /* 0x009896800000995d */ /* 0x004fea0003900000 */
[----:B------:R-:W2:Y:S02]  /*eb50*/  @!P1 SYNCS.PHASECHK.TRANS64 P1, [R9+URZ+0x16830], R8 ;  /* 0x01683008090095a7 */ /* 0x000ea4000802007f */
[----:B--2---:R-:W-:Y:S05]  /*eb60*/  @!P1 BRA `(.L_x_2187) ;  /* 0xfffffffc00ec9947 */ /* 0x004fea000383ffff */
[----:B------:R-:W-:Y:S05]  /*eb70*/  BRA `(.L_x_2184) ;  /* 0xffffff8000d87947 */ /* 0x000fea000383ffff */
.L_x_2191:
[----:B-1----:R-:W-:-:S04]  /*eb80*/  IMAD.U32 R9, RZ, RZ, UR10 ;  /* 0x0000000aff097e24 */ /* 0x002fc8000f8e00ff */
[----:B------:R1:W2:Y:S03]  /*eb90*/  SYNCS.PHASECHK.TRANS64.TRYWAIT P1, [R9+URZ+0x16850], R8 ;  /* 0x01685008090075a7 */ /* 0x0002a6000802017f */
[----:B--2---:R-:W-:Y:S05]  /*eba0*/  @!P1 NANOSLEEP.SYNCS 0x989680 ;  /* 0x009896800000995d */ /* 0x004fea0003900000 */
[----:B------:R-:W2:Y:S02]  /*ebb0*/  @!P1 SYNCS.PHASECHK.TRANS64 P1, [R9+URZ+0x16850], R8 ;  /* 0x01685008090095a7 */ /* 0x000ea4000802007f */
[----:B--2---:R-:W-:Y:S05]  /*ebc0*/  @!P1 BRA `(.L_x_2191) ;  /* 0xfffffffc00ec9947 */ /* 0x004fea000383ffff */
[----:B------:R-:W-:Y:S05]  /*ebd0*/  BRA `(.L_x_2188) ;  /* 0xffffff84004c7947 */ /* 0x000fea000383ffff */
.L_x_2198:
[----:B-1----:R-:W-:-:S04]  /*ebe0*/  MOV R4, UR7 ;  /* 0x0000000700047c02 */ /* 0x002fc80008000f00 */
[----:B------:R1:W3:Y:S03]  /*ebf0*/  SYNCS.PHASECHK.TRANS64.TRYWAIT P1, [R4+URZ+0x16850], R3 ;  /* 0x01685003040075a7 */ /* 0x0002e6000802017f */
[----:B---3--:R-:W-:Y:S05]  /*ec00*/  @!P1 NANOSLEEP.SYNCS 0x989680 ;  /* 0x009896800000995d */ /* 0x008fea0003900000 */
[----:B------:R-:W3:Y:S02]  /*ec10*/  @!P1 SYNCS.PHASECHK.TRANS64 P1, [R4+URZ+0x16850], R3 ;  /* 0x01685003040095a7 */ /* 0x000ee4000802007f */
[----:B---3--:R-:W-:Y:S05]  /*ec20*/  @!P1 BRA `(.L_x_2198) ;  /* 0xfffffffc00ec9947 */ /* 0x008fea000383ffff */
[----:B------:R-:W-:Y:S05]  /*ec30*/  BRA `(.L_x_2197) ;  /* 0xffffffa400ac7947 */ /* 0x000fea000383ffff */
.L_x_2210:
[----:B------:R-:W-:Y:S01]  /*ec40*/  IMAD.MOV.U32 R13, RZ, RZ, R17 ;  /* 0x000000ffff0d7224 */ /* 0x000fe200078e0011 */
[----:B------:R-:W-:Y:S01]  /*ec50*/  MOV R15, 0xffffffff ;  /* 0xffffffff000f7802 */ /* 0x000fe20000000f00 */
[----:B------:R-:W-:Y:S02]  /*ec60*/  IMAD.MOV.U32 R12, RZ, RZ, RZ ;  /* 0x000000ffff0c7224 */ /* 0x000fe400078e00ff */
[----:B------:R-:W-:-:S07]  /*ec70*/  IMAD.MOV.U32 R11, RZ, RZ, 0x1f ;  /* 0x0000001fff0b7424 */ /* 0x000fce00078e00ff */
[----:B0----5:R-:W-:Y:S05]  /*ec80*/  WARPSYNC.COLLECTIVE R15, `(.L_x_2249) ;  /* 0x000000000f087348 */ /* 0x021fea0003c00000 */
[----:B------:R1:W2:Y:S02]  /*ec90*/  SHFL.IDX P6, R14, R13, R12, R11 ;  /* 0x0000000c0d0e7389 */ /* 0x0002a400000c000b */
[----:B012--5:R-:W-:Y:S01]  /*eca0*/  ENDCOLLECTIVE ;  /* 0x000000000000791b */ /* 0x027fe20003800000 */
.L_x_2249:
[----:B------:R-:W-:Y:S05]  /*ecb0*/  BRA `(.L_x_2250) ;  /* 0xffffffcc00587947 */ /* 0x000fea000383ffff */
.L_x_2212:
[----:B0-----:R-:W-:-:S04]  /*ecc0*/  IMAD.U32 R3, RZ, RZ, UR47 ;  /* 0x0000002fff037e24 */ /* 0x001fc8000f8e00ff */
[----:B------:R0:W1:Y:S03]  /*ecd0*/  SYNCS.PHASECHK.TRANS64.TRYWAIT P0, [R3+URZ+0x16840], R10 ;  /* 0x0168400a030075a7 */ /* 0x000066000800017f */
[----:B-1----:R-:W-:Y:S05]  /*ece0*/  @!P0 NANOSLEEP.SYNCS 0x989680 ;  /* 0x009896800000895d */ /* 0x002fea0003900000 */
[----:B------:R-:W1:Y:S02]  /*ecf0*/  @!P0 SYNCS.PHASECHK.TRANS64 P0, [R3+URZ+0x16840], R10 ;  /* 0x0168400a030085a7 */ /* 0x000e64000800007f */
[----:B-1----:R-:W-:Y:S05]  /*ed00*/  @!P0 BRA `(.L_x_2212) ;  /* 0xfffffffc00ec8947 */ /* 0x002fea000383ffff */
[----:B------:R-:W-:Y:S05]  /*ed10*/  BRA `(.L_x_2251) ;  /* 0xffffffcc00d87947 */ /* 0x000fea000383ffff */
.L_x_2213:
        /* <DEDUP_REMOVED lines=8> */
.L_x_2253:
[----:B------:R-:W-:Y:S05]  /*eda0*/  BSYNC B0 ;  /* 0x0000000000007941 */ /* 0x000fea0003800000 */
.L_x_2252:
[----:B------:R-:W-:Y:S01]  /*edb0*/  IMAD.MOV.U32 R13, RZ, RZ, R0 ;  /* 0x000000ffff0d7224 */ /* 0x000fe200078e0000 */
[----:B------:R-:W-:Y:S01]  /*edc0*/  MOV R12, RZ ;  /* 0x000000ff000c7202 */ /* 0x000fe20000000f00 */
[----:B------:R-:W-:Y:S01]  /*edd0*/  IMAD.MOV.U32 R11, RZ, RZ, 0x181f ;  /* 0x0000181fff0b7424 */ /* 0x000fe200078e00ff */
[----:B------:R-:W-:Y:S01]  /*ede0*/  @P0 LEA R7, R22, UR47, 0x1 ;  /* 0x0000002f16070c11 */ /* 0x000fe2000f8e08ff */
[----:B------:R-:W-:Y:S02]  /*edf0*/  IMAD.MOV.U32 R15, RZ, RZ, -0x1 ;  /* 0xffffffffff0f7424 */ /* 0x000fe400078e00ff */
[----:B------:R-:W-:-:S07]  /*ee00*/  IMAD.MOV.U32 R2, RZ, RZ, R14 ;  /* 0x000000ffff027224 */ /* 0x000fce00078e000e */
[----:B------:R-:W-:Y:S05]  /*ee10*/  WARPSYNC.COLLECTIVE R15, `(.L_x_2254) ;  /* 0x000000000f087348 */ /* 0x000fea0003c00000 */
[----:B------:R0:W1:Y:S02]  /*ee20*/  SHFL.IDX P6, R14, R13, R12, R11 ;  /* 0x0000000c0d0e7389 */ /* 0x00006400000c000b */
[----:B01----:R-:W-:Y:S01]  /*ee30*/  ENDCOLLECTIVE ;  /* 0x000000000000791b */ /* 0x003fe20003800000 */
.L_x_2254:
        /* <DEDUP_REMOVED lines=8> */
.L_x_2255:
[C---:B------:R-:W-:Y:S01]  /*eec0*/  ISETP.GE.AND P1, PT, R5.reuse, 0x21, PT ;  /* 0x000000210500780c */ /* 0x040fe20003f26270 */
[----:B------:R-:W-:Y:S01]  /*eed0*/  @!PT LDS RZ, [RZ] ;  /* 0x00000000fffff984 */ /* 0x000fe20000000800 */
[----:B------:R-:W-:Y:S01]  /*eee0*/  @!PT LDS RZ, [RZ] ;  /* 0x00000000fffff984 */ /* 0x000fe20000000800 */
[----:B------:R-:W-:Y:S01]  /*eef0*/  @!PT LDS RZ, [RZ] ;  /* 0x00000000fffff984 */ /* 0x000fe20000000800 */
[----:B------:R0:W-:Y:S01]  /*ef00*/  @P0 LDGSTS.E.BYPASS.LTC128B.128 [R7+0xe400], desc[UR38][R2.64], !P3 ;  /* 0x0e40000002070fae */ /* 0x0001e2000d901d66 */
[----:B------:R-:W-:Y:S02]  /*ef10*/  ISETP.GE.AND P0, PT, R5, 0x11, PT ;  /* 0x000000110500780c */ /* 0x000fe40003f06270 */
[----:B------:R-:W-:-:S09]  /*ef20*/  MOV R13, R0 ;  /* 0x00000000000d7202 */ /* 0x000fd20000000f00 */
[C---:B------:R-:W-:Y:S02]  /*ef30*/  @P1 LEA R25, R22.reuse, UR47, 0x1 ;  /* 0x0000002f16191c11 */ /* 0x040fe4000f8e08ff */
[----:B------:R-:W-:Y:S01]  /*ef40*/  @P0 LEA R21, R22, UR47, 0x1 ;  /* 0x0000002f16150c11 */ /* 0x000fe2000f8e08ff */
[----:B0-----:R-:W-:-:S07]  /*ef50*/  IMAD.MOV.U32 R8, RZ, RZ, R14 ;  /* 0x000000ffff087224 */ /* 0x001fce00078e000e */
[----:B------:R-:W-:Y:S05]  /*ef60*/  WARPSYNC.COLLECTIVE R15, `(.L_x_2256) ;  /* 0x000000000f087348 */ /* 0x000fea0003c00000 */
[----:B------:R0:W1:Y:S02]  /*ef70*/  SHFL.IDX P6, R14, R13, R12, R11 ;  /* 0x0000000c0d0e7389 */ /* 0x00006400000c000b */
[----:B01----:R-:W-:Y:S01]  /*ef80*/  ENDCOLLECTIVE ;  /* 0x000000000000791b */ /* 0x003fe20003800000 */
.L_x_2256:
[----:B------:R-:W-:Y:S02]  /*ef90*/  IMAD.MOV.U32 R13, RZ, RZ, R4 ;  /* 0x000000ffff0d7224 */ /* 0x000fe400078e0004 */
[----:B------:R-:W-:Y:S01]  /*efa0*/  IMAD.MOV.U32 R12, RZ, RZ, 0x2 ;  /* 0x00000002ff0c7424 */ /* 0x000fe200078e00ff */
[----:B------:R-:W-:-:S13]  /*efb0*/  @P0 LEA R2, P2, R16, R14, 0x1 ;  /* 0x0000000e10020211 */ /* 0x000fda00078408ff */
[----:B------:R-:W-:Y:S05]  /*efc0*/  WARPSYNC.COLLECTIVE R15, `(.L_x_2257) ;  /* 0x000000000f087348 */ /* 0x000fea0003c00000 */
[----:B------:R0:W1:Y:S02]  /*efd0*/  SHFL.IDX P6, R14, R13, R12, R11 ;  /* 0x0000000c0d0e7389 */ /* 0x00006400000c000b */
[----:B01----:R-:W-:Y:S01]  /*efe0*/  ENDCOLLECTIVE ;  /* 0x000000000000791b */ /* 0x003fe20003800000 */
.L_x_2257:
[----:B------:R-:W-:-:S05]  /*eff0*/  @P0 IMAD.X R3, RZ, RZ, R8, P2 ;  /* 0x000000ffff030224 */ /* 0x000fca00010e0608 */
        /* <DEDUP_REMOVED lines=9> */
.L_x_2258:
[----:B------:R-:W-:Y:S01]  /*f090*/  MOV R13, R4 ;  /* 0x00000004000d7202 */ /* 0x000fe20000000f00 */
[----:B------:R-:W-:Y:S02]  /*f0a0*/  IMAD.MOV.U32 R12, RZ, RZ, 0x3 ;  /* 0x00000003ff0c7424 */ /* 0x000fe400078e00ff */
[----:B------:R-:W-:-:S07]  /*f0b0*/  IMAD.MOV.U32 R9, RZ, RZ, R14 ;  /* 0x000000ffff097224 */ /* 0x000fce00078e000e */
[----:B------:R-:W-:Y:S05]  /*f0c0*/  WARPSYNC.COLLECTIVE R15, `(.L_x_2259) ;  /* 0x000000000f087348 */ /* 0x000fea0003c00000 */
[----:B------:R0:W1:Y:S02]  /*f0d0*/  SHFL.IDX P6, R14, R13, R12, R11 ;  /* 0x0000000c0d0e7389 */ /* 0x00006400000c000b */
[----:B01----:R-:W-:Y:S01]  /*f0e0*/  ENDCOLLECTIVE ;  /* 0x000000000000791b */ /* 0x003fe20003800000 */
.L_x_2259:
        /* <DEDUP_REMOVED lines=14> */
.L_x_2260:
[----:B------:R-:W-:Y:S01]  /*f1d0*/  @P1 LEA R25, R22, UR47, 0x1 ;  /* 0x0000002f16191c11 */ /* 0x000fe2000f8e08ff */
[----:B------:R-:W-:Y:S02]  /*f1e0*/  IMAD.MOV.U32 R13, RZ, RZ, R4 ;  /* 0x000000ffff0d7224 */ /* 0x000fe400078e0004 */
[----:B------:R-:W-:Y:S01]  /*f1f0*/  IMAD.MOV.U32 R12, RZ, RZ, 0x4 ;  /* 0x00000004ff0c7424 */ /* 0x000fe200078e00ff */
[----:B------:R-:W-:-:S13]  /*f200*/  @P0 LEA R2, P2, R16, R14, 0x1 ;  /* 0x0000000e10020211 */ /* 0x000fda00078408ff */
[----:B------:R-:W-:Y:S05]  /*f210*/  WARPSYNC.COLLECTIVE R15, `(.L_x_2261) ;  /* 0x000000000f087348 */ /* 0x000fea0003c00000 */
[----:B------:R0:W1:Y:S02]  /*f220*/  SHFL.IDX P6, R14, R13, R12, R11 ;  /* 0x0000000c0d0e7389 */ /* 0x00006400000c000b */
[----:B01----:R-:W-:Y:S01]  /*f230*/  ENDCOLLECTIVE ;  /* 0x000000000000791b */ /* 0x003fe20003800000 */
.L_x_2261:
[----:B------:R-:W-:-:S05]  /*f240*/  @P0 IADD3.X R3, RZ, R7, RZ, P2, !PT ;  /* 0x00000007ff030210 */ /* 0x000fca00017fe4ff */
        /* <DEDUP_REMOVED lines=9> */
.L_x_2262:
[----:B------:R-:W-:Y:S01]  /*f2e0*/  IMAD.MOV.U32 R13, RZ, RZ, R4 ;  /* 0x000000ffff0d7224 */ /* 0x000fe200078e0004 */
[----:B------:R-:W-:Y:S01]  /*f2f0*/  MOV R12, 0x5 ;  /* 0x00000005000c7802 */ /* 0x000fe20000000f00 */
[----:B------:R-:W-:-:S07]  /*f300*/  IMAD.MOV.U32 R9, RZ, RZ, R14 ;  /* 0x000000ffff097224 */ /* 0x000fce00078e000e */
[----:B------:R-:W-:Y:S05]  /*f310*/  WARPSYNC.COLLECTIVE R15, `(.L_x_2263) ;  /* 0x000000000f087348 */ /* 0x000fea0003c00000 */
[----:B------:R0:W1:Y:S02]  /*f320*/  SHFL.IDX P6, R14, R13, R12, R11 ;  /* 0x0000000c0d0e7389 */ /* 0x00006400000c000b */
[----:B01----:R-:W-:Y:S01]  /*f330*/  ENDCOLLECTIVE ;  /* 0x000000000000791b */ /* 0x003fe20003800000 */
.L_x_2263:
        /* <DEDUP_REMOVED lines=13> */
.L_x_2264:
[----:B------:R-:W-:Y:S01]  /*f410*/  MOV R13, R4 ;  /* 0x00000004000d7202 */ /* 0x000fe20000000f00 */
[----:B------:R-:W-:Y:S01]  /*f420*/  IMAD.MOV.U32 R12, RZ, RZ, 0x6 ;  /* 0x00000006ff0c7424 */ /* 0x000fe200078e00ff */
[----:B------:R-:W-:-:S13]  /*f430*/  @P0 LEA R2, P2, R16, R14, 0x1 ;  /* 0x0000000e10020211 */ /* 0x000fda00078408ff */
[----:B------:R-:W-:Y:S05]  /*f440*/  WARPSYNC.COLLECTIVE R15, `(.L_x_2265) ;  /* 0x000000000f087348 */ /* 0x000fea0003c00000 */
[----:B------:R0:W1:Y:S02]  /*f450*/  SHFL.IDX P6, R14, R13, R12, R11 ;  /* 0x0000000c0d0e7389 */ /* 0x00006400000c000b */
[----:B01----:R-:W-:Y:S01]  /*f460*/  ENDCOLLECTIVE ;  /* 0x000000000000791b */ /* 0x003fe20003800000 */
.L_x_2265:
        /* <DEDUP_REMOVED lines=11> */
.L_x_2266:
[----:B------:R-:W-:Y:S02]  /*f520*/  IMAD.MOV.U32 R13, RZ, RZ, R4 ;  /* 0x000000ffff0d7224 */ /* 0x000fe400078e0004 */
[----:B------:R-:W-:Y:S01]  /*f530*/  IMAD.MOV.U32 R12, RZ, RZ, 0x7 ;  /* 0x00000007ff0c7424 */ /* 0x000fe200078e00ff */
[----:B------:R-:W-:-:S07]  /*f540*/  MOV R9, R14 ;  /* 0x0000000e00097202 */ /* 0x000fce0000000f00 */
[----:B------:R-:W-:Y:S05]  /*f550*/  WARPSYNC.COLLECTIVE R15, `(.L_x_2267) ;  /* 0x000000000f087348 */ /* 0x000fea0003c00000 */
[----:B------:R0:W1:Y:S02]  /*f560*/  SHFL.IDX P6, R14, R13, R12, R11 ;  /* 0x0000000c0d0e7389 */ /* 0x00006400000c000b */
[----:B01----:R-:W-:Y:S01]  /*f570*/  ENDCOLLECTIVE ;  /* 0x000000000000791b */ /* 0x003fe20003800000 */
.L_x_2267:
[----:B------:R-:W-:Y:S02]  /*f580*/  @P1 LEA R2, P0, R16, R9, 0x1 ;  /* 0x0000000910021211 */ /* 0x000fe400078008ff */
[----:B------:R-:W-:-:S03]  /*f590*/  @P1 LEA R9, R22, UR47, 0x1 ;  /* 0x0000002f16091c11 */ /* 0x000fc6000f8e08ff */
        /* <DEDUP_REMOVED lines=10> */
.L_x_2268:
[----:B------:R-:W-:Y:S05]  /*f640*/  BRA `(.L_x_2269) ;  /* 0xffffffc800e87947 */ /* 0x000fea000383ffff */
.L_x_2216:
[----:B------:R-:W-:Y:S01]  /*f650*/  IMAD.MOV.U32 R13, RZ, RZ, R8 ;  /* 0x000000ffff0d7224 */ /* 0x000fe200078e0008 */
[----:B------:R-:W-:Y:S01]  /*f660*/  MOV R11, 0x181f ;  /* 0x0000181f000b7802 */ /* 0x000fe20000000f00 */
[----:B------:R-:W-:Y:S02]  /*f670*/  IMAD.MOV.U32 R12, RZ, RZ, RZ ;  /* 0x000000ffff0c7224 */ /* 0x000fe400078e00ff */
[----:B------:R-:W-:Y:S02]  /*f680*/  IMAD.MOV.U32 R15, RZ, RZ, -0x1 ;  /* 0xffffffffff0f7424 */ /* 0x000fe400078e00ff */
[----:B------:R-:W-:-:S07]  /*f690*/  IMAD.U32 R5, RZ, RZ, UR49 ;  /* 0x00000031ff057e24 */ /* 0x000fce000f8e00ff */
[----:B------:R-:W-:Y:S05]  /*f6a0*/  WARPSYNC.COLLECTIVE R15, `(.L_x_2270) ;  /* 0x000000000f087348 */ /* 0x000fea0003c00000 */
[----:B------:R0:W1:Y:S02]  /*f6b0*/  SHFL.IDX P6, R14, R13, R12, R11 ;  /* 0x0000000c0d0e7389 */ /* 0x00006400000c000b */
[----:B01----:R-:W-:Y:S01]  /*f6c0*/  ENDCOLLECTIVE ;  /* 0x000000000000791b */ /* 0x003fe20003800000 */
.L_x_2270:
[----:B------:R-:W-:Y:S01]  /*f6d0*/  IMAD R5, R5, 0xc0, R24 ;  /* 0x000000c005057824 */ /* 0x000fe200078e0218 */
[----:B------:R-:W-:Y:S01]  /*f6e0*/  MOV R13, R7 ;  /* 0x00000007000d7202 */ /* 0x000fe20000000f00 */
[----:B------:R-:W-:-:S07]  /*f6f0*/  IMAD.MOV.U32 R2, RZ, RZ, R14 ;  /* 0x000000ffff027224 */ /* 0x000fce00078e000e */
[----:B------:R-:W-:Y:S05]  /*f700*/  WARPSYNC.COLLECTIVE R15, `(.L_x_2271) ;  /* 0x000000000f087348 */ /* 0x000fea0003c00000 */
[----:B------:R0:W1:Y:S02]  /*f710*/  SHFL.IDX P6, R14, R13, R12, R11 ;  /* 0x0000000c0d0e7389 */ /* 0x00006400000c000b */
[----:B01----:R-:W-:Y:S01]  /*f720*/  ENDCOLLECTIVE ;  /* 0x000000000000791b */ /* 0x003fe20003800000 */
.L_x_2271:
[----:B------:R-:W-:Y:S02]  /*f730*/  ULDC UR4, c[0x0][0x288] ;  /* 0x0000a20000047ab9 */ /* 0x000fe40000000800 */
[----:B------:R-:W-:Y:S02]  /*f740*/  IMAD R4, R9, UR4, RZ ;  /* 0x0000000409047c24 */ /* 0x000fe4000f8e02ff */
[----:B------:R-:W-:-:S03]  /*f750*/  VIADD R9, R5, 0x10 ;  /* 0x0000001005097836 */ /* 0x000fc60000000000 */
[----:B------:R-:W-:Y:S02]  /*f760*/  ISETP.GE.AND P1, PT, R5, R4, PT ;  /* 0x000000040500720c */ /* 0x000fe40003f26270 */
[----:B------:R-:W-:Y:S01]  /*f770*/  MOV R13, R8 ;  /* 0x00000008000d7202 */ /* 0x000fe20000000f00 */
        /* <DEDUP_REMOVED lines=8> */
.L_x_2272:
        /* <DEDUP_REMOVED lines=12> */
.L_x_2273:
[----:B------:R-:W-:Y:S01]  /*f8c0*/  IMAD.MOV.U32 R13, RZ, RZ, R8 ;  /* 0x000000ffff0d7224 */ /* 0x000fe200078e0008 */
[----:B------:R-:W-:Y:S02]  /*f8d0*/  MOV R12, 0x2 ;  /* 0x00000002000c7802 */ /* 0x000fe40000000f00 */
[----:B------:R-:W-:-:S07]  /*f8e0*/  MOV R21, R14 ;  /* 0x0000000e00157202 */ /* 0x000fce0000000f00 */
[----:B------:R-:W-:Y:S05]  /*f8f0*/  WARPSYNC.COLLECTIVE R15, `(.L_x_2274) ;  /* 0x000000000f087348 */ /* 0x000fea0003c00000 */
[----:B------:R0:W1:Y:S02]  /*f900*/  SHFL.IDX P6, R14, R13, R12, R11 ;  /* 0x0000000c0d0e7389 */ /* 0x00006400000c000b */
[----:B01----:R-:W-:Y:S01]  /*f910*/  ENDCOLLECTIVE ;  /* 0x000000000000791b */ /* 0x003fe20003800000 */
.L_x_2274:
[----:B------:R-:W-:-:S05]  /*f920*/  @!P1 LEA R2, P2, R16, R21, 0x1 ;  /* 0x0000001510029211 */ /* 0x000fca00078408ff */
[----:B------:R-:W-:-:S05]  /*f930*/  @!P1 IMAD.X R3, RZ, RZ, R10, P2 ;  /* 0x000000ffff039224 */ /* 0x000fca00010e060a */
        /* <DEDUP_REMOVED lines=10> */
.L_x_2275:
[----:B------:R-:W-:Y:S01]  /*f9e0*/  @!P1 LEA R20, R22, UR47, 0x1 ;  /* 0x0000002f16149c11 */ /* 0x000fe2000f8e08ff */
[----:B------:R-:W-:Y:S02]  /*f9f0*/  IMAD.MOV.U32 R13, RZ, RZ, R8 ;  /* 0x000000ffff0d7224 */ /* 0x000fe400078e0008 */
[----:B------:R-:W-:Y:S01]  /*fa00*/  IMAD.MOV.U32 R12, RZ, RZ, 0x3 ;  /* 0x00000003ff0c7424 */ /* 0x000fe200078e00ff */
[----:B------:R-:W-:-:S13]  /*fa10*/  @!P1 LEA R2, P2, R16, R14, 0x1 ;  /* 0x0000000e10029211 */ /* 0x000fda00078408ff */
[----:B------:R-:W-:Y:S05]  /*fa20*/  WARPSYNC.COLLECTIVE R15, `(.L_x_2276) ;  /* 0x000000000f087348 */ /* 0x000fea0003c00000 */
[----:B------:R0:W1:Y:S02]  /*fa30*/  SHFL.IDX P6, R14, R13, R12, R11 ;  /* 0x0000000c0d0e7389 */ /* 0x00006400000c000b */
[----:B01----:R-:W-:Y:S01]  /*fa40*/  ENDCOLLECTIVE ;  /* 0x000000000000791b */ /* 0x003fe20003800000 */
.L_x_2276:
[----:B------:R-:W-:Y:S01]  /*fa50*/  @!P1 IMAD.X R3, RZ, RZ, R9, P2 ;  /* 0x000000ffff039224 */ /* 0x000fe200010e0609 */
[----:B------:R-:W-:-:S04]  /*fa60*/  IADD3 R9, R5, 0x30, RZ ;  /* 0x0000003005097810 */ /* 0x000fc80007ffe0ff */
[----:B------:R-:W-:Y:S01]  /*fa70*/  @!PT LDS RZ, [RZ] ;  /* 0x00000000fffff984 */ /* 0x000fe20000000800 */
[----:B------:R-:W-:Y:S01]  /*fa80*/  @!PT LDS RZ, [RZ] ;  /* 0x00000000fffff984 */ /* 0x000fe20000000800 */
[----:B------:R-:W-:Y:S01]  /*fa90*/  @!PT LDS RZ, [RZ] ;  /* 0x00000000fffff984 */ /* 0x000fe20000000800 */
[----:B------:R0:W-:Y:S01]  /*faa0*/  @!P1 LDGSTS.E.BYPASS.LTC128B.128 [R20+0x9400], desc[UR38][R2.64], !P0 ;  /* 0x0940000002149fae */ /* 0x0001e2000c101d66 */
[----:B------:R-:W-:Y:S01]  /*fab0*/  ISETP.GE.AND P1, PT, R9, R4, PT ;  /* 0x000000040900720c */ /* 0x000fe20003f26270 */
[----:B------:R-:W-:Y:S01]  /*fac0*/  VIADD R9, R5, 0x40 ;  /* 0x0000004005097836 */ /* 0x000fe20000000000 */
[----:B------:R-:W-:-:S11]  /*fad0*/  MOV R13, R7 ;  /* 0x00000007000d7202 */ /* 0x000fd60000000f00 */
[----:B------:R-:W-:Y:S01]  /*fae0*/  @!P1 LEA R25, R22, UR47, 0x1 ;  /* 0x0000002f16199c11 */ /* 0x000fe2000f8e08ff */
[----:B0-----:R-:W-:-:S07]  /*faf0*/  IMAD.MOV.U32 R10, RZ, RZ, R14 ;  /* 0x000000ffff0a7224 */ /* 0x001fce00078e000e */
[----:B------:R-:W-:Y:S05]  /*fb00*/  WARPSYNC.COLLECTIVE R15, `(.L_x_2277) ;  /* 0x000000000f087348 */ /* 0x000fea0003c00000 */
[----:B------:R0:W1:Y:S02]  /*fb10*/  SHFL.IDX P6, R14, R13, R12, R11 ;  /* 0x0000000c0d0e7389 */ /* 0x00006400000c000b */
[----:B01----:R-:W-:Y:S01]  /*fb20*/  ENDCOLLECTIVE ;  /* 0x000000000000791b */ /* 0x003fe20003800000 */
.L_x_2277:
[----:B------:R-:W-:Y:S01]  /*fb30*/  MOV R13, R8 ;  /* 0x00000008000d7202 */ /* 0x000fe20000000f00 */
[----:B------:R-:W-:Y:S02]  /*fb40*/  IMAD.MOV.U32 R12, RZ, RZ, 0x4 ;  /* 0x00000004ff0c7424 */ /* 0x000fe400078e00ff */
[----:B------:R-:W-:-:S07]  /*fb50*/  IMAD.MOV.U32 R21, RZ, RZ, R14 ;  /* 0x000000ffff157224 */ /* 0x000fce00078e000e */
[----:B------:R-:W-:Y:S05]  /*fb60*/  WARPSYNC.COLLECTIVE R15, `(.L_x_2278) ;  /* 0x000000000f087348 */ /* 0x000fea0003c00000 */
[----:B------:R0:W1:Y:S02]  /*fb70*/  SHFL.IDX P6, R14, R13, R12, R11 ;  /* 0x0000000c0d0e7389 */ /* 0x00006400000c000b */
[----:B01----:R-:W-:Y:S01]  /*fb80*/  ENDCOLLECTIVE ;  /* 0x000000000000791b */ /* 0x003fe20003800000 */
.L_x_2278:
        /* <DEDUP_REMOVED lines=12> */
.L_x_2279:
[----:B------:R-:W-:Y:S01]  /*fc50*/  @!P1 LEA R20, R22, UR47, 0x1 ;  /* 0x0000002f16149c11 */ /* 0x000fe2000f8e08ff */
[----:B------:R-:W-:Y:S02]  /*fc60*/  IMAD.MOV.U32 R13, RZ, RZ, R8 ;  /* 0x000000ffff0d7224 */ /* 0x000fe400078e0008 */
[----:B------:R-:W-:Y:S01]  /*fc70*/  IMAD.MOV.U32 R12, RZ, RZ, 0x5 ;  /* 0x00000005ff0c7424 */ /* 0x000fe200078e00ff */
[----:B------:R-:W-:-:S13]  /*fc80*/  @!P1 LEA R2, P2, R16, R14, 0x1 ;  /* 0x0000000e10029211 */ /* 0x000fda00078408ff */
[----:B------:R-:W-:Y:S05]  /*fc90*/  WARPSYNC.COLLECTIVE R15, `(.L_x_2280) ;  /* 0x000000000f087348 */ /* 0x000fea0003c00000 */
[----:B------:R0:W1:Y:S02]  /*fca0*/  SHFL.IDX P6, R14, R13, R12, R11 ;  /* 0x0000000c0d0e7389 */ /* 0x00006400000c000b */
[----:B01----:R-:W-:Y:S01]  /*fcb0*/  ENDCOLLECTIVE ;  /* 0x000000000000791b */ /* 0x003fe20003800000 */
.L_x_2280:
[----:B------:R-:W-:Y:S01]  /*fcc0*/  @!P1 IADD3.X R3, RZ, R9, RZ, P2, !PT ;  /* 0x00000009ff039210 */ /* 0x000fe200017fe4ff */
[----:B------:R-:W-:-:S04]  /*fcd0*/  VIADD R9, R5, 0x50 ;  /* 0x0000005005097836 */ /* 0x000fc80000000000 */
[----:B------:R-:W-:Y:S01]  /*fce0*/  @!PT LDS RZ, [RZ] ;  /* 0x00000000fffff984 */ /* 0x000fe20000000800 */
[----:B------:R-:W-:Y:S01]  /*fcf0*/  @!PT LDS RZ, [RZ] ;  /* 0x00000000fffff984 */ /* 0x000fe20000000800 */
[----:B------:R-:W-:Y:S01]  /*fd00*/  @!PT LDS RZ, [RZ] ;  /* 0x00000000fffff984 */ /* 0x000fe20000000800 */
[----:B------:R0:W-:Y:S01]  /*fd10*/  @!P1 LDGSTS.E.BYPASS.LTC128B.128 [R20+0xa400], desc[UR38][R2.64], !P0 ;  /* 0x0a40000002149fae */ /* 0x0001e2000c101d66 */
[----:B------:R-:W-:Y:S02]  /*fd20*/  ISETP.GE.AND P1, PT, R9, R4, PT ;  /* 0x000000040900720c */ /* 0x000fe40003f26270 */
[----:B------:R-:W-:Y:S01]  /*fd30*/  IADD3 R9, R5, 0x60, RZ ;  /* 0x0000006005097810 */ /* 0x000fe20007ffe0ff */
[----:B------:R-:W-:-:S10]  /*fd40*/  IMAD.MOV.U32 R13, RZ, RZ, R7 ;  /* 0x000000ffff0d7224 */ /* 0x000fd400078e0007 */
[----:B------:R-:W-:Y:S02]  /*fd50*/  @!P1 LEA R25, R22, UR47, 0x1 ;  /* 0x0000002f16199c11 */ /* 0x000fe4000f8e08ff */
[----:B0-----:R-:W-:-:S07]  /*fd60*/  MOV R10, R14 ;  /* 0x0000000e000a7202 */ /* 0x001fce0000000f00 */
[----:B------:R-:W-:Y:S05]  /*fd70*/  WARPSYNC.COLLECTIVE R15, `(.L_x_2281) ;  /* 0x000000000f087348 */ /* 0x000fea0003c00000 */
[----:B------:R0:W1:Y:S02]  /*fd80*/  SHFL.IDX P6, R14, R13, R12, R11 ;  /* 0x0000000c0d0e7389 */ /* 0x00006400000c000b */
[----:B01----:R-:W-:Y:S01]  /*fd90*/  ENDCOLLECTIVE ;  /* 0x000000000000791b */ /* 0x003fe20003800000 */
.L_x_2281:
[----:B------:R-:W-:Y:S02]  /*fda0*/  IMAD.MOV.U32 R13, RZ, RZ, R8 ;  /* 0x000000ffff0d7224 */ /* 0x000fe400078e0008 */
[----:B------:R-:W-:Y:S02]  /*fdb0*/  IMAD.MOV.U32 R12, RZ, RZ, 0x6 ;  /* 0x00000006ff0c7424 */ /* 0x000fe400078e00ff */
[----:B------:R-:W-:-:S07]  /*fdc0*/  IMAD.MOV.U32 R21, RZ, RZ, R14 ;  /* 0x000000ffff157224 */ /* 0x000fce00078e000e */
[----:B------:R-:W-:Y:S05]  /*fdd0*/  WARPSYNC.COLLECTIVE R15, `(.L_x_2282) ;  /* 0x000000000f087348 */ /* 0x000fea0003c00000 */
[----:B------:R0:W1:Y:S02]  /*fde0*/  SHFL.IDX P6, R14, R13, R12, R11 ;  /* 0x0000000c0d0e7389 */ /* 0x00006400000c000b */
[----:B01----:R-:W-:Y:S01]  /*fdf0*/  ENDCOLLECTIVE ;  /* 0x000000000000791b */ /* 0x003fe20003800000 */
.L_x_2282:
[----:B------:R-:W-:-:S05]  /*fe00*/  @!P1 LEA R2, P2, R16, R21, 0x1 ;  /* 0x0000001510029211 */ /* 0x000fca00078408ff */
[----:B------:R-:W-:-:S05]  /*fe10*/  @!P1 IMAD.X R3, RZ, RZ, R10, P2 ;  /* 0x000000ffff039224 */ /* 0x000fca00010e060a */
[----:B------:R-:W-:Y:S01]  /*fe20*/  @!PT LDS RZ, [RZ] ;  /* 0x00000000fffff984 */ /* 0x000fe20000000800 */
[----:B------:R-:W-:Y:S01]  /*fe30*/  @!PT LDS RZ, [RZ] ;  /* 0x00000000fffff984 */ /* 0x000fe20000000800 */
[----:B------:R-:W-:Y:S01]  /*fe40*/  @!PT LDS RZ, [RZ] ;  /* 0x00000000fffff984 */ /* 0x000fe20000000800 */
[----:B------:R0:W-:Y:S01]  /*fe50*/  @!P1 LDGSTS.E.BYPASS.LTC128B.128 [R25+0xac00], desc[UR38][R2.64], !P0 ;  /* 0x0ac0000002199fae */ /* 0x0001e2000c101d66 */
[----:B------:R-:W-:Y:S02]  /*fe60*/  MOV R13, R7 ;  /* 0x00000007000d7202 */ /* 0x000fe40000000f00 */
[----:B------:R-:W-:Y:S01]  /*fe70*/  ISETP.GE.AND P1, PT, R9, R4, PT ;  /* 0x000000040900720c */ /* 0x000fe20003f26270 */
[----:B------:R-:W-:-:S12]  /*fe80*/  IMAD.MOV.U32 R9, RZ, RZ, R14 ;  /* 0x000000ffff097224 */ /* 0x000fd800078e000e */
[----:B0-----:R-:W-:Y:S05]  /*fe90*/  WARPSYNC.COLLECTIVE R15, `(.L_x_2283) ;  /* 0x000000000f087348 */ /* 0x001fea0003c00000 */
[----:B------:R1:W2:Y:S02]  /*fea0*/  SHFL.IDX P6, R14, R13, R12, R11 ;  /* 0x0000000c0d0e7389 */ /* 0x0002a400000c000b */
[----:B012---:R-:W-:Y:S01]  /*feb0*/  ENDCOLLECTIVE ;  /* 0x000000000000791b */ /* 0x007fe20003800000 */
.L_x_2283:
[----:B------:R-:W-:Y:S01]  /*fec0*/  @!P1 LEA R10, R22, UR47, 0x1 ;  /* 0x0000002f160a9c11 */ /* 0x000fe2000f8e08ff */
[----:B------:R-:W-:Y:S02]  /*fed0*/  IMAD.MOV.U32 R13, RZ, RZ, R8 ;  /* 0x000000ffff0d7224 */ /* 0x000fe400078e0008 */
[----:B------:R-:W-:Y:S01]  /*fee0*/  IMAD.MOV.U32 R12, RZ, RZ, 0x7 ;  /* 0x00000007ff0c7424 */ /* 0x000fe200078e00ff */
[----:B------:R-:W-:-:S13]  /*fef0*/  @!P1 LEA R2, P2, R16, R14, 0x1 ;  /* 0x0000000e10029211 */ /* 0x000fda00078408ff */
[----:B------:R-:W-:Y:S05]  /*ff00*/  WARPSYNC.COLLECTIVE R15, `(.L_x_2284) ;  /* 0x000000000f087348 */ /* 0x000fea0003c00000 */
[----:B------:R0:W1:Y:S02]  /*ff10*/  SHFL.IDX P6, R14, R13, R12, R11 ;  /* 0x0000000c0d0e7389 */ /* 0x00006400000c000b */
[----:B01----:R-:W-:Y:S01]  /*ff20*/  ENDCOLLECTIVE ;  /* 0x000000000000791b */ /* 0x003fe20003800000 */
.L_x_2284:
[----:B------:R-:W-:-:S05]  /*ff30*/  @!P1 IMAD.X R3, RZ, RZ, R9, P2 ;  /* 0x000000ffff039224 */ /* 0x000fca00010e0609 */
[----:B------:R-:W-:Y:S01]  /*ff40*/  @!PT LDS RZ, [RZ] ;  /* 0x00000000fffff984 */ /* 0x000fe20000000800 */
[----:B------:R-:W-:Y:S01]  /*ff50*/  @!PT LDS RZ, [RZ] ;  /* 0x00000000fffff984 */ /* 0x000fe20000000800 */
[----:B------:R-:W-:Y:S01]  /*ff60*/  @!PT LDS RZ, [RZ] ;  /* 0x00000000fffff984 */ /* 0x000fe20000000800 */
[----:B------:R0:W-:Y:S01]  /*ff70*/  @!P1 LDGSTS.E.BYPASS.LTC128B.128 [R10+0xb400], desc[UR38][R2.64], !P0 ;  /* 0x0b400000020a9fae */ /* 0x0001e2000c101d66 */
[----:B------:R-:W-:Y:S01]  /*ff80*/  IMAD.MOV.U32 R13, RZ, RZ, R7 ;  /* 0x000000ffff0d7224 */ /* 0x000fe200078e0007 */
[C---:B------:R-:W-:Y:S01]  /*ff90*/  IADD3 R7, R5.reuse, 0x80, RZ ;  /* 0x0000008005077810 */ /* 0x040fe20007ffe0ff */
[----:B0-----:R-:W-:Y:S01]  /*ffa0*/  VIADD R3, R5, 0x70 ;  /* 0x0000007005037836 */ /* 0x001fe20000000000 */
[----:B------:R-:W-:-:S07]  /*ffb0*/  MOV R8, R14 ;  /* 0x0000000e00087202 */ /* 0x000fce0000000f00 */
[----:B------:R-:W-:Y:S05]  /*ffc0*/  WARPSYNC.COLLECTIVE R15, `(.L_x_2285) ;  /* 0x000000000f087348 */ /* 0x000fea0003c00000 */
[----:B------:R0:W1:Y:S02]  /*ffd0*/  SHFL.IDX P6, R14, R13, R12, R11 ;  /* 0x0000000c0d0e7389 */ /* 0x00006400000c000b */
[----:B01----:R-:W-:Y:S01]  /*ffe0*/  ENDCOLLECTIVE ;  /* 0x000000000000791b */ /* 0x003fe20003800000 */
.L_x_2285:
[----:B------:R-:W-:Y:S01]  /*fff0*/  ISETP.GE.AND P1, PT, R3, R4, PT ;  /* 0x000000040300720c */ /* 0x000fe20003f26270 */
[----:B------:R-:W-:-:S12]  /*10000*/  IMAD.MOV.U32 R13, RZ, RZ, R6 ;  /* 0x000000ffff0d7224 */ /* 0x000fd800078e0006 */
[----:B------:R-:W-:Y:S01]  /*10010*/  @!P1 LEA R25, R22, UR47, 0x1 ;  /* 0x0000002f16199c11 */ /* 0x000fe2000f8e08ff */
[----:B------:R-:W-:Y:S01]  /*10020*/  IMAD.MOV.U32 R12, RZ, RZ, RZ ;  /* 0x000000ffff0c7224 */ /* 0x000fe200078e00ff */
[----:B------:R-:W-:-:S13]  /*10030*/  @!P1 LEA R2, P2, R16, R14, 0x1 ;  /* 0x0000000e10029211 */ /* 0x000fda00078408ff */
[----:B------:R-:W-:Y:S05]  /*10040*/  WARPSYNC.COLLECTIVE R15, `(.L_x_2286) ;  /* 0x000000000f087348 */ /* 0x000fea0003c00000 */
[----:B------:R0:W1:Y:S02]  /*10050*/  SHFL.IDX P6, R14, R13, R12, R11 ;  /* 0x0000000c0d0e7389 */ /* 0x00006400000c000b */
[----:B01----:R-:W-:Y:S01]  /*10060*/  ENDCOLLECTIVE ;  /* 0x000000000000791b */ /* 0x003fe20003800000 */
.L_x_2286:
[----:B------:R-:W-:-:S05]  /*10070*/  @!P1 IMAD.X R3, RZ, RZ, R8, P2 ;  /* 0x000000ffff039224 */ /* 0x000fca00010e0608 */
[----:B------:R-:W-:Y:S01]  /*10080*/  @!PT LDS RZ, [RZ] ;  /* 0x00000000fffff984 */ /* 0x000fe20000000800 */
[----:B------:R-:W-:Y:S01]  /*10090*/  @!PT LDS RZ, [RZ] ;  /* 0x00000000fffff984 */ /* 0x000fe20000000800 */
[----:B------:R-:W-:Y:S01]  /*100a0*/  @!PT LDS RZ, [RZ] ;  /* 0x00000000fffff984 */ /* 0x000fe20000000800 */
[----:B------:R0:W-:Y:S01]  /*100b0*/  @!P1 LDGSTS.E.BYPASS.LTC128B.128 [R25+0xbc00], desc[UR38][R2.64], !P0 ;  /* 0x0bc0000002199fae */ /* 0x0001e2000c101d66 */
[----:B------:R-:W-:Y:S01]  /*100c0*/  ISETP.GE.AND P1, PT, R7, R4, PT ;  /* 0x000000040700720c */ /* 0x000fe20003f26270 */
[----:B------:R-:W-:Y:S01]  /*100d0*/  VIADD R7, R5, 0x90 ;  /* 0x0000009005077836 */ /* 0x000fe20000000000 */
[----:B------:R-:W-:Y:S01]  /*100e0*/  MOV R13, R0 ;  /* 0x00000000000d7202 */ /* 0x000fe20000000f00 */
[----:B------:R-:W-:-:S10]  /*100f0*/  IMAD.MOV.U32 R9, RZ, RZ, R14 ;  /* 0x000000ffff097224 */ /* 0x000fd400078e000e */
[----:B0-----:R-:W-:Y:S05]  /*10100*/  WARPSYNC.COLLECTIVE R15, `(.L_x_2287) ;  /* 0x000000000f087348 */ /* 0x001fea0003c00000 */
[----:B------:R1:W2:Y:S02]  /*10110*/  SHFL.IDX P6, R14, R13, R12, R11 ;  /* 0x0000000c0d0e7389 */ /* 0x0002a400000c000b */
[----:B012---:R-:W-:Y:S01]  /*10120*/  ENDCOLLECTIVE ;  /* 0x000000000000791b */ /* 0x007fe20003800000 */
.L_x_2287:
[----:B------:R-:W-:Y:S01]  /*10130*/  MOV R13, R6 ;  /* 0x00000006000d7202 */ /* 0x000fe20000000f00 */
[----:B------:R-:W-:Y:S02]  /*10140*/  IMAD.MOV.U32 R12, RZ, RZ, 0x1 ;  /* 0x00000001ff0c7424 */ /* 0x000fe400078e00ff */
[----:B------:R-:W-:-:S07]  /*10150*/  IMAD.MOV.U32 R21, RZ, RZ, R14 ;  /* 0x000000ffff157224 */ /* 0x000fce00078e000e */
[----:B------:R-:W-:Y:S05]  /*10160*/  WARPSYNC.COLLECTIVE R15, `(.L_x_2288) ;  /* 0x000000000f087348 */ /* 0x000fea0003c00000 */
[----:B------:R0:W1:Y:S02]  /*10170*/  SHFL.IDX P6, R14, R13, R12, R11 ;  /* 0x0000000c0d0e7389 */ /* 0x00006400000c000b */
[----:B01----:R-:W-:Y:S01]  /*10180*/  ENDCOLLECTIVE ;  /* 0x000000000000791b */ /* 0x003fe20003800000 */
.L_x_2288:
[----:B------:R-:W-:Y:S02]  /*10190*/  @!P1 LEA R2, P2, R16, R21, 0x1 ;  /* 0x0000001510029211 */ /* 0x000fe400078408ff */
[----:B------:R-:W-:-:S03]  /*101a0*/  @!P1 LEA R21, R22, UR47, 0x1 ;  /* 0x0000002f16159c11 */ /* 0x000fc6000f8e08ff */
        /* <DEDUP_REMOVED lines=11> */
.L_x_2289:
[----:B------:R-:W-:Y:S02]  /*10260*/  IMAD.MOV.U32 R13, RZ, RZ, R6 ;  /* 0x000000ffff0d7224 */ /* 0x000fe400078e0006 */
[----:B------:R-:W-:Y:S01]  /*10270*/  IMAD.MOV.U32 R12, RZ, RZ, 0x2 ;  /* 0x00000002ff0c7424 */ /* 0x000fe200078e00ff */
[----:B------:R-:W-:-:S07]  /*10280*/  MOV R9, R14 ;  /* 0x0000000e00097202 */ /* 0x000fce0000000f00 */
[----:B------:R-:W-:Y:S05]  /*10290*/  WARPSYNC.COLLECTIVE R15, `(.L_x_2290) ;  /* 0x000000000f087348 */ /* 0x000fea0003c00000 */
[----:B------:R0:W1:Y:S02]  /*102a0*/  SHFL.IDX P6, R14, R13, R12, R11 ;  /* 0x0000000c0d0e7389 */ /* 0x00006400000c000b */
[----:B01----:R-:W-:Y:S01]  /*102b0*/  ENDCOLLECTIVE ;  /* 0x000000000000791b */ /* 0x003fe20003800000 */
.L_x_2290:
        /* <DEDUP_REMOVED lines=8> */
[----:B------:R-:W-:Y:S01]  /*10340*/  MOV R7, R14 ;  /* 0x0000000e00077202 */ /* 0x000fe20000000f00 */
[----:B0-----:R-:W-:-:S07]  /*10350*/  VIADD R3, R5, 0xa0 ;  /* 0x000000a005037836 */ /* 0x001fce0000000000 */
[----:B------:R-:W-:Y:S05]  /*10360*/  WARPSYNC.COLLECTIVE R15, `(.L_x_2291) ;  /* 0x000000000f087348 */ /* 0x000fea0003c00000 */
[----:B------:R0:W1:Y:S02]  /*10370*/  SHFL.IDX P6, R14, R13, R12, R11 ;  /* 0x0000000c0d0e7389 */ /* 0x00006400000c000b */
[----:B01----:R-:W-:Y:S01]  /*10380*/  ENDCOLLECTIVE ;  /* 0x000000000000791b */ /* 0x003fe20003800000 */
.L_x_2291:
[----:B------:R-:W-:Y:S02]  /*10390*/  ISETP.GE.AND P1, PT, R3, R4, PT ;  /* 0x000000040300720c */ /* 0x000fe40003f26270 */
[----:B------:R-:W-:Y:S01]  /*103a0*/  MOV R13, R6 ;  /* 0x00000006000d7202 */ /* 0x000fe20000000f00 */
[----:B------:R-:W-:-:S10]  /*103b0*/  IMAD.MOV.U32 R12, RZ, RZ, 0x3 ;  /* 0x00000003ff0c7424 */ /* 0x000fd400078e00ff */
[----:B------:R-:W-:-:S13]  /*103c0*/  @!P1 LEA R2, P2, R16, R14, 0x1 ;  /* 0x0000000e10029211 */ /* 0x000fda00078408ff */
[----:B------:R-:W-:Y:S05]  /*103d0*/  WARPSYNC.COLLECTIVE R15, `(.L_x_2292) ;  /* 0x000000000f087348 */ /* 0x000fea0003c00000 */
[----:B------:R0:W1:Y:S02]  /*103e0*/  SHFL.IDX P6, R14, R13, R12, R11 ;  /* 0x0000000c0d0e7389 */ /* 0x00006400000c000b */
[----:B01----:R-:W-:Y:S01]  /*103f0*/  ENDCOLLECTIVE ;  /* 0x000000000000791b */ /* 0x003fe20003800000 */
.L_x_2292:
        /* <DEDUP_REMOVED lines=11> */
.L_x_2293:
[----:B------:R-:W-:Y:S05]  /*104b0*/  BRA `(.L_x_2294) ;  /* 0xffffffc800947947 */ /* 0x000fea000383ffff */
.L_x_2217:
[----:B0-----:R-:W-:-:S04]  /*104c0*/  MOV R3, UR47 ;  /* 0x0000002f00037c02 */ /* 0x001fc80008000f00 */
[----:B------:R0:W1:Y:S03]  /*104d0*/  SYNCS.PHASECHK.TRANS64.TRYWAIT P0, [R3+URZ+0x16820], R0 ;  /* 0x01682000030075a7 */ /* 0x000066000800017f */
[----:B-1----:R-:W-:Y:S05]  /*104e0*/  @!P0 NANOSLEEP.SYNCS 0x989680 ;  /* 0x009896800000895d */ /* 0x002fea0003900000 */
[----:B------:R-:W1:Y:S02]  /*104f0*/  @!P0 SYNCS.PHASECHK.TRANS64 P0, [R3+URZ+0x16820], R0 ;  /* 0x01682000030085a7 */ /* 0x000e64000800007f */
[----:B-1----:R-:W-:Y:S05]  /*10500*/  @!P0 BRA `(.L_x_2217) ;  /* 0xfffffffc00ec8947 */ /* 0x002fea000383ffff */
[----:B------:R-:W-:Y:S05]  /*10510*/  BRA `(.L_x_2295) ;  /* 0xffffffc800c47947 */ /* 0x000fea000383ffff */
.L_x_2221:
[----:B0-----:R0:W1:Y:S02]  /*10520*/  SYNCS.PHASECHK.TRANS64.TRYWAIT P0, [R7+URZ+0x16840], R2 ;  /* 0x01684002070075a7 */ /* 0x001064000800017f */
[----:B-1----:R-:W-:Y:S05]  /*10530*/  @!P0 NANOSLEEP.SYNCS 0x989680 ;  /* 0x009896800000895d */ /* 0x002fea0003900000 */
[----:B------:R-:W1:Y:S02]  /*10540*/  @!P0 SYNCS.PHASECHK.TRANS64 P0, [R7+URZ+0x16840], R2 ;  /* 0x01684002070085a7 */ /* 0x000e64000800007f */
[----:B-1----:R-:W-:Y:S05]  /*10550*/  @!P0 BRA `(.L_x_2221) ;  /* 0xfffffffc00f08947 */ /* 0x002fea000383ffff */
[----:B------:R-:W-:Y:S05]  /*10560*/  BRA `(.L_x_2296) ;  /* 0xffffffcc00a87947 */ /* 0x000fea000383ffff */
.L_x_2222:
        /* <DEDUP_REMOVED lines=8> */
.L_x_2298:
[----:B------:R-:W-:Y:S05]  /*105f0*/  BSYNC B1 ;  /* 0x0000000000017941 */ /* 0x000fea0003800000 */
.L_x_2297:
[----:B------:R-:W-:Y:S01]  /*10600*/  IMAD.MOV.U32 R13, RZ, RZ, R10 ;  /* 0x000000ffff0d7224 */ /* 0x000fe200078e000a */
[----:B------:R-:W-:Y:S01]  /*10610*/  MOV R11, 0x181f ;  /* 0x0000181f000b7802 */ /* 0x000fe20000000f00 */
[----:B------:R-:W-:Y:S01]  /*10620*/  IMAD.MOV.U32 R12, RZ, RZ, RZ ;  /* 0x000000ffff0c7224 */ /* 0x000fe200078e00ff */
[----:B------:R-:W-:Y:S01]  /*10630*/  LEA R9, R9, UR47, 0x1 ;  /* 0x0000002f09097c11 */ /* 0x000fe2000f8e08ff */
[----:B------:R-:W-:Y:S02]  /*10640*/  IMAD.MOV.U32 R15, RZ, RZ, -0x1 ;  /* 0xffffffffff0f7424 */ /* 0x000fe400078e00ff */
[----:B------:R-:W-:-:S07]  /*10650*/  IMAD.MOV.U32 R3, RZ, RZ, R14 ;  /* 0x000000ffff037224 */ /* 0x000fce00078e000e */
[----:B------:R-:W-:Y:S05]  /*10660*/  WARPSYNC.COLLECTIVE R15, `(.L_x_2299) ;  /* 0x000000000f087348 */ /* 0x000fea0003c00000 */
[----:B------:R0:W1:Y:S02]  /*10670*/  SHFL.IDX P6, R14, R13, R12, R11 ;  /* 0x0000000c0d0e7389 */ /* 0x00006400000c000b */
[----:B01----:R-:W-:Y:S01]  /*10680*/  ENDCOLLECTIVE ;  /* 0x000000000000791b */ /* 0x003fe20003800000 */
.L_x_2299:
[----:B------:R-:W-:Y:S02]  /*10690*/  IMAD.SHL.U32 R15, R16, 0x2, RZ ;  /* 0x00000002100f7824 */ /* 0x000fe400078e00ff */
[----:B------:R-:W-:Y:S02]  /*106a0*/  IMAD.MOV.U32 R13, RZ, RZ, R19 ;  /* 0x000000ffff0d7224 */ /* 0x000fe400078e0013 */
[----:B------:R-:W-:Y:S02]  /*106b0*/  IMAD.MOV.U32 R12, RZ, RZ, 0x1 ;  /* 0x00000001ff0c7424 */ /* 0x000fe400078e00ff */
[----:B------:R-:W-:-:S05]  /*106c0*/  IMAD.MOV.U32 R2, RZ, RZ, R14 ;  /* 0x000000ffff027224 */ /* 0x000fca00078e000e */
[----:B------:R-:W-:Y:S01]  /*106d0*/  IADD3 R2, P0, R2, R15, RZ ;  /* 0x0000000f02027210 */ /* 0x000fe20007f1e0ff */
[----:B------:R-:W-:-:S03]  /*106e0*/  IMAD.MOV.U32 R15, RZ, RZ, -0x1 ;  /* 0xffffffffff0f7424 */ /* 0x000fc600078e00ff */
[----:B------:R-:W-:-:S09]  /*106f0*/  IADD3.X R3, RZ, R3, RZ, P0, !PT ;  /* 0x00000003ff037210 */ /* 0x000fd200007fe4ff */
[----:B------:R-:W-:Y:S05]  /*10700*/  WARPSYNC.COLLECTIVE R15, `(.L_x_2300) ;  /* 0x000000000f087348 */ /* 0x000fea0003c00000 */
[----:B------:R0:W1:Y:S02]  /*10710*/  SHFL.IDX P6, R14, R13, R12, R11 ;  /* 0x0000000c0d0e7389 */ /* 0x00006400000c000b */
[----:B01----:R-:W-:Y:S01]  /*10720*/  ENDCOLLECTIVE ;  /* 0x000000000000791b */ /* 0x003fe20003800000 */
.L_x_2300:
        /* <DEDUP_REMOVED lines=9> */
.L_x_2301:
        /* <DEDUP_REMOVED lines=10> */
.L_x_2302:
        /* <DEDUP_REMOVED lines=9> */
.L_x_2303:
        /* <DEDUP_REMOVED lines=10> */
.L_x_2304:
        /* <DEDUP_REMOVED lines=9> */
.L_x_2305:
        /* <DEDUP_REMOVED lines=10> */
.L_x_2306:
        /* <DEDUP_REMOVED lines=9> */
.L_x_2307:
        /* <DEDUP_REMOVED lines=10> */
.L_x_2308:
        /* <DEDUP_REMOVED lines=9> */
.L_x_2309:
        /* <DEDUP_REMOVED lines=10> */
.L_x_2310:
        /* <DEDUP_REMOVED lines=9> */
.L_x_2311:
        /* <DEDUP_REMOVED lines=10> */
.L_x_2312:
        /* <DEDUP_REMOVED lines=9> */
.L_x_2313:
[----:B------:R-:W-:Y:S05]  /*10ee0*/  BRA `(.L_x_2314) ;  /* 0xffffffc8005c7947 */ /* 0x000fea000383ffff */
.L_x_2227:
[----:B0-----:R0:W1:Y:S02]  /*10ef0*/  SYNCS.PHASECHK.TRANS64.TRYWAIT P0, [R7+URZ+0x16860], R2 ;  /* 0x01686002070075a7 */ /* 0x001064000800017f */
[----:B-1----:R-:W-:Y:S05]  /*10f00*/  @!P0 NANOSLEEP.SYNCS 0x989680 ;  /* 0x009896800000895d */ /* 0x002fea0003900000 */
[----:B------:R-:W1:Y:S02]  /*10f10*/  @!P0 SYNCS.PHASECHK.TRANS64 P0, [R7+URZ+0x16860], R2 ;  /* 0x01686002070085a7 */ /* 0x000e64000800007f */
[----:B-1----:R-:W-:Y:S05]  /*10f20*/  @!P0 BRA `(.L_x_2227) ;  /* 0xfffffffc00f08947 */ /* 0x002fea000383ffff */
[----:B------:R-:W-:Y:S05]  /*10f30*/  BRA `(.L_x_2315) ;  /* 0xffffffc800bc7947 */ /* 0x000fea000383ffff */
.L_x_2228:
        /* <DEDUP_REMOVED lines=8> */
.L_x_2317:
[----:B------:R-:W-:Y:S05]  /*10fc0*/  BSYNC B1 ;  /* 0x0000000000017941 */ /* 0x000fea0003800000 */
.L_x_2316:
[----:B------:R-:W-:Y:S01]  /*10fd0*/  IMAD.MOV.U32 R13, RZ, RZ, R17 ;  /* 0x000000ffff0d7224 */ /* 0x000fe200078e0011 */
[----:B------:R-:W-:Y:S01]  /*10fe0*/  MOV R12, RZ ;  /* 0x000000ff000c7202 */ /* 0x000fe20000000f00 */
[----:B------:R-:W-:Y:S01]  /*10ff0*/  IMAD.MOV.U32 R11, RZ, RZ, 0x181f ;  /* 0x0000181fff0b7424 */ /* 0x000fe200078e00ff */
[----:B------:R-:W-:Y:S01]  /*11000*/  ISETP.LT.OR P2, PT, R4, 0x1, P1 ;  /* 0x000000010400780c */ /* 0x000fe20000f41670 */
[----:B------:R-:W-:Y:S01]  /*11010*/  IMAD.MOV.U32 R15, RZ, RZ, -0x1 ;  /* 0xffffffffff0f7424 */ /* 0x000fe200078e00ff */
[----:B------:R-:W-:Y:S01]  /*11020*/  LEA R8, R8, UR47, 0x1 ;  /* 0x0000002f08087c11 */ /* 0x000fe2000f8e08ff */
[----:B------:R-:W-:-:S10]  /*11030*/  IMAD.MOV.U32 R3, RZ, RZ, R14 ;  /* 0x000000ffff037224 */ /* 0x000fd400078e000e */
[----:B------:R-:W-:Y:S05]  /*11040*/  WARPSYNC.COLLECTIVE R15, `(.L_x_2318) ;  /* 0x000000000f087348 */ /* 0x000fea0003c00000 */
[----:B------:R0:W1:Y:S02]  /*11050*/  SHFL.IDX P6, R14, R13, R12, R11 ;  /* 0x0000000c0d0e7389 */ /* 0x00006400000c000b */
[----:B01----:R-:W-:Y:S01]  /*11060*/  ENDCOLLECTIVE ;  /* 0x000000000000791b */ /* 0x003fe20003800000 */
.L_x_2318:
[----:B------:R-:W-:Y:S01]  /*11070*/  MOV R13, R18 ;  /* 0x00000012000d7202 */ /* 0x000fe20000000f00 */
[----:B------:R-:W-:Y:S01]  /*11080*/  IMAD.MOV.U32 R12, RZ, RZ, 0x1 ;  /* 0x00000001ff0c7424 */ /* 0x000fe200078e00ff */
[----:B------:R-:W-:-:S13]  /*11090*/  IADD3 R2, P0, R14, R19, RZ ;  /* 0x000000130e027210 */ /* 0x000fda0007f1e0ff */
[----:B------:R-:W-:Y:S05]  /*110a0*/  WARPSYNC.COLLECTIVE R15, `(.L_x_2319) ;  /* 0x000000000f087348 */ /* 0x000fea0003c00000 */
[----:B------:R0:W1:Y:S02]  /*110b0*/  SHFL.IDX P6, R14, R13, R12, R11 ;  /* 0x0000000c0d0e7389 */ /* 0x00006400000c000b */
[----:B01----:R-:W-:Y:S01]  /*110c0*/  ENDCOLLECTIVE ;  /* 0x000000000000791b */ /* 0x003fe20003800000 */
.L_x_2319:
        /* <DEDUP_REMOVED lines=11> */
.L_x_2320:
        /* <DEDUP_REMOVED lines=9> */
.L_x_2321:
        /* <DEDUP_REMOVED lines=10> */
.L_x_2322:
        /* <DEDUP_REMOVED lines=8> */
.L_x_2323:
        /* <DEDUP_REMOVED lines=10> */
.L_x_2324:
        /* <DEDUP_REMOVED lines=9> */
.L_x_2325:
        /* <DEDUP_REMOVED lines=10> */
.L_x_2326:
        /* <DEDUP_REMOVED lines=8> */
.L_x_2327:
        /* <DEDUP_REMOVED lines=10> */
.L_x_2328:
        /* <DEDUP_REMOVED lines=9> */
.L_x_2329:
        /* <DEDUP_REMOVED lines=10> */
.L_x_2330:
        /* <DEDUP_REMOVED lines=8> */
.L_x_2331:
        /* <DEDUP_REMOVED lines=9> */
.L_x_2332:
[----:B------:R-:W-:Y:S05]  /*11860*/  BRA `(.L_x_2333) ;  /* 0xffffffc400387947 */ /* 0x000fea000383ffff */
.L_x_2234:
[----:B0-----:R0:W1:Y:S02]  /*11870*/  SYNCS.PHASECHK.TRANS64.TRYWAIT P0, [R0+URZ+0x16860], R3 ;  /* 0x01686003000075a7 */ /* 0x001064000800017f */
[----:B-1----:R-:W-:Y:S05]  /*11880*/  @!P0 NANOSLEEP.SYNCS 0x989680 ;  /* 0x009896800000895d */ /* 0x002fea0003900000 */
[----:B------:R-:W1:Y:S02]  /*11890*/  @!P0 SYNCS.PHASECHK.TRANS64 P0, [R0+URZ+0x16860], R3 ;  /* 0x01686003000085a7 */ /* 0x000e64000800007f */
[----:B-1----:R-:W-:Y:S05]  /*118a0*/  @!P0 BRA `(.L_x_2234) ;  /* 0xfffffffc00f08947 */ /* 0x002fea000383ffff */
[----:B------:R-:W-:Y:S05]  /*118b0*/  BRA `(.L_x_2334) ;  /* 0xffffffc800347947 */ /* 0x000fea000383ffff */
.L_x_2235:
        /* <DEDUP_REMOVED lines=8> */
.L_x_2336:
[----:B------:R-:W-:Y:S05]  /*11940*/  BSYNC B0 ;  /* 0x0000000000007941 */ /* 0x000fea0003800000 */
.L_x_2335:
        /* <DEDUP_REMOVED lines=11> */
.L_x_2337:
[----:B------:R-:W-:Y:S01]  /*11a00*/  IMAD.MOV.U32 R13, RZ, RZ, R18 ;  /* 0x000000ffff0d7224 */ /* 0x000fe200078e0012 */
[----:B------:R-:W-:Y:S02]  /*11a10*/  MOV R12, 0x1 ;  /* 0x00000001000c7802 */ /* 0x000fe40000000f00 */
[----:B------:R-:W-:-:S13]  /*11a20*/  IADD3 R2, P1, R14, R16, RZ ;  /* 0x000000100e027210 */ /* 0x000fda0007f3e0ff */
[----:B------:R-:W-:Y:S05]  /*11a30*/  WARPSYNC.COLLECTIVE R15, `(.L_x_2338) ;  /* 0x000000000f087348 */ /* 0x000fea0003c00000 */
[----:B------:R0:W1:Y:S02]  /*11a40*/  SHFL.IDX P6, R14, R13, R12, R11 ;  /* 0x0000000c0d0e7389 */ /* 0x00006400000c000b */
[----:B01----:R-:W-:Y:S01]  /*11a50*/  ENDCOLLECTIVE ;  /* 0x000000000000791b */ /* 0x003fe20003800000 */
.L_x_2338:
        /* <DEDUP_REMOVED lines=11> */
.L_x_2339:
[----:B------:R-:W-:Y:S01]  /*11b10*/  IMAD.MOV.U32 R13, RZ, RZ, R18 ;  /* 0x000000ffff0d7224 */ /* 0x000fe200078e0012 */
[----:B------:R-:W-:Y:S02]  /*11b20*/  MOV R12, 0x2 ;  /* 0x00000002000c7802 */ /* 0x000fe40000000f00 */
[----:B------:R-:W-:-:S07]  /*11b30*/  MOV R9, R14 ;  /* 0x0000000e00097202 */ /* 0x000fce0000000f00 */
[----:B------:R-:W-:Y:S05]  /*11b40*/  WARPSYNC.COLLECTIVE R15, `(.L_x_2340) ;  /* 0x000000000f087348 */ /* 0x000fea0003c00000 */
[----:B------:R0:W1:Y:S02]  /*11b50*/  SHFL.IDX P6, R14, R13, R12, R11 ;  /* 0x0000000c0d0e7389 */ /* 0x00006400000c000b */
[----:B01----:R-:W-:Y:S01]  /*11b60*/  ENDCOLLECTIVE ;  /* 0x000000000000791b */ /* 0x003fe20003800000 */
.L_x_2340:
        /* <DEDUP_REMOVED lines=12> */
.L_x_2341:
[----:B------:R-:W-:Y:S01]  /*11c30*/  IMAD.MOV.U32 R13, RZ, RZ, R18 ;  /* 0x000000ffff0d7224 */ /* 0x000fe200078e0012 */
[----:B------:R-:W-:Y:S02]  /*11c40*/  MOV R12, 0x3 ;  /* 0x00000003000c7802 */ /* 0x000fe40000000f00 */
[----:B------:R-:W-:-:S07]  /*11c50*/  MOV R21, R14 ;  /* 0x0000000e00157202 */ /* 0x000fce0000000f00 */
[----:B------:R-:W-:Y:S05]  /*11c60*/  WARPSYNC.COLLECTIVE R15, `(.L_x_2342) ;  /* 0x000000000f087348 */ /* 0x000fea0003c00000 */
[----:B------:R0:W1:Y:S02]  /*11c70*/  SHFL.IDX P6, R14, R13, R12, R11 ;  /* 0x0000000c0d0e7389 */ /* 0x00006400000c000b */
[----:B01----:R-:W-:Y:S01]  /*11c80*/  ENDCOLLECTIVE ;  /* 0x000000000000791b */ /* 0x003fe20003800000 */
.L_x_2342:
        /* <DEDUP_REMOVED lines=12> */
.L_x_2343:
[----:B------:R-:W-:Y:S02]  /*11d50*/  IMAD.MOV.U32 R13, RZ, RZ, R18 ;  /* 0x000000ffff0d7224 */ /* 0x000fe400078e0012 */
[----:B------:R-:W-:Y:S01]  /*11d60*/  IMAD.MOV.U32 R12, RZ, RZ, 0x4 ;  /* 0x00000004ff0c7424 */ /* 0x000fe200078e00ff */
[----:B------:R-:W-:-:S13]  /*11d70*/  IADD3 R2, P1, R14, R16, RZ ;  /* 0x000000100e027210 */ /* 0x000fda0007f3e0ff */
[----:B------:R-:W-:Y:S05]  /*11d80*/  WARPSYNC.COLLECTIVE R15, `(.L_x_2344) ;  /* 0x000000000f087348 */ /* 0x000fea0003c00000 */
[----:B------:R0:W1:Y:S02]  /*11d90*/  SHFL.IDX P6, R14, R13, R12, R11 ;  /* 0x0000000c0d0e7389 */ /* 0x00006400000c000b */
[----:B01----:R-:W-:Y:S01]  /*11da0*/  ENDCOLLECTIVE ;  /* 0x000000000000791b */ /* 0x003fe20003800000 */
.L_x_2344:
        /* <DEDUP_REMOVED lines=12> */
.L_x_2345:
[----:B------:R-:W-:Y:S02]  /*11e70*/  IMAD.MOV.U32 R13, RZ, RZ, R18 ;  /* 0x000000ffff0d7224 */ /* 0x000fe400078e0012 */
[----:B------:R-:W-:Y:S02]  /*11e80*/  IMAD.MOV.U32 R12, RZ, RZ, 0x5 ;  /* 0x00000005ff0c7424 */ /* 0x000fe400078e00ff */
[----:B------:R-:W-:-:S07]  /*11e90*/  IMAD.MOV.U32 R23, RZ, RZ, R14 ;  /* 0x000000ffff177224 */ /* 0x000fce00078e000e */
[----:B------:R-:W-:Y:S05]  /*11ea0*/  WARPSYNC.COLLECTIVE R15, `(.L_x_2346) ;  /* 0x000000000f087348 */ /* 0x000fea0003c00000 */
[----:B------:R0:W1:Y:S02]  /*11eb0*/  SHFL.IDX P6, R14, R13, R12, R11 ;  /* 0x0000000c0d0e7389 */ /* 0x00006400000c000b */
[----:B01----:R-:W-:Y:S01]  /*11ec0*/  ENDCOLLECTIVE ;  /* 0x000000000000791b */ /* 0x003fe20003800000 */
.L_x_2346:
        /* <DEDUP_REMOVED lines=12> */
.L_x_2347:
[----:B------:R-:W-:Y:S02]  /*11f90*/  IMAD.MOV.U32 R13, RZ, RZ, R18 ;  /* 0x000000ffff0d7224 */ /* 0x000fe400078e0012 */
[----:B------:R-:W-:Y:S02]  /*11fa0*/  IMAD.MOV.U32 R12, RZ, RZ, 0x6 ;  /* 0x00000006ff0c7424 */ /* 0x000fe400078e00ff */
[----:B------:R-:W-:-:S07]  /*11fb0*/  IMAD.MOV.U32 R25, RZ, RZ, R14 ;  /* 0x000000ffff197224 */ /* 0x000fce00078e000e */
[----:B------:R-:W-:Y:S05]  /*11fc0*/  WARPSYNC.COLLECTIVE R15, `(.L_x_2348) ;  /* 0x000000000f087348 */ /* 0x000fea0003c00000 */
[----:B------:R0:W1:Y:S02]  /*11fd0*/  SHFL.IDX P6, R14, R13, R12, R11 ;  /* 0x0000000c0d0e7389 */ /* 0x00006400000c000b */
[----:B01----:R-:W-:Y:S01]  /*11fe0*/  ENDCOLLECTIVE ;  /* 0x000000000000791b */ /* 0x003fe20003800000 */
.L_x_2348:
        /* <DEDUP_REMOVED lines=12> */
.L_x_2349:
[----:B------:R-:W-:Y:S02]  /*120b0*/  IMAD.MOV.U32 R13, RZ, RZ, R18 ;  /* 0x000000ffff0d7224 */ /* 0x000fe400078e0012 */
[----:B------:R-:W-:Y:S02]  /*120c0*/  IMAD.MOV.U32 R12, RZ, RZ, 0x7 ;  /* 0x00000007ff0c7424 */ /* 0x000fe400078e00ff */
[----:B------:R-:W-:-:S07]  /*120d0*/  IMAD.MOV.U32 R27, RZ, RZ, R14 ;  /* 0x000000ffff1b7224 */ /* 0x000fce00078e000e */
[----:B------:R-:W-:Y:S05]  /*120e0*/  WARPSYNC.COLLECTIVE R15, `(.L_x_2350) ;  /* 0x000000000f087348 */ /* 0x000fea0003c00000 */
[----:B------:R0:W1:Y:S02]  /*120f0*/  SHFL.IDX P6, R14, R13, R12, R11 ;  /* 0x0000000c0d0e7389 */ /* 0x00006400000c000b */
[----:B01----:R-:W-:Y:S01]  /*12100*/  ENDCOLLECTIVE ;  /* 0x000000000000791b */ /* 0x003fe20003800000 */
.L_x_2350:
        /* <DEDUP_REMOVED lines=11> */
.L_x_2351:
[----:B------:R-:W-:Y:S05]  /*121c0*/  BRA `(.L_x_2352) ;  /* 0xffffffc000c07947 */ /* 0x000fea000383ffff */
.L_x_2238:
[----:B0-----:R0:W1:Y:S02]  /*121d0*/  SYNCS.PHASECHK.TRANS64.TRYWAIT P0, [R7+URZ+0x16820], R10 ;  /* 0x0168200a070075a7 */ /* 0x001064000800017f */
[----:B-1----:R-:W-:Y:S05]  /*121e0*/  @!P0 NANOSLEEP.SYNCS 0x989680 ;  /* 0x009896800000895d */ /* 0x002fea0003900000 */
[----:B------:R-:W1:Y:S02]  /*121f0*/  @!P0 SYNCS.PHASECHK.TRANS64 P0, [R7+URZ+0x16820], R10 ;  /* 0x0168200a070085a7 */ /* 0x000e64000800007f */
[----:B-1----:R-:W-:Y:S05]  /*12200*/  @!P0 BRA `(.L_x_2238) ;  /* 0xfffffffc00f08947 */ /* 0x002fea000383ffff */
[----:B------:R-:W-:Y:S05]  /*12210*/  BRA `(.L_x_2353) ;  /* 0xffffffc400307947 */ /* 0x000fea000383ffff */
.L_x_2239:
        /* <DEDUP_REMOVED lines=11> */
.L_x_2355:
[----:B------:R-:W-:Y:S05]  /*122d0*/  BSYNC B0 ;  /* 0x0000000000007941 */ /* 0x000fea0003800000 */
.L_x_2354:
[----:B------:R-:W-:Y:S05]  /*122e0*/  BRA `(.L_x_2356) ;  /* 0xffffffc400147947 */ /* 0x000fea000383ffff */
.L_x_2240:
[----:B------:R-:W-:Y:S01]  /*122f0*/  BSSY B0, `(.L_x_2357) ;  /* 0x0000006000007945 */ /* 0x000fe20003800000 */
[----:B------:R-:W-:-:S07]  /*12300*/  IMAD.MOV.U32 R15, RZ, RZ, -0x1 ;  /* 0xffffffffff0f7424 */ /* 0x000fce00078e00ff */
[----:B01---5:R-:W-:Y:S05]  /*12310*/  WARPSYNC.COLLECTIVE R15, `(.L_x_2358) ;  /* 0x000000000f0c7348 */ /* 0x023fea0003c00000 */
[----:B------:R-:W-:Y:S02]  /*12320*/  ELECT P6, UR62, PT ;  /* 0x00000000003e782f */ /* 0x000fe400038c0000 */
[----:B------:R-:W-:Y:S01]  /*12330*/  MOV R14, UR62 ;  /* 0x0000003e000e7c02 */ /* 0x000fe20008000f00 */
[----:B01---5:R-:W-:Y:S10]  /*12340*/  ENDCOLLECTIVE ;  /* 0x000000000000791b */ /* 0x023ff40003800000 */
.L_x_2358:
[----:B------:R-:W-:Y:S05]  /*12350*/  BSYNC B0 ;  /* 0x0000000000007941 */ /* 0x000fea0003800000 */
.L_x_2357:
[----:B------:R-:W-:Y:S05]  /*12360*/  BRA `(.L_x_2359) ;  /* 0xffffffc400087947 */ /* 0x000fea000383ffff */
.L_x_2242:
[----:B-1----:R1:W2:Y:S02]  /*12370*/  SYNCS.PHASECHK.TRANS64.TRYWAIT P1, [R5+URZ+0x16840], R4 ;  /* 0x01684004050075a7 */ /* 0x0022a4000802017f */
[----:B--2---:R-:W-:Y:S05]  /*12380*/  @!P1 NANOSLEEP.SYNCS 0x989680 ;  /* 0x009896800000995d */ /* 0x004fea0003900000 */
[----:B------:R-:W2:Y:S02]  /*12390*/  @!P1 SYNCS.PHASECHK.TRANS64 P1, [R5+URZ+0x16840], R4 ;  /* 0x01684004050095a7 */ /* 0x000ea4000802007f */
[----:B--2---:R-:W-:Y:S05]  /*123a0*/  @!P1 BRA `(.L_x_2242) ;  /* 0xfffffffc00f09947 */ /* 0x004fea000383ffff */
[----:B------:R-:W-:Y:S05]  /*123b0*/  BRA `(.L_x_2360) ;  /* 0xffffffc400287947 */ /* 0x000fea000383ffff */
.L_x_2244:
[----:B--2---:R2:W3:Y:S02]  /*123c0*/  SYNCS.PHASECHK.TRANS64.TRYWAIT P1, [R3+URZ+0x16840], R0 ;  /* 0x01684000030075a7 */ /* 0x0044e4000802017f */
[----:B---3--:R-:W-:Y:S05]  /*123d0*/  @!P1 NANOSLEEP.SYNCS 0x989680 ;  /* 0x009896800000995d */ /* 0x008fea0003900000 */
[----:B------:R-:W3:Y:S02]  /*123e0*/  @!P1 SYNCS.PHASECHK.TRANS64 P1, [R3+URZ+0x16840], R0 ;  /* 0x01684000030095a7 */ /* 0x000ee4000802007f */
[----:B---3--:R-:W-:Y:S05]  /*123f0*/  @!P1 BRA `(.L_x_2244) ;  /* 0xfffffffc00f09947 */ /* 0x008fea000383ffff */
[----:B------:R-:W-:Y:S05]  /*12400*/  BRA `(.L_x_2361) ;  /* 0xffffffc400347947 */ /* 0x000fea000383ffff */
.L_x_2246:
[----:B---3--:R3:W4:Y:S02]  /*12410*/  SYNCS.PHASECHK.TRANS64.TRYWAIT P1, [R5+URZ+0x16860], R4 ;  /* 0x01686004050075a7 */ /* 0x008724000802017f */
[----:B----4-:R-:W-:Y:S05]  /*12420*/  @!P1 NANOSLEEP.SYNCS 0x989680 ;  /* 0x009896800000995d */ /* 0x010fea0003900000 */
[----:B------:R-:W4:Y:S02]  /*12430*/  @!P1 SYNCS.PHASECHK.TRANS64 P1, [R5+URZ+0x16860], R4 ;  /* 0x01686004050095a7 */ /* 0x000f24000802007f */
[----:B----4-:R-:W-:Y:S05]  /*12440*/  @!P1 BRA `(.L_x_2246) ;  /* 0xfffffffc00f09947 */ /* 0x010fea000383ffff */
[----:B------:R-:W-:Y:S05]  /*12450*/  BRA `(.L_x_2362) ;  /* 0xffffffc400307947 */ /* 0x000fea000383ffff */
.L_x_2363:
        /* <DEDUP_REMOVED lines=10> */
.L_x_3172:


//--------------------- .text._ZN7cutlass13device_kernelIN5flash11enable_sm90INS1_16FlashAttnFwdSm90INS1_25CollectiveMainloopFwdSm90ILi2EN4cute5tupleIJNS5_1CILi1EEES8_S8_EEENS6_IJNS7_ILi192EEENS7_ILi128EEENS7_ILi64EEEEEELi64ENS_6half_tEfNS_4arch4Sm90ELb1ELb0ELb1ELb1ELb1ELb0ELb0ELb1ELb1ELb1ELb1ELb0EEENS1_21CollectiveEpilogueFwdINS6_IJSA_SC_SB_EEES9_SE_SG_Li384ELb1ELb1ELb1ELb0EEENS1_36VarlenDynamicPersistentTileSchedulerILi192ELi128ELi384ELi128ELb1ELb1ELb1ELb1ELb1ELb1EEEEEEEEEvNT_6ParamsE --------------------------
	.section	.text._ZN7cutlass13device_kernelIN5flash11enable_sm90INS1_16FlashAttnFwdSm90INS1_25CollectiveMainloopFwdSm90ILi2EN4cute5tupleIJNS5_1CILi1EEES8_S8_EEENS6_IJNS7_ILi192EEENS7_ILi128EEENS7_ILi64EEEEEELi64ENS_6half_tEfNS_4arch4Sm90ELb1ELb0ELb1ELb1ELb1ELb0ELb0ELb1ELb1ELb1ELb1ELb0EEENS1_21CollectiveEpilogueFwdINS6_IJSA_SC_SB_EEES9_SE_SG_Li384ELb1ELb1ELb1ELb0EEENS1_36VarlenDynamicPersistentTileSchedulerILi192ELi128ELi384ELi128ELb1ELb1ELb1ELb1ELb1ELb1EEEEEEEEEvNT_6ParamsE,"ax",@progbits
	.align	128
.text._ZN7cutlass13device_kernelIN5flash11enable_sm90INS1_16FlashAttnFwdSm90INS1_25CollectiveMainloopFwdSm90ILi2EN4cute5tupleIJNS5_1CILi1EEES8_S8_EEENS6_IJNS7_ILi192EEENS7_ILi128EEENS7_ILi64EEEEEELi64ENS_6half_tEfNS_4arch4Sm90ELb1ELb0ELb1ELb1ELb1ELb0ELb0ELb1ELb1ELb1ELb1ELb0EEENS1_21CollectiveEpilogueFwdINS6_IJSA_SC_SB_EEES9_SE_SG_Li384ELb1ELb1ELb1ELb0EEENS1_36VarlenDynamicPersistentTileSchedulerILi192ELi128ELi384ELi128ELb1ELb1ELb1ELb1ELb1ELb1EEEEEEEEEvNT_6ParamsE:
        .type           _ZN7cutlass13device_kernelIN5flash11enable_sm90INS1_16FlashAttnFwdSm90INS1_25CollectiveMainloopFwdSm90ILi2EN4cute5tupleIJNS5_1CILi1EEES8_S8_EEENS6_IJNS7_ILi192EEENS7_ILi128EEENS7_ILi64EEEEEELi64ENS_6half_tEfNS_4arch4Sm90ELb1ELb0ELb1ELb1ELb1ELb0ELb0ELb1ELb1ELb1ELb1ELb0EEENS1_21CollectiveEpilogueFwdINS6_IJSA_SC_SB_EEES9_SE_SG_Li384ELb1ELb1ELb1ELb0EEENS1_36VarlenDynamicPersistentTileSchedulerILi192ELi128ELi384ELi128ELb1ELb1ELb1ELb1ELb1ELb1EEEEEEEEEvNT_6ParamsE,@function
        .size           _ZN7cutlass13device_kernelIN5flash11enable_sm90INS1_16FlashAttnFwdSm90INS1_25CollectiveMainloopFwdSm90ILi2EN4cute5tupleIJNS5_1CILi1EEES8_S8_EEENS6_IJNS7_ILi192EEENS7_ILi128EEENS7_ILi64EEEEEELi64ENS_6half_tEfNS_4arch4Sm90ELb1ELb0ELb1ELb1ELb1ELb0ELb0ELb1ELb1ELb1ELb1ELb0EEENS1_21CollectiveEpilogueFwdINS6_IJSA_SC_SB_EEES9_SE_SG_Li384ELb1ELb1ELb1ELb0EEENS1_36VarlenDynamicPersistentTileSchedulerILi192ELi128ELi384ELi128ELb1ELb1ELb1ELb1ELb1ELb1EEEEEEEEEvNT_6ParamsE,(.L_x_3173 - _ZN7cutlass13device_kernelIN5flash11enable_sm90INS1_16FlashAttnFwdSm90INS1_25CollectiveMainloopFwdSm90ILi2EN4cute5tupleIJNS5_1CILi1EEES8_S8_EEENS6_IJNS7_ILi192EEENS7_ILi128EEENS7_ILi64EEEEEELi64ENS_6half_tEfNS_4arch4Sm90ELb1ELb0ELb1ELb1ELb1ELb0ELb0ELb1ELb1ELb1ELb1ELb0EEENS1_21CollectiveEpilogueFwdINS6_IJSA_SC_SB_EEES9_SE_SG_Li384ELb1ELb1ELb1ELb0EEENS1_36VarlenDynamicPersistentTileSchedulerILi192ELi128ELi384ELi128ELb1ELb1ELb1ELb1ELb1ELb1EEEEEEEEEvNT_6ParamsE)
        .other          _ZN7cutlass13device_kernelIN5flash11enable_sm90INS1_16FlashAttnFwdSm90INS1_25CollectiveMainloopFwdSm90ILi2EN4cute5tupleIJNS5_1CILi1EEES8_S8_EEENS6_IJNS7_ILi192EEENS7_ILi128EEENS7_ILi64EEEEEELi64ENS_6half_tEfNS_4arch4Sm90ELb1ELb0ELb1ELb1ELb1ELb0ELb0ELb1ELb1ELb1ELb1ELb0EEENS1_21CollectiveEpilogueFwdINS6_IJSA_SC_SB_EEES9_SE_SG_Li384ELb1ELb1ELb1ELb0EEENS1_36VarlenDynamicPersistentTileSchedulerILi192ELi128ELi384ELi128ELb1ELb1ELb1ELb1ELb1ELb1EEEEEEEEEvNT_6ParamsE,@"STO_CUDA_ENTRY STV_DEFAULT"
_ZN7cutlass13device_kernelIN5flash11enable_sm90INS1_16FlashAttnFwdSm90INS1_25CollectiveMainloopFwdSm90ILi2EN4cute5tupleIJNS5_1CILi1EEES8_S8_EEENS6_IJNS7_ILi192EEENS7_ILi128EEENS7_ILi64EEEEEELi64ENS_6half_tEfNS_4arch4Sm90ELb1ELb0ELb1ELb1ELb1ELb0ELb0ELb1ELb1ELb1ELb1ELb0EEENS1_21CollectiveEpilogueFwdINS6_IJSA_SC_SB_EEES9_SE_SG_Li384ELb1ELb1ELb1ELb0EEENS1_36VarlenDynamicPersistentTileSchedulerILi192ELi128ELi384ELi128ELb1ELb1ELb1ELb1ELb1ELb1EEEEEEEEEvNT_6ParamsE:
        /* <DEDUP_REMOVED lines=45> */
.L_x_2364:
        /* <DEDUP_REMOVED lines=22> */
.L_x_2365:
        /* <DEDUP_REMOVED lines=18> */
.L_x_2366:
        /* <DEDUP_REMOVED lines=22> */
.L_x_2367:
        /* <DEDUP_REMOVED lines=23> */
.L_x_2368:
        /* <DEDUP_REMOVED lines=8> */
.L_x_2370:
        /* <DEDUP_REMOVED lines=25> */
[----:B------:R-:W-:Y:S02]  /*0a30*/  UMOV UR47, URZ ;  /* 0x0000003f002f7c82 */ /* 0x000fe40008000000 */
[CC--:B------:R-:W-:Y:S02]  /*0a40*/  LEA.HI R2, R0.reuse, R13.reuse, RZ, 0x7 ;  /* 0x0000000d00027211 */ /* 0x0c0fe400078f38ff */
[----:B------:R-:W-:-:S02]  /*0a50*/  LEA.HI R3, R0, R13, RZ, 0x4 ;  /* 0x0000000d00037211 */ /* 0x000fc400078f20ff */
[----:B------:R-:W-:Y:S02]  /*0a60*/  LOP3.LUT R4, R2, 0xffffff80, RZ, 0xc0, !PT ;  /* 0xffffff8002047812 */ /* 0x000fe400078ec0ff */
[----:B------:R-:W-:Y:S02]  /*0a70*/  SHF.R.S32.HI R6, RZ, 0x4, R3 ;  /* 0x00000004ff067819 */ /* 0x000fe40000011403 */
[----:B------:R-:W-:Y:S01]  /*0a80*/  SHF.R.S32.HI R14, RZ, 0x7, R2 ;  /* 0x00000007ff0e7819 */ /* 0x000fe20000011402 */
[----:B------:R-:W-:Y:S01]  /*0a90*/  IMAD.IADD R12, R13, 0x1, -R4 ;  /* 0x000000010d0c7824 */ /* 0x000fe200078e0a04 */
[CC--:B------:R-:W-:Y:S02]  /*0aa0*/  LEA.HI R4, R0.reuse, R13.reuse, RZ, 0x5 ;  /* 0x0000000d00047211 */ /* 0x0c0fe400078f28ff */
[----:B------:R-:W-:Y:S01]  /*0ab0*/  LEA.HI R11, R0, R13, RZ, 0x2 ;  /* 0x0000000d000b7211 */ /* 0x000fe200078f10ff */
[----:B------:R-:W-:Y:S01]  /*0ac0*/  IMAD.HI R2, R14, 0x55555556, RZ ;  /* 0x555555560e027827 */ /* 0x000fe200078e02ff */
[----:B------:R-:W-:-:S02]  /*0ad0*/  SHF.R.S32.HI R7, RZ, 0x1f, R12 ;  /* 0x0000001fff077819 */ /* 0x000fc4000001140c */
[----:B------:R-:W-:Y:S01]  /*0ae0*/  LOP3.LUT R11, R11, 0xfffffffc, RZ, 0xc0, !PT ;  /* 0xfffffffc0b0b7812 */ /* 0x000fe200078ec0ff */
[----:B------:R-:W-:Y:S01]  /*0af0*/  IMAD.SHL.U32 R5, R4, 0x20, RZ ;  /* 0x0000002004057824 */ /* 0x000fe200078e00ff */
[----:B------:R-:W-:Y:S02]  /*0b00*/  LEA.HI R8, R7, R12, RZ, 0x2 ;  /* 0x0000000c07087211 */ /* 0x000fe400078f10ff */
[----:B------:R-:W-:Y:S01]  /*0b10*/  LOP3.LUT R4, R3, 0x3fffff0, RZ, 0xc0, !PT ;  /* 0x03fffff003047812 */ /* 0x000fe200078ec0ff */
[C---:B------:R-:W-:Y:S01]  /*0b20*/  IMAD.IADD R11, R13.reuse, 0x1, -R11 ;  /* 0x000000010d0b7824 */ /* 0x040fe200078e0a0b */
[--C-:B------:R-:W-:Y:S02]  /*0b30*/  SHF.R.S32.HI R9, RZ, 0x2, R8.reuse ;  /* 0x00000002ff097819 */ /* 0x100fe40000011408 */
[----:B------:R-:W-:Y:S01]  /*0b40*/  SHF.R.S32.HI R10, RZ, 0x1f, R8 ;  /* 0x0000001fff0a7819 */ /* 0x000fe20000011408 */
[----:B------:R-:W-:Y:S01]  /*0b50*/  IMAD.IADD R4, R13, 0x1, -R4 ;  /* 0x000000010d047824 */ /* 0x000fe200078e0a04 */
[----:B------:R-:W-:-:S02]  /*0b60*/  LEA.HI R3, R3, R6, RZ, 0x1 ;  /* 0x0000000603037211 */ /* 0x000fc400078f08ff */
[----:B------:R-:W-:Y:S02]  /*0b70*/  LEA.HI R10, R10, R9, RZ, 0x3 ;  /* 0x000000090a0a7211 */ /* 0x000fe400078f18ff */
[----:B------:R-:W-:Y:S02]  /*0b80*/  LEA.HI R7, R7, R12, RZ, 0x5 ;  /* 0x0000000c07077211 */ /* 0x000fe400078f28ff */
[----:B------:R-:W-:Y:S02]  /*0b90*/  LOP3.LUT R10, R10, 0xfffffff8, RZ, 0xc0, !PT ;  /* 0xfffffff80a0a7812 */ /* 0x000fe400078ec0ff */
[----:B------:R-:W-:Y:S02]  /*0ba0*/  LOP3.LUT R5, R5, 0xfffffc00, RZ, 0xc0, !PT ;  /* 0xfffffc0005057812 */ /* 0x000fe400078ec0ff */
[----:B------:R-:W-:Y:S01]  /*0bb0*/  LOP3.LUT R3, R3, 0x1ffffffe, RZ, 0xc0, !PT ;  /* 0x1ffffffe03037812 */ /* 0x000fe200078ec0ff */
[----:B------:R-:W-:Y:S01]  /*0bc0*/  IMAD.IADD R10, R9, 0x1, -R10 ;  /* 0x00000001090a7824 */ /* 0x000fe200078e0a0a */
[----:B------:R-:W-:Y:S01]  /*0bd0*/  LEA.HI R2, R2, R2, RZ, 0x1 ;  /* 0x0000000202027211 */ /* 0x000fe200078f08ff */
[----:B------:R-:W-:Y:S01]  /*0be0*/  IMAD R4, R4, 0x40, R5 ;  /* 0x0000004004047824 */ /* 0x000fe200078e0205 */
[----:B------:R-:W-:Y:S01]  /*0bf0*/  SHF.R.S32.HI R7, RZ, 0x5, R7 ;  /* 0x00000005ff077819 */ /* 0x000fe20000011407 */
[----:B------:R-:W-:Y:S01]  /*0c00*/  IMAD.IADD R3, R6, 0x1, -R3 ;  /* 0x0000000106037824 */ /* 0x000fe200078e0a03 */
[----:B------:R-:W-:Y:S01]  /*0c10*/  LEA.HI R0, R0, R13, RZ, 0x3 ;  /* 0x0000000d00007211 */ /* 0x000fe200078f18ff */
[----:B------:R-:W-:Y:S01]  /*0c20*/  IMAD R2, R2, -0x3, R14 ;  /* 0xfffffffd02027824 */ /* 0x000fe200078e020e */
[----:B------:R-:W-:Y:S01]  /*0c30*/  LOP3.LUT R8, R8, 0x7ffffffc, RZ, 0xc0, !PT ;  /* 0x7ffffffc08087812 */ /* 0x000fe200078ec0ff */
[----:B------:R-:W-:Y:S01]  /*0c40*/  IMAD R7, R7, 0x10, R10 ;  /* 0x0000001007077824 */ /* 0x000fe200078e020a */
[----:B------:R-:W-:-:S02]  /*0c50*/  LEA R3, R3, R4, 0x3 ;  /* 0x0000000403037211 */ /* 0x000fc400078e18ff */
[----:B------:R-:W-:Y:S01]  /*0c60*/  LOP3.LUT R18, R0, 0xfffffff8, RZ, 0xc0, !PT ;  /* 0xfffffff800127812 */ /* 0x000fe200078ec0ff */
[----:B------:R-:W-:Y:S01]  /*0c70*/  IMAD R5, R2, 0x40, R7 ;  /* 0x0000004002057824 */ /* 0x000fe200078e0207 */
[----:B------:R-:W-:Y:S01]  /*0c80*/  SHF.R.S32.HI R157, RZ, 0x3, R0 ;  /* 0x00000003ff9d7819 */ /* 0x000fe20000011400 */
[----:B------:R0:W-:Y:S01]  /*0c90*/  STL [R1+0x2c], R3 ;  /* 0x00002c0301007387 */ /* 0x0001e20000100800 */
[----:B------:R-:W-:Y:S02]  /*0ca0*/  IMAD.IADD R8, R12, 0x1, -R8 ;  /* 0x000000010c087824 */ /* 0x000fe400078e0a08 */
[----:B------:R-:W-:Y:S01]  /*0cb0*/  IMAD.IADD R18, R13, 0x1, -R18 ;  /* 0x000000010d127824 */ /* 0x000fe200078e0a12 */
[----:B------:R1:W-:Y:S01]  /*0cc0*/  STL [R1+0x28], R5 ;  /* 0x0000280501007387 */ /* 0x0003e20000100800 */
[----:B------:R-:W-:-:S03]  /*0cd0*/  IMAD.SHL.U32 R16, R8, 0x2, RZ ;  /* 0x0000000208107824 */ /* 0x000fc600078e00ff */
[----:B------:R-:W-:Y:S01]  /*0ce0*/  SHF.L.U32 R19, R18, 0x3, RZ ;  /* 0x0000000312137819 */ /* 0x000fe200000006ff */
[C---:B------:R-:W-:Y:S01]  /*0cf0*/  VIADD R156, R16.reuse, 0x8 ;  /* 0x00000008109c7836 */ /* 0x040fe20000000000 */
[----:B0-----:R-:W-:Y:S01]  /*0d00*/  LEA.HI R3, R11, R11, RZ, 0x1 ;  /* 0x0000000b0b037211 */ /* 0x001fe200078f08ff */
[C---:B------:R-:W-:Y:S01]  /*0d10*/  VIADD R155, R16.reuse, 0x10 ;  /* 0x00000010109b7836 */ /* 0x040fe20000000000 */
[C---:B------:R-:W-:Y:S01]  /*0d20*/  IADD3 R22, R16.reuse, 0x38, RZ ;  /* 0x0000003810167810 */ /* 0x040fe20007ffe0ff */
[C---:B------:R-:W-:Y:S01]  /*0d30*/  VIADD R154, R16.reuse, 0x18 ;  /* 0x00000018109a7836 */ /* 0x040fe20000000000 */
[----:B------:R-:W-:Y:S01]  /*0d40*/  LOP3.LUT R4, R3, 0x1ffffffe, RZ, 0xc0, !PT ;  /* 0x1ffffffe03047812 */ /* 0x000fe200078ec0ff */
        /* <DEDUP_REMOVED lines=10> */
[----:B------:R-:W-:Y:S02]  /*0df0*/  SHF.R.S32.HI R3, RZ, 0x1f, R152 ;  /* 0x0000001fff037819 */ /* 0x000fe40000011498 */
[----:B------:R-:W-:Y:S02]  /*0e00*/  SHF.R.S32.HI R2, RZ, 0x1f, R23 ;  /* 0x0000001fff027819 */ /* 0x000fe40000011417 */
[----:B-1----:R-:W-:-:S07]  /*0e10*/  SHF.R.S32.HI R0, RZ, 0x1f, R22 ;  /* 0x0000001fff007819 */ /* 0x002fce0000011416 */
.L_x_2422:
[----:B012-4-:R-:W0:Y:S01]  /*0e20*/  LDC.64 R2, c[0x0][0xc88] ;  /* 0x00032200ff027b82 */ /* 0x017e220000000a00 */
[----:B------:R-:W-:Y:S01]  /*0e30*/  ULDC.64 UR8, c[0x0][0xa28] ;  /* 0x00028a0000087ab9 */ /* 0x000fe20000000a00 */
[----:B------:R-:W-:Y:S01]  /*0e40*/  ULDC.64 UR10, c[0x0][0xa18] ;  /* 0x00028600000a7ab9 */ /* 0x000fe20000000a00 */
[----:B------:R-:W-:Y:S01]  /*0e50*/  ULDC UR4, c[0x0][0x424] ;  /* 0x0001090000047ab9 */ /* 0x000fe20000000800 */
[----:B------:R-:W-:Y:S01]  /*0e60*/  ULDC UR7, c[0x0][0x2f0] ;  /* 0x0000bc0000077ab9 */ /* 0x000fe20000000800 */
[----:B0-----:R-:W-:-:S06]  /*0e70*/  IMAD.WIDE R2, R31, 0x4, R2 ;  /* 0x000000041f027825 */ /* 0x001fcc00078e0202 */
[----:B------:R-:W2:Y:S01]  /*0e80*/  LDG.E R2, desc[UR54][R2.64] ;  /* 0x0000003602027981 */ /* 0x000ea2000c1e1900 */
[----:B------:R-:W-:Y:S02]  /*0e90*/  UISETP.NE.U32.AND UP0, UPT, UR8, URZ, UPT ;  /* 0x0000003f0800728c */ /* 0x000fe4000bf05070 */
[----:B------:R-:W-:Y:S02]  /*0ea0*/  UISETP.NE.U32.AND UP1, UPT, UR10, URZ, UPT ;  /* 0x0000003f0a00728c */ /* 0x000fe4000bf25070 */
[----:B------:R-:W-:Y:S02]  /*0eb0*/  UISETP.NE.AND.EX UP0, UPT, UR9, URZ, UPT, UP0 ;  /* 0x0000003f0900728c */ /* 0x000fe4000bf05300 */
[----:B------:R-:W-:-:S04]  /*0ec0*/  UISETP.NE.AND.EX UP1, UPT, UR11, URZ, UPT, UP1 ;  /* 0x0000003f0b00728c */ /* 0x000fc8000bf25310 */
[----:B------:R-:W-:Y:S02]  /*0ed0*/  PLOP3.LUT P0, PT, PT, PT, UP0, 0x80, 0x0 ;  /* 0x000000000000781c */ /* 0x000fe40003f0f008 */
[----:B------:R-:W-:Y:S02]  /*0ee0*/  PLOP3.LUT P2, PT, PT, PT, UP1, 0x80, 0x0 ;  /* 0x000000000000781c */ /* 0x000fe40003f4f018 */
[----:B--2---:R-:W-:-:S13]  /*0ef0*/  R2UR UR37, R2 ;  /* 0x00000000022572ca */ /* 0x004fda00000e0000 */
[----:B------:R-:W-:Y:S02]  /*0f00*/  USHF.R.S32.HI UR38, URZ, 0x1f, UR37 ;  /* 0x0000001f3f267899 */ /* 0x000fe40008011425 */
[----:B------:R-:W-:-:S04]  /*0f10*/  @UP0 ULEA UR8, UP2, UR37, UR8, 0x2 ;  /* 0x0000000825080291 */ /* 0x000fc8000f84103f */
[----:B------:R-:W-:Y:S02]  /*0f20*/  @UP0 ULEA.HI.X UR9, UR37, UR9, UR38, 0x2, UP2 ;  /* 0x0000000925090291 */ /* 0x000fe400090f1426 */
[----:B------:R-:W-:Y:S01]  /*0f30*/  @UP1 ULEA UR10, UP0, UR37, UR10, 0x2 ;  /* 0x0000000a250a1291 */ /* 0x000fe2000f80103f */
[----:B------:R-:W-:-:S03]  /*0f40*/  IMAD.U32 R2, RZ, RZ, UR8 ;  /* 0x00000008ff027e24 */ /* 0x000fc6000f8e00ff */
[----:B------:R-:W-:Y:S01]  /*0f50*/  @UP1 ULEA.HI.X UR11, UR37, UR11, UR38, 0x2, UP0 ;  /* 0x0000000b250b1291 */ /* 0x000fe200080f1426 */
[----:B------:R-:W-:Y:S01]  /*0f60*/  IMAD.U32 R3, RZ, RZ, UR9 ;  /* 0x00000009ff037e24 */ /* 0x000fe2000f8e00ff */
[----:B------:R-:W-:Y:S01]  /*0f70*/  ULDC.64 UR8, c[0x0][0x418] ;  /* 0x0001060000087ab9 */ /* 0x000fe20000000a00 */
[----:B------:R-:W-:-:S03]  /*0f80*/  IMAD.U32 R4, RZ, RZ, UR10 ;  /* 0x0000000aff047e24 */ /* 0x000fc6000f8e00ff */
[----:B---3--:R-:W-:Y:S01]  /*0f90*/  IMAD.U32 R5, RZ, RZ, UR11 ;  /* 0x0000000bff057e24 */ /* 0x008fe2000f8e00ff */
[----:B------:R-:W2:Y:S01]  /*0fa0*/  @P0 LDG.E R2, desc[UR54][R2.64] ;  /* 0x0000003602020981 */ /* 0x000ea2000c1e1900 */
[----:B------:R-:W-:Y:S01]  /*0fb0*/  UISETP.NE.U32.AND UP0, UPT, UR8, URZ, UPT ;  /* 0x0000003f0800728c */ /* 0x000fe2000bf05070 */
[----:B------:R-:W-:Y:S02]  /*0fc0*/  ULDC.64 UR10, c[0x0][0xa20] ;  /* 0x00028800000a7ab9 */ /* 0x000fe40000000a00 */
[----:B------:R-:W3:Y:S01]  /*0fd0*/  @P2 LDG.E R4, desc[UR54][R4.64] ;  /* 0x0000003604042981 */ /* 0x000ee2000c1e1900 */
[----:B------:R-:W-:Y:S01]  /*0fe0*/  UISETP.NE.AND.EX UP0, UPT, UR9, URZ, UPT, UP0 ;  /* 0x0000003f0900728c */ /* 0x000fe2000bf05300 */
[----:B------:R-:W-:Y:S01]  /*0ff0*/  ISETP.NE.U32.AND P1, PT, RZ, UR10, PT ;  /* 0x0000000aff007c0c */ /* 0x000fe2000bf25070 */
[----:B------:R-:W-:Y:S01]  /*1000*/  UMOV UR51, URZ ;  /* 0x0000003f00337c82 */ /* 0x000fe20008000000 */
[----:B------:R-:W-:Y:S02]  /*1010*/  ULOP3.LUT UR39, UR5, 0xffff, URZ, 0xc0, !UPT ;  /* 0x0000ffff05277892 */ /* 0x000fe4000f8ec03f */
[----:B------:R-:W-:Y:S01]  /*1020*/  USEL UR4, UR4, 0x1, UP0 ;  /* 0x0000000104047887 */ /* 0x000fe20008000000 */
[----:B------:R-:W-:-:S03]  /*1030*/  ISETP.NE.AND.EX P1, PT, RZ, UR11, PT, P1 ;  /* 0x0000000bff007c0c */ /* 0x000fc6000bf25310 */
[----:B------:R-:W-:Y:S01]  /*1040*/  UIMAD UR4, UR4, UR7, URZ ;  /* 0x00000007040472a4 */ /* 0x000fe2000f8e023f */
[----:B--2---:R-:W-:Y:S02]  /*1050*/  @P0 R2UR UR51, R2 ;  /* 0x00000000023302ca */ /* 0x004fe400000e0000 */
[----:B---3--:R-:W-:Y:S01]  /*1060*/  @P2 R2UR UR52, R4 ;  /* 0x00000000043422ca */ /* 0x008fe200000e0000 */
[----:B-----5:R-:W-:-:S14]  /*1070*/  @P2 BRA `(.L_x_2371) ;  /* 0x0000000000382947 */ /* 0x020fdc0003800000 */
        /* <DEDUP_REMOVED lines=14> */
.L_x_2371:
[----:B------:R-:W-:Y:S05]  /*1160*/  @!P1 BRA `(.L_x_2372) ;  /* 0x00000000001c9947 */ /* 0x000fea0003800000 */
[----:B------:R-:W-:-:S04]  /*1170*/  ULEA UR4, UP0, UR37, UR10, 0x2 ;  /* 0x0000000a25047291 */ /* 0x000fc8000f80103f */
[----:B------:R-:W-:Y:S02]  /*1180*/  ULEA.HI.X UR7, UR37, UR11, UR38, 0x2, UP0 ;  /* 0x0000000b25077291 */ /* 0x000fe400080f1426 */
[----:B------:R-:W-:-:S04]  /*1190*/  MOV R2, UR4 ;  /* 0x0000000400027c02 */ /* 0x000fc80008000f00 */
[----:B------:R-:W-:-:S05]  /*11a0*/  IMAD.U32 R3, RZ, RZ, UR7 ;  /* 0x00000007ff037e24 */ /* 0x000fca000f8e00ff */
[----:B------:R-:W2:Y:S02]  /*11b0*/  LDG.E R2, desc[UR54][R2.64] ;  /* 0x0000003602027981 */ /* 0x000ea4000c1e1900 */
[----:B--2---:R-:W-:Y:S01]  /*11c0*/  R2UR UR4, R2 ;  /* 0x00000000020472ca */ /* 0x004fe200000e0000 */
[----:B------:R-:W-:-:S14]  /*11d0*/  BRA `(.L_x_2373) ;  /* 0x0000000000347947 */ /* 0x000fdc0003800000 */
.L_x_2372:
        /* <DEDUP_REMOVED lines=13> */
.L_x_2373:
[----:B------:R-:W-:Y:S01]  /*12b0*/  ULDC UR7, c[0x0][0x448] ;  /* 0x0001120000077ab9 */ /* 0x000fe20000000800 */
[----:B------:R-:W-:Y:S02]  /*12c0*/  UIMAD UR40, UR6, 0xc0, URZ ;  /* 0x000000c0062878a4 */ /* 0x000fe4000f8e023f */
[----:B------:R-:W-:Y:S02]  /*12d0*/  UISETP.NE.AND UP0, UPT, UR7, 0x1, UPT ;  /* 0x000000010700788c */ /* 0x000fe4000bf05270 */
[----:B------:R-:W-:Y:S02]  /*12e0*/  UIADD3 UR8, UR40, 0xbf, URZ ;  /* 0x000000bf28087890 */ /* 0x000fe4000fffe03f */
[----:B------:R-:W-:Y:S02]  /*12f0*/  UIADD3 UR51, -UR51, UR4, URZ ;  /* 0x0000000433337290 */ /* 0x000fe4000fffe13f */
[----:B------:R-:W-:Y:S02]  /*1300*/  UP2UR UR53, UPR, URZ, 0x1 ;  /* 0x000000013f357883 */ /* 0x000fe40008000000 */
[----:B------:R-:W-:-:S03]  /*1310*/  UIADD3 UR9, UR51, 0x80, -UR52 ;  /* 0x0000008033097890 */ /* 0x000fc6000fffe834 */
[----:B------:R-:W-:Y:S01]  /*1320*/  @UP0 ULDC UR6, c[0x0][0x44c] ;  /* 0x0001130000060ab9 */ /* 0x000fe20000000800 */
[----:B------:R-:W-:Y:S01]  /*1330*/  @UP0 ULDC UR4, c[0x0][0x450] ;  /* 0x0001140000040ab9 */ /* 0x000fe20000000800 */
[----:B------:R-:W-:-:S04]  /*1340*/  UIMAD.WIDE.U32 UR6, UR8, UR6, URZ ;  /* 0x00000006080672a5 */ /* 0x000fc8000f8e003f */
[----:B------:R-:W-:Y:S02]  /*1350*/  @UP0 USHF.R.U32.HI UR8, URZ, UR4, UR7 ;  /* 0x000000043f080299 */ /* 0x000fe40008011607 */
[----:B------:R-:W-:Y:S02]  /*1360*/  UIADD3 UR4, UR51, 0x7f, URZ ;  /* 0x0000007f33047890 */ /* 0x000fe4000fffe03f */
[----:B------:R-:W-:Y:S02]  /*1370*/  UIADD3 UR8, UR9, UR8, URZ ;  /* 0x0000000809087290 */ /* 0x000fe4000fffe03f */
[----:B------:R-:W-:Y:S02]  /*1380*/  USHF.R.S32.HI UR6, URZ, 0x1f, UR4 ;  /* 0x0000001f3f067899 */ /* 0x000fe40008011404 */
[----:B------:R-:W-:Y:S02]  /*1390*/  USHF.R.S32.HI UR7, URZ, 0x1f, UR8 ;  /* 0x0000001f3f077899 */ /* 0x000fe40008011408 */
[----:B------:R-:W-:-:S02]  /*13a0*/  ULEA.HI UR6, UR6, UR4, URZ, 0x7 ;  /* 0x0000000406067291 */ /* 0x000fc4000f8f383f */
[----:B------:R-:W-:Y:S02]  /*13b0*/  ULEA.HI UR7, UR7, UR8, URZ, 0x7 ;  /* 0x0000000807077291 */ /* 0x000fe4000f8f383f */
[----:B------:R-:W-:Y:S02]  /*13c0*/  USHF.R.S32.HI UR6, URZ, 0x7, UR6 ;  /* 0x000000073f067899 */ /* 0x000fe40008011406 */
[----:B------:R-:W-:Y:S02]  /*13d0*/  USHF.R.S32.HI UR7, URZ, 0x7, UR7 ;  /* 0x000000073f077899 */ /* 0x000fe40008011407 */
[----:B------:R-:W-:Y:S02]  /*13e0*/  ULOP3.LUT UR4, UR5, 0xff000000, URZ, 0xc0, !UPT ;  /* 0xff00000005047892 */ /* 0x000fe4000f8ec03f */
[----:B------:R-:W-:Y:S02]  /*13f0*/  UISETP.LT.AND UP0, UPT, UR6, UR7, UPT ;  /* 0x000000070600728c */ /* 0x000fe4000bf01270 */
[----:B------:R-:W-:-:S02]  /*1400*/  ULOP3.LUT UR5, UR5, 0xff0000, URZ, 0xc0, !UPT ;  /* 0x00ff000005057892 */ /* 0x000fc4000f8ec03f */
[----:B------:R-:W-:Y:S02]  /*1410*/  USEL UR9, UR6, UR7, UP0 ;  /* 0x0000000706097287 */ /* 0x000fe40008000000 */
[----:B------:R-:W-:Y:S02]  /*1420*/  USHF.R.U32.HI UR4, URZ, 0x8, UR4 ;  /* 0x000000083f047899 */ /* 0x000fe40008011604 */
[----:B------:R-:W-:Y:S02]  /*1430*/  UISETP.GE.AND UP0, UPT, UR9, 0x1, UPT ;  /* 0x000000010900788c */ /* 0x000fe4000bf06270 */
        /* <DEDUP_REMOVED lines=8> */
[----:B------:R-:W-:-:S03]  /*14c0*/  USEL UR10, UR46, UR4, UP0 ;  /* 0x000000042e0a7287 */ /* 0x000fc60008000000 */
[----:B------:R-:W-:Y:S01]  /*14d0*/  UMOV UR4, URZ ;  /* 0x0000003f00047c82 */ /* 0x000fe20008000000 */
[----:B------:R-:W-:Y:S02]  /*14e0*/  UIADD3 UR6, UR10, -0x1, UR9 ;  /* 0xffffffff0a067890 */ /* 0x000fe4000fffe009 */
[----:B------:R-:W-:-:S04]  /*14f0*/  IMAD.U32 R3, RZ, RZ, UR10 ;  /* 0x0000000aff037e24 */ /* 0x000fc8000f8e00ff */
[----:B------:R-:W-:Y:S01]  /*1500*/  IMAD.U32 R4, RZ, RZ, UR6 ;  /* 0x00000006ff047e24 */ /* 0x000fe2000f8e00ff */
[-C--:B------:R-:W-:Y:S01]  /*1510*/  IABS R0, R3.reuse ;  /* 0x0000000300007213 */ /* 0x080fe20000000000 */
[----:B------:R-:W-:Y:S01]  /*1520*/  ULOP3.LUT UR6, UR6, UR10, URZ, 0x3c, !UPT ;  /* 0x0000000a06067292 */ /* 0x000fe2000f8e3c3f */
[----:B------:R-:W-:Y:S02]  /*1530*/  IABS R5, R3 ;  /* 0x0000000300057213 */ /* 0x000fe40000000000 */
[----:B------:R-:W-:Y:S02]  /*1540*/  R2UR UR11, R0 ;  /* 0x00000000000b72ca */ /* 0x000fe400000e0000 */
[----:B------:R-:W-:-:S05]  /*1550*/  IABS R4, R4 ;  /* 0x0000000400047213 */ /* 0x000fca0000000000 */
[----:B------:R-:W-:-:S05]  /*1560*/  IMAD.MOV.U32 R3, RZ, RZ, R4 ;  /* 0x000000ffff037224 */ /* 0x000fca00078e0004 */
[----:B------:R-:W-:Y:S01]  /*1570*/  R2UR UR8, R3 ;  /* 0x00000000030872ca */ /* 0x000fe200000e0000 */
[----:B------:R-:W0:Y:S08]  /*1580*/  I2F.RP R0, UR11 ;  /* 0x0000000b00007d06 */ /* 0x000e300008209400 */
[----:B0-----:R-:W0:Y:S02]  /*1590*/  MUFU.RCP R0, R0 ;  /* 0x0000000000007308 */ /* 0x001e240000001000 */
[----:B0-----:R-:W-:Y:S01]  /*15a0*/  VIADD R2, R0, 0xffffffe ;  /* 0x0ffffffe00027836 */ /* 0x001fe20000000000 */
[----:B------:R-:W-:-:S05]  /*15b0*/  IADD3 R0, RZ, -R5, RZ ;  /* 0x80000005ff007210 */ /* 0x000fca0007ffe0ff */
        /* <DEDUP_REMOVED lines=18> */
.L_x_2374:
[----:B------:R-:W-:Y:S01]  /*16e0*/  UIMAD UR42, UR41, UR4, URZ ;  /* 0x00000004292a72a4 */ /* 0x000fe2000f8e023f */
        /* <DEDUP_REMOVED lines=11> */
[----:B------:R-:W-:Y:S02]  /*17a0*/  R2UR UR56, R0 ;  /* 0x00000000003872ca */ /* 0x000fe400000e0000 */
        /* <DEDUP_REMOVED lines=10> */
[----:B------:R-:W-:-:S06]  /*1850*/  UISETP.GT.AND UP0, UPT, UR56, UR42, UPT ;  /* 0x0000002a3800728c */ /* 0x000fcc000bf04270 */
[----:B------:R-:W-:-:S13]  /*1860*/  PLOP3.LUT P1, PT, PT, PT, UP0, 0x80, 0x0 ;  /* 0x000000000000781c */ /* 0x000fda0003f2f008 */
[----:B------:R-:W-:Y:S05]  /*1870*/  @!P1 BRA `(.L_x_2375) ;  /* 0x0000008800089947 */ /* 0x000fea0003800000 */
[----:B------:R-:W0:Y:S01]  /*1880*/  S2R R4, SR_TID.X ;  /* 0x0000000000047919 */ /* 0x000e220000002100 */
[----:B------:R-:W1:Y:S01]  /*1890*/  S2UR UR43, SR_CgaCtaId ;  /* 0x00000000002b79c3 */ /* 0x000e620000008800 */
[----:B------:R-:W-:Y:S02]  /*18a0*/  UMOV UR45, 0x400 ;  /* 0x00000400002d7882 */ /* 0x000fe40000000000 */
[----:B-1----:R-:W-:Y:S01]  /*18b0*/  ULEA UR45, UR43, UR45, 0x18 ;  /* 0x0000002d2b2d7291 */ /* 0x002fe2000f8ec03f */
[----:B0-----:R-:W-:-:S05]  /*18c0*/  VIADD R5, R4, 0xffffff80 ;  /* 0xffffff8004057836 */ /* 0x001fca0000000000 */
[----:B------:R-:W-:-:S04]  /*18d0*/  SHF.R.S32.HI R4, RZ, 0x1f, R5 ;  /* 0x0000001fff047819 */ /* 0x000fc80000011405 */
[----:B------:R-:W-:-:S04]  /*18e0*/  LEA.HI R4, R4, R5, RZ, 0x7 ;  /* 0x0000000504047211 */ /* 0x000fc800078f38ff */
[----:B------:R-:W-:-:S05]  /*18f0*/  SHF.R.S32.HI R4, RZ, 0x7, R4 ;  /* 0x00000007ff047819 */ /* 0x000fca0000011404 */
        /* <DEDUP_REMOVED lines=19> */
[----:B------:R-:W-:Y:S01]  /*1a30*/  MOV R10, UR6 ;  /* 0x00000006000a7c02 */ /* 0x000fe20008000f00 */
        /* <DEDUP_REMOVED lines=8> */
.L_x_2376:
        /* <DEDUP_REMOVED lines=9> */
.L_x_2509:
[----:B------:R-:W-:Y:S05]  /*1b50*/  @!P0 BRA `(.L_x_2378) ;  /* 0x0000000000048947 */ /* 0x000fea0003800000 */
[----:B------:R-:W-:Y:S01]  /*1b60*/  BPT.TRAP 0x1 ;  /* 0x000000040000795c */ /* 0x000fe20000300000 */
.L_x_2378:
[----:B0-----:R-:W-:Y:S01]  /*1b70*/  IMAD.U32 R0, RZ, RZ, UR47 ;  /* 0x0000002fff007e24 */ /* 0x001fe2000f8e00ff */
[----:B------:R-:W-:-:S04]  /*1b80*/  MOV R3, UR48 ;  /* 0x0000003000037c02 */ /* 0x000fc80008000f00 */
[----:B------:R-:W-:Y:S02]  /*1b90*/  LEA R0, R0, UR45, 0x3 ;  /* 0x0000002d00007c11 */ /* 0x000fe4000f8e18ff */
[----:B------:R-:W-:-:S04]  /*1ba0*/  SHF.L.U32 R3, R3, 0x1f, RZ ;  /* 0x0000001f03037819 */ /* 0x000fc800000006ff */
[----:B------:R0:W1:Y:S01]  /*1bb0*/  SYNCS.PHASECHK.TRANS64.TRYWAIT P1, [R0+URZ+0x16830], R3 ;  /* 0x01683003000075a7 */ /* 0x000062000802017f */
[----:B------:R-:W-:Y:S05]  /*1bc0*/  @!P0 BRA `(.L_x_2379) ;  /* 0x0000000000048947 */ /* 0x000fea0003800000 */
[----:B------:R-:W-:Y:S01]  /*1bd0*/  BPT.TRAP 0x1 ;  /* 0x000000040000795c */ /* 0x000fe20000300000 */
.L_x_2379:
[----:B-1----:R-:W-:Y:S05]  /*1be0*/  @P1 BRA `(.L_x_2380) ;  /* 0x0000000000081947 */ /* 0x002fea0003800000 */
[----:B------:R-:W1:Y:S02]  /*1bf0*/  SYNCS.PHASECHK.TRANS64.TRYWAIT P1, [R0+URZ+0x16830], R3 ;  /* 0x01683003000075a7 */ /* 0x000e64000802017f */
[----:B-1----:R-:W-:Y:S05]  /*1c00*/  @!P1 BRA `(.L_x_2381) ;  /* 0x0000010c00e09947 */ /* 0x002fea0003800000 */
.L_x_2380:
        /* <DEDUP_REMOVED lines=35> */
.L_x_2382:
[----:B------:R-:W-:Y:S01]  /*1e40*/  UISETP.NE.AND UP0, UPT, UR53, URZ, UPT ;  /* 0x0000003f3500728c */ /* 0x000fe2000bf05270 */
[----:B------:R-:W-:Y:S01]  /*1e50*/  R2UR UR11, R0 ;  /* 0x00000000000b72ca */ /* 0x000fe200000e0000 */
[----:B------:R-:W-:Y:S01]  /*1e60*/  ULDC UR7, c[0x0][0x9d8] ;  /* 0x0002760000077ab9 */ /* 0x000fe20000000800 */
[----:B------:R-:W-:Y:S01]  /*1e70*/  ULDC UR21, c[0x0][0x988] ;  /* 0x0002620000157ab9 */ /* 0x000fe20000000800 */
[----:B------:R-:W-:Y:S01]  /*1e80*/  FMUL.FTZ R10, R41, UR7 ;  /* 0x00000007290a7c20 */ /* 0x000fe20008410000 */
[----:B------:R-:W-:Y:S01]  /*1e90*/  FMUL.FTZ R41, R48, UR7 ;  /* 0x0000000730297c20 */ /* 0x000fe20008410000 */
[----:B------:R-:W-:Y:S01]  /*1ea0*/  PLOP3.LUT P1, PT, PT, PT, UP0, 0x80, 0x0 ;  /* 0x000000000000781c */ /* 0x000fe20003f2f008 */
[----:B------:R-:W-:Y:S01]  /*1eb0*/  VIADD R48, R17, UR40 ;  /* 0x0000002811307c36 */ /* 0x000fe20008000000 */
[----:B------:R-:W-:Y:S01]  /*1ec0*/  PLOP3.LUT P2, PT, PT, PT, UP0, 0x80, 0x0 ;  /* 0x000000000000781c */ /* 0x000fe20003f4f008 */
[----:B------:R-:W-:Y:S01]  /*1ed0*/  FMUL.FTZ R99, R26, UR7 ;  /* 0x000000071a637c20 */ /* 0x000fe20008410000 */
[----:B------:R-:W-:Y:S01]  /*1ee0*/  FMUL.FTZ R6, R28, UR7 ;  /* 0x000000071c067c20 */ /* 0x000fe20008410000 */
[----:B------:R-:W-:Y:S01]  /*1ef0*/  @UP0 ULDC UR6, c[0x0][0x44c] ;  /* 0x0001130000060ab9 */ /* 0x000fe20000000800 */
[----:B------:R-:W-:Y:S01]  /*1f00*/  FMUL.FTZ R97, R27, UR7 ;  /* 0x000000071b617c20 */ /* 0x000fe20008410000 */
[----:B------:R-:W-:Y:S01]  /*1f10*/  FMUL.FTZ R50, R50, UR7 ;  /* 0x0000000732327c20 */ /* 0x000fe20008410000 */
[----:B------:R-:W-:Y:S01]  /*1f20*/  FMUL.FTZ R95, R30, UR7 ;  /* 0x000000071e5f7c20 */ /* 0x000fe20008410000 */
[----:B------:R-:W-:Y:S01]  /*1f30*/  FMUL.FTZ R4, R29, UR7 ;  /* 0x000000071d047c20 */ /* 0x000fe20008410000 */
[----:B------:R-:W-:Y:S01]  /*1f40*/  FMUL.FTZ R5, R33, UR7 ;  /* 0x0000000721057c20 */ /* 0x000fe20008410000 */
[----:B------:R-:W2:Y:S01]  /*1f50*/  MUFU.TANH R99, R99 ;  /* 0x0000006300637308 */ /* 0x000ea20000002400 */
[----:B------:R-:W-:-:S02]  /*1f60*/  IMAD.U32 R33, RZ, RZ, UR52 ;  /* 0x00000034ff217e24 */ /* 0x000fc4000f8e00ff */
[----:B------:R-:W-:Y:S01]  /*1f70*/  FMUL.FTZ R91, R31, UR7 ;  /* 0x000000071f5b7c20 */ /* 0x000fe20008410000 */
[----:B------:R-:W-:Y:S01]  /*1f80*/  @P1 IMAD.HI.U32 R26, R48, UR6, RZ ;  /* 0x00000006301a1c27 */ /* 0x000fe2000f8e00ff */
[----:B------:R-:W-:-:S03]  /*1f90*/  @UP0 ULDC UR6, c[0x0][0x450] ;  /* 0x0001140000060ab9 */ /* 0x000fc60000000800 */
[----:B------:R-:W-:Y:S01]  /*1fa0*/  FMUL.FTZ R89, R34, UR7 ;  /* 0x0000000722597c20 */ /* 0x000fe20008410000 */
[----:B------:R-:W-:Y:S01]  /*1fb0*/  FMUL.FTZ R15, R35, UR7 ;  /* 0x00000007230f7c20 */ /* 0x000fe20008410000 */
[----:B------:R-:W-:Y:S01]  /*1fc0*/  FMUL.FTZ R21, R38, UR7 ;  /* 0x0000000726157c20 */ /* 0x000fe20008410000 */
[----:B------:R-:W-:Y:S01]  /*1fd0*/  @P2 SHF.R.U32.HI R48, RZ, UR6, R26 ;  /* 0x00000006ff302c19 */ /* 0x000fe2000801161a */
[----:B------:R-:W-:Y:S01]  /*1fe0*/  UMOV UR6, 0xffffff80 ;  /* 0xffffff8000067882 */ /* 0x000fe20000000000 */
[----:B------:R-:W3:Y:S01]  /*1ff0*/  MUFU.TANH R97, R97 ;  /* 0x0000006100617308 */ /* 0x000ee20000002400 */
[----:B------:R-:W-:Y:S01]  /*2000*/  UIMAD UR6, UR56, UR6, 0x80 ;  /* 0x00000080380674a4 */ /* 0x000fe2000f8e0206 */
[----:B------:R-:W-:Y:S01]  /*2010*/  FMUL.FTZ R20, R39, UR7 ;  /* 0x0000000727147c20 */ /* 0x000fe20008410000 */
[----:B------:R-:W4:Y:S01]  /*2020*/  SHFL.IDX PT, R28, R48, 0x1, 0x1c1f ;  /* 0x003c1f00301c7f89 */ /* 0x000f2200000e0000 */
[----:B------:R-:W-:Y:S01]  /*2030*/  FMUL.FTZ R2, R25, UR7 ;  /* 0x0000000719027c20 */ /* 0x000fe20008410000 */
[----:B------:R-:W-:Y:S01]  /*2040*/  FMUL.FTZ R25, R42, UR7 ;  /* 0x000000072a197c20 */ /* 0x000fe20008410000 */
[----:B01----:R-:W-:Y:S01]  /*2050*/  FMUL.FTZ R3, R24, UR7 ;  /* 0x0000000718037c20 */ /* 0x003fe20008410000 */
[----:B------:R-:W-:Y:S01]  /*2060*/  IMAD.U32 R93, RZ, RZ, UR6 ;  /* 0x00000006ff5d7e24 */ /* 0x000fe2000f8e00ff */
[----:B------:R0:W-:Y:S01]  /*2070*/  MUFU.TANH R29, R50 ;  /* 0x00000032001d7308 */ /* 0x0001e20000002400 */
        /* <DEDUP_REMOVED lines=8> */
[C-C-:B0-----:R-:W-:Y:S01]  /*2100*/  IADD3 R50, -R16.reuse, 0x1, R93.reuse ;  /* 0x0000000110327810 */ /* 0x141fe20007ffe15d */
[----:B------:R-:W-:Y:S01]  /*2110*/  FMUL.FTZ R45, R57, UR7 ;  /* 0x00000007392d7c20 */ /* 0x000fe20008410000 */
[----:B------:R-:W-:Y:S01]  /*2120*/  IADD3 R93, -R16, UR51, R93 ;  /* 0x00000033105d7c10 */ /* 0x000fe2000fffe15d */
[----:B------:R-:W-:Y:S01]  /*2130*/  FMUL.FTZ R8, R32, UR7 ;  /* 0x0000000720087c20 */ /* 0x000fe20008410000 */
[----:B------:R-:W-:Y:S01]  /*2140*/  IADD3 R50, -R33, UR51, R50 ;  /* 0x0000003321327c10 */ /* 0x000fe2000fffe132 */
[----:B------:R-:W-:Y:S01]  /*2150*/  FMUL.FTZ R51, R51, UR7 ;  /* 0x0000000733337c20 */ /* 0x000fe20008410000 */
[----:B------:R-:W-:Y:S01]  /*2160*/  FMUL.FTZ R54, R54, UR7 ;  /* 0x0000000736367c20 */ /* 0x000fe20008410000 */
[----:B------:R-:W0:Y:S01]  /*2170*/  MUFU.TANH R91, R91 ;  /* 0x0000005b005b7308 */ /* 0x000e220000002400 */
[----:B------:R-:W-:Y:S01]  /*2180*/  FMUL.FTZ R43, R53, UR7 ;  /* 0x00000007352b7c20 */ /* 0x000fe20008410000 */
[----:B------:R-:W-:Y:S01]  /*2190*/  FMUL.FTZ R58, R58, UR7 ;  /* 0x000000073a3a7c20 */ /* 0x000fe20008410000 */
[----:B----4-:R-:W-:Y:S01]  /*21a0*/  VIADDMNMX R28, R28, R50, R93, PT ;  /* 0x000000321c1c7246 */ /* 0x010fe2000380015d */
[----:B------:R-:W-:Y:S01]  /*21b0*/  FMUL.FTZ R14, R49, UR7 ;  /* 0x00000007310e7c20 */ /* 0x000fe20008410000 */
[----:B------:R-:W-:Y:S01]  /*21c0*/  FMUL.FTZ R62, R62, UR7 ;  /* 0x000000073e3e7c20 */ /* 0x000fe20008410000 */
[----:B------:R-:W-:Y:S01]  /*21d0*/  FMUL.FTZ R66, R66, UR7 ;  /* 0x0000000742427c20 */ /* 0x000fe20008410000 */
[C---:B------:R-:W-:Y:S01]  /*21e0*/  ISETP.GT.AND P1, PT, R28.reuse, RZ, PT ;  /* 0x000000ff1c00720c */ /* 0x040fe20003f24270 */
[----:B------:R-:W4:Y:S01]  /*21f0*/  MUFU.TANH R89, R89 ;  /* 0x0000005900597308 */ /* 0x000f220000002400 */
[C---:B------:R-:W-:Y:S01]  /*2200*/  ISETP.GT.AND P2, PT, R28.reuse, 0x1, PT ;  /* 0x000000011c00780c */ /* 0x040fe20003f44270 */
[----:B------:R-:W-:Y:S01]  /*2210*/  FMUL.FTZ R67, R67, UR7 ;  /* 0x0000000743437c20 */ /* 0x000fe20008410000 */
[----:B------:R-:W-:Y:S01]  /*2220*/  ISETP.GT.AND P3, PT, R28, 0x8, PT ;  /* 0x000000081c00780c */ /* 0x000fe20003f64270 */
[----:B------:R-:W-:Y:S01]  /*2230*/  FMUL.FTZ R70, R70, UR7 ;  /* 0x0000000746467c20 */ /* 0x000fe20008410000 */
[----:B--2---:R-:W-:Y:S01]  /*2240*/  FSEL R99, R99, -INF , P1 ;  /* 0xff80000063637808 */ /* 0x004fe20000800000 */
[----:B------:R-:W-:Y:S01]  /*2250*/  FMUL.FTZ R71, R71, UR7 ;  /* 0x0000000747477c20 */ /* 0x000fe20008410000 */
[----:B---3--:R-:W-:Y:S01]  /*2260*/  FSEL R97, R97, -INF , P2 ;  /* 0xff80000061617808 */ /* 0x008fe20001000000 */
[----:B------:R-:W2:Y:S01]  /*2270*/  MUFU.TANH R15, R15 ;  /* 0x0000000f000f7308 */ /* 0x000ea20000002400 */
        /* <DEDUP_REMOVED lines=8> */
[----:B0-----:R-:W-:Y:S01]  /*2300*/  FSEL R91, R91, -INF , P1 ;  /* 0xff8000005b5b7808 */ /* 0x001fe20000800000 */
[----:B------:R-:W-:Y:S01]  /*2310*/  FMUL.FTZ R79, R79, UR7 ;  /* 0x000000074f4f7c20 */ /* 0x000fe20008410000 */
[----:B------:R-:W-:Y:S01]  /*2320*/  FMNMX.FTZ R30, R95, R30, !PT ;  /* 0x0000001e5f1e7209 */ /* 0x000fe20007810000 */
[----:B------:R-:W-:Y:S01]  /*2330*/  FMUL.FTZ R82, R82, UR7 ;  /* 0x0000000752527c20 */ /* 0x000fe20008410000 */
[----:B------:R-:W-:Y:S01]  /*2340*/  ISETP.GT.AND P1, PT, R28, 0x11, PT ;  /* 0x000000111c00780c */ /* 0x000fe20003f24270 */
[----:B------:R-:W-:Y:S01]  /*2350*/  FMUL.FTZ R83, R83, UR7 ;  /* 0x0000000753537c20 */ /* 0x000fe20008410000 */
[----:B----4-:R-:W-:Y:S01]  /*2360*/  FSEL R89, R89, -INF , P2 ;  /* 0xff80000059597808 */ /* 0x010fe20001000000 */
        /* <DEDUP_REMOVED lines=11> */
[----:B------:R-:W-:Y:S01]  /*2420*/  FMNMX.FTZ R30, R63, R30, !PT ;  /* 0x0000001e3f1e7209 */ /* 0x000fe20007810000 */
[----:B------:R-:W-:Y:S01]  /*2430*/  FMUL.FTZ R12, R40, UR7 ;  /* 0x00000007280c7c20 */ /* 0x000fe20008410000 */
[----:B------:R-:W1:Y:S01]  /*2440*/  SHFL.IDX PT, R48, R48, RZ, 0x1c1f ;  /* 0x001c1fff30307589 */ /* 0x000e6200000e0000 */
[----:B------:R-:W-:Y:S01]  /*2450*/  FMUL.FTZ R13, R44, UR7 ;  /* 0x000000072c0d7c20 */ /* 0x000fe20008410000 */
[----:B------:R-:W-:Y:S01]  /*2460*/  FMUL.FTZ R44, R52, UR7 ;  /* 0x00000007342c7c20 */ /* 0x000fe20008410000 */
[----:B------:R-:W2:Y:S01]  /*2470*/  MUFU.TANH R24, R24 ;  /* 0x0000001800187308 */ /* 0x000ea20000002400 */
[----:B0-----:R-:W-:Y:S01]  /*2480*/  FSEL R57, R20, -INF , P1 ;  /* 0xff80000014397808 */ /* 0x001fe20000800000 */
[----:B------:R-:W-:Y:S01]  /*2490*/  @UP0 ULDC UR6, c[0x0][0x44c] ;  /* 0x0001130000060ab9 */ /* 0x000fe20000000800 */
[----:B------:R-:W-:Y:S01]  /*24a0*/  ISETP.GT.AND P1, PT, R28, 0x21, PT ;  /* 0x000000211c00780c */ /* 0x000fe20003f24270 */
[----:B------:R-:W-:Y:S01]  /*24b0*/  @UP0 ULDC UR14, c[0x0][0x450] ;  /* 0x00011400000e0ab9 */ /* 0x000fe20000000800 */
[----:B------:R-:W-:Y:S01]  /*24c0*/  UMOV UR10, UR40 ;  /* 0x00000028000a7c82 */ /* 0x000fe20008000000 */
[----:B------:R-:W-:Y:S01]  /*24d0*/  UIADD3 UR25, UR56, -0x2, URZ ;  /* 0xfffffffe38197890 */ /* 0x000fe2000fffe03f */
[----:B------:R-:W-:Y:S01]  /*24e0*/  CS2R R118, SRZ ;  /* 0x0000000000767805 */ /* 0x000fe2000001ff00 */
[----:B------:R0:W-:Y:S01]  /*24f0*/  MUFU.TANH R27, R46 ;  /* 0x0000002e001b7308 */ /* 0x0001e20000002400 */
[----:B------:R-:W-:-:S02]  /*2500*/  CS2R R116, SRZ ;  /* 0x0000000000747805 */ /* 0x000fc4000001ff00 */
[----:B------:R-:W-:Y:S02]  /*2510*/  CS2R R114, SRZ ;  /* 0x0000000000727805 */ /* 0x000fe4000001ff00 */
[----:B------:R-:W-:Y:S02]  /*2520*/  CS2R R112, SRZ ;  /* 0x0000000000707805 */ /* 0x000fe4000001ff00 */
[----:B------:R-:W-:Y:S02]  /*2530*/  CS2R R110, SRZ ;  /* 0x00000000006e7805 */ /* 0x000fe4000001ff00 */
[----:B------:R-:W-:Y:S02]  /*2540*/  CS2R R108, SRZ ;  /* 0x00000000006c7805 */ /* 0x000fe4000001ff00 */
[----:B------:R-:W-:Y:S02]  /*2550*/  CS2R R106, SRZ ;  /* 0x00000000006a7805 */ /* 0x000fe4000001ff00 */
[----:B------:R-:W-:Y:S01]  /*2560*/  CS2R R104, SRZ ;  /* 0x0000000000687805 */ /* 0x000fe2000001ff00 */
[----:B------:R3:W-:Y:S01]  /*2570*/  MUFU.TANH R33, R59 ;  /* 0x0000003b00217308 */ /* 0x0007e20000002400 */
[----:B--2---:R-:W-:Y:S01]  /*2580*/  FSEL R53, R24, -INF , P1 ;  /* 0xff80000018357808 */ /* 0x004fe20000800000 */
[----:B0-----:R-:W-:Y:S01]  /*2590*/  FMUL.FTZ R46, R56, UR7 ;  /* 0x00000007382e7c20 */ /* 0x001fe20008410000 */
[----:B------:R-:W-:Y:S01]  /*25a0*/  ISETP.GT.AND P1, PT, R28, 0x29, PT ;  /* 0x000000291c00780c */ /* 0x000fe20003f24270 */
[----:B------:R-:W-:Y:S01]  /*25b0*/  FMUL.FTZ R56, R60, UR7 ;  /* 0x000000073c387c20 */ /* 0x000fe20008410000 */
[----:B------:R-:W-:Y:S01]  /*25c0*/  FMUL.FTZ R60, R65, UR7 ;  /* 0x00000007413c7c20 */ /* 0x000fe20008410000 */
[----:B------:R-:W-:Y:S01]  /*25d0*/  FMUL.FTZ R65, R73, UR7 ;  /* 0x0000000749417c20 */ /* 0x000fe20008410000 */
[----:B-1----:R-:W-:Y:S01]  /*25e0*/  VIADDMNMX R93, R48, R50, R93, PT ;  /* 0x00000032305d7246 */ /* 0x002fe2000380015d */
[----:B------:R-:W0:Y:S01]  /*25f0*/  MUFU.TANH R47, R47 ;  /* 0x0000002f002f7308 */ /* 0x000e220000002400 */
[----:B---3--:R-:W-:-:S02]  /*2600*/  FSEL R59, R21, -INF , P2 ;  /* 0xff800000153b7808 */ /* 0x008fc40001000000 */
[----:B------:R-:W-:Y:S02]  /*2610*/  CS2R R102, SRZ ;  /* 0x0000000000667805 */ /* 0x000fe4000001ff00 */
[----:B------:R-:W-:Y:S02]  /*2620*/  ISETP.GT.AND P2, PT, R28, 0x20, PT ;  /* 0x000000201c00780c */ /* 0x000fe40003f44270 */
[----:B------:R-:W-:Y:S02]  /*2630*/  CS2R R100, SRZ ;  /* 0x0000000000647805 */ /* 0x000fe4000001ff00 */
[----:B------:R-:W-:Y:S02]  /*2640*/  FMNMX.FTZ R30, R59, R30, !PT ;  /* 0x0000001e3b1e7209 */ /* 0x000fe40007810000 */
[----:B------:R-:W-:Y:S01]  /*2650*/  ISETP.GT.AND P3, PT, R93, 0x8, PT ;  /* 0x000000085d00780c */ /* 0x000fe20003f64270 */
[----:B------:R1:W-:Y:S01]  /*2660*/  MUFU.TANH R32, R55 ;  /* 0x0000003700207308 */ /* 0x0003e20000002400 */
[----:B------:R-:W-:-:S07]  /*2670*/  FMNMX.FTZ R30, R57, R30, !PT ;  /* 0x0000001e391e7209 */ /* 0x000fce0007810000 */
[----:B------:R2:W3:Y:S01]  /*2680*/  MUFU.TANH R31, R51 ;  /* 0x00000033001f7308 */ /* 0x0004e20000002400 */
[----:B-1----:R-:W-:Y:S02]  /*2690*/  FSEL R55, R25, -INF , P2 ;  /* 0xff80000019377808 */ /* 0x002fe40001000000 */
[----:B------:R-:W-:Y:S02]  /*26a0*/  ISETP.GT.AND P2, PT, R28, 0x28, PT ;  /* 0x000000281c00780c */ /* 0x000fe40003f44270 */
[----:B------:R-:W-:Y:S02]  /*26b0*/  FMNMX.FTZ R30, R55, R30, !PT ;  /* 0x0000001e371e7209 */ /* 0x000fe40007810000 */
[----:B0-----:R-:W-:Y:S01]  /*26c0*/  FSEL R49, R47, -INF , P1 ;  /* 0xff8000002f317808 */ /* 0x001fe20000800000 */
[----:B------:R-:W0:Y:S01]  /*26d0*/  MUFU.TANH R54, R54 ;  /* 0x0000003600367308 */ /* 0x000e220000002400 */
[----:B--2---:R-:W-:Y:S02]  /*26e0*/  FSEL R51, R27, -INF , P2 ;  /* 0xff8000001b337808 */ /* 0x004fe40001000000 */
[----:B------:R-:W-:-:S02]  /*26f0*/  FMNMX.FTZ R30, R53, R30, !PT ;  /* 0x0000001e351e7209 */ /* 0x000fc40007810000 */
[C---:B------:R-:W-:Y:S02]  /*2700*/  ISETP.GT.AND P2, PT, R28.reuse, 0x30, PT ;  /* 0x000000301c00780c */ /* 0x040fe40003f44270 */
[----:B------:R-:W-:Y:S01]  /*2710*/  FMNMX.FTZ R30, R51, R30, !PT ;  /* 0x0000001e331e7209 */ /* 0x000fe20007810000 */
[----:B------:R-:W1:Y:S01]  /*2720*/  MUFU.TANH R58, R58 ;  /* 0x0000003a003a7308 */ /* 0x000e620000002400 */
[C---:B------:R-:W-:Y:S02]  /*2730*/  ISETP.GT.AND P1, PT, R28.reuse, 0x31, PT ;  /* 0x000000311c00780c */ /* 0x040fe40003f24270 */
[----:B------:R-:W-:Y:S02]  /*2740*/  FSEL R47, R29, -INF , P2 ;  /* 0xff8000001d2f7808 */ /* 0x000fe40001000000 */
[----:B------:R-:W-:Y:S02]  /*2750*/  FMNMX.FTZ R30, R49, R30, !PT ;  /* 0x0000001e311e7209 */ /* 0x000fe40007810000 */
[----:B------:R-:W-:Y:S01]  /*2760*/  ISETP.GT.AND P2, PT, R28, 0x38, PT ;  /* 0x000000381c00780c */ /* 0x000fe20003f44270 */
[----:B------:R-:W2:Y:S01]  /*2770*/  MUFU.TANH R62, R62 ;  /* 0x0000003e003e7308 */ /* 0x000ea20000002400 */
[----:B---3--:R-:W-:-:S02]  /*2780*/  FSEL R25, R31, -INF , P1 ;  /* 0xff8000001f197808 */ /* 0x008fc40000800000 */
[----:B------:R-:W-:Y:S02]  /*2790*/  FMNMX.FTZ R30, R47, R30, !PT ;  /* 0x0000001e2f1e7209 */ /* 0x000fe40007810000 */
[----:B------:R-:W-:Y:S02]  /*27a0*/  ISETP.GT.AND P1, PT, R28, 0x39, PT ;  /* 0x000000391c00780c */ /* 0x000fe40003f24270 */
[----:B0-----:R-:W-:Y:S01]  /*27b0*/  FSEL R24, R54, -INF , P2 ;  /* 0xff80000036187808 */ /* 0x001fe20001000000 */
[----:B------:R0:W3:Y:S01]  /*27c0*/  MUFU.TANH R34, R26 ;  /* 0x0000001a00227308 */ /* 0x0000e20000002400 */
[----:B------:R-:W-:Y:S02]  /*27d0*/  FMNMX.FTZ R21, R25, R30, !PT ;  /* 0x0000001e19157209 */ /* 0x000fe40007810000 */
[----:B------:R-:W-:Y:S02]  /*27e0*/  ISETP.GT.AND P2, PT, R28, 0x40, PT ;  /* 0x000000401c00780c */ /* 0x000fe40003f44270 */
[----:B------:R-:W-:-:S02]  /*27f0*/  FSEL R15, R32, -INF , P1 ;  /* 0xff800000200f7808 */ /* 0x000fc40000800000 */
[----:B------:R-:W-:Y:S01]  /*2800*/  FMNMX.FTZ R20, R24, R21, !PT ;  /* 0x0000001518147209 */ /* 0x000fe20007810000 */
[----:B------:R-:W4:Y:S01]  /*2810*/  MUFU.TANH R66, R66 ;  /* 0x0000004200427308 */ /* 0x000f220000002400 */
[----:B------:R-:W-:Y:S02]  /*2820*/  ISETP.GT.AND P1, PT, R28, 0x41, PT ;  /* 0x000000411c00780c */ /* 0x000fe40003f24270 */
[----:B-1----:R-:W-:Y:S01]  /*2830*/  FSEL R21, R58, -INF , P2 ;  /* 0xff8000003a157808 */ /* 0x002fe20001000000 */
[----:B------:R-:W-:Y:S01]  /*2840*/  FMUL.FTZ R58, R61, UR7 ;  /* 0x000000073d3a7c20 */ /* 0x000fe20008410000 */
[----:B0-----:R-:W-:Y:S01]  /*2850*/  FMNMX.FTZ R26, R15, R20, !PT ;  /* 0x000000140f1a7209 */ /* 0x001fe20007810000 */
[----:B------:R-:W-:Y:S01]  /*2860*/  FMUL.FTZ R61, R64, UR7 ;  /* 0x00000007403d7c20 */ /* 0x000fe20008410000 */
[C---:B------:R-:W-:Y:S01]  /*2870*/  ISETP.GT.AND P2, PT, R28.reuse, 0x48, PT ;  /* 0x000000481c00780c */ /* 0x040fe20003f44270 */
[----:B------:R-:W0:Y:S01]  /*2880*/  MUFU.TANH R67, R67 ;  /* 0x0000004300437308 */ /* 0x000e220000002400 */
[----:B------:R-:W-:Y:S01]  /*2890*/  FSEL R20, R33, -INF , P1 ;  /* 0xff80000021147808 */ /* 0x000fe20000800000 */
[----:B------:R-:W-:Y:S01]  /*28a0*/  FMUL.FTZ R64, R69, UR7 ;  /* 0x0000000745407c20 */ /* 0x000fe20008410000 */
[----:B------:R-:W-:Y:S01]  /*28b0*/  FMNMX.FTZ R27, R21, R26, !PT ;  /* 0x0000001a151b7209 */ /* 0x000fe20007810000 */
[----:B------:R-:W-:Y:S01]  /*28c0*/  FMUL.FTZ R69, R77, UR7 ;  /* 0x000000074d457c20 */ /* 0x000fe20008410000 */
[----:B------:R-:W-:-:S02]  /*28d0*/  ISETP.GT.AND P1, PT, R28, 0x49, PT ;  /* 0x000000491c00780c */ /* 0x000fc40003f24270 */
[----:B--2---:R-:W-:Y:S01]  /*28e0*/  FSEL R26, R62, -INF , P2 ;  /* 0xff8000003e1a7808 */ /* 0x004fe20001000000 */
[----:B------:R-:W1:Y:S01]  /*28f0*/  MUFU.TANH R70, R70 ;  /* 0x0000004600467308 */ /* 0x000e620000002400 */
[----:B------:R-:W-:Y:S01]  /*2900*/  FMNMX.FTZ R29, R20, R27, !PT ;  /* 0x0000001b141d7209 */ /* 0x000fe20007810000 */
[----:B------:R-:W-:Y:S01]  /*2910*/  FMUL.FTZ R62, R68, UR7 ;  /* 0x00000007443e7c20 */ /* 0x000fe20008410000 */
[----:B------:R-:W-:Y:S01]  /*2920*/  ISETP.GT.AND P2, PT, R28, 0x50, PT ;  /* 0x000000501c00780c */ /* 0x000fe20003f44270 */
[----:B------:R-:W-:Y:S01]  /*2930*/  FMUL.FTZ R68, R76, UR7 ;  /* 0x000000074c447c20 */ /* 0x000fe20008410000 */
[----:B---3--:R-:W-:Y:S02]  /*2940*/  FSEL R27, R34, -INF , P1 ;  /* 0xff800000221b7808 */ /* 0x008fe40000800000 */
[----:B------:R-:W-:Y:S01]  /*2950*/  FMNMX.FTZ R30, R26, R29, !PT ;  /* 0x0000001d1a1e7209 */ /* 0x000fe20007810000 */
[----:B------:R-:W2:Y:S01]  /*2960*/  MUFU.TANH R71, R71 ;  /* 0x0000004700477308 */ /* 0x000ea20000002400 */
[----:B------:R-:W-:-:S02]  /*2970*/  ISETP.GT.AND P1, PT, R28, 0x51, PT ;  /* 0x000000511c00780c */ /* 0x000fc40003f24270 */
[----:B----4-:R-:W-:Y:S02]  /*2980*/  FSEL R29, R66, -INF , P2 ;  /* 0xff800000421d7808 */ /* 0x010fe40001000000 */
[----:B------:R-:W-:Y:S02]  /*2990*/  FMNMX.FTZ R32, R27, R30, !PT ;  /* 0x0000001e1b207209 */ /* 0x000fe40007810000 */
[C---:B------:R-:W-:Y:S01]  /*29a0*/  ISETP.GT.AND P2, PT, R28.reuse, 0x58, PT ;  /* 0x000000581c00780c */ /* 0x040fe20003f44270 */
[----:B------:R-:W3:Y:S01]  /*29b0*/  MUFU.TANH R74, R74 ;  /* 0x0000004a004a7308 */ /* 0x000ee20000002400 */
[----:B0-----:R-:W-:Y:S02]  /*29c0*/  FSEL R30, R67, -INF , P1 ;  /* 0xff800000431e7808 */ /* 0x001fe40000800000 */
[----:B------:R-:W-:Y:S02]  /*29d0*/  FMNMX.FTZ R33, R29, R32, !PT ;  /* 0x000000201d217209 */ /* 0x000fe40007810000 */
[----:B------:R-:W-:-:S02]  /*29e0*/  ISETP.GT.AND P1, PT, R28, 0x59, PT ;  /* 0x000000591c00780c */ /* 0x000fc40003f24270 */
[----:B-1----:R-:W-:Y:S01]  /*29f0*/  FSEL R31, R70, -INF , P2 ;  /* 0xff800000461f7808 */ /* 0x002fe20001000000 */
[----:B------:R-:W0:Y:S01]  /*2a00*/  MUFU.TANH R75, R75 ;  /* 0x0000004b004b7308 */ /* 0x000e220000002400 */
[----:B------:R-:W-:Y:S02]  /*2a10*/  FMNMX.FTZ R34, R30, R33, !PT ;  /* 0x000000211e227209 */ /* 0x000fe40007810000 */
[C---:B------:R-:W-:Y:S02]  /*2a20*/  ISETP.GT.AND P2, PT, R28.reuse, 0x60, PT ;  /* 0x000000601c00780c */ /* 0x040fe40003f44270 */
[----:B--2---:R-:W-:Y:S02]  /*2a30*/  FSEL R32, R71, -INF , P1 ;  /* 0xff80000047207808 */ /* 0x004fe40000800000 */
[----:B------:R-:W-:Y:S01]  /*2a40*/  FMNMX.FTZ R35, R31, R34, !PT ;  /* 0x000000221f237209 */ /* 0x000fe20007810000 */
[----:B------:R-:W1:Y:S01]  /*2a50*/  MUFU.TANH R78, R78 ;  /* 0x0000004e004e7308 */ /* 0x000e620000002400 */
[----:B------:R-:W-:-:S02]  /*2a60*/  ISETP.GT.AND P1, PT, R28, 0x61, PT ;  /* 0x000000611c00780c */ /* 0x000fc40003f24270 */
[----:B---3--:R-:W-:Y:S01]  /*2a70*/  FSEL R33, R74, -INF , P2 ;  /* 0xff8000004a217808 */ /* 0x008fe20001000000 */
[----:B------:R-:W-:Y:S01]  /*2a80*/  FMUL.FTZ R74, R84, UR7 ;  /* 0x00000007544a7c20 */ /* 0x000fe20008410000 */
[----:B------:R-:W-:Y:S02]  /*2a90*/  FMNMX.FTZ R36, R32, R35, !PT ;  /* 0x0000002320247209 */ /* 0x000fe40007810000 */
[C---:B------:R-:W-:Y:S01]  /*2aa0*/  ISETP.GT.AND P2, PT, R28.reuse, 0x68, PT ;  /* 0x000000681c00780c */ /* 0x040fe20003f44270 */
[----:B------:R-:W2:Y:S01]  /*2ab0*/  MUFU.TANH R38, R79 ;  /* 0x0000004f00267308 */ /* 0x000ea20000002400 */
[----:B0-----:R-:W-:Y:S02]  /*2ac0*/  FSEL R34, R75, -INF , P1 ;  /* 0xff8000004b227808 */ /* 0x001fe40000800000 */
[----:B------:R-:W-:Y:S02]  /*2ad0*/  FMNMX.FTZ R35, R33, R36, !PT ;  /* 0x0000002421237209 */ /* 0x000fe40007810000 */
[----:B------:R-:W-:-:S02]  /*2ae0*/  ISETP.GT.AND P1, PT, R28, 0x69, PT ;  /* 0x000000691c00780c */ /* 0x000fc40003f24270 */
[----:B------:R-:W-:Y:S01]  /*2af0*/  FMNMX.FTZ R35, R34, R35, !PT ;  /* 0x0000002322237209 */ /* 0x000fe20007810000 */
[----:B------:R-:W0:Y:S01]  /*2b00*/  MUFU.TANH R82, R82 ;  /* 0x0000005200527308 */ /* 0x000e220000002400 */
[----:B-1----:R-:W-:Y:S02]  /*2b10*/  FSEL R36, R78, -INF , P2 ;  /* 0xff8000004e247808 */ /* 0x002fe40001000000 */
[----:B------:R-:W-:Y:S02]  /*2b20*/  ISETP.GT.AND P2, PT, R28, 0x70, PT ;  /* 0x000000701c00780c */ /* 0x000fe40003f44270 */
[----:B------:R-:W-:-:S03]  /*2b30*/  FMNMX.FTZ R37, R36, R35, !PT ;  /* 0x0000002324257209 */ /* 0x000fc60007810000 */
[----:B------:R-:W1:Y:S01]  /*2b40*/  MUFU.TANH R83, R83 ;  /* 0x0000005300537308 */ /* 0x000e620000002400 */
[----:B--2---:R-:W-:Y:S02]  /*2b50*/  FSEL R38, R38, -INF , P1 ;  /* 0xff80000026267808 */ /* 0x004fe40000800000 */
[----:B------:R-:W-:Y:S02]  /*2b60*/  ISETP.GT.AND P1, PT, R28, 0x71, PT ;  /* 0x000000711c00780c */ /* 0x000fe40003f24270 */
[----:B------:R-:W-:-:S03]  /*2b70*/  FMNMX.FTZ R40, R38, R37, !PT ;  /* 0x0000002526287209 */ /* 0x000fc60007810000 */
[----:B------:R-:W2:Y:S01]  /*2b80*/  MUFU.TANH R39, R86 ;  /* 0x0000005600277308 */ /* 0x000ea20000002400 */
[----:B0-----:R-:W-:Y:S02]  /*2b90*/  FSEL R35, R82, -INF , P2 ;  /* 0xff80000052237808 */ /* 0x001fe40001000000 */
[----:B------:R-:W-:Y:S02]  /*2ba0*/  ISETP.GT.AND P2, PT, R28, 0x78, PT ;  /* 0x000000781c00780c */ /* 0x000fe40003f44270 */
[----:B------:R-:W-:-:S03]  /*2bb0*/  FMNMX.FTZ R40, R35, R40, !PT ;  /* 0x0000002823287209 */ /* 0x000fc60007810000 */
[----:B------:R-:W0:Y:S01]  /*2bc0*/  MUFU.TANH R87, R87 ;  /* 0x0000005700577308 */ /* 0x000e220000002400 */
[----:B-1----:R-:W-:Y:S02]  /*2bd0*/  FSEL R37, R83, -INF , P1 ;  /* 0xff80000053257808 */ /* 0x002fe40000800000 */
[----:B------:R-:W-:Y:S02]  /*2be0*/  ISETP.GT.AND P1, PT, R28, 0x79, PT ;  /* 0x000000791c00780c */ /* 0x000fe40003f24270 */
[----:B------:R-:W-:-:S03]  /*2bf0*/  FMNMX.FTZ R28, R37, R40, !PT ;  /* 0x00000028251c7209 */ /* 0x000fc60007810000 */
[----:B------:R-:W-:Y:S01]  /*2c00*/  MUFU.TANH R3, R3 ;  /* 0x0000000300037308 */ /* 0x000fe20000002400 */
[----:B--2---:R-:W-:Y:S02]  /*2c10*/  FSEL R39, R39, -INF , P2 ;  /* 0xff80000027277808 */ /* 0x004fe40001000000 */
[----:B------:R-:W-:Y:S02]  /*2c20*/  ISETP.GT.AND P2, PT, R93, 0x1, PT ;  /* 0x000000015d00780c */ /* 0x000fe40003f44270 */
[----:B------:R-:W-:-:S03]  /*2c30*/  FMNMX.FTZ R67, R39, R28, !PT ;  /* 0x0000001c27437209 */ /* 0x000fc60007810000 */
[----:B------:R-:W1:Y:S01]  /*2c40*/  MUFU.TANH R2, R2 ;  /* 0x0000000200027308 */ /* 0x000e620000002400 */
[----:B0-----:R-:W-:-:S04]  /*2c50*/  FSEL R40, R87, -INF , P1 ;  /* 0xff80000057287808 */ /* 0x001fc80000800000 */
[----:B------:R-:W-:Y:S01]  /*2c60*/  FMNMX.FTZ R28, R40, R67, !PT ;  /* 0x00000043281c7209 */ /* 0x000fe20007810000 */
[----:B------:R-:W-:Y:S01]  /*2c70*/  FMUL.FTZ R67, R72, UR7 ;  /* 0x0000000748437c20 */ /* 0x000fe20008410000 */
[----:B------:R-:W-:Y:S01]  /*2c80*/  FMUL.FTZ R72, R81, UR7 ;  /* 0x0000000751487c20 */ /* 0x000fe20008410000 */
[----:B------:R-:W0:Y:S02]  /*2c90*/  MUFU.TANH R6, R6 ;  /* 0x0000000600067308 */ /* 0x000e240000002400 */
[----:B------:R-:W2:Y:S06]  /*2ca0*/  SHFL.BFLY PT, R71, R28, 0x2, 0x1f ;  /* 0x0c401f001c477f89 */ /* 0x000eac00000e0000 */
[----:B------:R-:W-:Y:S01]  /*2cb0*/  MUFU.TANH R4, R4 ;  /* 0x0000000400047308 */ /* 0x000fe20000002400 */
[----:B-1----:R-:W-:-:S02]  /*2cc0*/  FSEL R50, R2, -INF , P2 ;  /* 0xff80000002327808 */ /* 0x002fc40001000000 */
[----:B------:R-:W-:-:S05]  /*2cd0*/  ISETP.GT.AND P2, PT, R93, 0x10, PT ;  /* 0x000000105d00780c */ /* 0x000fca0003f44270 */
[----:B------:R-:W1:Y:S01]  /*2ce0*/  MUFU.TANH R8, R8 ;  /* 0x0000000800087308 */ /* 0x000e620000002400 */
[----:B0-----:R-:W-:-:S07]  /*2cf0*/  FSEL R48, R6, -INF , P3 ;  /* 0xff80000006307808 */ /* 0x001fce0001800000 */
[----:B------:R-:W-:Y:S01]  /*2d00*/  MUFU.TANH R5, R5 ;  /* 0x0000000500057308 */ /* 0x000fe20000002400 */
[----:B--2---:R-:W-:Y:S01]  /*2d10*/  FMNMX.FTZ R42, R28, R71, !PT ;  /* 0x000000471c2a7209 */ /* 0x004fe20007810000 */
[----:B------:R-:W-:-:S04]  /*2d20*/  FMUL.FTZ R71, R80, UR7 ;  /* 0x0000000750477c20 */ /* 0x000fc80008410000 */
[----:B------:R-:W0:Y:S02]  /*2d30*/  SHFL.BFLY PT, R73, R42, 0x1, 0x1f ;  /* 0x0c201f002a497f89 */ /* 0x000e2400000e0000 */
[----:B------:R-:W2:Y:S01]  /*2d40*/  MUFU.TANH R9, R9 ;  /* 0x0000000900097308 */ /* 0x000ea20000002400 */
[----:B-1----:R-:W-:Y:S02]  /*2d50*/  FSEL R54, R8, -INF , P2 ;  /* 0xff80000008367808 */ /* 0x002fe40001000000 */
[----:B------:R-:W-:-:S05]  /*2d60*/  ISETP.GT.AND P2, PT, R93, 0x18, PT ;  /* 0x000000185d00780c */ /* 0x000fca0003f44270 */
[----:B------:R-:W-:Y:S08]  /*2d70*/  MUFU.TANH R7, R7 ;  /* 0x0000000700077308 */ /* 0x000ff00000002400 */
[----:B------:R-:W1:Y:S01]  /*2d80*/  MUFU.TANH R12, R12 ;  /* 0x0000000c000c7308 */ /* 0x000e620000002400 */
[----:B--2---:R-:W-:Y:S02]  /*2d90*/  FSEL R9, R9, -INF , P2 ;  /* 0xff80000009097808 */ /* 0x004fe40001000000 */
[----:B------:R-:W-:-:S02]  /*2da0*/  ISETP.GT.AND P2, PT, R93, 0x20, PT ;  /* 0x000000205d00780c */ /* 0x000fc40003f44270 */
[----:B0-----:R-:W-:-:S03]  /*2db0*/  FMNMX.FTZ R28, R42, R73, !PT ;  /* 0x000000492a1c7209 */ /* 0x001fc60007810000 */
[----:B------:R-:W0:Y:S01]  /*2dc0*/  MUFU.TANH R10, R10 ;  /* 0x0000000a000a7308 */ /* 0x000e220000002400 */
[----:B------:R-:W-:Y:S01]  /*2dd0*/  FMUL.FTZ R73, R85, UR7 ;  /* 0x0000000755497c20 */ /* 0x000fe20008410000 */
[----:B------:R-:W-:Y:S01]  /*2de0*/  UIMAD.WIDE.U32 UR6, UR40, UR6, URZ ;  /* 0x00000006280672a5 */ /* 0x000fe2000f8e003f */
[C---:B------:R-:W-:Y:S01]  /*2df0*/  FSETP.NEU.FTZ.AND P1, PT, R28.reuse, -INF , PT ;  /* 0xff8000001c00780b */ /* 0x040fe20003f3d000 */
[----:B------:R-:W-:Y:S01]  /*2e00*/  FMUL.FTZ R42, R28, UR21 ;  /* 0x000000151c2a7c20 */ /* 0x000fe20008410000 */
[----:B------:R-:W-:Y:S02]  /*2e10*/  UIADD3 UR6, UR11, 0x16840, URZ ;  /* 0x000168400b067890 */ /* 0x000fe4000fffe03f */
[----:B------:R-:W-:Y:S01]  /*2e20*/  @UP0 USHF.R.U32.HI UR10, URZ, UR14, UR7 ;  /* 0x0000000e3f0a0299 */ /* 0x000fe20008011607 */
[----:B------:R-:W2:Y:S01]  /*2e30*/  MUFU.TANH R13, R13 ;  /* 0x0000000d000d7308 */ /* 0x000ea20000002400 */
[----:B------:R-:W-:Y:S01]  /*2e40*/  FSEL R42, R42, RZ, P1 ;  /* 0x000000ff2a2a7208 */ /* 0x000fe20000800000 */
[----:B------:R-:W-:Y:S01]  /*2e50*/  UPRMT UR6, UR43, 0x654, UR6 ;  /* 0x000006542b067896 */ /* 0x000fe20008000006 */
[----:B------:R-:W-:Y:S01]  /*2e60*/  ISETP.GT.AND P1, PT, R93, RZ, PT ;  /* 0x000000ff5d00720c */ /* 0x000fe20003f24270 */
[----:B------:R-:W-:Y:S01]  /*2e70*/  UIADD3 UR7, UR10, UR51, -UR52 ;  /* 0x000000330a077290 */ /* 0x000fe2000fffe834 */
[----:B-1----:R-:W-:Y:S01]  /*2e80*/  FSEL R66, R12, -INF , P2 ;  /* 0xff8000000c427808 */ /* 0x002fe20001000000 */
[--C-:B------:R-:W-:Y:S01]  /*2e90*/  FFMA.FTZ R12, R57, UR21, -R42.reuse ;  /* 0x00000015390c7c23 */ /* 0x100fe2000801082a */
[----:B------:R-:W-:Y:S01]  /*2ea0*/  FSEL R3, R3, -INF , P1 ;  /* 0xff80000003037808 */ /* 0x000fe20000800000 */
[----:B------:R-:W1:Y:S01]  /*2eb0*/  MUFU.TANH R11, R11 ;  /* 0x0000000b000b7308 */ /* 0x000e620000002400 */
[----:B------:R-:W-:Y:S01]  /*2ec0*/  ISETP.GT.AND P1, PT, R93, 0x9, PT ;  /* 0x000000095d00780c */ /* 0x000fe20003f24270 */
[--C-:B------:R-:W-:Y:S01]  /*2ed0*/  FFMA.FTZ R141, R55, UR21, -R42.reuse ;  /* 0x00000015378d7c23 */ /* 0x100fe2000801082a */
[----:B------:R-:W-:Y:S01]  /*2ee0*/  FMNMX.FTZ R75, R3, R50, !PT ;  /* 0x00000032034b7209 */ /* 0x000fe20007810000 */
[--C-:B------:R-:W-:Y:S01]  /*2ef0*/  FFMA.FTZ R137, R47, UR21, -R42.reuse ;  /* 0x000000152f897c23 */ /* 0x100fe2000801082a */
[----:B------:R-:W-:Y:S01]  /*2f00*/  FSEL R52, R4, -INF , P1 ;  /* 0xff80000004347808 */ /* 0x000fe20000800000 */
[--C-:B------:R-:W-:Y:S01]  /*2f10*/  FFMA.FTZ R47, R25, UR21, -R42.reuse ;  /* 0x00000015192f7c23 */ /* 0x100fe2000801082a */
[----:B------:R-:W-:Y:S01]  /*2f20*/  FMNMX.FTZ R75, R48, R75, !PT ;  /* 0x0000004b304b7209 */ /* 0x000fe20007810000 */
[----:B------:R-:W3:Y:S01]  /*2f30*/  MUFU.TANH R41, R41 ;  /* 0x0000002900297308 */ /* 0x000ee20000002400 */
[----:B------:R-:W-:Y:S01]  /*2f40*/  ISETP.GT.AND P1, PT, R93, 0x11, PT ;  /* 0x000000115d00780c */ /* 0x000fe20003f24270 */
[--C-:B------:R-:W-:Y:S01]  /*2f50*/  FFMA.FTZ R139, R24, UR21, -R42.reuse ;  /* 0x00000015188b7c23 */ /* 0x100fe2000801082a */
[----:B------:R-:W-:Y:S01]  /*2f60*/  FMNMX.FTZ R75, R52, R75, !PT ;  /* 0x0000004b344b7209 */ /* 0x000fe20007810000 */
[--C-:B------:R-:W-:Y:S01]  /*2f70*/  FFMA.FTZ R135, R26, UR21, -R42.reuse ;  /* 0x000000151a877c23 */ /* 0x100fe2000801082a */
[----:B------:R-:W-:Y:S01]  /*2f80*/  FSEL R5, R5, -INF , P1 ;  /* 0xff80000005057808 */ /* 0x000fe20000800000 */
[--C-:B------:R-:W-:Y:S01]  /*2f90*/  FFMA.FTZ R26, R30, UR21, -R42.reuse ;  /* 0x000000151e1a7c23 */ /* 0x100fe2000801082a */
[----:B------:R-:W-:Y:S01]  /*2fa0*/  FMNMX.FTZ R6, R54, R75, !PT ;  /* 0x0000004b36067209 */ /* 0x000fe20007810000 */
[----:B------:R-:W4:Y:S01]  /*2fb0*/  MUFU.TANH R14, R14 ;  /* 0x0000000e000e7308 */ /* 0x000f220000002400 */
[----:B------:R-:W-:Y:S01]  /*2fc0*/  ISETP.GT.AND P1, PT, R93, 0x19, PT ;  /* 0x000000195d00780c */ /* 0x000fe20003f24270 */
[--C-:B------:R-:W-:Y:S01]  /*2fd0*/  FFMA.FTZ R30, R34, UR21, -R42.reuse ;  /* 0x00000015221e7c23 */ /* 0x100fe2000801082a */
[----:B------:R-:W-:Y:S01]  /*2fe0*/  FMNMX.FTZ R6, R5, R6, !PT ;  /* 0x0000000605067209 */ /* 0x000fe20007810000 */
[--C-:B------:R-:W-:Y:S01]  /*2ff0*/  FFMA.FTZ R34, R38, UR21, -R42.reuse ;  /* 0x0000001526227c23 */ /* 0x100fe2000801082a */
[----:B------:R-:W-:Y:S01]  /*3000*/  FSEL R7, R7, -INF , P1 ;  /* 0xff80000007077808 */ /* 0x000fe20000800000 */
[--C-:B------:R-:W-:Y:S01]  /*3010*/  FFMA.FTZ R149, R99, UR21, -R42.reuse ;  /* 0x0000001563957c23 */ /* 0x100fe2000801082a */
[----:B------:R-:W-:Y:S01]  /*3020*/  FMNMX.FTZ R6, R9, R6, !PT ;  /* 0x0000000609067209 */ /* 0x000fe20007810000 */
[----:B------:R-:W5:Y:S01]  /*3030*/  MUFU.TANH R44, R44 ;  /* 0x0000002c002c7308 */ /* 0x000f620000002400 */
[----:B------:R-:W-:Y:S01]  /*3040*/  ISETP.GT.AND P1, PT, R93, 0x21, PT ;  /* 0x000000215d00780c */ /* 0x000fe20003f24270 */
[--C-:B------:R-:W-:Y:S01]  /*3050*/  FFMA.FTZ R97, R97, UR21, -R42.reuse ;  /* 0x0000001561617c23 */ /* 0x100fe2000801082a */
[----:B------:R-:W-:Y:S01]  /*3060*/  FMNMX.FTZ R75, R7, R6, !PT ;  /* 0x00000006074b7209 */ /* 0x000fe20007810000 */
[--C-:B------:R-:W-:Y:S01]  /*3070*/  FFMA.FTZ R151, R95, UR21, -R42.reuse ;  /* 0x000000155f977c23 */ /* 0x100fe2000801082a */
[----:B------:R-:W-:Y:S01]  /*3080*/  ISETP.GT.AND P2, PT, R93, 0x28, PT ;  /* 0x000000285d00780c */ /* 0x000fe20003f44270 */
[--C-:B------:R-:W-:Y:S01]  /*3090*/  FFMA.FTZ R4, R91, UR21, -R42.reuse ;  /* 0x000000155b047c23 */ /* 0x100fe2000801082a */
[----:B0-----:R-:W-:Y:S01]  /*30a0*/  FSEL R70, R10, -INF , P1 ;  /* 0xff8000000a467808 */ /* 0x001fe20000800000 */
[----:B------:R-:W0:Y:S01]  /*30b0*/  MUFU.TANH R43, R43 ;  /* 0x0000002b002b7308 */ /* 0x000e220000002400 */
[----:B------:R-:W-:Y:S01]  /*30c0*/  FMNMX.FTZ R75, R66, R75, !PT ;  /* 0x0000004b424b7209 */ /* 0x000fe20007810000 */
[--C-:B------:R-:W-:Y:S01]  /*30d0*/  FFMA.FTZ R145, R89, UR21, -R42.reuse ;  /* 0x0000001559917c23 */ /* 0x100fe2000801082a */
[----:B------:R-:W-:Y:S01]  /*30e0*/  ISETP.GT.AND P1, PT, R93, 0x29, PT ;  /* 0x000000295d00780c */ /* 0x000fe20003f24270 */
[--C-:B------:R-:W-:Y:S01]  /*30f0*/  FFMA.FTZ R6, R63, UR21, -R42.reuse ;  /* 0x000000153f067c23 */ /* 0x100fe2000801082a */
[----:B--2---:R-:W-:Y:S01]  /*3100*/  FSEL R13, R13, -INF , P2 ;  /* 0xff8000000d0d7808 */ /* 0x004fe20001000000 */
[--C-:B------:R-:W-:Y:S01]  /*3110*/  FFMA.FTZ R147, R59, UR21, -R42.reuse ;  /* 0x000000153b937c23 */ /* 0x100fe2000801082a */
[----:B------:R-:W-:Y:S01]  /*3120*/  FMNMX.FTZ R8, R70, R75, !PT ;  /* 0x0000004b46087209 */ /* 0x000fe20007810000 */
[----:B------:R-:W2:Y:S01]  /*3130*/  MUFU.TANH R46, R46 ;  /* 0x0000002e002e7308 */ /* 0x000ea20000002400 */
[----:B------:R-:W-:Y:S01]  /*3140*/  ISETP.GT.AND P2, PT, R93, 0x30, PT ;  /* 0x000000305d00780c */ /* 0x000fe20003f44270 */
[--C-:B------:R-:W-:Y:S01]  /*3150*/  FFMA.FTZ R131, R31, UR21, -R42.reuse ;  /* 0x000000151f837c23 */ /* 0x100fe2000801082a */
[----:B-1----:R-:W-:Y:S01]  /*3160*/  FSEL R11, R11, -INF , P1 ;  /* 0xff8000000b0b7808 */ /* 0x002fe20000800000 */
[--C-:B------:R-:W-:Y:S01]  /*3170*/  FFMA.FTZ R125, R33, UR21, -R42.reuse ;  /* 0x00000015217d7c23 */ /* 0x100fe2000801082a */
[----:B------:R-:W-:Y:S01]  /*3180*/  FMNMX.FTZ R8, R13, R8, !PT ;  /* 0x000000080d087209 */ /* 0x000fe20007810000 */
[--C-:B------:R-:W-:Y:S01]  /*3190*/  FFMA.FTZ R143, R51, UR21, -R42.reuse ;  /* 0x00000015338f7c23 */ /* 0x100fe2000801082a */
[----:B------:R-:W-:Y:S01]  /*31a0*/  ISETP.GT.AND P1, PT, R93, 0x31, PT ;  /* 0x000000315d00780c */ /* 0x000fe20003f24270 */
[----:B------:R-:W1:Y:S01]  /*31b0*/  MUFU.TANH R45, R45 ;  /* 0x0000002d002d7308 */ /* 0x000e620000002400 */
[----:B---3--:R-:W-:Y:S01]  /*31c0*/  FSEL R41, R41, -INF , P2 ;  /* 0xff80000029297808 */ /* 0x008fe20001000000 */
[--C-:B------:R-:W-:Y:S01]  /*31d0*/  FFMA.FTZ R121, R35, UR21, -R42.reuse ;  /* 0x0000001523797c23 */ /* 0x100fe2000801082a */
[----:B------:R-:W-:Y:S01]  /*31e0*/  FMNMX.FTZ R8, R11, R8, !PT ;  /* 0x000000080b087209 */ /* 0x000fe20007810000 */
[--C-:B------:R-:W-:Y:S01]  /*31f0*/  FFMA.FTZ R127, R36, UR21, -R42.reuse ;  /* 0x00000015247f7c23 */ /* 0x100fe2000801082a */
[----:B------:R-:W-:Y:S01]  /*3200*/  ISETP.GT.AND P2, PT, R93, 0x38, PT ;  /* 0x000000385d00780c */ /* 0x000fe20003f44270 */
[--C-:B------:R-:W-:Y:S01]  /*3210*/  FFMA.FTZ R133, R21, UR21, -R42.reuse ;  /* 0x0000001515857c23 */ /* 0x100fe2000801082a */
[----:B----4-:R-:W-:Y:S01]  /*3220*/  FSEL R14, R14, -INF , P1 ;  /* 0xff8000000e0e7808 */ /* 0x010fe20000800000 */
[----:B------:R-:W3:Y:S01]  /*3230*/  MUFU.TANH R56, R56 ;  /* 0x0000003800387308 */ /* 0x000ee20000002400 */
[----:B------:R-:W-:Y:S01]  /*3240*/  FMNMX.FTZ R57, R41, R8, !PT ;  /* 0x0000000829397209 */ /* 0x000fe20007810000 */
[--C-:B------:R-:W-:Y:S01]  /*3250*/  FFMA.FTZ R129, R29, UR21, -R42.reuse ;  /* 0x000000151d817c23 */ /* 0x100fe2000801082a */
[----:B------:R-:W-:Y:S01]  /*3260*/  ISETP.GT.AND P1, PT, R93, 0x39, PT ;  /* 0x000000395d00780c */ /* 0x000fe20003f24270 */
[--C-:B------:R-:W-:Y:S01]  /*3270*/  FFMA.FTZ R32, R32, UR21, -R42.reuse ;  /* 0x0000001520207c23 */ /* 0x100fe2000801082a */
[----:B-----5:R-:W-:Y:S01]  /*3280*/  FSEL R44, R44, -INF , P2 ;  /* 0xff8000002c2c7808 */ /* 0x020fe20001000000 */
[--C-:B------:R-:W-:Y:S01]  /*3290*/  FFMA.FTZ R36, R37, UR21, -R42.reuse ;  /* 0x0000001525247c23 */ /* 0x100fe2000801082a */
[----:B------:R-:W-:Y:S01]  /*32a0*/  FMNMX.FTZ R57, R14, R57, !PT ;  /* 0x000000390e397209 */ /* 0x000fe20007810000 */
[----:B------:R-:W4:Y:S01]  /*32b0*/  MUFU.TANH R58, R58 ;  /* 0x0000003a003a7308 */ /* 0x000f220000002400 */
[----:B------:R-:W-:Y:S01]  /*32c0*/  ISETP.GT.AND P2, PT, R93, 0x40, PT ;  /* 0x000000405d00780c */ /* 0x000fe20003f44270 */
[--C-:B------:R-:W-:Y:S01]  /*32d0*/  FFMA.FTZ R123, R39, UR21, -R42.reuse ;  /* 0x00000015277b7c23 */ /* 0x100fe2000801082a */
[----:B0-----:R-:W-:Y:S01]  /*32e0*/  FSEL R43, R43, -INF , P1 ;  /* 0xff8000002b2b7808 */ /* 0x001fe20000800000 */
[--C-:B------:R-:W-:Y:S01]  /*32f0*/  FFMA.FTZ R40, R40, UR21, -R42.reuse ;  /* 0x0000001528287c23 */ /* 0x100fe2000801082a */
[----:B------:R-:W-:Y:S01]  /*3300*/  FMNMX.FTZ R10, R44, R57, !PT ;  /* 0x000000392c0a7209 */ /* 0x000fe20007810000 */
[----:B------:R-:W-:Y:S01]  /*3310*/  USHF.R.S32.HI UR10, URZ, 0x1f, UR7 ;  /* 0x0000001f3f0a7899 */ /* 0x000fe20008011407 */
[----:B------:R-:W-:Y:S01]  /*3320*/  ISETP.GT.AND P1, PT, R93, 0x41, PT ;  /* 0x000000415d00780c */ /* 0x000fe20003f24270 */
[----:B------:R-:W0:Y:S01]  /*3330*/  MUFU.TANH R61, R61 ;  /* 0x0000003d003d7308 */ /* 0x000e220000002400 */
[----:B--2---:R-:W-:Y:S01]  /*3340*/  FSEL R55, R46, -INF , P2 ;  /* 0xff8000002e377808 */ /* 0x004fe20001000000 */
[----:B------:R-:W-:Y:S01]  /*3350*/  FFMA.FTZ R46, R53, UR21, -R42 ;  /* 0x00000015352e7c23 */ /* 0x000fe2000801082a */
[----:B------:R-:W-:Y:S01]  /*3360*/  FMNMX.FTZ R10, R43, R10, !PT ;  /* 0x0000000a2b0a7209 */ /* 0x000fe20007810000 */
[----:B------:R-:W-:Y:S01]  /*3370*/  ULEA.HI UR10, UR10, UR7, URZ, 0x7 ;  /* 0x000000070a0a7291 */ /* 0x000fe2000f8f383f */
[----:B------:R-:W-:Y:S01]  /*3380*/  ISETP.GT.AND P2, PT, R93, 0x48, PT ;  /* 0x000000485d00780c */ /* 0x000fe20003f44270 */
[----:B------:R-:W-:Y:S01]  /*3390*/  SYNCS.ARRIVE.TRANS64.RED.A1T0 RZ, [UR6], RZ ;  /* 0x000000ffffff79a7 */ /* 0x000fe20008100406 */
[----:B-1----:R-:W-:Y:S01]  /*33a0*/  FSEL R45, R45, -INF , P1 ;  /* 0xff8000002d2d7808 */ /* 0x002fe20000800000 */
[----:B------:R-:W1:Y:S01]  /*33b0*/  MUFU.TANH R60, R60 ;  /* 0x0000003c003c7308 */ /* 0x000e620000002400 */
[----:B------:R-:W-:Y:S01]  /*33c0*/  ISETP.GT.AND P1, PT, R93, 0x49, PT ;  /* 0x000000495d00780c */ /* 0x000fe20003f24270 */
[----:B------:R-:W-:Y:S01]  /*33d0*/  USHF.R.S32.HI UR10, URZ, 0x7, UR10 ;  /* 0x000000073f0a7899 */ /* 0x000fe2000801140a */
[----:B---3--:R-:W-:-:S02]  /*33e0*/  FSEL R56, R56, -INF , P2 ;  /* 0xff80000038387808 */ /* 0x008fc40001000000 */
[----:B------:R-:W-:Y:S02]  /*33f0*/  CS2R R98, SRZ ;  /* 0x0000000000627805 */ /* 0x000fe4000001ff00 */
[C---:B------:R-:W-:Y:S01]  /*3400*/  ISETP.GT.AND P2, PT, R93.reuse, 0x50, PT ;  /* 0x000000505d00780c */ /* 0x040fe20003f44270 */
[----:B------:R-:W-:Y:S01]  /*3410*/  UISETP.LT.AND UP0, UPT, UR42, UR10, UPT ;  /* 0x0000000a2a00728c */ /* 0x000fe2000bf01270 */
[----:B----4-:R-:W-:Y:S01]  /*3420*/  FSEL R58, R58, -INF , P1 ;  /* 0xff8000003a3a7808 */ /* 0x010fe20000800000 */
[----:B------:R2:W-:Y:S01]  /*3430*/  MUFU.EX2 R8, R12 ;  /* 0x0000000c00087308 */ /* 0x0005e20000000800 */
[----:B------:R-:W-:Y:S01]  /*3440*/  ISETP.GT.AND P1, PT, R93, 0x51, PT ;  /* 0x000000515d00780c */ /* 0x000fe20003f24270 */
[----:B------:R-:W-:Y:S01]  /*3450*/  USEL UR23, UR42, UR10, !UP0 ;  /* 0x0000000a2a177287 */ /* 0x000fe2000c000000 */
[----:B0-----:R-:W-:Y:S02]  /*3460*/  FSEL R61, R61, -INF , P2 ;  /* 0xff8000003d3d7808 */ /* 0x001fe40001000000 */
[----:B------:R-:W-:-:S02]  /*3470*/  CS2R R94, SRZ ;  /* 0x00000000005e7805 */ /* 0x000fc4000001ff00 */
[----:B------:R-:W-:Y:S01]  /*3480*/  ISETP.GT.AND P2, PT, R93, 0x58, PT ;  /* 0x000000585d00780c */ /* 0x000fe20003f44270 */
[----:B------:R-:W-:Y:S01]  /*3490*/  UISETP.GE.AND UP0, UPT, UR25, UR23, UPT ;  /* 0x000000171900728c */ /* 0x000fe2000bf06270 */
[----:B------:R-:W-:Y:S01]  /*34a0*/  CS2R R90, SRZ ;  /* 0x00000000005a7805 */ /* 0x000fe2000001ff00 */
[----:B------:R-:W0:Y:S01]  /*34b0*/  MUFU.TANH R62, R62 ;  /* 0x0000003e003e7308 */ /* 0x000e220000002400 */
[----:B--2---:R-:W-:Y:S02]  /*34c0*/  FMNMX.FTZ R12, R55, R10, !PT ;  /* 0x0000000a370c7209 */ /* 0x004fe40007810000 */
[----:B------:R-:W-:Y:S02]  /*34d0*/  CS2R R88, SRZ ;  /* 0x0000000000587805 */ /* 0x000fe4000001ff00 */
[----:B-1----:R-:W-:Y:S02]  /*34e0*/  FSEL R60, R60, -INF , P1 ;  /* 0xff8000003c3c7808 */ /* 0x002fe40000800000 */
[----:B------:R-:W-:-:S02]  /*34f0*/  FMNMX.FTZ R53, R45, R12, !PT ;  /* 0x0000000c2d357209 */ /* 0x000fc40007810000 */
[----:B------:R-:W-:Y:S01]  /*3500*/  ISETP.GT.AND P1, PT, R93, 0x59, PT ;  /* 0x000000595d00780c */ /* 0x000fe20003f24270 */
[----:B------:R-:W1:Y:S01]  /*3510*/  MUFU.TANH R64, R64 ;  /* 0x0000004000407308 */ /* 0x000e620000002400 */
[----:B------:R-:W-:-:S04]  /*3520*/  FMNMX.FTZ R53, R56, R53, !PT ;  /* 0x0000003538357209 */ /* 0x000fc80007810000 */
[----:B------:R-:W-:-:S03]  /*3530*/  FMNMX.FTZ R12, R58, R53, !PT ;  /* 0x000000353a0c7209 */ /* 0x000fc60007810000 */
[----:B------:R-:W2:Y:S01]  /*3540*/  MUFU.TANH R67, R67 ;  /* 0x0000004300437308 */ /* 0x000ea20000002400 */
[----:B0-----:R-:W-:Y:S02]  /*3550*/  FSEL R62, R62, -INF , P2 ;  /* 0xff8000003e3e7808 */ /* 0x001fe40001000000 */
[----:B------:R-:W-:-:S05]  /*3560*/  ISETP.GT.AND P2, PT, R93, 0x60, PT ;  /* 0x000000605d00780c */ /* 0x000fca0003f44270 */
[----:B------:R0:W-:Y:S01]  /*3570*/  MUFU.EX2 R10, R46 ;  /* 0x0000002e000a7308 */ /* 0x0001e20000000800 */
[----:B-1----:R-:W-:Y:S02]  /*3580*/  FSEL R64, R64, -INF , P1 ;  /* 0xff80000040407808 */ /* 0x002fe40000800000 */
[----:B------:R-:W-:-:S05]  /*3590*/  ISETP.GT.AND P1, PT, R93, 0x61, PT ;  /* 0x000000615d00780c */ /* 0x000fca0003f24270 */
[----:B------:R-:W1:Y:S01]  /*35a0*/  MUFU.TANH R65, R65 ;  /* 0x0000004100417308 */ /* 0x000e620000002400 */
[----:B0-----:R-:W-:Y:S01]  /*35b0*/  FFMA.FTZ R46, R49, UR21, -R42 ;  /* 0x00000015312e7c23 */ /* 0x001fe2000801082a */
[----:B------:R-:W-:Y:S02]  /*35c0*/  FMNMX.FTZ R49, R61, R12, !PT ;  /* 0x0000000c3d317209 */ /* 0x000fe40007810000 */
[----:B--2---:R-:W-:Y:S02]  /*35d0*/  FSEL R67, R67, -INF , P2 ;  /* 0xff80000043437808 */ /* 0x004fe40001000000 */
[----:B------:R-:W-:Y:S02]  /*35e0*/  FMNMX.FTZ R49, R60, R49, !PT ;  /* 0x000000313c317209 */ /* 0x000fe40007810000 */
[----:B------:R-:W0:Y:S01]  /*35f0*/  MUFU.TANH R68, R68 ;  /* 0x0000004400447308 */ /* 0x000e220000002400 */
[----:B------:R-:W-:Y:S02]  /*3600*/  ISETP.GT.AND P2, PT, R93, 0x68, PT ;  /* 0x000000685d00780c */ /* 0x000fe40003f44270 */
[----:B------:R-:W-:-:S04]  /*3610*/  FMNMX.FTZ R49, R62, R49, !PT ;  /* 0x000000313e317209 */ /* 0x000fc80007810000 */
[----:B------:R-:W-:Y:S01]  /*3620*/  FMNMX.FTZ R12, R64, R49, !PT ;  /* 0x00000031400c7209 */ /* 0x000fe20007810000 */
[----:B------:R-:W2:Y:S01]  /*3630*/  MUFU.TANH R69, R69 ;  /* 0x0000004500457308 */ /* 0x000ea20000002400 */
[----:B-1----:R-:W-:Y:S02]  /*3640*/  FSEL R65, R65, -INF , P1 ;  /* 0xff80000041417808 */ /* 0x002fe40000800000 */
[----:B------:R-:W-:Y:S02]  /*3650*/  FMNMX.FTZ R76, R67, R12, !PT ;  /* 0x0000000c434c7209 */ /* 0x000fe40007810000 */
[----:B------:R-:W-:Y:S02]  /*3660*/  ISETP.GT.AND P1, PT, R93, 0x69, PT ;  /* 0x000000695d00780c */ /* 0x000fe40003f24270 */
[----:B------:R-:W-:Y:S01]  /*3670*/  FMNMX.FTZ R76, R65, R76, !PT ;  /* 0x0000004c414c7209 */ /* 0x000fe20007810000 */
[----:B------:R-:W1:Y:S01]  /*3680*/  MUFU.TANH R71, R71 ;  /* 0x0000004700477308 */ /* 0x000e620000002400 */
[----:B0-----:R-:W-:Y:S01]  /*3690*/  FSEL R25, R68, -INF , P2 ;  /* 0xff80000044197808 */ /* 0x001fe20001000000 */
[----:B------:R-:W-:Y:S01]  /*36a0*/  FFMA.FTZ R68, R15, UR21, -R42 ;  /* 0x000000150f447c23 */ /* 0x000fe2000801082a */
[----:B------:R-:W-:-:S02]  /*36b0*/  ISETP.GT.AND P2, PT, R93, 0x70, PT ;  /* 0x000000705d00780c */ /* 0x000fc40003f44270 */
[----:B------:R-:W-:-:S03]  /*36c0*/  FMNMX.FTZ R76, R25, R76, !PT ;  /* 0x0000004c194c7209 */ /* 0x000fc60007810000 */
[----:B------:R-:W-:Y:S01]  /*36d0*/  MUFU.TANH R72, R72 ;  /* 0x0000004800487308 */ /* 0x000fe20000002400 */
[----:B--2---:R-:W-:Y:S02]  /*36e0*/  FSEL R69, R69, -INF , P1 ;  /* 0xff80000045457808 */ /* 0x004fe40000800000 */
[----:B------:R-:W-:Y:S02]  /*36f0*/  ISETP.GT.AND P1, PT, R93, 0x71, PT ;  /* 0x000000715d00780c */ /* 0x000fe40003f24270 */
[----:B------:R-:W-:-:S03]  /*3700*/  FMNMX.FTZ R76, R69, R76, !PT ;  /* 0x0000004c454c7209 */ /* 0x000fc60007810000 */
[----:B------:R-:W0:Y:S01]  /*3710*/  MUFU.TANH R74, R74 ;  /* 0x0000004a004a7308 */ /* 0x000e220000002400 */
[----:B-1----:R-:W-:Y:S02]  /*3720*/  FSEL R71, R71, -INF , P2 ;  /* 0xff80000047477808 */ /* 0x002fe40001000000 */
[----:B------:R-:W-:Y:S02]  /*3730*/  ISETP.GT.AND P2, PT, R93, 0x78, PT ;  /* 0x000000785d00780c */ /* 0x000fe40003f44270 */
[----:B------:R-:W-:-:S03]  /*3740*/  FMNMX.FTZ R76, R71, R76, !PT ;  /* 0x0000004c474c7209 */ /* 0x000fc60007810000 */
[----:B------:R-:W1:Y:S08]  /*3750*/  MUFU.TANH R73, R73 ;  /* 0x0000004900497308 */ /* 0x000e700000002400 */
[----:B------:R2:W-:Y:S01]  /*3760*/  MUFU.EX2 R12, R47 ;  /* 0x0000002f000c7308 */ /* 0x0005e20000000800 */
[----:B0-----:R-:W-:-:S07]  /*3770*/  FSEL R74, R74, -INF , P2 ;  /* 0xff8000004a4a7808 */ /* 0x001fce0001000000 */
[----:B------:R-:W-:Y:S01]  /*3780*/  MUFU.EX2 R149, R149 ;  /* 0x0000009500957308 */ /* 0x000fe20000000800 */
[----:B--2---:R-:W-:Y:S01]  /*3790*/  FSEL R47, R72, -INF , P1 ;  /* 0xff800000482f7808 */ /* 0x004fe20000800000 */
[--C-:B------:R-:W-:Y:S01]  /*37a0*/  FFMA.FTZ R72, R20, UR21, -R42.reuse ;  /* 0x0000001514487c23 */ /* 0x100fe2000801082a */
[----:B------:R-:W-:Y:S01]  /*37b0*/  ISETP.GT.AND P1, PT, R93, 0x79, PT ;  /* 0x000000795d00780c */ /* 0x000fe20003f24270 */
[----:B------:R-:W-:Y:S01]  /*37c0*/  FFMA.FTZ R20, R27, UR21, -R42 ;  /* 0x000000151b147c23 */ /* 0x000fe2000801082a */
[----:B------:R-:W-:Y:S02]  /*37d0*/  FMNMX.FTZ R15, R47, R76, !PT ;  /* 0x0000004c2f0f7209 */ /* 0x000fe40007810000 */
[----:B------:R-:W-:Y:S02]  /*37e0*/  CS2R R92, SRZ ;  /* 0x00000000005c7805 */ /* 0x000fe4000001ff00 */
[----:B-1----:R-:W-:Y:S01]  /*37f0*/  FSEL R73, R73, -INF , P1 ;  /* 0xff80000049497808 */ /* 0x002fe20000800000 */
[----:B------:R0:W1:Y:S01]  /*3800*/  MUFU.EX2 R2, R97 ;  /* 0x0000006100027308 */ /* 0x0000620000000800 */
[----:B------:R-:W-:-:S04]  /*3810*/  FMNMX.FTZ R24, R74, R15, !PT ;  /* 0x0000000f4a187209 */ /* 0x000fc80007810000 */
[----:B------:R-:W-:-:S03]  /*3820*/  FMNMX.FTZ R24, R73, R24, !PT ;  /* 0x0000001849187209 */ /* 0x000fc60007810000 */
[----:B------:R-:W-:Y:S01]  /*3830*/  MUFU.EX2 R151, R151 ;  /* 0x0000009700977308 */ /* 0x000fe20000000800 */
[----:B0-----:R-:W-:Y:S01]  /*3840*/  CS2R R96, SRZ ;  /* 0x0000000000607805 */ /* 0x001fe2000001ff00 */
[----:B------:R-:W0:Y:S06]  /*3850*/  SHFL.BFLY PT, R15, R24, 0x2, 0x1f ;  /* 0x0c401f00180f7f89 */ /* 0x000e2c00000e0000 */
        /* <DEDUP_REMOVED lines=13> */
[----:B------:R-:W-:Y:S02]  /*3930*/  FSEL R38, R38, RZ, P1 ;  /* 0x000000ff26267208 */ /* 0x000fe40000800000 */
[----:B------:R-:W-:-:S03]  /*3940*/  PLOP3.LUT P1, PT, PT, PT, UP0, 0x80, 0x0 ;  /* 0x000000000000781c */ /* 0x000fc60003f2f008 */
        /* <DEDUP_REMOVED lines=10> */
[----:B------:R-:W-:Y:S01]  /*39f0*/  FFMA.FTZ R7, R7, UR21, -R38 ;  /* 0x0000001507077c23 */ /* 0x000fe20008010826 */
[----:B-1----:R-:W-:Y:S01]  /*3a00*/  FADD.FTZ R14, R149, R2 ;  /* 0x00000002950e7221 */ /* 0x002fe20000010000 */
        /* <DEDUP_REMOVED lines=11> */
[----:B------:R-:W-:Y:S01]  /*3ac0*/  F2FP.F16.F32.PACK_AB R149, R2, R149 ;  /* 0x000000950295723e */ /* 0x000fe200000000ff */
[--C-:B------:R-:W-:Y:S01]  /*3ad0*/  FFMA.FTZ R29, R58, UR21, -R38.reuse ;  /* 0x000000153a1d7c23 */ /* 0x100fe20008010826 */
[--C-:B------:R-:W-:Y:S01]  /*3ae0*/  FFMA.FTZ R128, R61, UR21, -R38.reuse ;  /* 0x000000153d807c23 */ /* 0x100fe20008010826 */
[--C-:B------:R-:W-:Y:S01]  /*3af0*/  FFMA.FTZ R130, R62, UR21, -R38.reuse ;  /* 0x000000153e827c23 */ /* 0x100fe20008010826 */
[--C-:B------:R-:W-:Y:S01]  /*3b00*/  FFMA.FTZ R64, R64, UR21, -R38.reuse ;  /* 0x0000001540407c23 */ /* 0x100fe20008010826 */
[--C-:B------:R-:W-:Y:S01]  /*3b10*/  FFMA.FTZ R124, R67, UR21, -R38.reuse ;  /* 0x00000015437c7c23 */ /* 0x100fe20008010826 */
[--C-:B------:R-:W-:Y:S01]  /*3b20*/  FFMA.FTZ R65, R65, UR21, -R38.reuse ;  /* 0x0000001541417c23 */ /* 0x100fe20008010826 */
[----:B------:R-:W2:Y:S01]  /*3b30*/  MUFU.EX2 R15, R15 ;  /* 0x0000000f000f7308 */ /* 0x000ea20000000800 */
[----:B0-----:R-:W-:Y:S01]  /*3b40*/  FADD.FTZ R31, R148, R3 ;  /* 0x00000003941f7221 */ /* 0x001fe20000010000 */
[----:B------:R-:W-:Y:S01]  /*3b50*/  F2FP.F16.F32.PACK_AB R148, R3, R148 ;  /* 0x000000940394723e */ /* 0x000fe200000000ff */
[--C-:B------:R-:W-:Y:S01]  /*3b60*/  FFMA.FTZ R69, R69, UR21, -R38.reuse ;  /* 0x0000001545457c23 */ /* 0x100fe20008010826 */
[--C-:B------:R-:W-:Y:S01]  /*3b70*/  FFMA.FTZ R71, R71, UR21, -R38.reuse ;  /* 0x0000001547477c23 */ /* 0x100fe20008010826 */
[--C-:B------:R-:W-:Y:S01]  /*3b80*/  FFMA.FTZ R47, R47, UR21, -R38.reuse ;  /* 0x000000152f2f7c23 */ /* 0x100fe20008010826 */
[----:B------:R-:W-:-:S02]  /*3b90*/  FFMA.FTZ R74, R74, UR21, -R38 ;  /* 0x000000154a4a7c23 */ /* 0x000fc40008010826 */
[----:B------:R-:W0:Y:S01]  /*3ba0*/  MUFU.EX2 R144, R144 ;  /* 0x0000009000907308 */ /* 0x000e220000000800 */
[----:B-1----:R-:W-:Y:S01]  /*3bb0*/  FADD.FTZ R44, R150, R31 ;  /* 0x0000001f962c7221 */ /* 0x002fe20000010000 */
[----:B------:R-:W-:Y:S01]  /*3bc0*/  FADD.FTZ R31, R151, R14 ;  /* 0x0000000e971f7221 */ /* 0x000fe20000010000 */
[----:B------:R-:W-:-:S03]  /*3bd0*/  F2FP.F16.F32.PACK_AB R151, R4, R151 ;  /* 0x000000970497723e */ /* 0x000fc600000000ff */
[----:B------:R-:W-:Y:S01]  /*3be0*/  FADD.FTZ R0, R4, R31 ;  /* 0x0000001f04007221 */ /* 0x000fe20000010000 */
[----:B------:R-:W-:Y:S01]  /*3bf0*/  FFMA.FTZ R31, R60, UR21, -R38 ;  /* 0x000000153c1f7c23 */ /* 0x000fe20008010826 */
[----:B------:R-:W1:Y:S01]  /*3c00*/  MUFU.EX2 R5, R5 ;  /* 0x0000000500057308 */ /* 0x000e620000000800 */
[C---:B--2---:R-:W-:Y:S01]  /*3c10*/  FADD.FTZ R33, R15.reuse, R44 ;  /* 0x0000002c0f217221 */ /* 0x044fe20000010000 */
[----:B------:R-:W-:-:S06]  /*3c20*/  F2FP.F16.F32.PACK_AB R150, R15, R150 ;  /* 0x000000960f96723e */ /* 0x000fcc00000000ff */
        /* <DEDUP_REMOVED lines=8> */
[--C-:B------:R-:W-:Y:S01]  /*3cb0*/  FFMA.FTZ R0, R25, UR21, -R38.reuse ;  /* 0x0000001519007c23 */ /* 0x100fe20008010826 */
[----:B------:R-:W-:Y:S01]  /*3cc0*/  F2FP.F16.F32.PACK_AB R144, R5, R144 ;  /* 0x000000900590723e */ /* 0x000fe200000000ff */
[----:B------:R-:W-:Y:S01]  /*3cd0*/  FFMA.FTZ R38, R73, UR21, -R38 ;  /* 0x0000001549267c23 */ /* 0x000fe20008010826 */
[----:B------:R-:W-:Y:S02]  /*3ce0*/  F2FP.F16.F32.PACK_AB R147, R8, R147 ;  /* 0x000000930893723e */ /* 0x000fe400000000ff */
[----:B------:R-:W1:Y:S01]  /*3cf0*/  MUFU.EX2 R140, R140 ;  /* 0x0000008c008c7308 */ /* 0x000e620000000800 */
[----:B--2---:R-:W-:-:S07]  /*3d00*/  FADD.FTZ R14, R146, R35 ;  /* 0x00000023920e7221 */ /* 0x004fce0000010000 */
[----:B------:R-:W2:Y:S01]  /*3d10*/  MUFU.EX2 R9, R9 ;  /* 0x0000000900097308 */ /* 0x000ea20000000800 */
[C---:B0-----:R-:W-:Y:S01]  /*3d20*/  FADD.FTZ R35, R7.reuse, R14 ;  /* 0x0000000e07237221 */ /* 0x041fe20000010000 */
[----:B------:R-:W-:Y:S01]  /*3d30*/  FADD.FTZ R14, R8, R33 ;  /* 0x00000021080e7221 */ /* 0x000fe20000010000 */
[----:B------:R-:W-:-:S03]  /*3d40*/  F2FP.F16.F32.PACK_AB R146, R7, R146 ;  /* 0x000000920792723e */ /* 0x000fc600000000ff */
[----:B------:R-:W-:Y:S01]  /*3d50*/  FADD.FTZ R33, R141, R14 ;  /* 0x0000000e8d217221 */ /* 0x000fe20000010000 */
[----:B------:R-:W-:Y:S01]  /*3d60*/  F2FP.F16.F32.PACK_AB R141, R10, R141 ;  /* 0x0000008d0a8d723e */ /* 0x000fe200000000ff */
[----:B------:R-:W0:Y:S01]  /*3d70*/  MUFU.EX2 R142, R142 ;  /* 0x0000008e008e7308 */ /* 0x000e220000000800 */
[----:B-1----:R-:W-:Y:S01]  /*3d80*/  FADD.FTZ R42, R140, R35 ;  /* 0x000000238c2a7221 */ /* 0x002fe20000010000 */
[----:B------:R-:W-:-:S04]  /*3d90*/  FADD.FTZ R14, R10, R33 ;  /* 0x000000210a0e7221 */ /* 0x000fc80000010000 */
[----:B------:R-:W-:Y:S01]  /*3da0*/  FADD.FTZ R33, R143, R14 ;  /* 0x0000000e8f217221 */ /* 0x000fe20000010000 */
[C---:B------:R-:W-:Y:S01]  /*3db0*/  F2FP.F16.F32.PACK_AB R143, R46.reuse, R143 ;  /* 0x0000008f2e8f723e */ /* 0x040fe200000000ff */
[----:B------:R-:W1:Y:S01]  /*3dc0*/  MUFU.EX2 R11, R11 ;  /* 0x0000000b000b7308 */ /* 0x000e620000000800 */
[C---:B--2---:R-:W-:Y:S01]  /*3dd0*/  FADD.FTZ R35, R9.reuse, R42 ;  /* 0x0000002a09237221 */ /* 0x044fe20000010000 */
[----:B------:R-:W-:Y:S01]  /*3de0*/  FADD.FTZ R14, R46, R33 ;  /* 0x000000212e0e7221 */ /* 0x000fe20000010000 */
[----:B------:R-:W-:-:S03]  /*3df0*/  F2FP.F16.F32.PACK_AB R140, R9, R140 ;  /* 0x0000008c098c723e */ /* 0x000fc600000000ff */
[----:B------:R-:W-:Y:S01]  /*3e00*/  FADD.FTZ R33, R137, R14 ;  /* 0x0000000e89217221 */ /* 0x000fe20000010000 */
[----:B------:R-:W-:Y:S01]  /*3e10*/  F2FP.F16.F32.PACK_AB R137, R12, R137 ;  /* 0x000000890c89723e */ /* 0x000fe200000000ff */
[----:B------:R-:W2:Y:S01]  /*3e20*/  MUFU.EX2 R136, R136 ;  /* 0x0000008800887308 */ /* 0x000ea20000000800 */
[----:B0-----:R-:W-:Y:S01]  /*3e30*/  FADD.FTZ R42, R142, R35 ;  /* 0x000000238e2a7221 */ /* 0x001fe20000010000 */
[----:B------:R-:W-:-:S06]  /*3e40*/  FADD.FTZ R2, R12, R33 ;  /* 0x000000210c027221 */ /* 0x000fcc0000010000 */
        /* <DEDUP_REMOVED lines=97> */
[----:B------:R-:W-:Y:S01]  /*4460*/  IMAD.MOV.U32 R4, RZ, RZ, R28 ;  /* 0x000000ffff047224 */ /* 0x000fe200078e001c */
[----:B------:R-:W-:Y:S01]  /*4470*/  UMOV UR26, UR48 ;  /* 0x00000030001a7c82 */ /* 0x000fe20008000000 */
[----:B------:R-:W-:Y:S01]  /*4480*/  IMAD.MOV.U32 R3, RZ, RZ, R24 ;  /* 0x000000ffff037224 */ /* 0x000fe200078e0018 */
[----:B------:R-:W-:Y:S01]  /*4490*/  UMOV UR24, UR47 ;  /* 0x0000002f00187c82 */ /* 0x000fe20008000000 */
[----:B------:R-:W-:Y:S01]  /*44a0*/  IMAD.MOV.U32 R119, RZ, RZ, RZ ;  /* 0x000000ffff777224 */ /* 0x000fe200078e00ff */
[----:B------:R-:W-:Y:S01]  /*44b0*/  ULDC UR22, c[0x0][0x9d8] ;  /* 0x0002760000167ab9 */ /* 0x000fe20000000800 */
[----:B------:R-:W-:-:S05]  /*44c0*/  ULDC UR21, c[0x0][0x988] ;  /* 0x0002620000157ab9 */ /* 0x000fca0000000800 */
.L_x_2394:
[----:B------:R-:W-:Y:S01]  /*44d0*/  ISETP.NE.AND P2, PT, RZ, UR44, PT ;  /* 0x0000002cff007c0c */ /* 0x000fe2000bf45270 */
[----:B------:R-:W-:-:S04]  /*44e0*/  UISETP.NE.AND UP0, UPT, UR24, 0x1, UPT ;  /* 0x000000011800788c */ /* 0x000fc8000bf05270 */
[----:B------:R-:W-:-:S04]  /*44f0*/  USEL UR48, URZ, 0x1, UP0 ;  /* 0x000000013f307887 */ /* 0x000fc80008000000 */
[----:B------:R-:W-:-:S04]  /*4500*/  ULOP3.LUT UR48, UR26, UR48, URZ, 0x3c, !UPT ;  /* 0x000000301a307292 */ /* 0x000fc8000f8e3c3f */
[----:B------:R-:W-:Y:S08]  /*4510*/  @P2 BRA `(.L_x_2384) ;  /* 0x0000000000382947 */ /* 0x000ff00003800000 */
[----:B------:R-:W-:Y:S05]  /*4520*/  @!P0 BRA `(.L_x_2385) ;  /* 0x0000000000048947 */ /* 0x000fea0003800000 */
[----:B------:R-:W-:Y:S01]  /*4530*/  BPT.TRAP 0x1 ;  /* 0x000000040000795c */ /* 0x000fe20000300000 */
.L_x_2385:
        /* <DEDUP_REMOVED lines=9> */
.L_x_2386:
[----:B-1----:R-:W-:Y:S05]  /*45d0*/  @P1 BRA `(.L_x_2384) ;  /* 0x0000000000081947 */ /* 0x002fea0003800000 */
[----:B------:R-:W1:Y:S02]  /*45e0*/  SYNCS.PHASECHK.TRANS64.TRYWAIT P1, [UR6+0x16830], R5 ;  /* 0x01683005ff0075a7 */ /* 0x000e640008020146 */
[----:B-1----:R-:W-:Y:S05]  /*45f0*/  @!P1 BRA `(.L_x_2387) ;  /* 0x000000e400789947 */ /* 0x002fea0003800000 */
.L_x_2384:
        /* <DEDUP_REMOVED lines=12> */
[----:B-1----:R-:W-:-:S04]  /*46c0*/  SHF.R.U32.HI R6, RZ, 0x7, R6 ;  /* 0x00000007ff067819 */ /* 0x002fc80000011606 */
[----:B0-----:R-:W-:-:S05]  /*46d0*/  IADD3 R5, R6, 0x8, RZ ;  /* 0x0000000806057810 */ /* 0x001fca0007ffe0ff */
        /* <DEDUP_REMOVED lines=16> */
.L_x_2389:
[----:B------:R-:W-:Y:S01]  /*47e0*/  ULEA UR6, UR24, UR45, 0x3 ;  /* 0x0000002d18067291 */ /* 0x000fe2000f8e183f */
[----:B------:R-:W-:-:S05]  /*47f0*/  IMAD.U32 R5, RZ, RZ, UR26 ;  /* 0x0000001aff057e24 */ /* 0x000fca000f8e00ff */
[----:B------:R-:W-:-:S04]  /*4800*/  SHF.L.U32 R5, R5, 0x1f, RZ ;  /* 0x0000001f05057819 */ /* 0x000fc800000006ff */
[----:B------:R0:W1:Y:S01]  /*4810*/  SYNCS.PHASECHK.TRANS64.TRYWAIT P1, [UR6+0x16850], R5 ;  /* 0x01685005ff0075a7 */ /* 0x0000620008020146 */
[----:B------:R-:W-:Y:S05]  /*4820*/  @!P0 BRA `(.L_x_2390) ;  /* 0x0000000000048947 */ /* 0x000fea0003800000 */
[----:B------:R-:W-:Y:S01]  /*4830*/  BPT.TRAP 0x1 ;  /* 0x000000040000795c */ /* 0x000fe20000300000 */
.L_x_2390:
[----:B-1----:R-:W-:Y:S05]  /*4840*/  @P1 BRA `(.L_x_2388) ;  /* 0x0000000000081947 */ /* 0x002fea0003800000 */
[----:B------:R-:W1:Y:S02]  /*4850*/  SYNCS.PHASECHK.TRANS64.TRYWAIT P1, [UR6+0x16850], R5 ;  /* 0x01685005ff0075a7 */ /* 0x000e640008020146 */
[----:B-1----:R-:W-:Y:S05]  /*4860*/  @!P1 BRA `(.L_x_2391) ;  /* 0x000000e000f49947 */ /* 0x002fea0003800000 */
.L_x_2388:
        /* <DEDUP_REMOVED lines=52> */
.L_x_2392:
[----:B------:R-:W-:Y:S01]  /*4bb0*/  UISETP.NE.AND UP0, UPT, UR53, URZ, UPT ;  /* 0x0000003f3500728c */ /* 0x000fe2000bf05270 */
[----:B------:R-:W-:Y:S01]  /*4bc0*/  FMUL.FTZ R125, R24, UR22 ;  /* 0x00000016187d7c20 */ /* 0x000fe20008410000 */
[----:B------:R-:W-:Y:S02]  /*4bd0*/  VIADD R24, R17, UR40 ;  /* 0x0000002811187c36 */ /* 0x000fe40008000000 */
[----:B------:R-:W-:Y:S01]  /*4be0*/  FMUL.FTZ R6, R27, UR22 ;  /* 0x000000161b067c20 */ /* 0x000fe20008410000 */
[----:B------:R-:W-:Y:S01]  /*4bf0*/  FMUL.FTZ R14, R43, UR22 ;  /* 0x000000162b0e7c20 */ /* 0x000fe20008410000 */
[----:B------:R-:W-:Y:S01]  /*4c00*/  FMUL.FTZ R121, R29, UR22 ;  /* 0x000000161d797c20 */ /* 0x000fe20008410000 */
[----:B------:R-:W-:Y:S01]  /*4c10*/  PLOP3.LUT P1, PT, PT, PT, UP0, 0x80, 0x0 ;  /* 0x000000000000781c */ /* 0x000fe20003f2f008 */
[----:B------:R-:W-:Y:S01]  /*4c20*/  IMAD.U32 R29, RZ, RZ, UR51 ;  /* 0x00000033ff1d7e24 */ /* 0x000fe2000f8e00ff */
[----:B------:R-:W-:Y:S01]  /*4c30*/  PLOP3.LUT P2, PT, PT, PT, UP0, 0x80, 0x0 ;  /* 0x000000000000781c */ /* 0x000fe20003f4f008 */
[----:B------:R-:W-:Y:S01]  /*4c40*/  FMUL.FTZ R124, R25, UR22 ;  /* 0x00000016197c7c20 */ /* 0x000fe20008410000 */
[----:B------:R-:W1:Y:S01]  /*4c50*/  MUFU.TANH R125, R125 ;  /* 0x0000007d007d7308 */ /* 0x000e620000002400 */
[----:B------:R-:W-:Y:S01]  /*4c60*/  @UP0 ULDC UR6, c[0x0][0x44c] ;  /* 0x0001130000060ab9 */ /* 0x000fe20000000800 */
[----:B------:R-:W-:Y:S01]  /*4c70*/  FMUL.FTZ R123, R28, UR22 ;  /* 0x000000161c7b7c20 */ /* 0x000fe20008410000 */
[----:B------:R-:W-:Y:S01]  /*4c80*/  FMUL.FTZ R9, R34, UR22 ;  /* 0x0000001622097c20 */ /* 0x000fe20008410000 */
[----:B------:R-:W-:Y:S01]  /*4c90*/  FMUL.FTZ R34, R41, UR22 ;  /* 0x0000001629227c20 */ /* 0x000fe20008410000 */
[----:B------:R-:W-:Y:S01]  /*4ca0*/  FMUL.FTZ R41, R56, UR22 ;  /* 0x0000001638297c20 */ /* 0x000fe20008410000 */
[----:B------:R-:W-:Y:S01]  /*4cb0*/  FMUL.FTZ R120, R32, UR22 ;  /* 0x0000001620787c20 */ /* 0x000fe20008410000 */
[----:B------:R-:W-:Y:S01]  /*4cc0*/  FMUL.FTZ R7, R30, UR22 ;  /* 0x000000161e077c20 */ /* 0x000fe20008410000 */
[----:B------:R-:W2:Y:S01]  /*4cd0*/  MUFU.TANH R124, R124 ;  /* 0x0000007c007c7308 */ /* 0x000ea20000002400 */
        /* <DEDUP_REMOVED lines=10> */
[----:B------:R-:W4:Y:S01]  /*4d80*/  SHFL.IDX PT, R43, R24, RZ, 0x1c1f ;  /* 0x001c1fff182b7589 */ /* 0x000f2200000e0000 */
[----:B------:R-:W-:Y:S01]  /*4d90*/  FMUL.FTZ R31, R37, UR22 ;  /* 0x00000016251f7c20 */ /* 0x000fe20008410000 */
[----:B------:R-:W-:Y:S01]  /*4da0*/  FMUL.FTZ R15, R46, UR22 ;  /* 0x000000162e0f7c20 */ /* 0x000fe20008410000 */
[----:B------:R-:W-:Y:S01]  /*4db0*/  FMUL.FTZ R33, R40, UR22 ;  /* 0x0000001628217c20 */ /* 0x000fe20008410000 */
[----:B------:R-:W-:Y:S01]  /*4dc0*/  IADD3 R122, R29, UR6, -R16 ;  /* 0x000000061d7a7c10 */ /* 0x000fe2000fffe810 */
[----:B------:R-:W5:Y:S01]  /*4dd0*/  MUFU.TANH R121, R121 ;  /* 0x0000007900797308 */ /* 0x000f620000002400 */
[----:B------:R-:W-:Y:S01]  /*4de0*/  FMUL.FTZ R20, R47, UR22 ;  /* 0x000000162f147c20 */ /* 0x000fe20008410000 */
[----:B------:R-:W-:Y:S01]  /*4df0*/  FMUL.FTZ R10, R35, UR22 ;  /* 0x00000016230a7c20 */ /* 0x000fe20008410000 */
[----:B------:R-:W-:Y:S01]  /*4e00*/  FMUL.FTZ R35, R44, UR22 ;  /* 0x000000162c237c20 */ /* 0x000fe20008410000 */
[----:B------:R-:W-:-:S02]  /*4e10*/  VIADD R122, R122, -UR52 ;  /* 0x800000347a7a7c36 */ /* 0x000fc40008000000 */
        /* <DEDUP_REMOVED lines=14> */
[----:B----4-:R-:W-:-:S02]  /*4f00*/  IMAD.IADD R56, R122, 0x1, R43 ;  /* 0x000000017a387824 */ /* 0x010fc400078e022b */
[----:B------:R-:W-:Y:S01]  /*4f10*/  FMUL.FTZ R43, R61, UR22 ;  /* 0x000000163d2b7c20 */ /* 0x000fe20008410000 */
[----:B------:R-:W-:Y:S01]  /*4f20*/  FMUL.FTZ R80, R80, UR22 ;  /* 0x0000001650507c20 */ /* 0x000fe20008410000 */
[----:B------:R-:W-:Y:S01]  /*4f30*/  FMUL.FTZ R81, R81, UR22 ;  /* 0x0000001651517c20 */ /* 0x000fe20008410000 */
[----:B------:R-:W-:Y:S01]  /*4f40*/  FMUL.FTZ R84, R84, UR22 ;  /* 0x0000001654547c20 */ /* 0x000fe20008410000 */
[C---:B------:R-:W-:Y:S01]  /*4f50*/  ISETP.GT.AND P1, PT, R56.reuse, RZ, PT ;  /* 0x000000ff3800720c */ /* 0x040fe20003f24270 */
[----:B------:R-:W4:Y:S01]  /*4f60*/  MUFU.TANH R32, R32 ;  /* 0x0000002000207308 */ /* 0x000f220000002400 */
[----:B------:R-:W-:Y:S01]  /*4f70*/  ISETP.GT.AND P2, PT, R56, 0x1, PT ;  /* 0x000000013800780c */ /* 0x000fe20003f44270 */
[----:B------:R-:W-:Y:S01]  /*4f80*/  FMUL.FTZ R85, R85, UR22 ;  /* 0x0000001655557c20 */ /* 0x000fe20008410000 */
[----:B-1----:R-:W-:Y:S01]  /*4f90*/  FSEL R125, R125, -INF , P1 ;  /* 0xff8000007d7d7808 */ /* 0x002fe20000800000 */
[----:B0-----:R-:W-:Y:S01]  /*4fa0*/  FMUL.FTZ R5, R26, UR22 ;  /* 0x000000161a057c20 */ /* 0x001fe20008410000 */
[----:B------:R-:W-:Y:S01]  /*4fb0*/  ISETP.GT.AND P1, PT, R56, 0x8, PT ;  /* 0x000000083800780c */ /* 0x000fe20003f24270 */
[----:B------:R-:W-:Y:S01]  /*4fc0*/  FMUL.FTZ R26, R54, UR22 ;  /* 0x00000016361a7c20 */ /* 0x000fe20008410000 */
[----:B--2---:R-:W-:Y:S01]  /*4fd0*/  FSEL R124, R124, -INF , P2 ;  /* 0xff8000007c7c7808 */ /* 0x004fe20001000000 */
[----:B------:R-:W0:Y:S01]  /*4fe0*/  MUFU.TANH R31, R31 ;  /* 0x0000001f001f7308 */ /* 0x000e220000002400 */
[----:B------:R-:W-:Y:S01]  /*4ff0*/  FMNMX.FTZ R45, R125, R3, !PT ;  /* 0x000000037d2d7209 */ /* 0x000fe20007810000 */
        /* <DEDUP_REMOVED lines=9> */
[----:B-----5:R-:W-:Y:S01]  /*5090*/  FSEL R121, R121, -INF , P2 ;  /* 0xff80000079797808 */ /* 0x020fe20001000000 */
[----:B------:R-:W-:Y:S01]  /*50a0*/  FMUL.FTZ R55, R62, UR22 ;  /* 0x000000163e377c20 */ /* 0x000fe20008410000 */
[----:B------:R-:W-:Y:S01]  /*50b0*/  FMNMX.FTZ R46, R123, R46, !PT ;  /* 0x0000002e7b2e7209 */ /* 0x000fe20007810000 */
[----:B------:R-:W-:Y:S01]  /*50c0*/  FMUL.FTZ R62, R71, UR22 ;  /* 0x00000016473e7c20 */ /* 0x000fe20008410000 */
[----:B------:R-:W-:Y:S01]  /*50d0*/  ISETP.GT.AND P2, PT, R56, 0x11, PT ;  /* 0x000000113800780c */ /* 0x000fe20003f44270 */
[----:B------:R-:W2:Y:S01]  /*50e0*/  MUFU.TANH R34, R34 ;  /* 0x0000002200227308 */ /* 0x000ea20000002400 */
[----:B------:R-:W-:Y:S01]  /*50f0*/  FSEL R120, R120, -INF , P1 ;  /* 0xff80000078787808 */ /* 0x000fe20000800000 */
[----:B------:R-:W-:Y:S01]  /*5100*/  FMUL.FTZ R60, R67, UR22 ;  /* 0x00000016433c7c20 */ /* 0x000fe20008410000 */
[----:B------:R-:W-:Y:S01]  /*5110*/  FMNMX.FTZ R47, R121, R46, !PT ;  /* 0x0000002e792f7209 */ /* 0x000fe20007810000 */
[----:B------:R-:W-:Y:S01]  /*5120*/  FMUL.FTZ R46, R65, UR22 ;  /* 0x00000016412e7c20 */ /* 0x000fe20008410000 */
[----:B------:R-:W-:Y:S01]  /*5130*/  ISETP.GT.AND P1, PT, R56, 0x18, PT ;  /* 0x000000183800780c */ /* 0x000fe20003f24270 */
[----:B------:R-:W-:Y:S01]  /*5140*/  FMUL.FTZ R67, R82, UR22 ;  /* 0x0000001652437c20 */ /* 0x000fe20008410000 */
[----:B------:R-:W-:Y:S01]  /*5150*/  FSEL R30, R30, -INF , P2 ;  /* 0xff8000001e1e7808 */ /* 0x000fe20001000000 */
[----:B------:R-:W3:Y:S01]  /*5160*/  MUFU.TANH R35, R35 ;  /* 0x0000002300237308 */ /* 0x000ee20000002400 */
[----:B------:R-:W-:Y:S01]  /*5170*/  FMNMX.FTZ R47, R120, R47, !PT ;  /* 0x0000002f782f7209 */ /* 0x000fe20007810000 */
[----:B------:R-:W-:Y:S01]  /*5180*/  ULEA UR6, UR47, UR45, 0x3 ;  /* 0x0000002d2f067291 */ /* 0x000fe2000f8e183f */
[----:B------:R-:W-:-:S02]  /*5190*/  ISETP.GT.AND P2, PT, R56, 0x19, PT ;  /* 0x000000193800780c */ /* 0x000fc40003f44270 */
[----:B----4-:R-:W-:Y:S01]  /*51a0*/  FSEL R32, R32, -INF , P1 ;  /* 0xff80000020207808 */ /* 0x010fe20000800000 */
[----:B------:R-:W-:Y:S01]  /*51b0*/  UIADD3 UR6, UR6, 0x16840, URZ ;  /* 0x0001684006067890 */ /* 0x000fe2000fffe03f */
[----:B------:R-:W-:Y:S01]  /*51c0*/  FMNMX.FTZ R47, R30, R47, !PT ;  /* 0x0000002f1e2f7209 */ /* 0x000fe20007810000 */
[----:B------:R-:W4:Y:S01]  /*51d0*/  MUFU.TANH R36, R36 ;  /* 0x0000002400247308 */ /* 0x000f220000002400 */
[----:B------:R-:W-:Y:S01]  /*51e0*/  ISETP.GT.AND P1, PT, R56, 0x20, PT ;  /* 0x000000203800780c */ /* 0x000fe20003f24270 */
[----:B------:R-:W-:Y:S01]  /*51f0*/  UPRMT UR6, UR43, 0x654, UR6 ;  /* 0x000006542b067896 */ /* 0x000fe20008000006 */
[----:B0-----:R-:W-:Y:S02]  /*5200*/  FSEL R31, R31, -INF , P2 ;  /* 0xff8000001f1f7808 */ /* 0x001fe40001000000 */
[----:B------:R-:W-:Y:S01]  /*5210*/  FMNMX.FTZ R48, R32, R47, !PT ;  /* 0x0000002f20307209 */ /* 0x000fe20007810000 */
[----:B------:R-:W-:Y:S01]  /*5220*/  FMUL.FTZ R47, R68, UR22 ;  /* 0x00000016442f7c20 */ /* 0x000fe20008410000 */
[C---:B------:R-:W-:Y:S01]  /*5230*/  ISETP.GT.AND P2, PT, R56.reuse, 0x21, PT ;  /* 0x000000213800780c */ /* 0x040fe20003f44270 */
[----:B------:R-:W0:Y:S01]  /*5240*/  MUFU.TANH R37, R37 ;  /* 0x0000002500257308 */ /* 0x000e220000002400 */
[----:B-1----:R-:W-:Y:S01]  /*5250*/  FSEL R33, R33, -INF , P1 ;  /* 0xff80000021217808 */ /* 0x002fe20000800000 */
[----:B------:R-:W-:Y:S01]  /*5260*/  FMUL.FTZ R68, R83, UR22 ;  /* 0x0000001653447c20 */ /* 0x000fe20008410000 */
[----:B------:R-:W-:Y:S01]  /*5270*/  FMNMX.FTZ R48, R31, R48, !PT ;  /* 0x000000301f307209 */ /* 0x000fe20007810000 */
[----:B------:R-:W-:Y:S01]  /*5280*/  SYNCS.ARRIVE.TRANS64.RED.A1T0 RZ, [UR6], RZ ;  /* 0x000000ffffff79a7 */ /* 0x000fe20008100406 */
[----:B------:R-:W-:-:S02]  /*5290*/  ISETP.GT.AND P1, PT, R56, 0x28, PT ;  /* 0x000000283800780c */ /* 0x000fc40003f24270 */
[----:B--2---:R-:W-:Y:S01]  /*52a0*/  FSEL R34, R34, -INF , P2 ;  /* 0xff80000022227808 */ /* 0x004fe20001000000 */
[----:B------:R-:W1:Y:S01]  /*52b0*/  MUFU.TANH R38, R38 ;  /* 0x0000002600267308 */ /* 0x000e620000002400 */
[----:B------:R-:W-:Y:S01]  /*52c0*/  FMNMX.FTZ R49, R33, R48, !PT ;  /* 0x0000003021317209 */ /* 0x000fe20007810000 */
[----:B------:R-:W-:Y:S01]  /*52d0*/  FMUL.FTZ R48, R69, UR22 ;  /* 0x0000001645307c20 */ /* 0x000fe20008410000 */
[----:B------:R-:W-:Y:S02]  /*52e0*/  ISETP.GT.AND P2, PT, R56, 0x29, PT ;  /* 0x000000293800780c */ /* 0x000fe40003f44270 */
[----:B---3--:R-:W-:Y:S02]  /*52f0*/  FSEL R35, R35, -INF , P1 ;  /* 0xff80000023237808 */ /* 0x008fe40000800000 */
[----:B------:R-:W-:Y:S01]  /*5300*/  FMNMX.FTZ R50, R34, R49, !PT ;  /* 0x0000003122327209 */ /* 0x000fe20007810000 */
[----:B------:R-:W2:Y:S01]  /*5310*/  MUFU.TANH R39, R39 ;  /* 0x0000002700277308 */ /* 0x000ea20000002400 */
[----:B------:R-:W-:-:S02]  /*5320*/  ISETP.GT.AND P1, PT, R56, 0x30, PT ;  /* 0x000000303800780c */ /* 0x000fc40003f24270 */
[----:B----4-:R-:W-:Y:S02]  /*5330*/  FSEL R36, R36, -INF , P2 ;  /* 0xff80000024247808 */ /* 0x010fe40001000000 */
[----:B------:R-:W-:Y:S01]  /*5340*/  FMNMX.FTZ R49, R35, R50, !PT ;  /* 0x0000003223317209 */ /* 0x000fe20007810000 */
[----:B------:R-:W-:Y:S01]  /*5350*/  FMUL.FTZ R50, R72, UR22 ;  /* 0x0000001648327c20 */ /* 0x000fe20008410000 */
[----:B------:R-:W-:Y:S01]  /*5360*/  ISETP.GT.AND P2, PT, R56, 0x31, PT ;  /* 0x000000313800780c */ /* 0x000fe20003f44270 */
[----:B------:R-:W3:Y:S01]  /*5370*/  MUFU.TANH R40, R40 ;  /* 0x0000002800287308 */ /* 0x000ee20000002400 */
[----:B0-----:R-:W-:Y:S01]  /*5380*/  FSEL R37, R37, -INF , P1 ;  /* 0xff80000025257808 */ /* 0x001fe20000800000 */
[----:B------:R-:W-:Y:S01]  /*5390*/  FMUL.FTZ R72, R87, UR22 ;  /* 0x0000001657487c20 */ /* 0x000fe20008410000 */
[----:B------:R-:W-:Y:S01]  /*53a0*/  FMNMX.FTZ R52, R36, R49, !PT ;  /* 0x0000003124347209 */ /* 0x000fe20007810000 */
[----:B------:R-:W-:Y:S01]  /*53b0*/  FMUL.FTZ R49, R73, UR22 ;  /* 0x0000001649317c20 */ /* 0x000fe20008410000 */
[----:B------:R-:W-:Y:S01]  /*53c0*/  ISETP.GT.AND P1, PT, R56, 0x38, PT ;  /* 0x000000383800780c */ /* 0x000fe20003f24270 */
[----:B------:R-:W0:Y:S01]  /*53d0*/  SHFL.IDX PT, R73, R24, 0x1, 0x1c1f ;  /* 0x003c1f0018497f89 */ /* 0x000e2200000e0000 */
[----:B-1----:R-:W-:Y:S01]  /*53e0*/  FSEL R38, R38, -INF , P2 ;  /* 0xff80000026267808 */ /* 0x002fe20001000000 */
[----:B------:R-:W1:Y:S01]  /*53f0*/  MUFU.TANH R41, R41 ;  /* 0x0000002900297308 */ /* 0x000e620000002400 */
[----:B------:R-:W-:-:S02]  /*5400*/  FMNMX.FTZ R51, R37, R52, !PT ;  /* 0x0000003425337209 */ /* 0x000fc40007810000 */
[----:B------:R-:W-:Y:S02]  /*5410*/  ISETP.GT.AND P2, PT, R56, 0x39, PT ;  /* 0x000000393800780c */ /* 0x000fe40003f44270 */
[----:B--2---:R-:W-:Y:S02]  /*5420*/  FSEL R39, R39, -INF , P1 ;  /* 0xff80000027277808 */ /* 0x004fe40000800000 */
[----:B------:R-:W-:Y:S01]  /*5430*/  FMNMX.FTZ R52, R38, R51, !PT ;  /* 0x0000003326347209 */ /* 0x000fe20007810000 */
[----:B------:R-:W2:Y:S01]  /*5440*/  MUFU.TANH R42, R42 ;  /* 0x0000002a002a7308 */ /* 0x000ea20000002400 */
[----:B------:R-:W-:Y:S01]  /*5450*/  ISETP.GT.AND P1, PT, R56, 0x40, PT ;  /* 0x000000403800780c */ /* 0x000fe20003f24270 */
[----:B------:R-:W-:Y:S01]  /*5460*/  FMUL.FTZ R51, R76, UR22 ;  /* 0x000000164c337c20 */ /* 0x000fe20008410000 */
[----:B---3--:R-:W-:Y:S02]  /*5470*/  FSEL R40, R40, -INF , P2 ;  /* 0xff80000028287808 */ /* 0x008fe40001000000 */
[----:B------:R-:W-:-:S02]  /*5480*/  FMNMX.FTZ R53, R39, R52, !PT ;  /* 0x0000003427357209 */ /* 0x000fc40007810000 */
[----:B------:R-:W-:Y:S01]  /*5490*/  ISETP.GT.AND P2, PT, R56, 0x41, PT ;  /* 0x000000413800780c */ /* 0x000fe20003f44270 */
[----:B------:R-:W3:Y:S01]  /*54a0*/  MUFU.TANH R44, R44 ;  /* 0x0000002c002c7308 */ /* 0x000ee20000002400 */
[----:B-1----:R-:W-:Y:S02]  /*54b0*/  FSEL R41, R41, -INF , P1 ;  /* 0xff80000029297808 */ /* 0x002fe40000800000 */
[----:B------:R-:W-:Y:S02]  /*54c0*/  FMNMX.FTZ R52, R40, R53, !PT ;  /* 0x0000003528347209 */ /* 0x000fe40007810000 */
[----:B------:R-:W-:Y:S01]  /*54d0*/  ISETP.GT.AND P1, PT, R56, 0x48, PT ;  /* 0x000000483800780c */ /* 0x000fe20003f24270 */
[----:B0-----:R-:W-:Y:S01]  /*54e0*/  IMAD.IADD R73, R122, 0x1, R73 ;  /* 0x000000017a497824 */ /* 0x001fe200078e0249 */
[----:B------:R-:W-:Y:S01]  /*54f0*/  FMNMX.FTZ R53, R41, R52, !PT ;  /* 0x0000003429357209 */ /* 0x000fe20007810000 */
[----:B------:R-:W0:Y:S01]  /*5500*/  MUFU.TANH R43, R43 ;  /* 0x0000002b002b7308 */ /* 0x000e220000002400 */
[----:B--2---:R-:W-:-:S02]  /*5510*/  FSEL R42, R42, -INF , P2 ;  /* 0xff8000002a2a7808 */ /* 0x004fc40001000000 */
[----:B------:R-:W-:Y:S02]  /*5520*/  ISETP.GT.AND P2, PT, R56, 0x49, PT ;  /* 0x000000493800780c */ /* 0x000fe40003f44270 */
[----:B------:R-:W-:Y:S02]  /*5530*/  FMNMX.FTZ R53, R42, R53, !PT ;  /* 0x000000352a357209 */ /* 0x000fe40007810000 */
[----:B------:R-:W-:Y:S01]  /*5540*/  ISETP.GT.AND P3, PT, R73, 0x1, PT ;  /* 0x000000014900780c */ /* 0x000fe20003f64270 */
[----:B------:R-:W1:Y:S01]  /*5550*/  MUFU.TANH R45, R45 ;  /* 0x0000002d002d7308 */ /* 0x000e620000002400 */
[----:B---3--:R-:W-:Y:S02]  /*5560*/  FSEL R44, R44, -INF , P1 ;  /* 0xff8000002c2c7808 */ /* 0x008fe40000800000 */
        /* <DEDUP_REMOVED lines=37> */
[----:B------:R-:W-:Y:S01]  /*57c0*/  FMNMX.FTZ R58, R52, R57, !PT ;  /* 0x00000039343a7209 */ /* 0x000fe20007810000 */
[----:B------:R-:W-:Y:S01]  /*57d0*/  FMUL.FTZ R57, R63, UR22 ;  /* 0x000000163f397c20 */ /* 0x000fe20008410000 */
[----:B------:R-:W-:Y:S01]  /*57e0*/  FMUL.FTZ R63, R74, UR22 ;  /* 0x000000164a3f7c20 */ /* 0x000fe20008410000 */
[----:B------:R-:W2:Y:S01]  /*57f0*/  MUFU.TANH R84, R84 ;  /* 0x0000005400547308 */ /* 0x000ea20000002400 */
[----:B0-----:R-:W-:Y:S02]  /*5800*/  FSEL R53, R80, -INF , P1 ;  /* 0xff80000050357808 */ /* 0x001fe40000800000 */
[----:B------:R-:W-:-:S02]  /*5810*/  ISETP.GT.AND P1, PT, R56, 0x78, PT ;  /* 0x000000783800780c */ /* 0x000fc40003f24270 */
[----:B------:R-:W-:-:S03]  /*5820*/  FMNMX.FTZ R59, R53, R58, !PT ;  /* 0x0000003a353b7209 */ /* 0x000fc60007810000 */
[----:B------:R-:W0:Y:S01]  /*5830*/  MUFU.TANH R85, R85 ;  /* 0x0000005500557308 */ /* 0x000e220000002400 */
[----:B-1----:R-:W-:Y:S02]  /*5840*/  FSEL R54, R81, -INF , P2 ;  /* 0xff80000051367808 */ /* 0x002fe40001000000 */
[----:B------:R-:W-:Y:S02]  /*5850*/  ISETP.GT.AND P2, PT, R56, 0x79, PT ;  /* 0x000000793800780c */ /* 0x000fe40003f44270 */
[----:B------:R-:W-:-:S03]  /*5860*/  FMNMX.FTZ R59, R54, R59, !PT ;  /* 0x0000003b363b7209 */ /* 0x000fc60007810000 */
[----:B------:R-:W1:Y:S01]  /*5870*/  MUFU.TANH R5, R5 ;  /* 0x0000000500057308 */ /* 0x000e620000002400 */
[----:B--2---:R-:W-:-:S04]  /*5880*/  FSEL R58, R84, -INF , P1 ;  /* 0xff800000543a7808 */ /* 0x004fc80000800000 */
[----:B------:R-:W-:Y:S01]  /*5890*/  FMNMX.FTZ R61, R58, R59, !PT ;  /* 0x0000003b3a3d7209 */ /* 0x000fe20007810000 */
[----:B------:R-:W-:Y:S01]  /*58a0*/  FMUL.FTZ R59, R66, UR22 ;  /* 0x00000016423b7c20 */ /* 0x000fe20008410000 */
[----:B------:R-:W-:Y:S01]  /*58b0*/  FMUL.FTZ R66, R79, UR22 ;  /* 0x000000164f427c20 */ /* 0x000fe20008410000 */
[----:B------:R-:W2:Y:S01]  /*58c0*/  MUFU.TANH R6, R6 ;  /* 0x0000000600067308 */ /* 0x000ea20000002400 */
[----:B0-----:R-:W-:Y:S02]  /*58d0*/  FSEL R56, R85, -INF , P2 ;  /* 0xff80000055387808 */ /* 0x001fe40001000000 */
[----:B------:R-:W-:Y:S02]  /*58e0*/  ISETP.GT.AND P2, PT, R73, RZ, PT ;  /* 0x000000ff4900720c */ /* 0x000fe40003f44270 */
[----:B------:R-:W-:Y:S01]  /*58f0*/  FMNMX.FTZ R65, R56, R61, !PT ;  /* 0x0000003d38417209 */ /* 0x000fe20007810000 */
[----:B------:R-:W-:Y:S02]  /*5900*/  FMUL.FTZ R61, R70, UR22 ;  /* 0x00000016463d7c20 */ /* 0x000fe40008410000 */
[----:B------:R-:W0:Y:S01]  /*5910*/  MUFU.TANH R7, R7 ;  /* 0x0000000700077308 */ /* 0x000e220000002400 */
[----:B-1----:R-:W-:Y:S01]  /*5920*/  FSEL R5, R5, -INF , P2 ;  /* 0xff80000005057808 */ /* 0x002fe20001000000 */
[----:B------:R-:W1:Y:S01]  /*5930*/  SHFL.BFLY PT, R64, R65, 0x2, 0x1f ;  /* 0x0c401f0041407f89 */ /* 0x000e6200000e0000 */
[----:B------:R-:W-:-:S05]  /*5940*/  ISETP.GT.AND P2, PT, R73, 0x8, PT ;  /* 0x000000084900780c */ /* 0x000fca0003f44270 */
[----:B------:R-:W3:Y:S01]  /*5950*/  MUFU.TANH R8, R8 ;  /* 0x0000000800087308 */ /* 0x000ee20000002400 */
[----:B--2---:R-:W-:Y:S02]  /*5960*/  FSEL R74, R6, -INF , P3 ;  /* 0xff800000064a7808 */ /* 0x004fe40001800000 */
[----:B------:R-:W-:-:S05]  /*5970*/  ISETP.GT.AND P3, PT, R73, 0x9, PT ;  /* 0x000000094900780c */ /* 0x000fca0003f64270 */
[----:B------:R-:W2:Y:S01]  /*5980*/  MUFU.TANH R9, R9 ;  /* 0x0000000900097308 */ /* 0x000ea20000002400 */
[----:B0-----:R-:W-:Y:S02]  /*5990*/  FSEL R7, R7, -INF , P2 ;  /* 0xff80000007077808 */ /* 0x001fe40001000000 */
[----:B------:R-:W-:-:S05]  /*59a0*/  ISETP.GT.AND P2, PT, R73, 0x10, PT ;  /* 0x000000104900780c */ /* 0x000fca0003f44270 */
[----:B------:R-:W0:Y:S01]  /*59b0*/  MUFU.TANH R10, R10 ;  /* 0x0000000a000a7308 */ /* 0x000e220000002400 */
[----:B---3--:R-:W-:Y:S02]  /*59c0*/  FSEL R8, R8, -INF , P3 ;  /* 0xff80000008087808 */ /* 0x008fe40001800000 */
[----:B-1----:R-:W-:Y:S01]  /*59d0*/  FMNMX.FTZ R69, R65, R64, !PT ;  /* 0x0000004041457209 */ /* 0x002fe20007810000 */
[----:B------:R-:W-:Y:S01]  /*59e0*/  FMUL.FTZ R64, R75, UR22 ;  /* 0x000000164b407c20 */ /* 0x000fe20008410000 */
[----:B------:R-:W-:Y:S01]  /*59f0*/  FMNMX.FTZ R75, R5, R4, !PT ;  /* 0x00000004054b7209 */ /* 0x000fe20007810000 */
[----:B------:R-:W-:Y:S01]  /*5a00*/  FMUL.FTZ R65, R78, UR22 ;  /* 0x000000164e417c20 */ /* 0x000fe20008410000 */
[----:B------:R-:W-:Y:S01]  /*5a10*/  ISETP.GT.AND P3, PT, R73, 0x11, PT ;  /* 0x000000114900780c */ /* 0x000fe20003f64270 */
[----:B------:R-:W1:Y:S01]  /*5a20*/  SHFL.BFLY PT, R70, R69, 0x1, 0x1f ;  /* 0x0c201f0045467f89 */ /* 0x000e6200000e0000 */
[----:B------:R-:W3:Y:S01]  /*5a30*/  MUFU.TANH R11, R11 ;  /* 0x0000000b000b7308 */ /* 0x000ee20000002400 */
[----:B------:R-:W-:-:S02]  /*5a40*/  FMNMX.FTZ R76, R74, R75, !PT ;  /* 0x0000004b4a4c7209 */ /* 0x000fc40007810000 */
[----:B--2---:R-:W-:Y:S02]  /*5a50*/  FSEL R75, R9, -INF , P2 ;  /* 0xff800000094b7808 */ /* 0x004fe40001000000 */
[----:B------:R-:W-:Y:S02]  /*5a60*/  FMNMX.FTZ R77, R7, R76, !PT ;  /* 0x0000004c074d7209 */ /* 0x000fe40007810000 */
[----:B------:R-:W-:Y:S01]  /*5a70*/  ISETP.GT.AND P2, PT, R73, 0x18, PT ;  /* 0x000000184900780c */ /* 0x000fe20003f44270 */
[----:B------:R-:W-:Y:S01]  /*5a80*/  MUFU.TANH R12, R12 ;  /* 0x0000000c000c7308 */ /* 0x000fe20000002400 */
[----:B------:R-:W-:Y:S02]  /*5a90*/  FMNMX.FTZ R76, R8, R77, !PT ;  /* 0x0000004d084c7209 */ /* 0x000fe40007810000 */
[----:B0-----:R-:W-:Y:S02]  /*5aa0*/  FSEL R10, R10, -INF , P3 ;  /* 0xff8000000a0a7808 */ /* 0x001fe40001800000 */
[----:B------:R-:W-:-:S02]  /*5ab0*/  FMNMX.FTZ R9, R75, R76, !PT ;  /* 0x0000004c4b097209 */ /* 0x000fc40007810000 */
[----:B------:R-:W-:Y:S01]  /*5ac0*/  ISETP.GT.AND P3, PT, R73, 0x19, PT ;  /* 0x000000194900780c */ /* 0x000fe20003f64270 */
[----:B------:R-:W0:Y:S01]  /*5ad0*/  MUFU.TANH R13, R13 ;  /* 0x0000000d000d7308 */ /* 0x000e220000002400 */
[----:B---3--:R-:W-:Y:S02]  /*5ae0*/  FSEL R11, R11, -INF , P2 ;  /* 0xff8000000b0b7808 */ /* 0x008fe40001000000 */
[----:B------:R-:W-:Y:S02]  /*5af0*/  FMNMX.FTZ R76, R10, R9, !PT ;  /* 0x000000090a4c7209 */ /* 0x000fe40007810000 */
[----:B------:R-:W-:Y:S02]  /*5b00*/  ISETP.GT.AND P2, PT, R73, 0x20, PT ;  /* 0x000000204900780c */ /* 0x000fe40003f44270 */
[----:B-1----:R-:W-:Y:S01]  /*5b10*/  FMNMX.FTZ R24, R69, R70, !PT ;  /* 0x0000004645187209 */ /* 0x002fe20007810000 */
[----:B------:R-:W1:Y:S01]  /*5b20*/  MUFU.TANH R14, R14 ;  /* 0x0000000e000e7308 */ /* 0x000e620000002400 */
[----:B------:R-:W-:Y:S01]  /*5b30*/  FMNMX.FTZ R77, R11, R76, !PT ;  /* 0x0000004c0b4d7209 */ /* 0x000fe20007810000 */
[----:B------:R-:W-:Y:S01]  /*5b40*/  FMUL.FTZ R69, R86, UR22 ;  /* 0x0000001656457c20 */ /* 0x000fe20008410000 */
[C---:B------:R-:W-:Y:S01]  /*5b50*/  FSETP.NEU.FTZ.AND P1, PT, R24.reuse, -INF , PT ;  /* 0xff8000001800780b */ /* 0x040fe20003f3d000 */
[----:B------:R-:W-:-:S04]  /*5b60*/  FMUL.FTZ R71, R24, UR21 ;  /* 0x0000001518477c20 */ /* 0x000fc80008410000 */
[----:B------:R-:W2:Y:S01]  /*5b70*/  MUFU.TANH R15, R15 ;  /* 0x0000000f000f7308 */ /* 0x000ea20000002400 */
[----:B------:R-:W-:Y:S02]  /*5b80*/  FSEL R71, R71, RZ, P1 ;  /* 0x000000ff47477208 */ /* 0x000fe40000800000 */
[----:B0-----:R-:W-:Y:S02]  /*5b90*/  FSEL R13, R13, -INF , P2 ;  /* 0xff8000000d0d7808 */ /* 0x001fe40001000000 */
[C---:B------:R-:W-:Y:S01]  /*5ba0*/  ISETP.GT.AND P2, PT, R73.reuse, 0x28, PT ;  /* 0x000000284900780c */ /* 0x040fe20003f44270 */
[--C-:B------:R-:W-:Y:S01]  /*5bb0*/  FFMA.FTZ R78, R30, UR21, -R71.reuse ;  /* 0x000000151e4e7c23 */ /* 0x100fe20008010847 */
[----:B------:R-:W-:Y:S01]  /*5bc0*/  FSEL R30, R12, -INF , P3 ;  /* 0xff8000000c1e7808 */ /* 0x000fe20001800000 */
[----:B------:R-:W0:Y:S01]  /*5bd0*/  MUFU.TANH R20, R20 ;  /* 0x0000001400147308 */ /* 0x000e220000002400 */
[----:B------:R-:W-:Y:S01]  /*5be0*/  ISETP.GT.AND P3, PT, R73, 0x21, PT ;  /* 0x000000214900780c */ /* 0x000fe20003f64270 */
[--C-:B------:R-:W-:Y:S01]  /*5bf0*/  FFMA.FTZ R146, R32, UR21, -R71.reuse ;  /* 0x0000001520927c23 */ /* 0x100fe20008010847 */
[----:B------:R-:W-:Y:S01]  /*5c00*/  FMNMX.FTZ R12, R30, R77, !PT ;  /* 0x0000004d1e0c7209 */ /* 0x000fe20007810000 */
[--C-:B------:R-:W-:Y:S01]  /*5c10*/  FFMA.FTZ R140, R33, UR21, -R71.reuse ;  /* 0x00000015218c7c23 */ /* 0x100fe20008010847 */
[----:B-1----:R-:W-:Y:S01]  /*5c20*/  FSEL R14, R14, -INF , P3 ;  /* 0xff8000000e0e7808 */ /* 0x002fe20001800000 */
[--C-:B------:R-:W-:Y:S01]  /*5c30*/  FFMA.FTZ R142, R35, UR21, -R71.reuse ;  /* 0x00000015238e7c23 */ /* 0x100fe20008010847 */
[----:B------:R-:W-:Y:S01]  /*5c40*/  FMNMX.FTZ R77, R13, R12, !PT ;  /* 0x0000000c0d4d7209 */ /* 0x000fe20007810000 */
[----:B------:R-:W1:Y:S01]  /*5c50*/  MUFU.TANH R21, R21 ;  /* 0x0000001500157308 */ /* 0x000e620000002400 */
[----:B------:R-:W-:Y:S01]  /*5c60*/  ISETP.GT.AND P3, PT, R73, 0x29, PT ;  /* 0x000000294900780c */ /* 0x000fe20003f64270 */
[--C-:B------:R-:W-:Y:S01]  /*5c70*/  FFMA.FTZ R12, R31, UR21, -R71.reuse ;  /* 0x000000151f0c7c23 */ /* 0x100fe20008010847 */
[----:B--2---:R-:W-:Y:S01]  /*5c80*/  FSEL R32, R15, -INF , P2 ;  /* 0xff8000000f207808 */ /* 0x004fe20001000000 */
[--C-:B------:R-:W-:Y:S01]  /*5c90*/  FFMA.FTZ R15, R34, UR21, -R71.reuse ;  /* 0x00000015220f7c23 */ /* 0x100fe20008010847 */
[----:B------:R-:W-:Y:S01]  /*5ca0*/  FMNMX.FTZ R77, R14, R77, !PT ;  /* 0x0000004d0e4d7209 */ /* 0x000fe20007810000 */
[--C-:B------:R-:W-:Y:S01]  /*5cb0*/  FFMA.FTZ R136, R37, UR21, -R71.reuse ;  /* 0x0000001525887c23 */ /* 0x100fe20008010847 */
[----:B------:R-:W-:Y:S01]  /*5cc0*/  ISETP.GT.AND P2, PT, R73, 0x30, PT ;  /* 0x000000304900780c */ /* 0x000fe20003f44270 */
[----:B------:R-:W2:Y:S01]  /*5cd0*/  MUFU.TANH R25, R25 ;  /* 0x0000001900197308 */ /* 0x000ea20000002400 */
[----:B0-----:R-:W-:Y:S01]  /*5ce0*/  FSEL R20, R20, -INF , P3 ;  /* 0xff80000014147808 */ /* 0x001fe20001800000 */
[--C-:B------:R-:W-:Y:S01]  /*5cf0*/  FFMA.FTZ R132, R41, UR21, -R71.reuse ;  /* 0x0000001529847c23 */ /* 0x100fe20008010847 */
[----:B------:R-:W-:Y:S01]  /*5d00*/  FMNMX.FTZ R77, R32, R77, !PT ;  /* 0x0000004d204d7209 */ /* 0x000fe20007810000 */
[--C-:B------:R-:W-:Y:S01]  /*5d10*/  FFMA.FTZ R41, R43, UR21, -R71.reuse ;  /* 0x000000152b297c23 */ /* 0x100fe20008010847 */
[----:B------:R-:W-:Y:S01]  /*5d20*/  ISETP.GT.AND P3, PT, R73, 0x31, PT ;  /* 0x000000314900780c */ /* 0x000fe20003f64270 */
[--C-:B------:R-:W-:Y:S01]  /*5d30*/  FFMA.FTZ R134, R44, UR21, -R71.reuse ;  /* 0x000000152c867c23 */ /* 0x100fe20008010847 */
[----:B------:R-:W-:Y:S01]  /*5d40*/  FMNMX.FTZ R76, R20, R77, !PT ;  /* 0x0000004d144c7209 */ /* 0x000fe20007810000 */
[----:B------:R-:W0:Y:S01]  /*5d50*/  MUFU.TANH R26, R26 ;  /* 0x0000001a001a7308 */ /* 0x000e220000002400 */
[----:B-1----:R-:W-:Y:S01]  /*5d60*/  FSEL R21, R21, -INF , P2 ;  /* 0xff80000015157808 */ /* 0x002fe20001000000 */
[--C-:B------:R-:W-:Y:S01]  /*5d70*/  FFMA.FTZ R40, R40, UR21, -R71.reuse ;  /* 0x0000001528287c23 */ /* 0x100fe20008010847 */
[----:B------:R-:W-:Y:S01]  /*5d80*/  ISETP.GT.AND P2, PT, R73, 0x38, PT ;  /* 0x000000384900780c */ /* 0x000fe20003f44270 */
[--C-:B------:R-:W-:Y:S01]  /*5d90*/  FFMA.FTZ R148, R125, UR21, -R71.reuse ;  /* 0x000000157d947c23 */ /* 0x100fe20008010847 */
[----:B------:R-:W-:Y:S01]  /*5da0*/  FMNMX.FTZ R76, R21, R76, !PT ;  /* 0x0000004c154c7209 */ /* 0x000fe20007810000 */
[--C-:B------:R-:W-:Y:S01]  /*5db0*/  FFMA.FTZ R70, R124, UR21, -R71.reuse ;  /* 0x000000157c467c23 */ /* 0x100fe20008010847 */
[--C-:B------:R-:W-:Y:S01]  /*5dc0*/  FFMA.FTZ R130, R47, UR21, -R71.reuse ;  /* 0x000000152f827c23 */ /* 0x100fe20008010847 */
[----:B------:R-:W1:Y:S01]  /*5dd0*/  MUFU.TANH R27, R27 ;  /* 0x0000001b001b7308 */ /* 0x000e620000002400 */
[----:B--2---:R-:W-:Y:S01]  /*5de0*/  FSEL R31, R25, -INF , P3 ;  /* 0xff800000191f7808 */ /* 0x004fe20001800000 */
[--C-:B------:R-:W-:Y:S01]  /*5df0*/  FFMA.FTZ R150, R123, UR21, -R71.reuse ;  /* 0x000000157b967c23 */ /* 0x100fe20008010847 */
[----:B------:R-:W-:Y:S01]  /*5e00*/  ISETP.GT.AND P3, PT, R73, 0x39, PT ;  /* 0x000000394900780c */ /* 0x000fe20003f64270 */
[--C-:B------:R-:W-:Y:S01]  /*5e10*/  FFMA.FTZ R6, R121, UR21, -R71.reuse ;  /* 0x0000001579067c23 */ /* 0x100fe20008010847 */
[----:B------:R-:W-:Y:S01]  /*5e20*/  FMNMX.FTZ R25, R31, R76, !PT ;  /* 0x0000004c1f197209 */ /* 0x000fe20007810000 */
[--C-:B------:R-:W-:Y:S01]  /*5e30*/  FFMA.FTZ R144, R120, UR21, -R71.reuse ;  /* 0x0000001578907c23 */ /* 0x100fe20008010847 */
[--C-:B------:R-:W-:Y:S01]  /*5e40*/  FFMA.FTZ R128, R45, UR21, -R71.reuse ;  /* 0x000000152d807c23 */ /* 0x100fe20008010847 */
[----:B------:R-:W2:Y:S01]  /*5e50*/  MUFU.TANH R28, R28 ;  /* 0x0000001c001c7308 */ /* 0x000ea20000002400 */
[----:B0-----:R-:W-:Y:S01]  /*5e60*/  FSEL R26, R26, -INF , P2 ;  /* 0xff8000001a1a7808 */ /* 0x001fe20001000000 */
[--C-:B------:R-:W-:Y:S01]  /*5e70*/  FFMA.FTZ R38, R38, UR21, -R71.reuse ;  /* 0x0000001526267c23 */ /* 0x100fe20008010847 */
[----:B------:R-:W-:Y:S01]  /*5e80*/  ISETP.GT.AND P2, PT, R73, 0x40, PT ;  /* 0x000000404900780c */ /* 0x000fe20003f44270 */
[--C-:B------:R-:W-:Y:S01]  /*5e90*/  FFMA.FTZ R138, R39, UR21, -R71.reuse ;  /* 0x00000015278a7c23 */ /* 0x100fe20008010847 */
[----:B------:R-:W-:Y:S01]  /*5ea0*/  FMNMX.FTZ R76, R26, R25, !PT ;  /* 0x000000191a4c7209 */ /* 0x000fe20007810000 */
[--C-:B------:R-:W-:Y:S01]  /*5eb0*/  FFMA.FTZ R42, R42, UR21, -R71.reuse ;  /* 0x000000152a2a7c23 */ /* 0x100fe20008010847 */
[--C-:B------:R-:W-:Y:S01]  /*5ec0*/  FFMA.FTZ R39, R48, UR21, -R71.reuse ;  /* 0x0000001530277c23 */ /* 0x100fe20008010847 */
        /* <DEDUP_REMOVED lines=10> */
[----:B------:R-:W-:Y:S01]  /*5f70*/  FFMA.FTZ R122, R58, UR21, -R71 ;  /* 0x000000153a7a7c23 */ /* 0x000fe20008010847 */
[----:B------:R-:W-:-:S02]  /*5f80*/  ISETP.GT.AND P2, PT, R73, 0x48, PT ;  /* 0x000000484900780c */ /* 0x000fc40003f44270 */
[----:B------:R-:W-:Y:S01]  /*5f90*/  FMNMX.FTZ R28, R34, R25, !PT ;  /* 0x00000019221c7209 */ /* 0x000fe20007810000 */
[----:B------:R-:W-:Y:S02]  /*5fa0*/  FFMA.FTZ R25, R36, UR21, -R71 ;  /* 0x0000001524197c23 */ /* 0x000fe40008010847 */
        /* <DEDUP_REMOVED lines=52> */
[----:B------:R0:W-:Y:S01]  /*62f0*/  MUFU.EX2 R35, R40 ;  /* 0x0000002800237308 */ /* 0x0001e20000000800 */
[----:B-1----:R-:W-:-:S04]  /*6300*/  FSEL R69, R69, -INF , P2 ;  /* 0xff80000045457808 */ /* 0x002fc80001000000 */
[----:B------:R-:W-:-:S03]  /*6310*/  FMNMX.FTZ R37, R69, R28, !PT ;  /* 0x0000001c45257209 */ /* 0x000fc60007810000 */
[----:B------:R-:W-:Y:S01]  /*6320*/  MUFU.EX2 R148, R148 ;  /* 0x0000009400947308 */ /* 0x000fe20000000800 */
[----:B--2---:R-:W-:Y:S01]  /*6330*/  FSEL R72, R72, -INF , P3 ;  /* 0xff80000048487808 */ /* 0x004fe20001800000 */
[----:B0-----:R-:W-:-:S03]  /*6340*/  FFMA.FTZ R40, R46, UR21, -R71 ;  /* 0x000000152e287c23 */ /* 0x001fc60008010847 */
[----:B------:R-:W-:-:S03]  /*6350*/  FMNMX.FTZ R37, R72, R37, !PT ;  /* 0x0000002548257209 */ /* 0x000fc60007810000 */
[----:B------:R-:W-:Y:S02]  /*6360*/  MUFU.EX2 R70, R70 ;  /* 0x0000004600467308 */ /* 0x000fe40000000800 */
[----:B------:R-:W0:Y:S06]  /*6370*/  SHFL.BFLY PT, R28, R37, 0x2, 0x1f ;  /* 0x0c401f00251c7f89 */ /* 0x000e2c00000e0000 */
[----:B------:R-:W-:Y:S08]  /*6380*/  MUFU.EX2 R150, R150 ;  /* 0x0000009600967308 */ /* 0x000ff00000000800 */
[----:B------:R-:W-:Y:S08]  /*6390*/  MUFU.EX2 R6, R6 ;  /* 0x0000000600067308 */ /* 0x000ff00000000800 */
[----:B------:R-:W-:Y:S01]  /*63a0*/  MUFU.EX2 R144, R144 ;  /* 0x0000009000907308 */ /* 0x000fe20000000800 */
[----:B0-----:R-:W-:Y:S01]  /*63b0*/  FMNMX.FTZ R36, R37, R28, !PT ;  /* 0x0000001c25247209 */ /* 0x001fe20007810000 */
[----:B------:R-:W-:-:S04]  /*63c0*/  FFMA.FTZ R37, R52, UR21, -R71 ;  /* 0x0000001534257c23 */ /* 0x000fc80008010847 */
[----:B------:R-:W0:Y:S02]  /*63d0*/  SHFL.BFLY PT, R43, R36, 0x1, 0x1f ;  /* 0x0c201f00242b7f89 */ /* 0x000e2400000e0000 */
[----:B------:R-:W-:Y:S08]  /*63e0*/  MUFU.EX2 R9, R78 ;  /* 0x0000004e00097308 */ /* 0x000ff00000000800 */
[----:B------:R-:W-:Y:S08]  /*63f0*/  MUFU.EX2 R146, R146 ;  /* 0x0000009200927308 */ /* 0x000ff00000000800 */
[----:B------:R-:W-:Y:S01]  /*6400*/  MUFU.EX2 R12, R12 ;  /* 0x0000000c000c7308 */ /* 0x000fe20000000800 */
[----:B0-----:R-:W-:-:S07]  /*6410*/  FMNMX.FTZ R28, R36, R43, !PT ;  /* 0x0000002b241c7209 */ /* 0x001fce0007810000 */
[----:B------:R-:W-:Y:S01]  /*6420*/  MUFU.EX2 R140, R140 ;  /* 0x0000008c008c7308 */ /* 0x000fe20000000800 */
[----:B------:R-:W-:Y:S01]  /*6430*/  FFMA.FTZ R43, R56, UR21, -R71 ;  /* 0x00000015382b7c23 */ /* 0x000fe20008010847 */
[C---:B------:R-:W-:Y:S01]  /*6440*/  FSETP.NEU.FTZ.AND P2, PT, R28.reuse, -INF , PT ;  /* 0xff8000001c00780b */ /* 0x040fe20003f5d000 */
[----:B------:R-:W-:-:S05]  /*6450*/  FMUL.FTZ R44, R28, UR21 ;  /* 0x000000151c2c7c20 */ /* 0x000fca0008410000 */
[----:B------:R-:W-:Y:S01]  /*6460*/  MUFU.EX2 R15, R15 ;  /* 0x0000000f000f7308 */ /* 0x000fe20000000800 */
[----:B------:R-:W-:-:S05]  /*6470*/  FSEL R44, R44, RZ, P2 ;  /* 0x000000ff2c2c7208 */ /* 0x000fca0001000000 */
[--C-:B------:R-:W-:Y:S01]  /*6480*/  FFMA.FTZ R46, R8, UR21, -R44.reuse ;  /* 0x00000015082e7c23 */ /* 0x100fe2000801082c */
[--C-:B------:R-:W-:Y:S01]  /*6490*/  FFMA.FTZ R8, R14, UR21, -R44.reuse ;  /* 0x000000150e087c23 */ /* 0x100fe2000801082c */
[--C-:B------:R-:W-:Y:S01]  /*64a0*/  FFMA.FTZ R147, R11, UR21, -R44.reuse ;  /* 0x000000150b937c23 */ /* 0x100fe2000801082c */
[----:B------:R-:W-:Y:S01]  /*64b0*/  FSEL R14, R24, RZ, P1 ;  /* 0x000000ff180e7208 */ /* 0x000fe20000800000 */
[--C-:B------:R-:W-:Y:S01]  /*64c0*/  FFMA.FTZ R149, R5, UR21, -R44.reuse ;  /* 0x0000001505957c23 */ /* 0x100fe2000801082c */
[----:B------:R-:W-:Y:S01]  /*64d0*/  FSEL R11, R28, RZ, P2 ;  /* 0x000000ff1c0b7208 */ /* 0x000fe20001000000 */
[--C-:B------:R-:W-:Y:S01]  /*64e0*/  FFMA.FTZ R47, R74, UR21, -R44.reuse ;  /* 0x000000154a2f7c23 */ /* 0x100fe2000801082c */
[--C-:B------:R-:W-:Y:S01]  /*64f0*/  FFMA.FTZ R151, R7, UR21, -R44.reuse ;  /* 0x0000001507977c23 */ /* 0x100fe2000801082c */
[----:B------:R-:W-:Y:S01]  /*6500*/  FADD.FTZ R14, -R14, R3 ;  /* 0x000000030e0e7221 */ /* 0x000fe20000010100 */
[----:B------:R-:W-:Y:S01]  /*6510*/  FFMA.FTZ R145, R75, UR21, -R44 ;  /* 0x000000154b917c23 */ /* 0x000fe2000801082c */
[----:B------:R-:W-:Y:S01]  /*6520*/  FADD.FTZ R11, -R11, R4 ;  /* 0x000000040b0b7221 */ /* 0x000fe20000010100 */
[----:B------:R-:W-:Y:S01]  /*6530*/  MUFU.EX2 R149, R149 ;  /* 0x0000009500957308 */ /* 0x000fe20000000800 */
[----:B------:R-:W-:Y:S01]  /*6540*/  FMUL.FTZ R3, R14, UR21 ;  /* 0x000000150e037c20 */ /* 0x000fe20008410000 */
[--C-:B------:R-:W-:Y:S01]  /*6550*/  FFMA.FTZ R45, R10, UR21, -R44.reuse ;  /* 0x000000150a2d7c23 */ /* 0x100fe2000801082c */
[----:B------:R-:W-:Y:S01]  /*6560*/  FMUL.FTZ R4, R11, UR21 ;  /* 0x000000150b047c20 */ /* 0x000fe20008410000 */
        /* <DEDUP_REMOVED lines=24> */
[----:B------:R-:W-:Y:S01]  /*66f0*/  FFMA.FTZ R123, R69, UR21, -R44 ;  /* 0x00000015457b7c23 */ /* 0x000fe2000801082c */
[----:B------:R-:W-:-:S03]  /*6700*/  FADD.FTZ R11, R70, R11 ;  /* 0x0000000b460b7221 */ /* 0x000fc60000010000 */
[----:B------:R-:W0:Y:S01]  /*6710*/  MUFU.EX2 R151, R151 ;  /* 0x0000009700977308 */ /* 0x000e220000000800 */
[----:B-1----:R-:W-:Y:S01]  /*6720*/  FFMA.FTZ R0, R4, R0, R149 ;  /* 0x0000000004007223 */ /* 0x002fe20000010095 */
        /* <DEDUP_REMOVED lines=12> */
[----:B------:R-:W-:-:S06]  /*67f0*/  FADD.FTZ R2, R140, R11 ;  /* 0x0000000b8c027221 */ /* 0x000fcc0000010000 */
        /* <DEDUP_REMOVED lines=21> */
[----:B------:R2:W3:Y:S01]  /*6950*/  MUFU.EX2 R27, R38 ;  /* 0x00000026001b7308 */ /* 0x0004e20000000800 */
[----:B0-----:R-:W-:-:S07]  /*6960*/  FADD.FTZ R2, R136, R11 ;  /* 0x0000000b88027221 */ /* 0x001fce0000010000 */
[----:B------:R-:W0:Y:S01]  /*6970*/  MUFU.EX2 R5, R5 ;  /* 0x0000000500057308 */ /* 0x000e220000000800 */
[----:B-1----:R-:W-:Y:S01]  /*6980*/  FADD.FTZ R0, R137, R0 ;  /* 0x0000000089007221 */ /* 0x002fe20000010000 */
[----:B--2---:R-:W-:-:S06]  /*6990*/  FFMA.FTZ R38, R49, UR21, -R71 ;  /* 0x0000001531267c23 */ /* 0x004fcc0008010847 */
[----:B------:R-:W1:Y:S01]  /*69a0*/  MUFU.EX2 R138, R138 ;  /* 0x0000008a008a7308 */ /* 0x000e620000000800 */
[----:B---3--:R-:W-:-:S07]  /*69b0*/  FADD.FTZ R11, R27, R2 ;  /* 0x000000021b0b7221 */ /* 0x008fce0000010000 */
[----:B------:R-:W2:Y:S01]  /*69c0*/  MUFU.EX2 R139, R139 ;  /* 0x0000008b008b7308 */ /* 0x000ea20000000800 */
[----:B0-----:R-:W-:-:S07]  /*69d0*/  FADD.FTZ R0, R5, R0 ;  /* 0x0000000005007221 */ /* 0x001fce0000010000 */
[----:B------:R-:W0:Y:S01]  /*69e0*/  MUFU.EX2 R30, R30 ;  /* 0x0000001e001e7308 */ /* 0x000e220000000800 */
[----:B-1----:R-:W-:-:S04]  /*69f0*/  FADD.FTZ R2, R138, R11 ;  /* 0x0000000b8a027221 */ /* 0x002fc80000010000 */
[----:B------:R-:W-:-:S03]  /*6a00*/  FADD.FTZ R13, R35, R2 ;  /* 0x00000002230d7221 */ /* 0x000fc60000010000 */
        /* <DEDUP_REMOVED lines=10> */
[----:B------:R-:W-:-:S06]  /*6ab0*/  FFMA.FTZ R13, R66, UR21, -R44 ;  /* 0x00000015420d7c23 */ /* 0x000fcc000801082c */
        /* <DEDUP_REMOVED lines=60> */
.L_x_2393:
[----:B------:R-:W-:Y:S01]  /*6e80*/  UISETP.GT.AND UP0, UPT, UR25, UR23, UPT ;  /* 0x000000171900728c */ /* 0x000fe2000bf04270 */
[-C--:B------:R-:W-:Y:S01]  /*6e90*/  FMUL.FTZ R88, R88, R3.reuse ;  /* 0x0000000358587220 */ /* 0x080fe20000410000 */
[----:B------:R-:W-:Y:S01]  /*6ea0*/  ULEA UR6, UR24, UR45, 0x3 ;  /* 0x0000002d18067291 */ /* 0x000fe2000f8e183f */
[-C--:B------:R-:W-:Y:S01]  /*6eb0*/  FMUL.FTZ R89, R89, R3.reuse ;  /* 0x0000000359597220 */ /* 0x080fe20000410000 */
[----:B------:R-:W-:Y:S01]  /*6ec0*/  UIADD3 UR7, UR25, -0x1, URZ ;  /* 0xffffffff19077890 */ /* 0x000fe2000fffe03f */
[-C--:B------:R-:W-:Y:S01]  /*6ed0*/  FMUL.FTZ R92, R92, R3.reuse ;  /* 0x000000035c5c7220 */ /* 0x080fe20000410000 */
[----:B------:R-:W-:Y:S01]  /*6ee0*/  UIADD3 UR6, UR6, 0x16860, URZ ;  /* 0x0001686006067890 */ /* 0x000fe2000fffe03f */
[----:B------:R-:W-:Y:S01]  /*6ef0*/  PLOP3.LUT P1, PT, PT, PT, UP0, 0x80, 0x0 ;  /* 0x000000000000781c */ /* 0x000fe20003f2f008 */
[----:B------:R-:W-:Y:S01]  /*6f00*/  UMOV UR26, UR48 ;  /* 0x00000030001a7c82 */ /* 0x000fe20008000000 */
[----:B------:R-:W-:Y:S01]  /*6f10*/  UMOV UR24, UR47 ;  /* 0x0000002f00187c82 */ /* 0x000fe20008000000 */
[----:B------:R-:W-:Y:S01]  /*6f20*/  UPRMT UR6, UR43, 0x654, UR6 ;  /* 0x000006542b067896 */ /* 0x000fe20008000006 */
[-C--:B------:R-:W-:Y:S01]  /*6f30*/  FMUL.FTZ R93, R93, R3.reuse ;  /* 0x000000035d5d7220 */ /* 0x080fe20000410000 */
[----:B------:R-:W-:Y:S01]  /*6f40*/  UMOV UR25, UR7 ;  /* 0x0000000700197c82 */ /* 0x000fe20008000000 */
        /* <DEDUP_REMOVED lines=62> */
[----:B------:R-:W-:Y:S01]  /*7330*/  MOV R4, R28 ;  /* 0x0000001c00047202 */ /* 0x000fe20000000f00 */
[----:B------:R-:W-:Y:S06]  /*7340*/  @P1 BRA `(.L_x_2394) ;  /* 0xffffffd000601947 */ /* 0x000fec000383ffff */
[----:B------:R-:W-:-:S05]  /*7350*/  UMOV UR25, UR7 ;  /* 0x0000000700197c82 */ /* 0x000fca0008000000 */
.L_x_2383:
[----:B------:R-:W-:-:S06]  /*7360*/  UISETP.GE.AND UP0, UPT, UR25, UR42, UPT ;  /* 0x0000002a1900728c */ /* 0x000fcc000bf06270 */
[----:B------:R-:W-:-:S13]  /*7370*/  PLOP3.LUT P1, PT, PT, PT, UP0, 0x80, 0x0 ;  /* 0x000000000000781c */ /* 0x000fda0003f2f008 */
[----:B------:R-:W-:Y:S05]  /*7380*/  @!P1 BRA `(.L_x_2395) ;  /* 0x00000024004c9947 */ /* 0x000fea0003800000 */
[----:B------:R-:W-:Y:S01]  /*7390*/  IMAD.MOV.U32 R3, RZ, RZ, R28 ;  /* 0x000000ffff037224 */ /* 0x000fe200078e001c */
[----:B------:R-:W-:Y:S01]  /*73a0*/  UMOV UR24, UR48 ;  /* 0x0000003000187c82 */ /* 0x000fe20008000000 */
[----:B------:R-:W-:Y:S01]  /*73b0*/  IMAD.MOV.U32 R4, RZ, RZ, R24 ;  /* 0x000000ffff047224 */ /* 0x000fe200078e0018 */
[----:B------:R-:W-:Y:S01]  /*73c0*/  UMOV UR23, UR47 ;  /* 0x0000002f00177c82 */ /* 0x000fe20008000000 */
[----:B------:R-:W-:Y:S01]  /*73d0*/  ULDC UR22, c[0x0][0x9d8] ;  /* 0x0002760000167ab9 */ /* 0x000fe20000000800 */
[----:B------:R-:W-:-:S05]  /*73e0*/  ULDC UR21, c[0x0][0x988] ;  /* 0x0002620000157ab9 */ /* 0x000fca0000000800 */
.L_x_2406:
        /* <DEDUP_REMOVED lines=9> */
.L_x_2397:
[----:B------:R-:W-:Y:S01]  /*7480*/  ULEA UR6, UR47, UR45, 0x3 ;  /* 0x0000002d2f067291 */ /* 0x000fe2000f8e183f */
[----:B------:R-:W-:-:S05]  /*7490*/  IMAD.U32 R5, RZ, RZ, UR48 ;  /* 0x00000030ff057e24 */ /* 0x000fca000f8e00ff */
[----:B------:R-:W-:-:S04]  /*74a0*/  SHF.L.U32 R5, R5, 0x1f, RZ ;  /* 0x0000001f05057819 */ /* 0x000fc800000006ff */
[----:B------:R0:W1:Y:S01]  /*74b0*/  SYNCS.PHASECHK.TRANS64.TRYWAIT P1, [UR6+0x16830], R5 ;  /* 0x01683005ff0075a7 */ /* 0x0000620008020146 */
[----:B------:R-:W-:Y:S05]  /*74c0*/  @!P0 BRA `(.L_x_2398) ;  /* 0x0000000000048947 */ /* 0x000fea0003800000 */
[----:B------:R-:W-:Y:S01]  /*74d0*/  BPT.TRAP 0x1 ;  /* 0x000000040000795c */ /* 0x000fe20000300000 */
.L_x_2398:
[----:B-1----:R-:W-:Y:S05]  /*74e0*/  @P1 BRA `(.L_x_2396) ;  /* 0x0000000000081947 */ /* 0x002fea0003800000 */
[----:B------:R-:W1:Y:S02]  /*74f0*/  SYNCS.PHASECHK.TRANS64.TRYWAIT P1, [UR6+0x16830], R5 ;  /* 0x01683005ff0075a7 */ /* 0x000e640008020146 */
[----:B-1----:R-:W-:Y:S05]  /*7500*/  @!P1 BRA `(.L_x_2399) ;  /* 0x000000b400e49947 */ /* 0x002fea0003800000 */
.L_x_2396:
        /* <DEDUP_REMOVED lines=27> */
.L_x_2401:
[----:B------:R-:W-:Y:S01]  /*76c0*/  ULEA UR6, UR23, UR45, 0x3 ;  /* 0x0000002d17067291 */ /* 0x000fe2000f8e183f */
[----:B------:R-:W-:-:S05]  /*76d0*/  IMAD.U32 R5, RZ, RZ, UR24 ;  /* 0x00000018ff057e24 */ /* 0x000fca000f8e00ff */
[----:B------:R-:W-:-:S04]  /*76e0*/  SHF.L.U32 R5, R5, 0x1f, RZ ;  /* 0x0000001f05057819 */ /* 0x000fc800000006ff */
[----:B------:R0:W1:Y:S01]  /*76f0*/  SYNCS.PHASECHK.TRANS64.TRYWAIT P1, [UR6+0x16850], R5 ;  /* 0x01685005ff0075a7 */ /* 0x0000620008020146 */
[----:B------:R-:W-:Y:S05]  /*7700*/  @!P0 BRA `(.L_x_2402) ;  /* 0x0000000000048947 */ /* 0x000fea0003800000 */
[----:B------:R-:W-:Y:S01]  /*7710*/  BPT.TRAP 0x1 ;  /* 0x000000040000795c */ /* 0x000fe20000300000 */
.L_x_2402:
[----:B-1----:R-:W-:Y:S05]  /*7720*/  @P1 BRA `(.L_x_2400) ;  /* 0x0000000000081947 */ /* 0x002fea0003800000 */
[----:B------:R-:W1:Y:S02]  /*7730*/  SYNCS.PHASECHK.TRANS64.TRYWAIT P1, [UR6+0x16850], R5 ;  /* 0x01685005ff0075a7 */ /* 0x000e640008020146 */
[----:B-1----:R-:W-:Y:S05]  /*7740*/  @!P1 BRA `(.L_x_2403) ;  /* 0x000000b4006c9947 */ /* 0x002fea0003800000 */
.L_x_2400:
        /* <DEDUP_REMOVED lines=52> */
.L_x_2404:
        /* <DEDUP_REMOVED lines=75> */
[----:B------:R-:W-:-:S03]  /*7f40*/  ULEA UR6, UR47, UR45, 0x3 ;  /* 0x0000002d2f067291 */ /* 0x000fc6000f8e183f */
        /* <DEDUP_REMOVED lines=122> */
[----:B-1----:R-:W-:-:S05]  /*86f0*/  FMNMX.FTZ R80, R77, R24, !PT ;  /* 0x000000184d507209 */ /* 0x002fca0007810000 */
[----:B------:R-:W1:Y:S01]  /*8700*/  SHFL.BFLY PT, R81, R80, 0x1, 0x1f ;  /* 0x0c201f0050517f89 */ /* 0x000e6200000e0000 */
[----:B0-----:R-:W-:-:S05]  /*8710*/  FMNMX.FTZ R82, R79, R28, !PT ;  /* 0x0000001c4f527209 */ /* 0x001fca0007810000 */
[----:B------:R-:W0:Y:S01]  /*8720*/  SHFL.BFLY PT, R83, R82, 0x1, 0x1f ;  /* 0x0c201f0052537f89 */ /* 0x000e2200000e0000 */
[----:B-1----:R-:W-:-:S05]  /*8730*/  FMNMX.FTZ R24, R80, R81, !PT ;  /* 0x0000005150187209 */ /* 0x002fca0007810000 */
[C---:B------:R-:W-:Y:S01]  /*8740*/  FMUL.FTZ R78, R24.reuse, UR21 ;  /* 0x00000015184e7c20 */ /* 0x040fe20008410000 */
[----:B------:R-:W-:-:S03]  /*8750*/  FADD.FTZ R4, -R24, R4 ;  /* 0x0000000418047221 */ /* 0x000fc60000010100 */
[--C-:B------:R-:W-:Y:S01]  /*8760*/  FFMA.FTZ R77, R30, UR21, -R78.reuse ;  /* 0x000000151e4d7c23 */ /* 0x100fe2000801084e */
[--C-:B------:R-:W-:Y:S01]  /*8770*/  FFMA.FTZ R30, R34, UR21, -R78.reuse ;  /* 0x00000015221e7c23 */ /* 0x100fe2000801084e */
[----:B------:R-:W-:Y:S01]  /*8780*/  FMUL.FTZ R4, R4, UR21 ;  /* 0x0000001504047c20 */ /* 0x000fe20008410000 */
[--C-:B------:R-:W-:Y:S01]  /*8790*/  FFMA.FTZ R148, R5, UR21, -R78.reuse ;  /* 0x0000001505947c23 */ /* 0x100fe2000801084e */
[--C-:B------:R-:W-:Y:S01]  /*87a0*/  FFMA.FTZ R132, R45, UR21, -R78.reuse ;  /* 0x000000152d847c23 */ /* 0x100fe2000801084e */
[--C-:B------:R-:W-:Y:S01]  /*87b0*/  FFMA.FTZ R150, R9, UR21, -R78.reuse ;  /* 0x0000001509967c23 */ /* 0x100fe2000801084e */
[--C-:B------:R-:W-:Y:S01]  /*87c0*/  FFMA.FTZ R79, R25, UR21, -R78.reuse ;  /* 0x00000015194f7c23 */ /* 0x100fe2000801084e */
[----:B0-----:R-:W-:Y:S01]  /*87d0*/  FMNMX.FTZ R28, R82, R83, !PT ;  /* 0x00000053521c7209 */ /* 0x001fe20007810000 */
[--C-:B------:R-:W-:Y:S01]  /*87e0*/  FFMA.FTZ R82, R6, UR21, -R78.reuse ;  /* 0x0000001506527c23 */ /* 0x100fe2000801084e */
[----:B------:R-:W-:Y:S01]  /*87f0*/  MUFU.EX2 R4, R4 ;  /* 0x0000000400047308 */ /* 0x000fe20000000800 */
[--C-:B------:R-:W-:Y:S01]  /*8800*/  FFMA.FTZ R81, R10, UR21, -R78.reuse ;  /* 0x000000150a517c23 */ /* 0x100fe2000801084e */
[--C-:B------:R-:W-:Y:S01]  /*8810*/  FFMA.FTZ R25, R42, UR21, -R78.reuse ;  /* 0x000000152a197c23 */ /* 0x100fe2000801084e */
[C---:B------:R-:W-:Y:S01]  /*8820*/  FADD.FTZ R3, -R28.reuse, R3 ;  /* 0x000000031c037221 */ /* 0x040fe20000010100 */
[----:B------:R-:W-:Y:S01]  /*8830*/  FMUL.FTZ R34, R28, UR21 ;  /* 0x000000151c227c20 */ /* 0x000fe20008410000 */
[--C-:B------:R-:W-:Y:S01]  /*8840*/  FFMA.FTZ R144, R13, UR21, -R78.reuse ;  /* 0x000000150d907c23 */ /* 0x100fe2000801084e */
[----:B------:R-:W-:Y:S01]  /*8850*/  FFMA.FTZ R80, R14, UR21, -R78 ;  /* 0x000000150e507c23 */ /* 0x000fe2000801084e */
[----:B------:R-:W-:Y:S01]  /*8860*/  FMUL.FTZ R3, R3, UR21 ;  /* 0x0000001503037c20 */ /* 0x000fe20008410000 */
[--C-:B------:R-:W-:Y:S01]  /*8870*/  FFMA.FTZ R149, R7, UR21, -R34.reuse ;  /* 0x0000001507957c23 */ /* 0x100fe20008010822 */
[--C-:B------:R-:W-:Y:S01]  /*8880*/  FFMA.FTZ R45, R8, UR21, -R34.reuse ;  /* 0x00000015082d7c23 */ /* 0x100fe20008010822 */
[----:B------:R-:W0:Y:S01]  /*8890*/  MUFU.EX2 R148, R148 ;  /* 0x0000009400947308 */ /* 0x000e220000000800 */
[--C-:B------:R-:W-:Y:S01]  /*88a0*/  FFMA.FTZ R151, R11, UR21, -R34.reuse ;  /* 0x000000150b977c23 */ /* 0x100fe20008010822 */
[--C-:B------:R-:W-:Y:S01]  /*88b0*/  FFMA.FTZ R42, R12, UR21, -R34.reuse ;  /* 0x000000150c2a7c23 */ /* 0x100fe20008010822 */
[----:B------:R-:W-:Y:S01]  /*88c0*/  FFMA.FTZ R145, R15, UR21, -R34 ;  /* 0x000000150f917c23 */ /* 0x000fe20008010822 */
[----:B------:R-:W-:Y:S01]  /*88d0*/  FFMA.FTZ R138, R41, UR21, -R78 ;  /* 0x00000015298a7c23 */ /* 0x000fe2000801084e */
[----:B------:R-:W-:Y:S01]  /*88e0*/  FFMA.FTZ R41, R20, UR21, -R34 ;  /* 0x0000001514297c23 */ /* 0x000fe20008010822 */
[----:B------:R-:W-:Y:S01]  /*88f0*/  FFMA.FTZ R146, R21, UR21, -R78 ;  /* 0x0000001515927c23 */ /* 0x000fe2000801084e */
[----:B------:R-:W-:Y:S01]  /*8900*/  FFMA.FTZ R147, R26, UR21, -R34 ;  /* 0x000000151a937c23 */ /* 0x000fe20008010822 */
[----:B------:R-:W-:Y:S01]  /*8910*/  MUFU.EX2 R3, R3 ;  /* 0x0000000300037308 */ /* 0x000fe20000000800 */
[--C-:B------:R-:W-:Y:S01]  /*8920*/  FFMA.FTZ R140, R29, UR21, -R78.reuse ;  /* 0x000000151d8c7c23 */ /* 0x100fe2000801084e */
[----:B------:R-:W-:Y:S01]  /*8930*/  FFMA.FTZ R29, R38, UR21, -R78 ;  /* 0x00000015261d7c23 */ /* 0x000fe2000801084e */
[--C-:B------:R-:W-:Y:S01]  /*8940*/  FFMA.FTZ R38, R27, UR21, -R34.reuse ;  /* 0x000000151b267c23 */ /* 0x100fe20008010822 */
[----:B------:R-:W-:Y:S01]  /*8950*/  FFMA.FTZ R141, R31, UR21, -R34 ;  /* 0x000000151f8d7c23 */ /* 0x000fe20008010822 */
[----:B------:R-:W-:Y:S01]  /*8960*/  FFMA.FTZ R136, R37, UR21, -R78 ;  /* 0x0000001525887c23 */ /* 0x000fe2000801084e */
[----:B------:R-:W-:Y:S01]  /*8970*/  FFMA.FTZ R37, R32, UR21, -R34 ;  /* 0x0000001520257c23 */ /* 0x000fe20008010822 */
[----:B------:R-:W-:Y:S01]  /*8980*/  FFMA.FTZ R142, R33, UR21, -R78 ;  /* 0x00000015218e7c23 */ /* 0x000fe2000801084e */
        /* <DEDUP_REMOVED lines=9> */
[----:B------:R-:W-:Y:S01]  /*8a20*/  FFMA.FTZ R133, R47, UR21, -R34 ;  /* 0x000000152f857c23 */ /* 0x000fe20008010822 */
[----:B------:R-:W-:Y:S01]  /*8a30*/  FFMA.FTZ R21, R46, UR21, -R78 ;  /* 0x000000152e157c23 */ /* 0x000fe2000801084e */
[----:B------:R-:W-:Y:S01]  /*8a40*/  FFMA.FTZ R26, R48, UR21, -R34 ;  /* 0x00000015301a7c23 */ /* 0x000fe20008010822 */
[----:B------:R-:W-:Y:S01]  /*8a50*/  FFMA.FTZ R134, R49, UR21, -R78 ;  /* 0x0000001531867c23 */ /* 0x000fe2000801084e */
[----:B------:R-:W-:Y:S01]  /*8a60*/  FFMA.FTZ R135, R51, UR21, -R34 ;  /* 0x0000001533877c23 */ /* 0x000fe20008010822 */
[----:B------:R-:W-:Y:S01]  /*8a70*/  FFMA.FTZ R14, R50, UR21, -R78 ;  /* 0x00000015320e7c23 */ /* 0x000fe2000801084e */
[----:B------:R-:W-:Y:S01]  /*8a80*/  FFMA.FTZ R20, R52, UR21, -R34 ;  /* 0x0000001534147c23 */ /* 0x000fe20008010822 */
[----:B------:R-:W2:Y:S01]  /*8a90*/  MUFU.EX2 R45, R45 ;  /* 0x0000002d002d7308 */ /* 0x000ea20000000800 */
[----:B-1----:R-:W-:Y:S01]  /*8aa0*/  FFMA.FTZ R0, R3, R0, R149 ;  /* 0x0000000003007223 */ /* 0x002fe20000010095 */
[----:B------:R-:W-:Y:S01]  /*8ab0*/  FFMA.FTZ R128, R53, UR21, -R78 ;  /* 0x0000001535807c23 */ /* 0x000fe2000801084e */
[----:B------:R-:W-:Y:S01]  /*8ac0*/  FFMA.FTZ R129, R55, UR21, -R34 ;  /* 0x0000001537817c23 */ /* 0x000fe20008010822 */
[----:B------:R-:W-:Y:S01]  /*8ad0*/  FFMA.FTZ R13, R54, UR21, -R78 ;  /* 0x00000015360d7c23 */ /* 0x000fe2000801084e */
[----:B------:R-:W-:Y:S01]  /*8ae0*/  FFMA.FTZ R15, R56, UR21, -R34 ;  /* 0x00000015380f7c23 */ /* 0x000fe20008010822 */
[----:B------:R-:W-:Y:S01]  /*8af0*/  FFMA.FTZ R130, R57, UR21, -R78 ;  /* 0x0000001539827c23 */ /* 0x000fe2000801084e */
[----:B------:R-:W-:Y:S01]  /*8b00*/  FFMA.FTZ R131, R59, UR21, -R34 ;  /* 0x000000153b837c23 */ /* 0x000fe20008010822 */
[----:B------:R-:W1:Y:S01]  /*8b10*/  MUFU.EX2 R150, R150 ;  /* 0x0000009600967308 */ /* 0x000e620000000800 */
[----:B0-----:R-:W-:Y:S01]  /*8b20*/  FADD.FTZ R7, R82, R7 ;  /* 0x0000000752077221 */ /* 0x001fe20000010000 */
[----:B------:R-:W-:Y:S01]  /*8b30*/  FFMA.FTZ R10, R58, UR21, -R78 ;  /* 0x000000153a0a7c23 */ /* 0x000fe2000801084e */
[----:B------:R-:W-:Y:S01]  /*8b40*/  FFMA.FTZ R12, R60, UR21, -R34 ;  /* 0x000000153c0c7c23 */ /* 0x000fe20008010822 */
[----:B------:R-:W-:Y:S01]  /*8b50*/  FFMA.FTZ R124, R61, UR21, -R78 ;  /* 0x000000153d7c7c23 */ /* 0x000fe2000801084e */
[----:B------:R-:W-:Y:S01]  /*8b60*/  FFMA.FTZ R125, R63, UR21, -R34 ;  /* 0x000000153f7d7c23 */ /* 0x000fe20008010822 */
[--C-:B------:R-:W-:Y:S01]  /*8b70*/  FFMA.FTZ R9, R62, UR21, -R78.reuse ;  /* 0x000000153e097c23 */ /* 0x100fe2000801084e */
[----:B------:R-:W-:Y:S01]  /*8b80*/  FFMA.FTZ R126, R65, UR21, -R78 ;  /* 0x00000015417e7c23 */ /* 0x000fe2000801084e */
[----:B------:R-:W0:Y:S01]  /*8b90*/  MUFU.EX2 R151, R151 ;  /* 0x0000009700977308 */ /* 0x000e220000000800 */
[----:B--2---:R-:W-:Y:S01]  /*8ba0*/  FADD.FTZ R0, R45, R0 ;  /* 0x000000002d007221 */ /* 0x004fe20000010000 */
[----:B------:R-:W-:Y:S01]  /*8bb0*/  FFMA.FTZ R127, R67, UR21, -R34 ;  /* 0x00000015437f7c23 */ /* 0x000fe20008010822 */
[----:B------:R-:W-:Y:S01]  /*8bc0*/  FFMA.FTZ R6, R66, UR21, -R78 ;  /* 0x0000001542067c23 */ /* 0x000fe2000801084e */
[----:B------:R-:W-:Y:S01]  /*8bd0*/  FFMA.FTZ R8, R68, UR21, -R34 ;  /* 0x0000001544087c23 */ /* 0x000fe20008010822 */
[----:B------:R-:W-:Y:S01]  /*8be0*/  FFMA.FTZ R120, R69, UR21, -R78 ;  /* 0x0000001545787c23 */ /* 0x000fe2000801084e */
[----:B------:R-:W-:Y:S01]  /*8bf0*/  FFMA.FTZ R121, R71, UR21, -R34 ;  /* 0x0000001547797c23 */ /* 0x000fe20008010822 */
[--C-:B------:R-:W-:Y:S01]  /*8c00*/  FFMA.FTZ R5, R70, UR21, -R78.reuse ;  /* 0x0000001546057c23 */ /* 0x100fe2000801084e */
[----:B------:R-:W2:Y:S01]  /*8c10*/  MUFU.EX2 R81, R81 ;  /* 0x0000005100517308 */ /* 0x000ea20000000800 */
[----:B-1----:R-:W-:Y:S01]  /*8c20*/  FADD.FTZ R2, R150, R7 ;  /* 0x0000000796027221 */ /* 0x002fe20000010000 */
[----:B------:R-:W-:Y:S01]  /*8c30*/  FFMA.FTZ R122, R73, UR21, -R78 ;  /* 0x00000015497a7c23 */ /* 0x000fe2000801084e */
[----:B------:R-:W-:Y:S01]  /*8c40*/  FFMA.FTZ R123, R75, UR21, -R34 ;  /* 0x000000154b7b7c23 */ /* 0x000fe20008010822 */
[----:B------:R-:W-:-:S04]  /*8c50*/  FFMA.FTZ R33, R74, UR21, -R78 ;  /* 0x000000154a217c23 */ /* 0x000fc8000801084e */
        /* <DEDUP_REMOVED lines=38> */
[----:B------:R-:W-:-:S06]  /*8ec0*/  FFMA.FTZ R11, R64, UR21, -R34 ;  /* 0x00000015400b7c23 */ /* 0x000fcc0008010822 */
        /* <DEDUP_REMOVED lines=32> */
[--C-:B------:R-:W-:Y:S01]  /*90d0*/  FFMA.FTZ R7, R72, UR21, -R34.reuse ;  /* 0x0000001548077c23 */ /* 0x100fe20008010822 */
[----:B------:R-:W-:-:S05]  /*90e0*/  FFMA.FTZ R34, R76, UR21, -R34 ;  /* 0x000000154c227c23 */ /* 0x000fca0008010822 */
        /* <DEDUP_REMOVED lines=48> */
.L_x_2405:
        /* <DEDUP_REMOVED lines=77> */
.L_x_2395:
[----:B------:R-:W-:Y:S06]  /*98c0*/  BAR.ARV 0x8, 0x200 ;  /* 0x0208000000007b1d */ /* 0x000fec0000002000 */
[----:B------:R-:W-:Y:S05]  /*98d0*/  @!P0 BRA `(.L_x_2407) ;  /* 0x0000000000048947 */ /* 0x000fea0003800000 */
[----:B------:R-:W-:Y:S01]  /*98e0*/  BPT.TRAP 0x1 ;  /* 0x000000040000795c */ /* 0x000fe20000300000 */
.L_x_2407:
[----:B------:R-:W-:Y:S01]  /*98f0*/  ULEA UR5, UR47, UR45, 0x3 ;  /* 0x0000002d2f057291 */ /* 0x000fe2000f8e183f */
[----:B------:R-:W-:-:S05]  /*9900*/  IMAD.U32 R3, RZ, RZ, UR48 ;  /* 0x00000030ff037e24 */ /* 0x000fca000f8e00ff */
[----:B------:R-:W-:-:S04]  /*9910*/  SHF.L.U32 R3, R3, 0x1f, RZ ;  /* 0x0000001f03037819 */ /* 0x000fc800000006ff */
[----:B------:R0:W1:Y:S01]  /*9920*/  SYNCS.PHASECHK.TRANS64.TRYWAIT P1, [UR5+0x16850], R3 ;  /* 0x01685003ff0075a7 */ /* 0x0000620008020145 */
[----:B------:R-:W-:Y:S05]  /*9930*/  @!P0 BRA `(.L_x_2408) ;  /* 0x0000000000048947 */ /* 0x000fea0003800000 */
[----:B------:R-:W-:Y:S01]  /*9940*/  BPT.TRAP 0x1 ;  /* 0x000000040000795c */ /* 0x000fe20000300000 */
.L_x_2408:
[----:B-1----:R-:W-:Y:S05]  /*9950*/  @P1 BRA `(.L_x_2409) ;  /* 0x0000000000081947 */ /* 0x002fea0003800000 */
[----:B------:R-:W1:Y:S02]  /*9960*/  SYNCS.PHASECHK.TRANS64.TRYWAIT P1, [UR5+0x16850], R3 ;  /* 0x01685003ff0075a7 */ /* 0x000e640008020145 */
[----:B-1----:R-:W-:Y:S05]  /*9970*/  @!P1 BRA `(.L_x_2410) ;  /* 0x0000009000f89947 */ /* 0x002fea0003800000 */
.L_x_2409:
[----:B------:R-:W-:Y:S01]  /*9980*/  UIADD3 UR45, UR45, 0x400, URZ ;  /* 0x000004002d2d7890 */ /* 0x000fe2000fffe03f */
[----:B------:R-:W-:Y:S01]  /*9990*/  WARPGROUP.ARRIVE ;  /* 0x00000000000079c5 */ /* 0x000fe20000000000 */
[----:B------:R-:W-:Y:S01]  /*99a0*/  UMOV UR7, 0x40000040 ;  /* 0x4000004000077882 */ /* 0x000fe20000000000 */
[----:B01----:R-:W0:Y:S01]  /*99b0*/  SHFL.BFLY PT, R3, R2, 0x2, 0x1f ;  /* 0x0c401f0002037f89 */ /* 0x003e2200000e0000 */
[----:B------:R-:W-:Y:S01]  /*99c0*/  USHF.R.U32.HI UR45, URZ, 0x4, UR45 ;  /* 0x000000043f2d7899 */ /* 0x000fe2000801162d */
[----:B------:R-:W-:Y:S02]  /*99d0*/  IMAD.U32 R10, RZ, RZ, UR21 ;  /* 0x00000015ff0a7e24 */ /* 0x000fe4000f8e00ff */
[----:B------:R-:W1:Y:S01]  /*99e0*/  SHFL.BFLY PT, R5, R0, 0x2, 0x1f ;  /* 0x0c401f0000057f89 */ /* 0x000e6200000e0000 */
[----:B------:R-:W-:-:S04]  /*99f0*/  ULOP3.LUT UR4, UR45, 0x3fff, URZ, 0xc0, !UPT ;  /* 0x00003fff2d047892 */ /* 0x000fc8000f8ec03f */
[----:B------:R-:W-:-:S07]  /*9a00*/  ULEA UR4, UR47, UR4, 0xa ;  /* 0x000000042f047291 */ /* 0x000fce000f8e503f */
[----:B------:R-:W-:Y:S02]  /*9a10*/  UMOV UR6, UR4 ;  /* 0x0000000400067c82 */ /* 0x000fe40008000000 */
[----:B------:R-:W-:Y:S01]  /*9a20*/  HGMMA.64x64x16.F32 R88, R148, gdesc[UR4].tnspB, R88, gsb0 ;  /* 0x40e0000494587df0 */ /* 0x000fe20008000858 */
[----:B------:R-:W-:Y:S01]  /*9a30*/  UIADD3 UR6, UR4, 0x80, URZ ;  /* 0x0000008004067890 */ /* 0x000fe2000fffe03f */
[----:B------:R-:W-:Y:S01]  /*9a40*/  UMOV UR7, 0x40000040 ;  /* 0x4000004000077882 */ /* 0x000fe20000000000 */
[----:B0-----:R-:W-:Y:S01]  /*9a50*/  FADD.FTZ R3, R3, R2 ;  /* 0x0000000203037221 */ /* 0x001fe20000010000 */
[----:B------:R-:W-:Y:S01]  /*9a60*/  MOV R2, 0xff800000 ;  /* 0xff80000000027802 */ /* 0x000fe20000000f00 */
[----:B-1----:R-:W-:-:S03]  /*9a70*/  FADD.FTZ R5, R5, R0 ;  /* 0x0000000005057221 */ /* 0x002fc60000010000 */
[----:B------:R-:W0:Y:S01]  /*9a80*/  SHFL.BFLY PT, R4, R3, 0x1, 0x1f ;  /* 0x0c201f0003047f89 */ /* 0x000e2200000e0000 */
[----:B------:R-:W-:-:S03]  /*9a90*/  IMAD.MOV.U32 R0, RZ, RZ, RZ ;  /* 0x000000ffff007224 */ /* 0x000fc600078e00ff */
[----:B------:R-:W1:Y:S01]  /*9aa0*/  SHFL.BFLY PT, R6, R5, 0x1, 0x1f ;  /* 0x0c201f0005067f89 */ /* 0x000e6200000e0000 */
[----:B0-----:R-:W-:Y:S01]  /*9ab0*/  FADD.FTZ R8, R3, R4 ;  /* 0x0000000403087221 */ /* 0x001fe20000010000 */
[----:B------:R-:W-:Y:S02]  /*9ac0*/  IMAD.MOV.U32 R3, RZ, RZ, -0x800000 ;  /* 0xff800000ff037424 */ /* 0x000fe400078e00ff */
[----:B-1----:R-:W-:Y:S02]  /*9ad0*/  FADD.FTZ R9, R5, R6 ;  /* 0x0000000605097221 */ /* 0x002fe40000010000 */
[----:B------:R-:W-:Y:S01]  /*9ae0*/  FSETP.NE.FTZ.AND P1, PT, R8, RZ, PT ;  /* 0x000000ff0800720b */ /* 0x000fe20003f35000 */
[----:B------:R-:W-:Y:S02]  /*9af0*/  IMAD.MOV.U32 R6, RZ, RZ, RZ ;  /* 0x000000ffff067224 */ /* 0x000fe400078e00ff */
[----:B------:R-:W-:Y:S01]  /*9b00*/  IMAD.U32 R5, RZ, RZ, UR21 ;  /* 0x00000015ff057e24 */ /* 0x000fe2000f8e00ff */
        /* <DEDUP_REMOVED lines=45> */
[----:B0-23--:R-:W-:Y:S05]  /*9de0*/  @!P0 BRA `(.L_x_2411) ;  /* 0x0000000000048947 */ /* 0x00dfea0003800000 */
[----:B------:R-:W-:Y:S01]  /*9df0*/  BPT.TRAP 0x1 ;  /* 0x000000040000795c */ /* 0x000fe20000300000 */
.L_x_2411:
        /* <DEDUP_REMOVED lines=42> */
.L_x_2375:
[----:B------:R-:W0:Y:S01]  /*a0a0*/  S2R R5, SR_CgaCtaId ;  /* 0x0000000000057919 */ /* 0x000e220000008800 */
[----:B------:R-:W-:Y:S01]  /*a0b0*/  MOV R0, 0x400 ;  /* 0x0000040000007802 */ /* 0x000fe20000000f00 */
[----:B------:R-:W-:Y:S01]  /*a0c0*/  BSSY B0, `(.L_x_2412) ;  /* 0x0000234000007945 */ /* 0x000fe20003800000 */
[----:B------:R-:W-:Y:S02]  /*a0d0*/  BAR.SYNC.DEFER_BLOCKING 0x5, 0x200 ;  /* 0x0148000000007b1d */ /* 0x000fe40000010000 */
[----:B0-----:R-:W-:-:S05]  /*a0e0*/  LEA R0, R5, R0, 0x18 ;  /* 0x0000000005007211 */ /* 0x001fca00078ec0ff */
[----:B------:R-:W0:Y:S02]  /*a0f0*/  LDS.128 R28, [R0+0x168d0] ;  /* 0x0168d000001c7984 */ /* 0x000e240000000c00 */
[----:B0-----:R-:W-:Y:S02]  /*a100*/  R2UR UR6, R29 ;  /* 0x000000001d0672ca */ /* 0x001fe400000e0000 */
[----:B------:R-:W-:Y:S01]  /*a110*/  R2UR UR5, R30 ;  /* 0x000000001e0572ca */ /* 0x000fe200000e0000 */
[----:B------:R-:W-:Y:S06]  /*a120*/  BAR.ARV 0x4, 0x200 ;  /* 0x0108000000007b1d */ /* 0x000fec0000002000 */
[----:B------:R-:W-:Y:S08]  /*a130*/  @P0 BRA `(.L_x_2413) ;  /* 0x0000001800100947 */ /* 0x000ff00003800000 */
[----:B------:R-:W2:Y:S01]  /*a140*/  LDL R4, [R1+0x2c] ;  /* 0x00002c0001047983 */ /* 0x000ea20000100800 */
[----:B------:R-:W-:Y:S01]  /*a150*/  F2FP.F16.F32.PACK_AB R12, R105, R104 ;  /* 0x00000068690c723e */ /* 0x000fe200000000ff */
[----:B------:R-:W-:Y:S01]  /*a160*/  USHF.L.U32 UR4, UR37, 0x2, URZ ;  /* 0x0000000225047899 */ /* 0x000fe2000800063f */
[----:B------:R-:W-:Y:S01]  /*a170*/  F2FP.F16.F32.PACK_AB R14, R109, R108 ;  /* 0x0000006c6d0e723e */ /* 0x000fe200000000ff */
[----:B------:R-:W0:Y:S01]  /*a180*/  S2R R5, SR_SWINHI ;  /* 0x0000000000057919 */ /* 0x000e220000002f00 */
[----:B------:R-:W-:Y:S01]  /*a190*/  F2FP.F16.F32.PACK_AB R15, R111, R110 ;  /* 0x0000006e6f0f723e */ /* 0x000fe200000000ff */
[----:B------:R-:W-:Y:S01]  /*a1a0*/  ULDC.64 UR10, c[0x0][0xc00] ;  /* 0x00030000000a7ab9 */ /* 0x000fe20000000a00 */
[----:B------:R-:W-:Y:S01]  /*a1b0*/  F2FP.F16.F32.PACK_AB R24, R113, R112 ;  /* 0x000000707118723e */ /* 0x000fe200000000ff */
[----:B------:R-:W-:Y:S01]  /*a1c0*/  USHF.L.U64.HI UR12, UR37, 0x2, UR38 ;  /* 0x00000002250c7899 */ /* 0x000fe20008010226 */
[----:B------:R-:W-:Y:S01]  /*a1d0*/  F2FP.F16.F32.PACK_AB R25, R115, R114 ;  /* 0x000000727319723e */ /* 0x000fe200000000ff */
[----:B------:R-:W-:Y:S01]  /*a1e0*/  UIADD3 UR7, UP0, UR4, UR10, URZ ;  /* 0x0000000a04077290 */ /* 0x000fe2000ff1e03f */
[----:B------:R-:W-:-:S02]  /*a1f0*/  F2FP.F16.F32.PACK_AB R26, R117, R116 ;  /* 0x00000074751a723e */ /* 0x000fc400000000ff */
[----:B------:R-:W-:Y:S01]  /*a200*/  F2FP.F16.F32.PACK_AB R27, R119, R118 ;  /* 0x00000076771b723e */ /* 0x000fe200000000ff */
[----:B------:R-:W-:Y:S02]  /*a210*/  UIADD3.X UR8, UR12, UR11, URZ, UP0, !UPT ;  /* 0x0000000b0c087290 */ /* 0x000fe400087fe43f */
[----:B------:R-:W-:-:S04]  /*a220*/  IMAD.U32 R28, RZ, RZ, UR7 ;  /* 0x00000007ff1c7e24 */ /* 0x000fc8000f8e00ff */
        /* <DEDUP_REMOVED lines=41> */
[----:B------:R0:W-:Y:S04]  /*a4c0*/  STSM.16.M88.4 [R33], R12 ;  /* 0x0000000c21007844 */ /* 0x0001e80000000200 */
[----:B------:R1:W-:Y:S01]  /*a4d0*/  STSM.16.M88.4 [R32], R24 ;  /* 0x0000001820007844 */ /* 0x0003e20000000200 */
[----:B------:R-:W-:Y:S08]  /*a4e0*/  BAR.SYNC.DEFER_BLOCKING 0x1, 0x180 ;  /* 0x0046000000007b1d */ /* 0x000ff00000010000 */
[----:B0-----:R-:W0:Y:S01]  /*a4f0*/  LDC R33, c[0x0][0xbe8] ;  /* 0x0002fa00ff217b82 */ /* 0x001e220000000800 */
[----:B------:R-:W2:Y:S01]  /*a500*/  @P0 LDG.E R30, desc[UR54][R28.64] ;  /* 0x000000361c1e0981 */ /* 0x000ea2000c1e1900 */
[----:B------:R-:W-:-:S04]  /*a510*/  UISETP.NE.U32.AND UP0, UPT, UR8, URZ, UPT ;  /* 0x0000003f0800728c */ /* 0x000fc8000bf05070 */
[----:B------:R-:W-:Y:S01]  /*a520*/  UISETP.NE.AND.EX UP0, UPT, UR9, URZ, UPT, UP0 ;  /* 0x0000003f0900728c */ /* 0x000fe2000bf05300 */
[----:B0-----:R-:W-:-:S05]  /*a530*/  ISETP.NE.AND P1, PT, R33, 0x1, PT ;  /* 0x000000012100780c */ /* 0x001fca0003f25270 */
[----:B------:R-:W-:-:S05]  /*a540*/  PLOP3.LUT P4, PT, PT, PT, UP0, 0x80, 0x0 ;  /* 0x000000000000781c */ /* 0x000fca0003f8f008 */
[----:B------:R-:W-:-:S03]  /*a550*/  @UP0 UIADD3 UR8, UP1, UR4, UR8, URZ ;  /* 0x0000000804080290 */ /* 0x000fc6000ff3e03f */
[----:B------:R-:W-:Y:S01]  /*a560*/  ULDC UR4, c[0x0][0xa88] ;  /* 0x0002a20000047ab9 */ /* 0x000fe20000000800 */
[----:B------:R-:W-:Y:S01]  /*a570*/  @UP0 UIADD3.X UR9, UR12, UR9, URZ, UP1, !UPT ;  /* 0x000000090c090290 */ /* 0x000fe20008ffe43f */
[----:B------:R-:W-:Y:S01]  /*a580*/  IMAD.U32 R8, RZ, RZ, UR4 ;  /* 0x00000004ff087e24 */ /* 0x000fe2000f8e00ff */
[----:B------:R-:W-:Y:S01]  /*a590*/  UISETP.NE.AND UP0, UPT, UR46, URZ, UPT ;  /* 0x0000003f2e00728c */ /* 0x000fe2000bf05270 */
[----:B------:R-:W0:Y:S01]  /*a5a0*/  @P1 LDC R6, c[0x0][0xbec] ;  /* 0x0002fb00ff061b82 */ /* 0x000e220000000800 */
[----:B------:R-:W-:Y:S01]  /*a5b0*/  ULDC UR4, c[0x0][0xad4] ;  /* 0x0002b50000047ab9 */ /* 0x000fe20000000800 */
[----:B------:R-:W-:Y:S01]  /*a5c0*/  UMOV UR16, 0x9b8 ;  /* 0x000009b800107882 */ /* 0x000fe20000000000 */
[----:B------:R-:W-:Y:S01]  /*a5d0*/  USEL UR4, UR46, UR4, UP0 ;  /* 0x000000042e047287 */ /* 0x000fe20008000000 */
[----:B------:R-:W-:Y:S01]  /*a5e0*/  IMAD.U32 R4, RZ, RZ, UR8 ;  /* 0x00000008ff047e24 */ /* 0x000fe2000f8e00ff */
[----:B------:R-:W-:-:S03]  /*a5f0*/  MOV R5, UR9 ;  /* 0x0000000900057c02 */ /* 0x000fc60008000f00 */
[----:B------:R-:W3:Y:S01]  /*a600*/  @P1 LDC R9, c[0x0][0xbf0] ;  /* 0x0002fc00ff091b82 */ /* 0x000ee20000000800 */
[----:B------:R-:W-:Y:S01]  /*a610*/  UISETP.GT.AND UP1, UPT, UR4, 0x1, UPT ;  /* 0x000000010400788c */ /* 0x000fe2000bf24270 */
[----:B------:R-:W-:Y:S01]  /*a620*/  VIADD R15, R17, UR40 ;  /* 0x00000028110f7c36 */ /* 0x000fe20008000000 */
[----:B------:R-:W-:Y:S01]  /*a630*/  UISETP.NE.U32.AND UP0, UPT, UR10, URZ, UPT ;  /* 0x0000003f0a00728c */ /* 0x000fe2000bf05070 */
[----:B------:R0:W5:Y:S01]  /*a640*/  @P4 LDG.E R8, desc[UR54][R4.64] ;  /* 0x0000003604084981 */ /* 0x000162000c1e1900 */
[----:B------:R-:W-:Y:S01]  /*a650*/  USEL UR16, UR16, 0x978, UP1 ;  /* 0x0000097810107887 */ /* 0x000fe20008800000 */
[----:B------:R-:W-:Y:S01]  /*a660*/  IMAD.MOV.U32 R7, RZ, RZ, R15 ;  /* 0x000000ffff077224 */ /* 0x000fe200078e000f */
[----:B------:R-:W-:Y:S01]  /*a670*/  UISETP.NE.AND.EX UP0, UPT, UR11, URZ, UPT, UP0 ;  /* 0x0000003f0b00728c */ /* 0x000fe2000bf05300 */
[----:B------:R-:W-:Y:S01]  /*a680*/  UMOV UR4, URZ ;  /* 0x0000003f00047c82 */ /* 0x000fe20008000000 */
[----:B------:R-:W-:Y:S02]  /*a690*/  USEL UR7, UR41, URZ, UP1 ;  /* 0x0000003f29077287 */ /* 0x000fe40008800000 */
[----:B------:R-:W-:-:S02]  /*a6a0*/  USEL UR37, UR37, URZ, !UP0 ;  /* 0x0000003f25257287 */ /* 0x000fc4000c000000 */
[----:B------:R-:W-:Y:S01]  /*a6b0*/  USEL UR38, UR38, URZ, !UP0 ;  /* 0x0000003f26267287 */ /* 0x000fe2000c000000 */
[----:B0-----:R-:W-:-:S03]  /*a6c0*/  @P1 IMAD.HI.U32 R4, R15, R6, RZ ;  /* 0x000000060f041227 */ /* 0x001fc600078e00ff */
[----:B------:R-:W-:Y:S01]  /*a6d0*/  ULDC.64 UR10, c[0x0][UR16+0x220] ;  /* 0x00008800100a7abb */ /* 0x000fe20008000a00 */
[----:B------:R-:W-:Y:S01]  /*a6e0*/  ULDC.64 UR8, c[0x0][UR16+0x218] ;  /* 0x0000860010087abb */ /* 0x000fe20008000a00 */
[----:B------:R-:W-:Y:S01]  /*a6f0*/  ULDC.64 UR12, c[0x0][UR16+0x228] ;  /* 0x00008a00100c7abb */ /* 0x000fe20008000a00 */
[----:B------:R-:W-:Y:S02]  /*a700*/  UIMAD UR11, UR11, UR37, URZ ;  /* 0x000000250b0b72a4 */ /* 0x000fe4000f8e023f */
[----:B------:R-:W-:Y:S02]  /*a710*/  UIMAD.WIDE.U32 UR14, UR8, UR39, URZ ;  /* 0x00000027080e72a5 */ /* 0x000fe4000f8e003f */
[----:B------:R-:W-:Y:S01]  /*a720*/  UIMAD UR17, UR9, UR39, URZ ;  /* 0x00000027091172a4 */ /* 0x000fe2000f8e023f */
[----:B---3--:R-:W-:Y:S01]  /*a730*/  @P1 SHF.R.U32.HI R7, RZ, R9, R4 ;  /* 0x00000009ff071219 */ /* 0x008fe20000011604 */
[----:B------:R-:W-:Y:S02]  /*a740*/  UIMAD.WIDE.U32 UR8, UR10, UR37, URZ ;  /* 0x000000250a0872a5 */ /* 0x000fe4000f8e003f */
[----:B------:R-:W-:-:S02]  /*a750*/  UIMAD.WIDE.U32 UR18, UR12, UR7, URZ ;  /* 0x000000070c1272a5 */ /* 0x000fc4000f8e003f */
[----:B------:R-:W-:Y:S01]  /*a760*/  UIMAD UR7, UR13, UR7, URZ ;  /* 0x000000070d0772a4 */ /* 0x000fe2000f8e023f */
[--C-:B------:R-:W-:Y:S01]  /*a770*/  IMAD.MOV R6, RZ, RZ, -R7.reuse ;  /* 0x000000ffff067224 */ /* 0x100fe200078e0a07 */
[----:B------:R-:W-:Y:S02]  /*a780*/  UIMAD UR11, UR10, UR38, UR11 ;  /* 0x000000260a0b72a4 */ /* 0x000fe4000f8e020b */
[----:B------:R-:W-:Y:S01]  /*a790*/  UIADD3 UR17, UR15, UR17, URZ ;  /* 0x000000110f117290 */ /* 0x000fe2000fffe03f */
[----:B------:R-:W-:Y:S02]  /*a7a0*/  IMAD.U32 R4, RZ, RZ, UR18 ;  /* 0x00000012ff047e24 */ /* 0x000fe4000f8e00ff */
        /* <DEDUP_REMOVED lines=19> */
[----:B------:R-:W-:-:S05]  /*a8e0*/  IMAD.WIDE.U32 R4, R9, UR8, R4 ;  /* 0x0000000809047c25 */ /* 0x000fca000f8e0004 */
[----:B------:R-:W-:Y:S02]  /*a8f0*/  IADD3 R5, R5, R7, RZ ;  /* 0x0000000705057210 */ /* 0x000fe40007ffe0ff */
[----:B------:R-:W-:-:S04]  /*a900*/  LEA R10, P2, R4, UR10, 0x2 ;  /* 0x0000000a040a7c11 */ /* 0x000fc8000f8410ff */
[----:B------:R-:W-:Y:S01]  /*a910*/  LEA.HI.X R11, R4, UR11, R5, 0x2, P2 ;  /* 0x0000000b040b7c11 */ /* 0x000fe200090f1405 */
[----:B-1----:R-:W-:Y:S08]  /*a920*/  @P4 BRA `(.L_x_2414) ;  /* 0x0000000000104947 */ /* 0x002ff00003800000 */
[----:B------:R-:W-:Y:S05]  /*a930*/  @!P0 BRA `(.L_x_2414) ;  /* 0x00000000000c8947 */ /* 0x000fea0003800000 */
[----:B------:R-:W2:Y:S04]  /*a940*/  LDG.E R5, desc[UR54][R28.64] ;  /* 0x000000361c057981 */ /* 0x000ea8000c1e1900 */
[----:B-----5:R-:W2:Y:S02]  /*a950*/  LDG.E R8, desc[UR54][R28.64+0x4] ;  /* 0x000004361c087981 */ /* 0x020ea4000c1e1900 */
[----:B--2---:R-:W-:-:S07]  /*a960*/  IMAD.IADD R8, R8, 0x1, -R5 ;  /* 0x0000000108087824 */ /* 0x004fce00078e0a05 */
.L_x_2414:
[----:B------:R-:W2:Y:S01]  /*a970*/  LDL R12, [R1+0x28] ;  /* 0x00002800010c7983 */ /* 0x000ea20000100800 */
[----:B------:R-:W0:Y:S03]  /*a980*/  S2R R4, SR_TID.X ;  /* 0x0000000000047919 */ /* 0x000e260000002100 */
[----:B------:R-:W-:Y:S04]  /*a990*/  SHFL.IDX PT, R5, R11, RZ, 0x1c1f ;  /* 0x001c1fff0b057589 */ /* 0x000fe800000e0000 */
[----:B------:R-:W-:Y:S04]  /*a9a0*/  SHFL.IDX PT, R6, R10, 0x1, 0x1c1f ;  /* 0x003c1f000a067f89 */ /* 0x000fe800000e0000 */
[----:B------:R-:W-:Y:S01]  /*a9b0*/  SHFL.IDX PT, R7, R11, 0x1, 0x1c1f ;  /* 0x003c1f000b077f89 */ /* 0x000fe200000e0000 */
[----:B0-----:R-:W-:-:S05]  /*a9c0*/  VIADD R13, R4, 0xffffff80 ;  /* 0xffffff80040d7836 */ /* 0x001fca0000000000 */
[----:B------:R-:W-:-:S04]  /*a9d0*/  SHF.R.S32.HI R9, RZ, 0x1f, R13 ;  /* 0x0000001fff097819 */ /* 0x000fc8000001140d */
[----:B------:R-:W-:-:S04]  /*a9e0*/  LEA.HI R9, R9, R13, RZ, 0x7 ;  /* 0x0000000d09097211 */ /* 0x000fc800078f38ff */
[----:B------:R-:W-:Y:S01]  /*a9f0*/  LOP3.LUT R9, R9, 0xffffff80, RZ, 0xc0, !PT ;  /* 0xffffff8009097812 */ /* 0x000fe200078ec0ff */
[----:B------:R-:W0:Y:S04]  /*aa00*/  SHFL.IDX PT, R4, R10, RZ, 0x1c1f ;  /* 0x001c1fff0a047589 */ /* 0x000e2800000e0000 */
[----:B------:R-:W-:Y:S02]  /*aa10*/  IMAD.IADD R9, R13, 0x1, -R9 ;  /* 0x000000010d097824 */ /* 0x000fe400078e0a09 */
[----:B-----5:R-:W-:-:S03]  /*aa20*/  IMAD R28, R8, R33, RZ ;  /* 0x00000021081c7224 */ /* 0x020fc600078e02ff */
[----:B------:R-:W-:Y:S02]  /*aa30*/  LOP3.LUT P0, RZ, R9, 0x3, RZ, 0xc0, !PT ;  /* 0x0000000309ff7812 */ /* 0x000fe4000780c0ff */
[----:B------:R-:W-:Y:S01]  /*aa40*/  PLOP3.LUT P3, PT, PT, PT, UP1, 0x80, 0x0 ;  /* 0x000000000000781c */ /* 0x000fe20003f6f018 */
        /* <DEDUP_REMOVED lines=9> */
[----:B0-----:R-:W-:Y:S01]  /*aae0*/  IMAD R3, R157, 0x40, R19 ;  /* 0x000000409d037824 */ /* 0x001fe200078e0213 */
[----:B------:R-:W-:-:S03]  /*aaf0*/  ULDC.64 UR10, c[0x0][0xaa0] ;  /* 0x0002a800000a7ab9 */ /* 0x000fc60000000a00 */
        /* <DEDUP_REMOVED lines=11> */
[----:B------:R-:W-:Y:S02]  /*abb0*/  LOP3.LUT R8, R8, R9, RZ, 0x3c, !PT ;  /* 0x0000000908087212 */ /* 0x000fe400078e3cff */
[----:B------:R-:W-:Y:S01]  /*abc0*/  LOP3.LUT R12, R12, R13, RZ, 0x3c, !PT ;  /* 0x0000000d0c0c7212 */ /* 0x000fe200078e3cff */
[----:B------:R-:W-:Y:S01]  /*abd0*/  IMAD.X R13, RZ, RZ, R21, P2 ;  /* 0x000000ffff0d7224 */ /* 0x000fe200010e0615 */
[----:B------:R-:W-:Y:S01]  /*abe0*/  IADD3.X R9, RZ, R21, RZ, P0, !PT ;  /* 0x00000015ff097210 */ /* 0x000fe200007fe4ff */
[----:B------:R-:W2:Y:S04]  /*abf0*/  LD.E.128 R4, desc[UR54][R4.64] ;  /* 0x0000003604047980 */ /* 0x000ea8000c101d00 */
[----:B------:R-:W3:Y:S04]  /*ac00*/  LD.E.128 R12, desc[UR54][R12.64] ;  /* 0x000000360c0c7980 */ /* 0x000ee8000c101d00 */
[----:B------:R-:W4:Y:S01]  /*ac10*/  LD.E.128 R8, desc[UR54][R8.64] ;  /* 0x0000003608087980 */ /* 0x000f22000c101d00 */
[----:B------:R-:W-:-:S02]  /*ac20*/  IADD3 R3, P0, R20, 0x4800, RZ ;  /* 0x0000480014037810 */ /* 0x000fc40007f1e0ff */
[----:B------:R-:W0:Y:S02]  /*ac30*/  @P1 LDC R20, c[0x0][0xbec] ;  /* 0x0002fb00ff141b82 */ /* 0x000e240000000800 */
[----:B------:R-:W-:-:S04]  /*ac40*/  LOP3.LUT R2, R3, 0x380, RZ, 0xc0, !PT ;  /* 0x0000038003027812 */ /* 0x000fc800078ec0ff */
[----:B------:R-:W-:Y:S01]  /*ac50*/  SHF.R.U64 R2, R2, 0x3, RZ ;  /* 0x0000000302027819 */ /* 0x000fe200000012ff */
[----:B------:R-:W-:-:S03]  /*ac60*/  UIMAD UR7, UR12, UR10, URZ ;  /* 0x0000000a0c0772a4 */ /* 0x000fc6000f8e023f */
[----:B------:R-:W-:Y:S02]  /*ac70*/  LOP3.LUT R24, R2, R3, RZ, 0x3c, !PT ;  /* 0x0000000302187212 */ /* 0x000fe400078e3cff */
[----:B------:R-:W1:Y:S01]  /*ac80*/  @P1 LDC R3, c[0x0][0xbf0] ;  /* 0x0002fc00ff031b82 */ /* 0x000e620000000800 */
[----:B------:R-:W-:Y:S02]  /*ac90*/  UIMAD.WIDE.U32 UR8, UR4, UR10, URZ ;  /* 0x0000000a040872a5 */ /* 0x000fe4000f8e003f */
[----:B------:R-:W-:Y:S01]  /*aca0*/  UIMAD UR7, UR4, UR11, UR7 ;  /* 0x0000000b040772a4 */ /* 0x000fe2000f8e0207 */
[----:B------:R-:W-:Y:S02]  /*acb0*/  IMAD R2, R18, 0x30, R157 ;  /* 0x0000003012027824 */ /* 0x000fe400078e029d */
[----:B------:R-:W-:Y:S01]  /*acc0*/  ULDC.64 UR10, c[0x0][0xae8] ;  /* 0x0002ba00000a7ab9 */ /* 0x000fe20000000a00 */
[----:B------:R-:W-:Y:S01]  /*acd0*/  UIADD3 UR9, UR9, UR7, URZ ;  /* 0x0000000709097290 */ /* 0x000fe2000fffe03f */
[----:B------:R-:W-:-:S03]  /*ace0*/  VIADD R29, R2, UR40 ;  /* 0x00000028021d7c36 */ /* 0x000fc60008000000 */
[----:B------:R-:W-:Y:S02]  /*acf0*/  UIMAD.WIDE.U32 UR8, UR39, UR10, UR8 ;  /* 0x0000000a270872a5 */ /* 0x000fe4000f8e0008 */
[----:B------:R-:W-:Y:S01]  /*ad00*/  USHF.R.S32.HI UR4, URZ, 0x1f, UR37 ;  /* 0x0000001f3f047899 */ /* 0x000fe20008011425 */
[----:B0-----:R-:W-:Y:S01]  /*ad10*/  @P1 IMAD.HI.U32 R2, R29, R20, RZ ;  /* 0x000000141d021227 */ /* 0x001fe200078e00ff */
[----:B------:R-:W-:-:S03]  /*ad20*/  UIMAD UR9, UR39, UR11, UR9 ;  /* 0x0000000b270972a4 */ /* 0x000fc6000f8e0209 */
[----:B------:R-:W-:Y:S01]  /*ad30*/  ULDC.64 UR10, c[0x0][0xaf0] ;  /* 0x0002bc00000a7ab9 */ /* 0x000fe20000000a00 */
[----:B------:R-:W-:Y:S01]  /*ad40*/  IMAD.X R25, RZ, RZ, R21, P0 ;  /* 0x000000ffff197224 */ /* 0x000fe200000e0615 */
[----:B------:R-:W-:Y:S01]  /*ad50*/  UIMAD UR4, UR4, UR10, URZ ;  /* 0x0000000a040472a4 */ /* 0x000fe2000f8e023f */
[----:B------:R-:W-:Y:S01]  /*ad60*/  IMAD.MOV.U32 R21, RZ, RZ, R29 ;  /* 0x000000ffff157224 */ /* 0x000fe200078e001d */
[----:B------:R-:W-:Y:S01]  /*ad70*/  UIMAD.WIDE.U32 UR8, UR37, UR10, UR8 ;  /* 0x0000000a250872a5 */ /* 0x000fe2000f8e0008 */
[----:B-1----:R-:W-:Y:S01]  /*ad80*/  @P1 SHF.R.U32.HI R21, RZ, R3, R2 ;  /* 0x00000003ff151219 */ /* 0x002fe20000011602 */
[----:B------:R-:W-:Y:S01]  /*ad90*/  UIMAD UR4, UR37, UR11, UR4 ;  /* 0x0000000b250472a4 */ /* 0x000fe2000f8e0204 */
[----:B------:R-:W5:Y:S02]  /*ada0*/  LD.E.128 R24, desc[UR54][R24.64] ;  /* 0x0000003618187980 */ /* 0x000f64000c101d00 */
[--C-:B------:R-:W-:Y:S01]  /*adb0*/  SHF.R.S32.HI R20, RZ, 0x1f, R21.reuse ;  /* 0x0000001fff147819 */ /* 0x100fe20000011415 */
[----:B------:R-:W-:Y:S01]  /*adc0*/  UIADD3 UR4, UR9, UR4, URZ ;  /* 0x0000000409047290 */ /* 0x000fe2000fffe03f */
[----:B------:R-:W-:Y:S01]  /*add0*/  IMAD.MOV R30, RZ, RZ, -R21 ;  /* 0x000000ffff1e7224 */ /* 0x000fe200078e0a15 */
[----:B------:R-:W-:Y:S01]  /*ade0*/  ULDC.64 UR10, c[0x0][0xae0] ;  /* 0x0002b800000a7ab9 */ /* 0x000fe20000000a00 */
[----:B------:R-:W-:Y:S01]  /*adf0*/  MOV R2, UR8 ;  /* 0x0000000800027c02 */ /* 0x000fe20008000f00 */
[----:B------:R-:W-:Y:S01]  /*ae00*/  IMAD R20, R20, UR10, RZ ;  /* 0x0000000a14147c24 */ /* 0x000fe2000f8e02ff */
[----:B------:R-:W-:Y:S01]  /*ae10*/  @!PT LDS RZ, [RZ] ;  /* 0x00000000fffff984 */ /* 0x000fe20000000800 */
[----:B------:R-:W-:Y:S01]  /*ae20*/  @!PT LDS RZ, [RZ] ;  /* 0x00000000fffff984 */ /* 0x000fe20000000800 */
[----:B------:R-:W-:Y:S01]  /*ae30*/  @!PT LDS RZ, [RZ] ;  /* 0x00000000fffff984 */ /* 0x000fe20000000800 */
[----:B------:R-:W-:Y:S01]  /*ae40*/  @!PT LDS RZ, [RZ] ;  /* 0x00000000fffff984 */ /* 0x000fe20000000800 */
[----:B------:R0:W-:Y:S06]  /*ae50*/  MEMBAR.ALL.CTA ;  /* 0x0000000000007992 */ /* 0x0001ec0000008000 */
[----:B0-----:R-:W0:Y:S01]  /*ae60*/  FENCE.VIEW.ASYNC.S ;  /* 0x00000000000073c6 */ /* 0x001e220000000000 */
[----:B------:R-:W-:-:S02]  /*ae70*/  IMAD R29, R33, R30, R29 ;  /* 0x0000001e211d7224 */ /* 0x000fc400078e021d */
        /* <DEDUP_REMOVED lines=11> */
[----:B------:R-:W-:Y:S02]  /*af30*/  ULDC.64 UR8, c[0x0][0xa80] ;  /* 0x0002a00000087ab9 */ /* 0x000fe40000000a00 */
[----:B------:R-:W-:Y:S01]  /*af40*/  LEA R30, P0, R2, UR8, 0x1 ;  /* 0x00000008021e7c11 */ /* 0x000fe2000f8008ff */
[----:B------:R-:W-:-:S05]  /*af50*/  IMAD.IADD R3, R3, 0x1, R21 ;  /* 0x0000000103037824 */ /* 0x000fca00078e0215 */
[----:B------:R-:W-:Y:S01]  /*af60*/  LEA.HI.X R34, R2, UR9, R3, 0x1, P0 ;  /* 0x0000000902227c11 */ /* 0x000fe200080f0c03 */
[----:B0-----:R-:W-:Y:S01]  /*af70*/  SHFL.IDX PT, R20, R30, 0x1, 0x181f ;  /* 0x00381f001e147f89 */ /* 0x001fe200000e0000 */
[----:B------:R-:W-:-:S03]  /*af80*/  VIADD R29, R157, UR40 ;  /* 0x000000289d1d7c36 */ /* 0x000fc60008000000 */
[----:B------:R-:W0:Y:S04]  /*af90*/  SHFL.IDX PT, R2, R30, RZ, 0x181f ;  /* 0x00181fff1e027589 */ /* 0x000e2800000e0000 */
[----:B------:R-:W1:Y:S01]  /*afa0*/  SHFL.IDX PT, R32, R30, 0x2, 0x181f ;  /* 0x00581f001e207f89 */ /* 0x000e6200000e0000 */
[----:B------:R-:W-:-:S03]  /*afb0*/  ISETP.GE.AND P0, PT, R19, UR4, PT ;  /* 0x0000000413007c0c */ /* 0x000fc6000bf06270 */
[----:B------:R-:W1:Y:S01]  /*afc0*/  SHFL.IDX PT, R36, R34, RZ, 0x181f ;  /* 0x00181fff22247589 */ /* 0x000e6200000e0000 */
[----:B------:R-:W-:-:S03]  /*afd0*/  VIADD R3, R29, 0x30 ;  /* 0x000000301d037836 */ /* 0x000fc60000000000 */
[----:B------:R-:W1:Y:S01]  /*afe0*/  SHFL.IDX PT, R38, R34, 0x1, 0x181f ;  /* 0x00381f0022267f89 */ /* 0x000e6200000e0000 */
[----:B------:R-:W-:-:S03]  /*aff0*/  IADD3 R21, R29, 0x60, RZ ;  /* 0x000000601d157810 */ /* 0x000fc60007ffe0ff */
[----:B------:R-:W1:Y:S01]  /*b000*/  SHFL.IDX PT, R40, R34, 0x2, 0x181f ;  /* 0x00581f0022287f89 */ /* 0x000e6200000e0000 */
[-C--:B------:R-:W-:Y:S02]  /*b010*/  ISETP.GE.OR P1, PT, R29, R28.reuse, P0 ;  /* 0x0000001c1d00720c */ /* 0x080fe40000726670 */
[-C--:B------:R-:W-:Y:S02]  /*b020*/  ISETP.GE.OR P2, PT, R3, R28.reuse, P0 ;  /* 0x0000001c0300720c */ /* 0x080fe40000746670 */
[----:B------:R-:W-:Y:S01]  /*b030*/  ISETP.GE.OR P3, PT, R21, R28, P0 ;  /* 0x0000001c1500720c */ /* 0x000fe20000766670 */
[----:B------:R-:W-:Y:S01]  /*b040*/  VIADD R0, R0, 0x16820 ;  /* 0x0001682000007836 */ /* 0x000fe20000000000 */
[----:B------:R-:W-:-:S07]  /*b050*/  SHF.R.S32.HI R35, RZ, 0x1f, R19 ;  /* 0x0000001fff237819 */ /* 0x000fce0000011413 */
[C---:B0-----:R-:W-:Y:S02]  /*b060*/  @!P1 LEA R2, P4, R19.reuse, R2, 0x1 ;  /* 0x0000000213029211 */ /* 0x041fe400078808ff */
[C---:B------:R-:W-:Y:S02]  /*b070*/  @!P2 LEA R20, P5, R19.reuse, R20, 0x1 ;  /* 0x000000141314a211 */ /* 0x040fe400078a08ff */
[C---:B-1----:R-:W-:Y:S02]  /*b080*/  @!P3 LEA R32, P6, R19.reuse, R32, 0x1 ;  /* 0x000000201320b211 */ /* 0x042fe400078c08ff */
[----:B------:R-:W-:Y:S02]  /*b090*/  PRMT R0, RZ, 0x654, R0 ;  /* 0x00000654ff007816 */ /* 0x000fe40000000000 */
[C-C-:B------:R-:W-:Y:S02]  /*b0a0*/  @!P1 LEA.HI.X R3, R19.reuse, R36, R35.reuse, 0x1, P4 ;  /* 0x0000002413039211 */ /* 0x140fe400020f0c23 */
[C-C-:B------:R-:W-:Y:S01]  /*b0b0*/  @!P2 LEA.HI.X R21, R19.reuse, R38, R35.reuse, 0x1, P5 ;  /* 0x000000261315a211 */ /* 0x140fe200028f0c23 */
[----:B------:R0:W-:Y:S01]  /*b0c0*/  SYNCS.ARRIVE.TRANS64.RED.A1T0 RZ, [R0+URZ], RZ ;  /* 0x000000ff00ff79a7 */ /* 0x0001e2000810043f */
[----:B------:R-:W-:Y:S01]  /*b0d0*/  @!P3 LEA.HI.X R33, R19, R40, R35, 0x1, P6 ;  /* 0x000000281321b211 */ /* 0x000fe200030f0c23 */
[----:B------:R-:W-:-:S05]  /*b0e0*/  VIADD R29, R29, 0x90 ;  /* 0x000000901d1d7836 */ /* 0x000fca0000000000 */
[----:B------:R-:W-:Y:S01]  /*b0f0*/  ISETP.GE.OR P0, PT, R29, R28, P0 ;  /* 0x0000001c1d00720c */ /* 0x000fe20000706670 */
[----:B------:R-:W1:Y:S04]  /*b100*/  SHFL.IDX PT, R30, R30, 0x3, 0x181f ;  /* 0x00781f001e1e7f89 */ /* 0x000e6800000e0000 */
[----:B------:R-:W0:Y:S04]  /*b110*/  SHFL.IDX PT, R34, R34, 0x3, 0x181f ;  /* 0x00781f0022227f89 */ /* 0x000e2800000e0000 */
[----:B--2---:R2:W-:Y:S04]  /*b120*/  @!P1 ST.E.128 desc[UR54][R2.64], R4 ;  /* 0x0000000402009985 */ /* 0x0045e8000c101d36 */
[----:B----4-:R2:W-:Y:S04]  /*b130*/  @!P2 ST.E.128 desc[UR54][R20.64], R8 ;  /* 0x000000081400a985 */ /* 0x0105e8000c101d36 */
[----:B---3--:R2:W-:Y:S01]  /*b140*/  @!P3 ST.E.128 desc[UR54][R32.64], R12 ;  /* 0x0000000c2000b985 */ /* 0x0085e2000c101d36 */
[----:B01----:R-:W-:Y:S05]  /*b150*/  @P0 BRA `(.L_x_2416) ;  /* 0x0000001000a80947 */ /* 0x003fea0003800000 */
[----:B--2---:R-:W-:-:S04]  /*b160*/  LEA R2, P0, R19, R30, 0x1 ;  /* 0x0000001e13027211 */ /* 0x004fc800078008ff */
[----:B------:R-:W-:-:S05]  /*b170*/  LEA.HI.X R3, R19, R34, R35, 0x1, P0 ;  /* 0x0000002213037211 */ /* 0x000fca00000f0c23 */
[----:B-----5:R0:W-:Y:S01]  /*b180*/  ST.E.128 desc[UR54][R2.64], R24 ;  /* 0x0000001802007985 */ /* 0x0201e2000c101d36 */
[----:B------:R-:W-:Y:S05]  /*b190*/  BRA `(.L_x_2416) ;  /* 0x0000001000987947 */ /* 0x000fea0003800000 */
.L_x_2415:
        /* <DEDUP_REMOVED lines=21> */
[----:B------:R-:W-:Y:S02]  /*b2f0*/  UIMAD UR4, UR4, UR10, URZ ;  /* 0x0000000a040472a4 */ /* 0x000fe4000f8e023f */
[----:B------:R-:W-:Y:S01]  /*b300*/  UIMAD.WIDE.U32 UR8, UR37, UR10, UR8 ;  /* 0x0000000a250872a5 */ /* 0x000fe2000f8e0008 */
[----:B0-----:R-:W-:Y:S01]  /*b310*/  @P1 IMAD.HI.U32 R2, R15, R2, RZ ;  /* 0x000000020f021227 */ /* 0x001fe200078e00ff */
[----:B------:R-:W-:-:S03]  /*b320*/  UIMAD UR4, UR37, UR11, UR4 ;  /* 0x0000000b250472a4 */ /* 0x000fc6000f8e0204 */
[----:B------:R-:W-:Y:S01]  /*b330*/  ULDC.64 UR10, c[0x0][0xb48] ;  /* 0x0002d200000a7ab9 */ /* 0x000fe20000000a00 */
[----:B------:R-:W-:Y:S01]  /*b340*/  UIADD3 UR9, UR9, UR4, URZ ;  /* 0x0000000409097290 */ /* 0x000fe2000fffe03f */
[----:B-1----:R-:W-:-:S03]  /*b350*/  @P1 SHF.R.U32.HI R5, RZ, R3, R2 ;  /* 0x00000003ff051219 */ /* 0x002fc60000011602 */
[----:B------:R-:W-:Y:S01]  /*b360*/  UIMAD.WIDE.U32 UR8, UR41, UR10, UR8 ;  /* 0x0000000a290872a5 */ /* 0x000fe2000f8e0008 */
[--C-:B------:R-:W-:Y:S01]  /*b370*/  SHF.R.S32.HI R2, RZ, 0x1f, R5.reuse ;  /* 0x0000001fff027819 */ /* 0x100fe20000011405 */
[----:B------:R-:W-:Y:S02]  /*b380*/  IMAD.MOV R4, RZ, RZ, -R5 ;  /* 0x000000ffff047224 */ /* 0x000fe400078e0a05 */
[----:B------:R-:W-:Y:S02]  /*b390*/  UIMAD UR41, UR41, UR11, UR9 ;  /* 0x0000000b292972a4 */ /* 0x000fe4000f8e0209 */
[----:B------:R-:W-:Y:S01]  /*b3a0*/  IMAD.U32 R3, RZ, RZ, UR9 ;  /* 0x00000009ff037e24 */ /* 0x000fe2000f8e00ff */
[----:B------:R-:W-:Y:S01]  /*b3b0*/  ULDC.64 UR10, c[0x0][0xb30] ;  /* 0x0002cc00000a7ab9 */ /* 0x000fe20000000a00 */
[----:B------:R-:W-:Y:S02]  /*b3c0*/  IMAD R7, R33, R4, R15 ;  /* 0x0000000421077224 */ /* 0x000fe400078e020f */
[----:B------:R-:W-:Y:S01]  /*b3d0*/  IMAD R4, R2, UR10, RZ ;  /* 0x0000000a02047c24 */ /* 0x000fe2000f8e02ff */
[----:B------:R-:W-:Y:S01]  /*b3e0*/  MOV R3, UR41 ;  /* 0x0000002900037c02 */ /* 0x000fe20008000f00 */
[----:B------:R-:W-:Y:S01]  /*b3f0*/  IMAD.U32 R2, RZ, RZ, UR8 ;  /* 0x00000008ff027e24 */ /* 0x000fe2000f8e00ff */
        /* <DEDUP_REMOVED lines=12> */
[----:B------:R-:W-:Y:S02]  /*b4c0*/  PRMT R4, RZ, 0x654, R4 ;  /* 0x00000654ff047816 */ /* 0x000fe40000000004 */
[----:B------:R-:W-:Y:S02]  /*b4d0*/  LEA.HI.X R14, R2, UR9, R3, 0x2, P1 ;  /* 0x00000009020e7c11 */ /* 0x000fe400088f1403 */
[----:B------:R0:W-:Y:S03]  /*b4e0*/  SYNCS.ARRIVE.TRANS64.RED.A1T0 RZ, [R4+URZ], RZ ;  /* 0x000000ff04ff79a7 */ /* 0x0001e6000810043f */
[----:B------:R1:W2:Y:S04]  /*b4f0*/  SHFL.IDX PT, R5, R14, RZ, 0x1c1f ;  /* 0x001c1fff0e057589 */ /* 0x0002a800000e0000 */
[----:B0-----:R1:W0:Y:S01]  /*b500*/  SHFL.IDX PT, R4, R0, RZ, 0x1c1f ;  /* 0x001c1fff00047589 */ /* 0x00122200000e0000 */
[----:B------:R-:W-:Y:S05]  /*b510*/  @P2 BRA `(.L_x_2418) ;  /* 0x0000000000802947 */ /* 0x000fea0003800000 */
[----:B------:R-:W-:Y:S02]  /*b520*/  ULDC UR4, c[0x0][0xac8] ;  /* 0x0002b20000047ab9 */ /* 0x000fe40000000800 */
[----:B------:R-:W-:Y:S02]  /*b530*/  ISETP.GE.AND P4, PT, R16, UR4, PT ;  /* 0x0000000410007c0c */ /* 0x000fe4000bf86270 */
[----:B------:R-:W-:Y:S02]  /*b540*/  ISETP.GE.AND P2, PT, R156, UR4, PT ;  /* 0x000000049c007c0c */ /* 0x000fe4000bf46270 */
[----:B------:R-:W-:Y:S02]  /*b550*/  ISETP.GE.AND P1, PT, R155, UR4, PT ;  /* 0x000000049b007c0c */ /* 0x000fe4000bf26270 */
[----:B------:R-:W-:-:S07]  /*b560*/  ISETP.GE.AND P5, PT, R154, UR4, PT ;  /* 0x000000049a007c0c */ /* 0x000fce000bfa6270 */
[----:B0-2---:R-:W-:Y:S02]  /*b570*/  @!P4 IMAD.WIDE R2, R16, 0x4, R4 ;  /* 0x000000041002c825 */ /* 0x005fe400078e0204 */
[CC--:B------:R-:W-:Y:S02]  /*b580*/  @!P2 LEA R6, P6, R156.reuse, R4.reuse, 0x2 ;  /* 0x000000049c06a211 */ /* 0x0c0fe400078c10ff */
        /* <DEDUP_REMOVED lines=16> */
[CC--:B--2---:R-:W-:Y:S02]  /*b690*/  @!P2 LEA R6, P6, R23.reuse, R4.reuse, 0x2 ;  /* 0x000000041706a211 */ /* 0x0c4fe400078c10ff */
        /* <DEDUP_REMOVED lines=8> */
.L_x_2418:
[----:B------:R-:W-:Y:S05]  /*b720*/  BSYNC B1 ;  /* 0x0000000000017941 */ /* 0x000fea0003800000 */
.L_x_2417:
[----:B--23--:R2:W3:Y:S04]  /*b730*/  SHFL.IDX PT, R5, R14, 0x1, 0x1c1f ;  /* 0x003c1f000e057f89 */ /* 0x00c4e800000e0000 */
[----:B0-----:R2:W0:Y:S01]  /*b740*/  SHFL.IDX PT, R4, R0, 0x1, 0x1c1f ;  /* 0x003c1f0000047f89 */ /* 0x00142200000e0000 */
[----:B------:R-:W-:Y:S05]  /*b750*/  @P0 BRA `(.L_x_2416) ;  /* 0x0000000c00280947 */ /* 0x000fea0003800000 */
[----:B------:R-:W-:Y:S02]  /*b760*/  ULDC UR4, c[0x0][0xac8] ;  /* 0x0002b20000047ab9 */ /* 0x000fe40000000800 */
[----:B------:R-:W-:Y:S02]  /*b770*/  ISETP.GE.AND P0, PT, R16, UR4, PT ;  /* 0x0000000410007c0c */ /* 0x000fe4000bf06270 */
[----:B------:R-:W-:Y:S02]  /*b780*/  ISETP.GE.AND P5, PT, R156, UR4, PT ;  /* 0x000000049c007c0c */ /* 0x000fe4000bfa6270 */
[----:B------:R-:W-:Y:S02]  /*b790*/  ISETP.GE.AND P3, PT, R155, UR4, PT ;  /* 0x000000049b007c0c */ /* 0x000fe4000bf66270 */
[----:B------:R-:W-:Y:S02]  /*b7a0*/  ISETP.GE.AND P2, PT, R154, UR4, PT ;  /* 0x000000049a007c0c */ /* 0x000fe4000bf46270 */
[----:B------:R-:W-:-:S05]  /*b7b0*/  ISETP.GE.AND P1, PT, R153, UR4, PT ;  /* 0x0000000499007c0c */ /* 0x000fca000bf26270 */
[----:B0--3--:R-:W-:Y:S02]  /*b7c0*/  @!P0 IMAD.WIDE R2, R16, 0x4, R4 ;  /* 0x0000000410028825 */ /* 0x009fe400078e0204 */
        /* <DEDUP_REMOVED lines=14> */
[----:B-12---:R-:W-:Y:S02]  /*b8b0*/  @!P4 LEA R14, P5, R23, R4, 0x2 ;  /* 0x00000004170ec211 */ /* 0x006fe400078a10ff */
        /* <DEDUP_REMOVED lines=8> */
[----:B----4-:R-:W-:-:S04]  /*b940*/  LEA R2, P0, R22, R4, 0x2 ;  /* 0x0000000416027211 */ /* 0x010fc800078010ff */
[----:B------:R-:W-:-:S05]  /*b950*/  LEA.HI.X R3, R22, R5, R20, 0x2, P0 ;  /* 0x0000000516037211 */ /* 0x000fca00000f1414 */
[----:B------:R0:W-:Y:S01]  /*b960*/  ST.E.64 desc[UR54][R2.64], R118 ;  /* 0x0000007602007985 */ /* 0x0001e2000c101b36 */
[----:B------:R-:W-:Y:S05]  /*b970*/  BRA `(.L_x_2416) ;  /* 0x0000000800a07947 */ /* 0x000fea0003800000 */
.L_x_2413:
        /* <DEDUP_REMOVED lines=9> */
[----:B------:R-:W-:-:S03]  /*ba10*/  UISETP.NE.U32.AND UP1, UPT, UR8, URZ, UPT ;  /* 0x0000003f0800728c */ /* 0x000fc6000bf25070 */
[----:B------:R-:W2:Y:S01]  /*ba20*/  @P1 LDG.E R6, desc[UR54][R2.64] ;  /* 0x0000003602061981 */ /* 0x000ea2000c1e1900 */
[----:B------:R-:W-:Y:S01]  /*ba30*/  UISETP.NE.AND.EX UP1, UPT, UR9, URZ, UPT, UP1 ;  /* 0x0000003f0900728c */ /* 0x000fe2000bf25310 */
[----:B------:R-:W-:Y:S01]  /*ba40*/  ULDC UR4, c[0x0][0xa88] ;  /* 0x0002a20000047ab9 */ /* 0x000fe20000000800 */
[----:B------:R-:W0:Y:S01]  /*ba50*/  S2R R7, SR_TID.X ;  /* 0x0000000000077919 */ /* 0x000e220000002100 */
[----:B------:R-:W-:-:S03]  /*ba60*/  IMAD.U32 R0, RZ, RZ, UR4 ;  /* 0x00000004ff007e24 */ /* 0x000fc6000f8e00ff */
[----:B------:R-:W-:-:S05]  /*ba70*/  PLOP3.LUT P2, PT, PT, PT, UP1, 0x80, 0x0 ;  /* 0x000000000000781c */ /* 0x000fca0003f4f018 */
[----:B------:R-:W-:Y:S02]  /*ba80*/  @UP1 ULDC.64 UR8, c[0x0][0xc08] ;  /* 0x0003020000081ab9 */ /* 0x000fe40000000a00 */
[----:B------:R-:W-:-:S06]  /*ba90*/  @UP1 UIMAD.WIDE UR8, UR37, 0x4, UR8 ;  /* 0x00000004250818a5 */ /* 0x000fcc000f8e0208 */
[----:B------:R-:W-:Y:S01]  /*baa0*/  MOV R4, UR8 ;  /* 0x0000000800047c02 */ /* 0x000fe20008000f00 */
[----:B------:R-:W-:-:S05]  /*bab0*/  IMAD.U32 R5, RZ, RZ, UR9 ;  /* 0x00000009ff057e24 */ /* 0x000fca000f8e00ff */
[----:B------:R1:W5:Y:S01]  /*bac0*/  @P2 LDG.E R0, desc[UR54][R4.64] ;  /* 0x0000003604002981 */ /* 0x000362000c1e1900 */
[----:B------:R-:W-:Y:S01]  /*bad0*/  UMOV UR4, URZ ;  /* 0x0000003f00047c82 */ /* 0x000fe20008000000 */
[----:B------:R-:W-:Y:S01]  /*bae0*/  UISETP.NE.AND UP1, UPT, UR46, URZ, UPT ;  /* 0x0000003f2e00728c */ /* 0x000fe2000bf25270 */
[----:B0-----:R-:W-:-:S10]  /*baf0*/  VIADD R7, R7, 0xffffff80 ;  /* 0xffffff8007077836 */ /* 0x001fd40000000000 */
[----:B------:R-:W-:Y:S01]  /*bb00*/  @!UP1 ULDC UR46, c[0x0][0xad4] ;  /* 0x0002b500002e9ab9 */ /* 0x000fe20000000800 */
[----:B------:R-:W-:Y:S02]  /*bb10*/  ISETP.GT.AND P0, PT, R7, 0xbf, PT ;  /* 0x000000bf0700780c */ /* 0x000fe40003f04270 */
[----:B--2---:R-:W-:-:S13]  /*bb20*/  @P1 R2UR UR4, R6 ;  /* 0x00000000060412ca */ /* 0x004fda00000e0000 */
[----:B------:R-:W-:Y:S01]  /*bb30*/  USHF.R.S32.HI UR18, URZ, 0x1f, UR4 ;  /* 0x0000001f3f127899 */ /* 0x000fe20008011404 */
[----:B-1----:R-:W-:Y:S11]  /*bb40*/  @P2 BRA `(.L_x_2419) ;  /* 0x0000000000102947 */ /* 0x002ff60003800000 */
[----:B------:R-:W-:Y:S05]  /*bb50*/  @!P1 BRA `(.L_x_2419) ;  /* 0x00000000000c9947 */ /* 0x000fea0003800000 */
[----:B------:R-:W2:Y:S04]  /*bb60*/  LDG.E R5, desc[UR54][R2.64] ;  /* 0x0000003602057981 */ /* 0x000ea8000c1e1900 */
[----:B-----5:R-:W2:Y:S02]  /*bb70*/  LDG.E R0, desc[UR54][R2.64+0x4] ;  /* 0x0000043602007981 */ /* 0x020ea4000c1e1900 */
[----:B--2---:R-:W-:-:S07]  /*bb80*/  IMAD.IADD R0, R0, 0x1, -R5 ;  /* 0x0000000100007824 */ /* 0x004fce00078e0a05 */
.L_x_2419:
[----:B------:R-:W-:Y:S01]  /*bb90*/  USEL UR37, UR37, URZ, !UP0 ;  /* 0x0000003f25257287 */ /* 0x000fe2000c000000 */
[----:B------:R-:W-:Y:S01]  /*bba0*/  BSSY B1, `(.L_x_2420) ;  /* 0x0000038000017945 */ /* 0x000fe20003800000 */
[----:B------:R-:W-:-:S03]  /*bbb0*/  USEL UR38, UR38, URZ, !UP0 ;  /* 0x0000003f26267287 */ /* 0x000fc6000c000000 */
[----:B------:R-:W-:Y:S09]  /*bbc0*/  @P0 BRA `(.L_x_2421) ;  /* 0x0000000000d40947 */ /* 0x000ff20003800000 */
[----:B------:R-:W0:Y:S01]  /*bbd0*/  S2R R3, SR_TID.X ;  /* 0x0000000000037919 */ /* 0x000e220000002100 */
[----:B------:R-:W1:Y:S01]  /*bbe0*/  LDC R9, c[0x0][0xbe8] ;  /* 0x0002fa00ff097b82 */ /* 0x000e620000000800 */
[----:B------:R-:W-:Y:S02]  /*bbf0*/  IMAD.U32 R4, RZ, RZ, UR40 ;  /* 0x00000028ff047e24 */ /* 0x000fe4000f8e00ff */
[----:B-1---5:R-:W-:-:S03]  /*bc00*/  IMAD R2, R0, R9, RZ ;  /* 0x0000000900027224 */ /* 0x022fc600078e02ff */
[----:B0-----:R-:W-:-:S04]  /*bc10*/  IADD3 R4, R4, -0x80, R3 ;  /* 0xffffff8004047810 */ /* 0x001fc80007ffe003 */
        /* <DEDUP_REMOVED lines=12> */
[----:B------:R-:W-:Y:S01]  /*bce0*/  UIMAD UR11, UR11, UR37, URZ ;  /* 0x000000250b0b72a4 */ /* 0x000fe2000f8e023f */
[----:B------:R-:W1:Y:S01]  /*bcf0*/  @P0 LDC R7, c[0x0][0xbf0] ;  /* 0x0002fc00ff070b82 */ /* 0x000e620000000800 */
[----:B------:R-:W-:Y:S02]  /*bd00*/  UIMAD.WIDE.U32 UR14, UR8, UR39, URZ ;  /* 0x00000027080e72a5 */ /* 0x000fe4000f8e003f */
        /* <DEDUP_REMOVED lines=12> */
[----:B------:R-:W-:Y:S01]  /*bdd0*/  UIADD3.X UR7, UR7, UR17, UR18, UP1, UP2 ;  /* 0x0000001107077290 */ /* 0x000fe20008fe4412 */
[----:B-1----:R-:W-:Y:S01]  /*bde0*/  @P0 SHF.R.U32.HI R5, RZ, R7, R2 ;  /* 0x00000007ff050219 */ /* 0x002fe20000011602 */
[----:B------:R-:W-:Y:S01]  /*bdf0*/  ULDC.64 UR8, c[0x0][UR16+0x210] ;  /* 0x0000840010087abb */ /* 0x000fe20008000a00 */
[----:B------:R-:W-:Y:S01]  /*be00*/  MOV R2, UR20 ;  /* 0x0000001400027c02 */ /* 0x000fe20008000f00 */
[----:B------:R-:W-:Y:S01]  /*be10*/  ULDC.64 UR10, c[0x0][0xba8] ;  /* 0x0002ea00000a7ab9 */ /* 0x000fe20000000a00 */
[----:B------:R-:W-:Y:S01]  /*be20*/  @!UP0 ULDC UR10, c[0x0][0xb50] ;  /* 0x0002d400000a8ab9 */ /* 0x000fe20000000800 */
[--C-:B------:R-:W-:Y:S01]  /*be30*/  IMAD.MOV R7, RZ, RZ, -R5.reuse ;  /* 0x000000ffff077224 */ /* 0x100fe200078e0a05 */
[----:B------:R-:W-:Y:S01]  /*be40*/  IADD3 R2, P0, P1, R5, UR14, R2 ;  /* 0x0000000e05027c10 */ /* 0x000fe2000f91e002 */
[----:B------:R-:W-:Y:S01]  /*be50*/  @!UP0 ULDC UR11, c[0x0][0xb54] ;  /* 0x0002d500000b8ab9 */ /* 0x000fe20000000800 */
[----:B------:R-:W-:Y:S01]  /*be60*/  SHF.R.S32.HI R5, RZ, 0x1f, R5 ;  /* 0x0000001fff057819 */ /* 0x000fe20000011405 */
[----:B------:R-:W-:-:S03]  /*be70*/  IMAD R7, R9, R7, R4 ;  /* 0x0000000709077224 */ /* 0x000fc600078e0204 */
[----:B------:R-:W-:Y:S01]  /*be80*/  IADD3.X R3, R5, UR7, R6, P0, P1 ;  /* 0x0000000705037c10 */ /* 0x000fe200087e2406 */
[C---:B------:R-:W-:Y:S01]  /*be90*/  IMAD R9, R7.reuse, UR9, RZ ;  /* 0x0000000907097c24 */ /* 0x040fe2000f8e02ff */
[----:B------:R-:W-:Y:S01]  /*bea0*/  SHF.R.S32.HI R4, RZ, 0x1f, R7 ;  /* 0x0000001fff047819 */ /* 0x000fe20000011407 */
[----:B------:R-:W-:-:S04]  /*beb0*/  IMAD.WIDE.U32 R2, R7, UR8, R2 ;  /* 0x0000000807027c25 */ /* 0x000fc8000f8e0002 */
[----:B------:R-:W-:Y:S01]  /*bec0*/  IMAD R9, R4, UR8, R9 ;  /* 0x0000000804097c24 */ /* 0x000fe2000f8e0209 */
[----:B------:R-:W-:-:S03]  /*bed0*/  LEA R4, P0, R2, UR10, 0x2 ;  /* 0x0000000a02047c11 */ /* 0x000fc6000f8010ff */
[----:B------:R-:W-:-:S05]  /*bee0*/  IMAD.IADD R3, R3, 0x1, R9 ;  /* 0x0000000103037824 */ /* 0x000fca00078e0209 */
[----:B------:R-:W-:Y:S01]  /*bef0*/  LEA.HI.X R5, R2, UR11, R3, 0x2, P0 ;  /* 0x0000000b02057c11 */ /* 0x000fe200080f1403 */
[----:B------:R-:W-:-:S05]  /*bf00*/  IMAD.MOV.U32 R3, RZ, RZ, -0x800000 ;  /* 0xff800000ff037424 */ /* 0x000fca00078e00ff */
[----:B------:R0:W-:Y:S02]  /*bf10*/  STG.E desc[UR54][R4.64], R3 ;  /* 0x0000000304007986 */ /* 0x0001e4000c101936 */
.L_x_2421:
[----:B------:R-:W-:Y:S05]  /*bf20*/  BSYNC B1 ;  /* 0x0000000000017941 */ /* 0x000fea0003800000 */
.L_x_2420:
[----:B------:R-:W-:-:S06]  /*bf30*/  UISETP.GT.AND UP0, UPT, UR46, 0x1, UPT ;  /* 0x000000012e00788c */ /* 0x000fcc000bf04270 */
[----:B------:R-:W-:-:S13]  /*bf40*/  PLOP3.LUT P0, PT, PT, PT, UP0, 0x80, 0x0 ;  /* 0x000000000000781c */ /* 0x000fda0003f0f008 */
[----:B------:R-:W-:Y:S05]  /*bf50*/  @P0 BRA `(.L_x_2416) ;  /* 0x0000000400280947 */ /* 0x000fea0003800000 */
[----:B------:R-:W1:Y:S01]  /*bf60*/  LDC R11, c[0x0][0xbe8] ;  /* 0x0002fa00ff0b7b82 */ /* 0x000e620000000800 */
[----:B------:R-:W-:Y:S01]  /*bf70*/  ULDC.64 UR10, c[0x0][0xaa0] ;  /* 0x0002a800000a7ab9 */ /* 0x000fe20000000a00 */
[----:B------:R-:W-:Y:S01]  /*bf80*/  IMAD R2, R18, 0x30, R157 ;  /* 0x0000003012027824 */ /* 0x000fe200078e029d */
[----:B------:R-:W-:Y:S01]  /*bf90*/  UIMAD UR7, UR18, UR10, URZ ;  /* 0x0000000a120772a4 */ /* 0x000fe2000f8e023f */
[----:B------:R-:W-:Y:S01]  /*bfa0*/  VIADD R30, R157, UR40 ;  /* 0x000000289d1e7c36 */ /* 0x000fe20008000000 */
[----:B------:R-:W-:Y:S01]  /*bfb0*/  UIMAD.WIDE.U32 UR8, UR4, UR10, URZ ;  /* 0x0000000a040872a5 */ /* 0x000fe2000f8e003f */
[----:B0-----:R-:W-:Y:S01]  /*bfc0*/  VIADD R4, R2, UR40 ;  /* 0x0000002802047c36 */ /* 0x001fe20008000000 */
[----:B------:R-:W-:Y:S01]  /*bfd0*/  UIMAD UR7, UR4, UR11, UR7 ;  /* 0x0000000b040772a4 */ /* 0x000fe2000f8e0207 */
[----:B------:R-:W-:Y:S02]  /*bfe0*/  SHF.R.S32.HI R13, RZ, 0x1f, R19 ;  /* 0x0000001fff0d7819 */ /* 0x000fe40000011413 */
[----:B------:R-:W-:Y:S01]  /*bff0*/  ULDC.64 UR10, c[0x0][0xae8] ;  /* 0x0002ba00000a7ab9 */ /* 0x000fe20000000a00 */
[----:B------:R-:W-:Y:S01]  /*c000*/  UIADD3 UR9, UR9, UR7, URZ ;  /* 0x0000000709097290 */ /* 0x000fe2000fffe03f */
[----:B------:R-:W-:-:S03]  /*c010*/  IMAD.MOV.U32 R5, RZ, RZ, R4 ;  /* 0x000000ffff057224 */ /* 0x000fc600078e0004 */
[----:B------:R-:W-:-:S04]  /*c020*/  UIMAD.WIDE.U32 UR8, UR39, UR10, UR8 ;  /* 0x0000000a270872a5 */ /* 0x000fc8000f8e0008 */
[----:B------:R-:W-:-:S03]  /*c030*/  UIMAD UR9, UR39, UR11, UR9 ;  /* 0x0000000b270972a4 */ /* 0x000fc6000f8e0209 */
[----:B------:R-:W-:Y:S01]  /*c040*/  ULDC.64 UR10, c[0x0][0xaf0] ;  /* 0x0002bc00000a7ab9 */ /* 0x000fe20000000a00 */
[----:B-1----:R-:W-:Y:S01]  /*c050*/  ISETP.NE.AND P0, PT, R11, 0x1, PT ;  /* 0x000000010b00780c */ /* 0x002fe20003f05270 */
[----:B------:R-:W-:Y:S02]  /*c060*/  UIMAD UR38, UR38, UR10, URZ ;  /* 0x0000000a262672a4 */ /* 0x000fe4000f8e023f */
[----:B------:R-:W-:Y:S02]  /*c070*/  UIMAD.WIDE.U32 UR8, UR37, UR10, UR8 ;  /* 0x0000000a250872a5 */ /* 0x000fe4000f8e0008 */
[----:B------:R-:W-:-:S03]  /*c080*/  UIMAD UR4, UR37, UR11, UR38 ;  /* 0x0000000b250472a4 */ /* 0x000fc6000f8e0226 */
[----:B------:R-:W-:Y:S01]  /*c090*/  ULDC.64 UR10, c[0x0][0xae0] ;  /* 0x0002b800000a7ab9 */ /* 0x000fe20000000a00 */
[----:B------:R-:W-:-:S04]  /*c0a0*/  UIADD3 UR4, UR9, UR4, URZ ;  /* 0x0000000409047290 */ /* 0x000fc8000fffe03f */
[----:B------:R-:W0:Y:S08]  /*c0b0*/  @P0 LDC R3, c[0x0][0xbec] ;  /* 0x0002fb00ff030b82 */ /* 0x000e300000000800 */
[----:B------:R-:W1:Y:S01]  /*c0c0*/  @P0 LDC R7, c[0x0][0xbf0] ;  /* 0x0002fc00ff070b82 */ /* 0x000e620000000800 */
[----:B0-----:R-:W-:-:S04]  /*c0d0*/  @P0 IMAD.HI.U32 R2, R4, R3, RZ ;  /* 0x0000000304020227 */ /* 0x001fc800078e00ff */
[----:B------:R-:W-:Y:S02]  /*c0e0*/  IMAD.U32 R3, RZ, RZ, UR9 ;  /* 0x00000009ff037e24 */ /* 0x000fe4000f8e00ff */
[----:B------:R-:W-:Y:S01]  /*c0f0*/  IMAD.U32 R3, RZ, RZ, UR4 ;  /* 0x00000004ff037e24 */ /* 0x000fe2000f8e00ff */
[----:B------:R-:W-:Y:S01]  /*c100*/  ULDC UR4, c[0x0][0xac8] ;  /* 0x0002b20000047ab9 */ /* 0x000fe20000000800 */
[----:B-1----:R-:W-:-:S04]  /*c110*/  @P0 SHF.R.U32.HI R5, RZ, R7, R2 ;  /* 0x00000007ff050219 */ /* 0x002fc80000011602 */
[----:B------:R-:W-:Y:S02]  /*c120*/  IADD3 R7, -R5, RZ, RZ ;  /* 0x000000ff05077210 */ /* 0x000fe40007ffe1ff */
[----:B------:R-:W-:-:S03]  /*c130*/  SHF.R.S32.HI R2, RZ, 0x1f, R5 ;  /* 0x0000001fff027819 */ /* 0x000fc60000011405 */
[----:B------:R-:W-:Y:S02]  /*c140*/  IMAD R7, R11, R7, R4 ;  /* 0x000000070b077224 */ /* 0x000fe400078e0204 */
[----:B------:R-:W-:Y:S02]  /*c150*/  IMAD R4, R2, UR10, RZ ;  /* 0x0000000a02047c24 */ /* 0x000fe4000f8e02ff */
        /* <DEDUP_REMOVED lines=12> */
[----:B-----5:R-:W-:Y:S01]  /*c220*/  IMAD R11, R0, R11, RZ ;  /* 0x0000000b000b7224 */ /* 0x020fe200078e02ff */
[----:B------:R-:W-:Y:S02]  /*c230*/  IADD3 R0, R30, 0x30, RZ ;  /* 0x000000301e007810 */ /* 0x000fe40007ffe0ff */
        /* <DEDUP_REMOVED lines=28> */
.L_x_2416:
[----:B------:R-:W-:Y:S05]  /*c400*/  BSYNC B0 ;  /* 0x0000000000007941 */ /* 0x000fea0003800000 */
.L_x_2412:
[----:B------:R-:W-:Y:S02]  /*c410*/  ULDC UR4, c[0x0][0xc3c] ;  /* 0x00030f0000047ab9 */ /* 0x000fe40000000800 */
[----:B------:R-:W-:-:S13]  /*c420*/  ISETP.GE.AND P0, PT, R31, UR4, PT ;  /* 0x000000041f007c0c */ /* 0x000fda000bf06270 */
[----:B------:R-:W-:Y:S05]  /*c430*/  @!P0 BRA `(.L_x_2422) ;  /* 0xffffff4800788947 */ /* 0x000fea000383ffff */
[----:B------:R-:W-:Y:S05]  /*c440*/  EXIT ;  /* 0x000000000000794d */ /* 0x000fea0003800000 */
.L_x_2369:
[----:B------:R-:W-:-:S08]  /*c450*/  NOP ;  /* 0x0000000000007918 */ /* 0x000fd00000000000 */
[----:B------:R-:W0:-:S00]  /*c460*/  USETMAXREG.DEALLOC.CTAPOOL 0x20 ;  /* 0x00000020000079c8 */ /* 0x000e0000080e0500 */
[----:B0-----:R-:W2:Y:S01]  /*c470*/  LDL.LU R2, [R1+0x4] ;  /* 0x0000040001027983 */ /* 0x001ea20000300800 */
[----:B------:R-:W-:Y:S01]  /*c480*/  LOP3.LUT R0, R0, 0x3, RZ, 0xc0, !PT ;  /* 0x0000000300007812 */ /* 0x000fe200078ec0ff */
[----:B------:R-:W-:-:S05]  /*c490*/  IMAD.MOV.U32 R6, RZ, RZ, RZ ;  /* 0x000000ffff067224 */ /* 0x000fca00078e00ff */
[----:B------:R-:W0:Y:S02]  /*c4a0*/  SHFL.IDX PT, R0, R0, RZ, 0x1f ;  /* 0x00001fff00007589 */ /* 0x000e2400000e0000 */
[----:B0-----:R-:W-:Y:S02]  /*c4b0*/  ISETP.NE.AND P0, PT, R0, RZ, PT ;  /* 0x000000ff0000720c */ /* 0x001fe40003f05270 */
        /* <DEDUP_REMOVED lines=11> */
.L_x_2423:
[----:B------:R-:W1:Y:S01]  /*c570*/  S2R R0, SR_TID.X ;  /* 0x0000000000007919 */ /* 0x000e620000002100 */
[----:B------:R-:W-:Y:S01]  /*c580*/  ULDC UR4, c[0x0][0xc3c] ;  /* 0x00030f0000047ab9 */ /* 0x000fe20000000800 */
[----:B------:R-:W-:Y:S01]  /*c590*/  IMAD.MOV.U32 R7, RZ, RZ, RZ ;  /* 0x000000ffff077224 */ /* 0x000fe200078e00ff */
[----:B------:R-:W2:Y:S01]  /*c5a0*/  S2UR UR6, SR_CTAID.X ;  /* 0x00000000000679c3 */ /* 0x000ea20000002500 */
[----:B------:R-:W-:Y:S01]  /*c5b0*/  ULDC UR5, c[0x0][0xc38] ;  /* 0x00030e0000057ab9 */ /* 0x000fe20000000800 */
[----:B-1----:R-:W-:-:S04]  /*c5c0*/  LOP3.LUT R0, R0, 0x1f, RZ, 0xc0, !PT ;  /* 0x0000001f00007812 */ /* 0x002fc800078ec0ff */
[----:B------:R-:W-:-:S04]  /*c5d0*/  ISETP.NE.AND P0, PT, R0, 0x1f, PT ;  /* 0x0000001f0000780c */ /* 0x000fc80003f05270 */
[----:B------:R-:W-:-:S13]  /*c5e0*/  ISETP.GE.OR P1, PT, R0, UR4, !P0 ;  /* 0x0000000400007c0c */ /* 0x000fda000c726670 */
[----:B------:R-:W1:Y:S08]  /*c5f0*/  @!P1 LDC.64 R4, c[0x0][0xc80] ;  /* 0x00032000ff049b82 */ /* 0x000e700000000a00 */
[----:B0-----:R-:W0:Y:S01]  /*c600*/  @!P1 LDC.64 R2, c[0x0][0xc78] ;  /* 0x00031e00ff029b82 */ /* 0x001e220000000a00 */
[----:B-1----:R-:W-:-:S05]  /*c610*/  @!P1 IMAD.WIDE.U32 R4, R0, 0x4, R4 ;  /* 0x0000000400049825 */ /* 0x002fca00078e0004 */
[----:B------:R-:W3:Y:S01]  /*c620*/  @!P1 LDG.E R6, desc[UR54][R4.64] ;  /* 0x0000003604069981 */ /* 0x000ee2000c1e1900 */
[----:B0-----:R-:W-:-:S05]  /*c630*/  @!P1 IMAD.WIDE.U32 R2, R0, 0x4, R2 ;  /* 0x0000000400029825 */ /* 0x001fca00078e0002 */
        /* <DEDUP_REMOVED lines=25> */
[----:B--2---:R-:W-:Y:S01]  /*c7d0*/  ISETP.GT.AND P6, PT, R8, UR6, PT ;  /* 0x0000000608007c0c */ /* 0x004fe2000bfc4270 */
[----:B------:R-:W-:-:S12]  /*c7e0*/  IMAD.MOV.U32 R3, RZ, RZ, R8 ;  /* 0x000000ffff037224 */ /* 0x000fd800078e0008 */
[----:B------:R-:W-:Y:S05]  /*c7f0*/  @P6 BRA `(.L_x_2425) ;  /* 0x0000000000946947 */ /* 0x000fea0003800000 */
[----:B------:R-:W-:Y:S01]  /*c800*/  IMAD.MOV.U32 R8, RZ, RZ, R3 ;  /* 0x000000ffff087224 */ /* 0x000fe200078e0003 */
[----:B------:R-:W-:Y:S01]  /*c810*/  UMOV UR4, URZ ;  /* 0x0000003f00047c82 */ /* 0x000fe20008000000 */
[----:B------:R-:W-:-:S05]  /*c820*/  ULDC UR5, c[0x0][0xc38] ;  /* 0x00030e0000057ab9 */ /* 0x000fca0000000800 */
.L_x_2427:
        /* <DEDUP_REMOVED lines=34> */
.L_x_2425:
        /* <DEDUP_REMOVED lines=11> */
[----:B------:R-:W-:-:S06]  /*cb00*/  IADD3 R16, R19, -0x1, RZ ;  /* 0xffffffff13107810 */ /* 0x000fcc0007ffe0ff */
[----:B------:R0:W1:Y:S02]  /*cb10*/  SHFL.IDX PT, R16, R5, R16, 0x1f ;  /* 0x00001f1005107589 */ /* 0x00006400000e0000 */
.L_x_2428:
        /* <DEDUP_REMOVED lines=20> */
[----:B------:R-:W-:Y:S01]  /*cc60*/  IMAD R3, R2, R11, R10 ;  /* 0x0000000b02037224 */ /* 0x000fe200078e020a */
[----:B0-----:R-:W-:-:S04]  /*cc70*/  IADD3 R10, R9, 0xffffffe, RZ ;  /* 0x0ffffffe090a7810 */ /* 0x001fc80007ffe0ff */
        /* <DEDUP_REMOVED lines=14> */
[----:B------:R-:W-:Y:S01]  /*cd60*/  IMAD.MOV R10, RZ, RZ, -R2 ;  /* 0x000000ffff0a7224 */ /* 0x000fe200078e0a02 */
[----:B------:R-:W-:Y:S01]  /*cd70*/  MOV R2, RZ ;  /* 0x000000ff00027202 */ /* 0x000fe20000000f00 */
[----:B------:R-:W-:Y:S01]  /*cd80*/  IMAD R9, R9, R4, RZ ;  /* 0x0000000409097224 */ /* 0x000fe200078e02ff */
[----:B------:R-:W-:-:S03]  /*cd90*/  IABS R8, R12 ;  /* 0x0000000c00087213 */ /* 0x000fc60000000000 */
        /* <DEDUP_REMOVED lines=15> */
[----:B------:R-:W-:-:S04]  /*ce90*/  @!P1 LOP3.LUT R2, RZ, R7, RZ, 0x33, !PT ;  /* 0x00000007ff029212 */ /* 0x000fc800078e33ff */
[----:B------:R-:W-:-:S05]  /*cea0*/  IADD3 R18, -R2, RZ, RZ ;  /* 0x000000ff02127210 */ /* 0x000fca0007ffe1ff */
[C---:B------:R-:W-:Y:S02]  /*ceb0*/  IMAD R18, R7.reuse, R18, R12 ;  /* 0x0000001207127224 */ /* 0x040fe400078e020c */
[----:B------:R-:W-:Y:S02]  /*cec0*/  IMAD R7, R7, 0x1000000, R2 ;  /* 0x0100000007077824 */ /* 0x000fe400078e0202 */
[----:B------:R-:W-:Y:S02]  /*ced0*/  IMAD R2, R6, R3, R5 ;  /* 0x0000000306027224 */ /* 0x000fe400078e0205 */
[----:B------:R-:W-:Y:S01]  /*cee0*/  IMAD R18, R18, 0x10000, R7 ;  /* 0x0001000012127824 */ /* 0x000fe200078e0207 */
[----:B------:R-:W-:Y:S06]  /*cef0*/  BRA `(.L_x_2430) ;  /* 0x0000000000f47947 */ /* 0x000fec0003800000 */
.L_x_2429:
        /* <DEDUP_REMOVED lines=15> */
[----:B------:R-:W-:-:S05]  /*cff0*/  IADD3 R3, RZ, -R12, RZ ;  /* 0x8000000cff037210 */ /* 0x000fca0007ffe0ff */
        /* <DEDUP_REMOVED lines=12> */
[----:B------:R-:W-:Y:S01]  /*d0c0*/  IMAD R8, R7, R2, RZ ;  /* 0x0000000207087224 */ /* 0x000fe200078e02ff */
[----:B------:R-:W-:-:S03]  /*d0d0*/  IADD3 R2, -R2, RZ, RZ ;  /* 0x000000ff02027210 */ /* 0x000fc60007ffe1ff */
        /* <DEDUP_REMOVED lines=29> */
[----:B------:R-:W-:-:S05]  /*d2b0*/  @!P1 LOP3.LUT R2, RZ, R7, RZ, 0x33, !PT ;  /* 0x00000007ff029212 */ /* 0x000fca00078e33ff */
[----:B------:R-:W-:-:S07]  /*d2c0*/  IMAD R18, R2, R18, R3 ;  /* 0x0000001202127224 */ /* 0x000fce00078e0203 */
.L_x_2430:
[----:B------:R-:W-:-:S05]  /*d2d0*/  LOP3.LUT R17, RZ, R2, RZ, 0x33, !PT ;  /* 0x00000002ff117212 */ /* 0x000fca00078e33ff */
[----:B------:R-:W-:Y:S01]  /*d2e0*/  IMAD.IADD R17, R6, 0x1, R17 ;  /* 0x0000000106117824 */ /* 0x000fe200078e0211 */
[----:B------:R-:W-:Y:S06]  /*d2f0*/  BRA `(.L_x_2431) ;  /* 0x0000000000147947 */ /* 0x000fec0003800000 */
.L_x_2426:
[----:B------:R-:W-:Y:S01]  /*d300*/  ULDC UR4, c[0x0][0xc3c] ;  /* 0x00030f0000047ab9 */ /* 0x000fe20000000800 */
[----:B------:R-:W-:Y:S01]  /*d310*/  IMAD.MOV.U32 R17, RZ, RZ, RZ ;  /* 0x000000ffff117224 */ /* 0x000fe200078e00ff */
[----:B------:R-:W-:Y:S01]  /*d320*/  MOV R19, UR4 ;  /* 0x0000000400137c02 */ /* 0x000fe20008000f00 */
[----:B------:R-:W-:Y:S02]  /*d330*/  IMAD.U32 R16, RZ, RZ, UR6 ;  /* 0x00000006ff107e24 */ /* 0x000fe4000f8e00ff */
[----:B------:R-:W-:-:S07]  /*d340*/  IMAD.MOV.U32 R18, RZ, RZ, RZ ;  /* 0x000000ffff127224 */ /* 0x000fce00078e00ff */
.L_x_2431:
[----:B------:R-:W-:-:S13]  /*d350*/  ISETP.NE.AND P0, PT, R0, RZ, PT ;  /* 0x000000ff0000720c */ /* 0x000fda0003f05270 */
[----:B------:R-:W0:Y:S01]  /*d360*/  @!P0 S2R R3, SR_CgaCtaId ;  /* 0x0000000000038919 */ /* 0x000e220000008800 */
[----:B------:R-:W-:-:S04]  /*d370*/  @!P0 MOV R0, 0x400 ;  /* 0x0000040000008802 */ /* 0x000fc80000000f00 */
[----:B0-----:R-:W-:-:S05]  /*d380*/  @!P0 LEA R0, R3, R0, 0x18 ;  /* 0x0000000003008211 */ /* 0x001fca00078ec0ff */
[----:B------:R2:W-:Y:S01]  /*d390*/  @!P0 STS.128 [R0+0x168d0], R16 ;  /* 0x0168d01000008388 */ /* 0x0005e20000000c00 */
[----:B------:R-:W-:Y:S06]  /*d3a0*/  BAR.ARV 0x5, 0x200 ;  /* 0x0148000000007b1d */ /* 0x000fec0000002000 */
.L_x_2424:
[----:B------:R3:W-:Y:S01]  /*d3b0*/  STL [R1+0x38], RZ ;  /* 0x000038ff01007387 */ /* 0x0007e20000100800 */
[----:B------:R-:W-:Y:S01]  /*d3c0*/  ULDC UR4, c[0x0][0xc3c] ;  /* 0x00030f0000047ab9 */ /* 0x000fe20000000800 */
[----:B------:R-:W-:Y:S01]  /*d3d0*/  IMAD.MOV.U32 R27, RZ, RZ, 0x1 ;  /* 0x00000001ff1b7424 */ /* 0x000fe200078e00ff */
[----:B-1----:R-:W-:Y:S01]  /*d3e0*/  ISETP.GE.AND P0, PT, R19, UR4, PT ;  /* 0x0000000413007c0c */ /* 0x002fe2000bf06270 */
[----:B------:R-:W-:-:S12]  /*d3f0*/  IMAD.MOV.U32 R25, RZ, RZ, RZ ;  /* 0x000000ffff197224 */ /* 0x000fd800078e00ff */
[----:B---3--:R-:W-:Y:S05]  /*d400*/  @P0 BRA `(.L_x_2432) ;  /* 0x0000005000e00947 */ /* 0x008fea0003800000 */
[----:B------:R-:W1:Y:S01]  /*d410*/  S2R R3, SR_TID.X ;  /* 0x0000000000037919 */ /* 0x000e620000002100 */
[----:B------:R-:W3:Y:S01]  /*d420*/  S2UR UR5, SR_CgaCtaId ;  /* 0x00000000000579c3 */ /* 0x000ee20000008800 */
[----:B------:R-:W-:Y:S01]  /*d430*/  UMOV UR4, 0x400 ;  /* 0x0000040000047882 */ /* 0x000fe20000000000 */
[----:B------:R-:W-:Y:S01]  /*d440*/  BSSY B8, `(.L_x_2432) ;  /* 0x0000534000087945 */ /* 0x000fe20003800000 */
[----:B------:R4:W-:Y:S01]  /*d450*/  STL [R1+0x38], RZ ;  /* 0x000038ff01007387 */ /* 0x0009e20000100800 */
[----:B------:R-:W-:Y:S01]  /*d460*/  IMAD.MOV.U32 R27, RZ, RZ, 0x1 ;  /* 0x00000001ff1b7424 */ /* 0x000fe200078e00ff */
[----:B------:R-:W-:Y:S01]  /*d470*/  ULOP3.LUT UR37, UR36, 0x2, URZ, 0xfc, !UPT ;  /* 0x0000000224257892 */ /* 0x000fe2000f8efc3f */
[----:B------:R-:W-:Y:S01]  /*d480*/  IMAD.MOV.U32 R25, RZ, RZ, RZ ;  /* 0x000000ffff197224 */ /* 0x000fe200078e00ff */
[----:B------:R-:W-:Y:S01]  /*d490*/  ULDC UR38, c[0x0][0xc] ;  /* 0x0000030000267ab9 */ /* 0x000fe20000000800 */
[----:B---3--:R-:W-:-:S06]  /*d4a0*/  ULEA UR4, UR5, UR4, 0x18 ;  /* 0x0000000405047291 */ /* 0x008fcc000f8ec03f */
[----:B------:R-:W-:Y:S01]  /*d4b0*/  MOV R22, UR4 ;  /* 0x0000000400167c02 */ /* 0x000fe20008000f00 */
[C---:B-1----:R-:W-:Y:S01]  /*d4c0*/  IMAD.SHL.U32 R28, R3.reuse, 0x8, RZ ;  /* 0x00000008031c7824 */ /* 0x042fe200078e00ff */
[C---:B------:R-:W-:Y:S01]  /*d4d0*/  LOP3.LUT R4, R3.reuse, 0x7f, RZ, 0xc0, !PT ;  /* 0x0000007f03047812 */ /* 0x040fe200078ec0ff */
[----:B0-----:R-:W-:-:S03]  /*d4e0*/  IMAD.SHL.U32 R2, R3, 0x10, RZ ;  /* 0x0000001003027824 */ /* 0x001fc600078e00ff */
[----:B--2---:R-:W-:Y:S02]  /*d4f0*/  LOP3.LUT R0, R28, 0x1f8, RZ, 0xc0, !PT ;  /* 0x000001f81c007812 */ /* 0x004fe400078ec0ff */
[----:B------:R-:W-:Y:S02]  /*d500*/  LOP3.LUT R2, R2, 0x70, RZ, 0xc0, !PT ;  /* 0x0000007002027812 */ /* 0x000fe400078ec0ff */
[----:B------:R-:W-:Y:S02]  /*d510*/  LOP3.LUT R3, R0, 0x38, R3, 0x78, !PT ;  /* 0x0000003800037812 */ /* 0x000fe400078e7803 */
[----:B------:R-:W-:Y:S02]  /*d520*/  SHF.R.U32.HI R4, RZ, 0x3, R4 ;  /* 0x00000003ff047819 */ /* 0x000fe40000011604 */
[----:B------:R-:W-:Y:S02]  /*d530*/  LOP3.LUT R0, R3, 0x200, R28, 0xf8, !PT ;  /* 0x0000020003007812 */ /* 0x000fe400078ef81c */
[----:B------:R-:W-:-:S02]  /*d540*/  LOP3.LUT R28, R28, 0x38, RZ, 0xc0, !PT ;  /* 0x000000381c1c7812 */ /* 0x000fc400078ec0ff */
[----:B------:R-:W-:Y:S01]  /*d550*/  LOP3.LUT R2, R4, R2, RZ, 0xfc, !PT ;  /* 0x0000000204027212 */ /* 0x000fe200078efcff */
[----:B------:R-:W-:-:S05]  /*d560*/  IMAD R0, R0, 0x2, R22 ;  /* 0x0000000200007824 */ /* 0x000fca00078e0216 */
[----:B------:R4:W-:Y:S02]  /*d570*/  STL [R1+0x1c], R0 ;  /* 0x00001c0001007387 */ /* 0x0009e40000100800 */
.L_x_2495:
[----:B0-----:R-:W0:Y:S01]  /*d580*/  LDC.64 R2, c[0x0][0xc88] ;  /* 0x00032200ff027b82 */ /* 0x001e220000000a00 */
[----:B--2---:R-:W2:Y:S01]  /*d590*/  LDL.LU R6, [R1+0x4] ;  /* 0x0000040001067983 */ /* 0x004ea20000300800 */
[----:B0-----:R-:W-:-:S05]  /*d5a0*/  IMAD.WIDE R2, R19, 0x4, R2 ;  /* 0x0000000413027825 */ /* 0x001fca00078e0202 */
[----:B------:R-:W4:Y:S01]  /*d5b0*/  LDG.E R29, desc[UR54][R2.64] ;  /* 0x00000036021d7981 */ /* 0x000f22000c1e1900 */
[----:B------:R-:W-:Y:S05]  /*d5c0*/  YIELD ;  /* 0x0000000000007946 */ /* 0x000fea0003800000 */
[----:B------:R-:W-:Y:S01]  /*d5d0*/  ULDC.64 UR4, c[0x0][0xa28] ;  /* 0x00028a0000047ab9 */ /* 0x000fe20000000a00 */
[----:B------:R-:W-:Y:S01]  /*d5e0*/  IMAD.MOV.U32 R7, RZ, RZ, RZ ;  /* 0x000000ffff077224 */ /* 0x000fe200078e00ff */
[----:B------:R-:W-:Y:S01]  /*d5f0*/  ISETP.NE.U32.AND P0, PT, RZ, UR4, PT ;  /* 0x00000004ff007c0c */ /* 0x000fe2000bf05070 */
[----:B------:R-:W-:-:S03]  /*d600*/  ULDC.64 UR6, c[0x0][0xa18] ;  /* 0x0002860000067ab9 */ /* 0x000fc60000000a00 */
[----:B------:R-:W-:Y:S02]  /*d610*/  ISETP.NE.AND.EX P0, PT, RZ, UR5, PT, P0 ;  /* 0x00000005ff007c0c */ /* 0x000fe4000bf05300 */
[----:B----4-:R-:W-:-:S11]  /*d620*/  SHF.R.S32.HI R0, RZ, 0x1f, R29 ;  /* 0x0000001fff007819 */ /* 0x010fd6000001141d */
[C---:B------:R-:W-:Y:S01]  /*d630*/  @P0 LEA R2, P1, R29.reuse, UR4, 0x2 ;  /* 0x000000041d020c11 */ /* 0x040fe2000f8210ff */
[C---:B------:R-:W-:Y:S01]  /*d640*/  IMAD.SHL.U32 R23, R29.reuse, 0x4, RZ ;  /* 0x000000041d177824 */ /* 0x040fe200078e00ff */
[C-C-:B------:R-:W-:Y:S01]  /*d650*/  SHF.L.U64.HI R24, R29.reuse, 0x2, R0.reuse ;  /* 0x000000021d187819 */ /* 0x140fe20000010200 */
[----:B------:R0:W-:Y:S01]  /*d660*/  STL [R1+0x2c], R0 ;  /* 0x00002c0001007387 */ /* 0x0001e20000100800 */
[----:B------:R-:W-:Y:S01]  /*d670*/  @P0 LEA.HI.X R3, R29, UR5, R0, 0x2, P1 ;  /* 0x000000051d030c11 */ /* 0x000fe200088f1400 */
[----:B------:R-:W-:-:S04]  /*d680*/  ULDC.64 UR4, c[0x0][0xa00] ;  /* 0x0002800000047ab9 */ /* 0x000fc80000000a00 */
[----:B------:R1:W3:Y:S01]  /*d690*/  @P0 LDG.E R7, desc[UR54][R2.64] ;  /* 0x0000003602070981 */ /* 0x0002e2000c1e1900 */
[----:B------:R-:W-:Y:S02]  /*d6a0*/  ISETP.NE.U32.AND P0, PT, RZ, UR4, PT ;  /* 0x00000004ff007c0c */ /* 0x000fe4000bf05070 */
[----:B--2---:R-:W-:Y:S01]  /*d6b0*/  LOP3.LUT R6, R6, 0xffffffef, RZ, 0xc0, !PT ;  /* 0xffffffef06067812 */ /* 0x004fe200078ec0ff */
[----:B0-----:R-:W-:Y:S01]  /*d6c0*/  IMAD.MOV.U32 R0, RZ, RZ, RZ ;  /* 0x000000ffff007224 */ /* 0x001fe200078e00ff */
[----:B------:R-:W-:Y:S02]  /*d6d0*/  ISETP.NE.AND.EX P2, PT, RZ, UR5, PT, P0 ;  /* 0x00000005ff007c0c */ /* 0x000fe4000bf45300 */
[----:B------:R-:W-:Y:S02]  /*d6e0*/  ISETP.NE.U32.AND P0, PT, RZ, UR6, PT ;  /* 0x00000006ff007c0c */ /* 0x000fe4000bf05070 */
[----:B-1----:R-:W-:Y:S02]  /*d6f0*/  IADD3 R2, P1, R23, UR4, RZ ;  /* 0x0000000417027c10 */ /* 0x002fe4000ff3e0ff */
[----:B------:R-:W-:-:S02]  /*d700*/  ISETP.NE.AND.EX P0, PT, RZ, UR7, PT, P0 ;  /* 0x00000007ff007c0c */ /* 0x000fc4000bf05300 */
[----:B------:R-:W-:Y:S01]  /*d710*/  IADD3.X R3, R24, UR5, RZ, P1, !PT ;  /* 0x0000000518037c10 */ /* 0x000fe20008ffe4ff */
[----:B------:R-:W-:-:S04]  /*d720*/  ULDC.64 UR4, c[0x0][0x418] ;  /* 0x0001060000047ab9 */ /* 0x000fc80000000a00 */
[----:B------:R-:W-:Y:S01]  /*d730*/  @P2 LOP3.LUT R6, R6, 0x10, RZ, 0xfc, !PT ;  /* 0x0000001006062812 */ /* 0x000fe200078efcff */
[----:B------:R-:W2:Y:S05]  /*d740*/  @P2 LDG.E R0, desc[UR54][R2.64] ;  /* 0x0000003602002981 */ /* 0x000eaa000c1e1900 */
[----:B------:R-:W-:Y:S01]  /*d750*/  @P0 IADD3 R4, P1, R23, UR6, RZ ;  /* 0x0000000617040c10 */ /* 0x000fe2000ff3e0ff */
[----:B------:R-:W-:Y:S03]  /*d760*/  STL [R1+0x4], R6 ;  /* 0x0000040601007387 */ /* 0x000fe60000100800 */
[----:B------:R-:W-:-:S05]  /*d770*/  @P0 IADD3.X R5, R24, UR7, RZ, P1, !PT ;  /* 0x0000000718050c10 */ /* 0x000fca0008ffe4ff */
[----:B------:R-:W4:Y:S01]  /*d780*/  @P0 LDG.E R4, desc[UR54][R4.64] ;  /* 0x0000003604040981 */ /* 0x000f22000c1e1900 */
[----:B------:R-:W-:-:S03]  /*d790*/  UISETP.NE.U32.AND UP0, UPT, UR4, URZ, UPT ;  /* 0x0000003f0400728c */ /* 0x000fc6000bf05070 */
[----:B------:R-:W-:Y:S01]  /*d7a0*/  ULDC UR4, c[0x0][0x424] ;  /* 0x0001090000047ab9 */ /* 0x000fe20000000800 */
[----:B------:R-:W-:-:S03]  /*d7b0*/  UISETP.NE.AND.EX UP0, UPT, UR5, URZ, UPT, UP0 ;  /* 0x0000003f0500728c */ /* 0x000fc6000bf05300 */
[----:B------:R-:W-:Y:S01]  /*d7c0*/  ULDC UR5, c[0x0][0x2f0] ;  /* 0x0000bc0000057ab9 */ /* 0x000fe20000000800 */
[----:B------:R-:W-:-:S04]  /*d7d0*/  USEL UR4, UR4, 0x1, UP0 ;  /* 0x0000000104047887 */ /* 0x000fc80008000000 */
[----:B------:R-:W-:Y:S01]  /*d7e0*/  UIMAD UR4, UR4, UR5, URZ ;  /* 0x00000005040472a4 */ /* 0x000fe2000f8e023f */
[----:B--2---:R0:W-:Y:S04]  /*d7f0*/  STL [R1+0x20], R0 ;  /* 0x0000200001007387 */ /* 0x0041e80000100800 */
[----:B---3--:R1:W-:Y:S04]  /*d800*/  STL [R1+0x14], R7 ;  /* 0x0000140701007387 */ /* 0x0083e80000100800 */
[----:B----4-:R1:W-:Y:S01]  /*d810*/  @P0 STL [R1+0x28], R4 ;  /* 0x0000280401000387 */ /* 0x0103e20000100800 */
[----:B0-----:R-:W-:Y:S01]  /*d820*/  IMAD.U32 R0, RZ, RZ, UR4 ;  /* 0x00000004ff007e24 */ /* 0x001fe2000f8e00ff */
[----:B------:R-:W-:Y:S06]  /*d830*/  @P0 BRA `(.L_x_2433) ;  /* 0x0000000000200947 */ /* 0x000fec0003800000 */
[----:B------:R-:W-:Y:S02]  /*d840*/  ULDC UR4, c[0x0][0x288] ;  /* 0x0000a20000047ab9 */ /* 0x000fe40000000800 */
[----:B-1----:R-:W-:-:S05]  /*d850*/  IMAD.U32 R4, RZ, RZ, UR4 ;  /* 0x00000004ff047e24 */ /* 0x002fca000f8e00ff */
[----:B------:R0:W-:Y:S01]  /*d860*/  STL [R1+0x28], R4 ;  /* 0x0000280401007387 */ /* 0x0001e20000100800 */
[----:B------:R-:W-:Y:S05]  /*d870*/  @!P2 BRA `(.L_x_2433) ;  /* 0x000000000010a947 */ /* 0x000fea0003800000 */
[----:B------:R-:W2:Y:S04]  /*d880*/  LDG.E R5, desc[UR54][R2.64] ;  /* 0x0000003602057981 */ /* 0x000ea8000c1e1900 */
[----:B0-----:R-:W2:Y:S02]  /*d890*/  LDG.E R4, desc[UR54][R2.64+0x4] ;  /* 0x0000043602047981 */ /* 0x001ea4000c1e1900 */
[----:B--2---:R-:W-:-:S05]  /*d8a0*/  IADD3 R2, -R5, R4, RZ ;  /* 0x0000000405027210 */ /* 0x004fca0007ffe1ff */
[----:B------:R2:W-:Y:S02]  /*d8b0*/  STL [R1+0x28], R2 ;  /* 0x0000280201007387 */ /* 0x0005e40000100800 */
.L_x_2433:
        /* <DEDUP_REMOVED lines=10> */
.L_x_2434:
        /* <DEDUP_REMOVED lines=9> */
.L_x_2435:
[----:B0-2---:R-:W-:Y:S01]  /*d9f0*/  IMAD.MOV.U32 R2, RZ, RZ, R6 ;  /* 0x000000ffff027224 */ /* 0x005fe200078e0006 */
[----:B------:R-:W0:Y:S01]  /*da00*/  LDC R3, c[0x0][0x448] ;  /* 0x00011200ff037b82 */ /* 0x000e220000000800 */
[----:B------:R-:W2:Y:S01]  /*da10*/  LDL R6, [R1+0x28] ;  /* 0x0000280001067983 */ /* 0x000ea20000100800 */
[----:B-----5:R-:W-:Y:S01]  /*da20*/  IMAD.IADD R5, R0, 0x1, -R7 ;  /* 0x0000000100057824 */ /* 0x020fe200078e0a07 */
[----:B------:R-:W-:Y:S01]  /*da30*/  BSSY B0, `(.L_x_2436) ;  /* 0x000003a000007945 */ /* 0x000fe20003800000 */
[----:B------:R-:W-:Y:S02]  /*da40*/  LOP3.LUT R2, R2, 0xfffffff7, RZ, 0xc0, !PT ;  /* 0xfffffff702027812 */ /* 0x000fe400078ec0ff */
[----:B0-----:R-:W-:-:S13]  /*da50*/  ISETP.NE.AND P0, PT, R3, 0x1, PT ;  /* 0x000000010300780c */ /* 0x001fda0003f05270 */
[----:B------:R-:W0:Y:S01]  /*da60*/  @P0 LDC R4, c[0x0][0x44c] ;  /* 0x00011300ff040b82 */ /* 0x000e220000000800 */
[----:B------:R-:W-:-:S05]  /*da70*/  @P0 LOP3.LUT R2, R2, 0x8, RZ, 0xfc, !PT ;  /* 0x0000000802020812 */ /* 0x000fca00078efcff */
[----:B------:R1:W-:Y:S02]  /*da80*/  STL [R1+0x4], R2 ;  /* 0x0000040201007387 */ /* 0x0003e40000100800 */
[----:B------:R-:W3:Y:S02]  /*da90*/  @P0 LDC R3, c[0x0][0x450] ;  /* 0x00011400ff030b82 */ /* 0x000ee40000000800 */
[----:B------:R4:W-:Y:S01]  /*daa0*/  STL [R1+0xc], R5 ;  /* 0x00000c0501007387 */ /* 0x0009e20000100800 */
[----:B-1----:R-:W-:-:S04]  /*dab0*/  IMAD R2, R17, 0xc0, RZ ;  /* 0x000000c011027824 */ /* 0x002fc800078e02ff */
[----:B------:R-:W-:-:S04]  /*dac0*/  VIADD R2, R2, 0xbf ;  /* 0x000000bf02027836 */ /* 0x000fc80000000000 */
[----:B0-----:R-:W-:-:S05]  /*dad0*/  @P0 IMAD.HI.U32 R4, R2, R4, RZ ;  /* 0x0000000402040227 */ /* 0x001fca00078e00ff */
[----:B---3--:R-:W-:Y:S02]  /*dae0*/  @P0 SHF.R.U32.HI R2, RZ, R3, R4 ;  /* 0x00000003ff020219 */ /* 0x008fe40000011604 */
[----:B------:R-:W-:-:S04]  /*daf0*/  LOP3.LUT R4, R18, 0xff000000, RZ, 0xc0, !PT ;  /* 0xff00000012047812 */ /* 0x000fc800078ec0ff */
[----:B------:R-:W-:Y:S02]  /*db00*/  SHF.R.U32.HI R4, RZ, 0x8, R4 ;  /* 0x00000008ff047819 */ /* 0x000fe40000011604 */
[----:B--2---:R-:W-:-:S05]  /*db10*/  IADD3 R0, R5, 0x80, -R6 ;  /* 0x0000008005007810 */ /* 0x004fca0007ffe806 */
[----:B------:R-:W-:-:S05]  /*db20*/  IMAD.IADD R0, R0, 0x1, R2 ;  /* 0x0000000100007824 */ /* 0x000fca00078e0202 */
[----:B------:R-:W-:-:S04]  /*db30*/  SHF.R.S32.HI R2, RZ, 0x1f, R0 ;  /* 0x0000001fff027819 */ /* 0x000fc80000011400 */
[----:B------:R-:W-:Y:S02]  /*db40*/  LEA.HI R0, R2, R0, RZ, 0x7 ;  /* 0x0000000002007211 */ /* 0x000fe400078f38ff */
[----:B------:R-:W-:Y:S02]  /*db50*/  IADD3 R2, R5, 0x7f, RZ ;  /* 0x0000007f05027810 */ /* 0x000fe40007ffe0ff */
[----:B------:R-:W-:Y:S02]  /*db60*/  SHF.R.S32.HI R0, RZ, 0x7, R0 ;  /* 0x00000007ff007819 */ /* 0x000fe40000011400 */
[----:B------:R-:W-:-:S04]  /*db70*/  SHF.R.S32.HI R3, RZ, 0x1f, R2 ;  /* 0x0000001fff037819 */ /* 0x000fc80000011402 */
[----:B------:R-:W-:-:S04]  /*db80*/  LEA.HI R2, R3, R2, RZ, 0x7 ;  /* 0x0000000203027211 */ /* 0x000fc800078f38ff */
[----:B------:R-:W-:-:S04]  /*db90*/  SHF.R.S32.HI R2, RZ, 0x7, R2 ;  /* 0x00000007ff027819 */ /* 0x000fc80000011402 */
[----:B------:R-:W-:Y:S02]  /*dba0*/  VIMNMX R0, R2, R0, PT ;  /* 0x0000000002007248 */ /* 0x000fe40003fe0100 */
[----:B------:R-:W-:Y:S02]  /*dbb0*/  LOP3.LUT R2, R18, 0xff0000, RZ, 0xc0, !PT ;  /* 0x00ff000012027812 */ /* 0x000fe400078ec0ff */
[----:B------:R-:W-:Y:S02]  /*dbc0*/  ISETP.GE.AND P0, PT, R0, 0x1, PT ;  /* 0x000000010000780c */ /* 0x000fe40003f06270 */
[----:B------:R-:W-:Y:S01]  /*dbd0*/  LEA.HI R4, R2, R4, RZ, 0x10 ;  /* 0x0000000402047211 */ /* 0x000fe200078f80ff */
[----:B------:R-:W-:-:S10]  /*dbe0*/  IMAD.MOV.U32 R2, RZ, RZ, RZ ;  /* 0x000000ffff027224 */ /* 0x000fd400078e00ff */
[----:B----4-:R-:W-:Y:S05]  /*dbf0*/  @!P0 BRA `(.L_x_2437) ;  /* 0x0000000000748947 */ /* 0x010fea0003800000 */
        /* <DEDUP_REMOVED lines=29> */
.L_x_2437:
[----:B------:R-:W-:Y:S05]  /*ddd0*/  BSYNC B0 ;  /* 0x0000000000007941 */ /* 0x000fea0003800000 */
.L_x_2436:
        /* <DEDUP_REMOVED lines=25> */
.L_x_2439:
        /* <DEDUP_REMOVED lines=20> */
.L_x_2442:
[----:B------:R-:W-:Y:S05]  /*e0b0*/  BSYNC B6 ;  /* 0x0000000000067941 */ /* 0x000fea0003800000 */
.L_x_2441:
[----:B------:R-:W-:Y:S01]  /*e0c0*/  IADD3 R0, R22, 0x400, RZ ;  /* 0x0000040016007810 */ /* 0x000fe20007ffe0ff */
[----:B------:R-:W-:Y:S03]  /*e0d0*/  BSSY B6, `(.L_x_2443) ;  /* 0x0000022000067945 */ /* 0x000fe60003800000 */
        /* <DEDUP_REMOVED lines=8> */
[----:B------:R-:W-:Y:S01]  /*e160*/  MOV R8, 0x70 ;  /* 0x0000007000087802 */ /* 0x000fe20000000f00 */
[----:B------:R-:W-:Y:S02]  /*e170*/  IMAD.U32 R5, RZ, RZ, UR7 ;  /* 0x00000007ff057e24 */ /* 0x000fe4000f8e00ff */
[----:B------:R-:W-:Y:S02]  /*e180*/  IMAD.U32 R6, RZ, RZ, UR8 ;  /* 0x00000008ff067e24 */ /* 0x000fe4000f8e00ff */
[----:B------:R-:W-:-:S02]  /*e190*/  IMAD.U32 R7, RZ, RZ, UR9 ;  /* 0x00000009ff077e24 */ /* 0x000fc4000f8e00ff */
[----:B------:R-:W-:Y:S02]  /*e1a0*/  IMAD.U32 R10, RZ, RZ, UR4 ;  /* 0x00000004ff0a7e24 */ /* 0x000fe4000f8e00ff */
[----:B------:R-:W-:Y:S02]  /*e1b0*/  IMAD.U32 R11, RZ, RZ, UR5 ;  /* 0x00000005ff0b7e24 */ /* 0x000fe4000f8e00ff */
[----:B------:R-:W-:Y:S02]  /*e1c0*/  IMAD.MOV.U32 R12, RZ, RZ, 0x1 ;  /* 0x00000001ff0c7424 */ /* 0x000fe400078e00ff */
[----:B0-----:R-:W-:-:S07]  /*e1d0*/  IMAD.MOV.U32 R13, RZ, RZ, RZ ;  /* 0x000000ffff0d7224 */ /* 0x001fce00078e00ff */
[----:B------:R-:W-:-:S07]  /*e1e0*/  LEPC R20, `(.L_x_2445) ;  /* 0x000000001014794e */ /* 0x000fce0000000000 */
[----:B-1----:R-:W-:Y:S05]  /*e1f0*/  CALL.ABS.NOINC R2 ;  /* 0x0000000002007343 */ /* 0x002fea0003c00000 */
.L_x_2445:
        /* <DEDUP_REMOVED lines=15> */
.L_x_2444:
[----:B------:R-:W-:Y:S05]  /*e2f0*/  BSYNC B6 ;  /* 0x0000000000067941 */ /* 0x000fea0003800000 */
.L_x_2443:
        /* <DEDUP_REMOVED lines=14> */
[----:B--2---:R0:W2:Y:S01]  /*e3e0*/  @P0 LDG.E R21, desc[UR54][R2.64] ;  /* 0x0000003602150981 */ /* 0x0040a2000c1e1900 */
[----:B-1----:R-:W-:Y:S01]  /*e3f0*/  IMAD.SHL.U32 R7, R7, 0x10, RZ ;  /* 0x0000001007077824 */ /* 0x002fe200078e00ff */
[----:B------:R-:W-:Y:S01]  /*e400*/  LOP3.LUT R0, R0, 0x7f, RZ, 0xc0, !PT ;  /* 0x0000007f00007812 */ /* 0x000fe200078ec0ff */
[----:B---3--:R-:W-:-:S07]  /*e410*/  VIADD R26, R26, 0xffffffff ;  /* 0xffffffff1a1a7836 */ /* 0x008fce0000000000 */
[----:B0-----:R-:W0:Y:S01]  /*e420*/  @P2 LDC R3, c[0x0][0x434] ;  /* 0x00010d00ff032b82 */ /* 0x001e220000000800 */
[----:B------:R-:W-:Y:S02]  /*e430*/  SHF.R.U32.HI R0, RZ, 0x3, R0 ;  /* 0x00000003ff007819 */ /* 0x000fe40000011600 */
[----:B------:R-:W-:-:S05]  /*e440*/  LOP3.LUT R7, R7, 0x70, RZ, 0xc0, !PT ;  /* 0x0000007007077812 */ /* 0x000fca00078ec0ff */
[----:B------:R-:W1:Y:S01]  /*e450*/  @P2 LDC R2, c[0x0][0x438] ;  /* 0x00010e00ff022b82 */ /* 0x000e620000000800 */
[----:B------:R-:W-:-:S04]  /*e460*/  SHF.L.U32 R8, R26, 0x7, RZ ;  /* 0x000000071a087819 */ /* 0x000fc800000006ff */
[----:B------:R-:W-:Y:S01]  /*e470*/  LOP3.LUT R0, R8, R0, R7, 0xfe, !PT ;  /* 0x0000000008007212 */ /* 0x000fe200078efe07 */
[----:B--2---:R-:W-:Y:S03]  /*e480*/  @P0 STL [R1], R21 ;  /* 0x0000001501000387 */ /* 0x004fe60000100800 */
[C---:B----4-:R-:W-:Y:S01]  /*e490*/  ISETP.GE.AND P0, PT, R0.reuse, R5, PT ;  /* 0x000000050000720c */ /* 0x050fe20003f06270 */
[----:B------:R-:W-:-:S04]  /*e4a0*/  IMAD.IADD R0, R0, 0x1, R4 ;  /* 0x0000000100007824 */ /* 0x000fc800078e0204 */
[----:B0-----:R-:W-:-:S04]  /*e4b0*/  @P2 IMAD.HI.U32 R3, R0, R3, RZ ;  /* 0x0000000300032227 */ /* 0x001fc800078e00ff */
[----:B------:R-:W-:Y:S01]  /*e4c0*/  IMAD.MOV.U32 R4, RZ, RZ, R0 ;  /* 0x000000ffff047224 */ /* 0x000fe200078e0000 */
[----:B-1----:R-:W-:-:S03]  /*e4d0*/  @P2 SHF.R.U32.HI R4, RZ, R2, R3 ;  /* 0x00000002ff042219 */ /* 0x002fc60000011603 */
[----:B------:R-:W0:Y:S02]  /*e4e0*/  @!P0 LDC.64 R2, c[0x0][0x428] ;  /* 0x00010a00ff028b82 */ /* 0x000e240000000a00 */
        /* <DEDUP_REMOVED lines=14> */
[----:B------:R-:W-:Y:S01]  /*e5d0*/  LOP3.LUT R20, R20, 0xfffffffb, RZ, 0xc0, !PT ;  /* 0xfffffffb14147812 */ /* 0x000fe200078ec0ff */
[----:B------:R-:W-:-:S03]  /*e5e0*/  IMAD.U32 R9, RZ, RZ, UR37 ;  /* 0x00000025ff097e24 */ /* 0x000fc6000f8e00ff */
[----:B------:R-:W-:Y:S02]  /*e5f0*/  @P2 LOP3.LUT R20, R20, 0x4, RZ, 0xfc, !PT ;  /* 0x0000000414142812 */ /* 0x000fe400078efcff */
[----:B------:R-:W-:Y:S02]  /*e600*/  ISETP.NE.AND P2, PT, R9, 0x3, PT ;  /* 0x000000030900780c */ /* 0x000fe40003f45270 */
[----:B------:R-:W-:-:S11]  /*e610*/  LOP3.LUT R20, R20, 0xfffffffd, RZ, 0xc0, !PT ;  /* 0xfffffffd14147812 */ /* 0x000fd600078ec0ff */
[----:B------:R-:W-:-:S05]  /*e620*/  @P2 LOP3.LUT R20, R20, 0x2, RZ, 0xfc, !PT ;  /* 0x0000000214142812 */ /* 0x000fca00078efcff */
[----:B------:R0:W-:Y:S01]  /*e630*/  STL [R1+0x4], R20 ;  /* 0x0000041401007387 */ /* 0x0001e20000100800 */
[----:B------:R-:W-:-:S03]  /*e640*/  UMOV UR4, 0xffffffff ;  /* 0xffffffff00047882 */ /* 0x000fc60000000000 */
[----:B------:R-:W-:Y:S05]  /*e650*/  BRA.DIV UR4, `(.L_x_2446) ;  /* 0x0000004604d87947 */ /* 0x000fea000b800000 */
.L_x_2512:
[----:B------:R-:W-:Y:S01]  /*e660*/  LOP3.LUT R24, R18, 0xffff, RZ, 0xc0, !PT ;  /* 0x0000ffff12187812 */ /* 0x000fe200078ec0ff */
[----:B------:R-:W-:Y:S06]  /*e670*/  @!P2 BRA `(.L_x_2447) ;  /* 0x000000000004a947 */ /* 0x000fec0003800000 */
[----:B------:R-:W-:Y:S01]  /*e680*/  BPT.TRAP 0x1 ;  /* 0x000000040000795c */ /* 0x000fe20000300000 */
.L_x_2447:
        /* <DEDUP_REMOVED lines=8> */
[----:B------:R-:W-:-:S04]  /*e710*/  ULDC.64 UR4, c[0x0][0x338] ;  /* 0x0000ce0000047ab9 */ /* 0x000fc80000000a00 */
[----:B------:R-:W-:Y:S01]  /*e720*/  IADD3 R5, R5, R3, RZ ;  /* 0x0000000305057210 */ /* 0x000fe20007ffe0ff */
[----:B------:R-:W-:-:S04]  /*e730*/  IMAD R3, R7, UR4, RZ ;  /* 0x0000000407037c24 */ /* 0x000fc8000f8e02ff */
[C---:B------:R-:W-:Y:S02]  /*e740*/  IMAD R3, R2.reuse, UR5, R3 ;  /* 0x0000000502037c24 */ /* 0x040fe4000f8e0203 */
[----:B------:R-:W-:Y:S01]  /*e750*/  IMAD.WIDE.U32 R4, R2, UR4, R4 ;  /* 0x0000000402047c25 */ /* 0x000fe2000f8e0004 */
        /* <DEDUP_REMOVED lines=10> */
.L_x_2513:
[----:B------:R-:W-:Y:S05]  /*e800*/  BSYNC B0 ;  /* 0x0000000000007941 */ /* 0x000fea0003800000 */
.L_x_2448:
        /* <DEDUP_REMOVED lines=71> */
[----:B-1----:R-:W-:-:S04]  /*ec80*/  @P1 LEA R7, P0, R28, R7, 0x1 ;  /* 0x000000071c071211 */ /* 0x002fc800078008ff */
[----:B--2---:R-:W-:-:S04]  /*ec90*/  @P1 IADD3.X R6, RZ, R6, RZ, P0, !PT ;  /* 0x00000006ff061210 */ /* 0x004fc800007fe4ff */
        /* <DEDUP_REMOVED lines=36> */
.L_x_2531:
[----:B------:R-:W-:-:S13]  /*eee0*/  ISETP.GE.AND P0, PT, R4, 0x71, PT ;  /* 0x000000710400780c */ /* 0x000fda0003f06270 */
[----:B-12---:R-:W-:Y:S01]  /*eef0*/  @P0 LEA R6, P1, R28, R0, 0x1 ;  /* 0x000000001c060211 */ /* 0x006fe200078208ff */
        /* <DEDUP_REMOVED lines=8> */
.L_x_2451:
        /* <DEDUP_REMOVED lines=11> */
.L_x_2452:
        /* <DEDUP_REMOVED lines=18> */
[----:B------:R1:W-:Y:S03]  /*f150*/  STL [R1+0x34], R4 ;  /* 0x0000340401007387 */ /* 0x0003e60000100800 */
[----:B------:R-:W-:-:S05]  /*f160*/  IMAD.IADD R0, R3, 0x1, R0 ;  /* 0x0000000103007824 */ /* 0x000fca00078e0200 */
        /* <DEDUP_REMOVED lines=9> */
[----:B------:R-:W-:Y:S01]  /*f200*/  IMAD.U32 R6, RZ, RZ, UR8 ;  /* 0x00000008ff067e24 */ /* 0x000fe2000f8e00ff */
[----:B------:R-:W-:Y:S01]  /*f210*/  MOV R13, RZ ;  /* 0x000000ff000d7202 */ /* 0x000fe20000000f00 */
[----:B------:R-:W-:Y:S02]  /*f220*/  IMAD.U32 R7, RZ, RZ, UR9 ;  /* 0x00000009ff077e24 */ /* 0x000fe4000f8e00ff */
[----:B------:R-:W-:-:S02]  /*f230*/  IMAD.U32 R10, RZ, RZ, UR4 ;  /* 0x00000004ff0a7e24 */ /* 0x000fc4000f8e00ff */
[----:B------:R-:W-:Y:S02]  /*f240*/  IMAD.U32 R11, RZ, RZ, UR5 ;  /* 0x00000005ff0b7e24 */ /* 0x000fe4000f8e00ff */
[----:B------:R-:W-:Y:S02]  /*f250*/  IMAD.MOV.U32 R8, RZ, RZ, 0x70 ;  /* 0x00000070ff087424 */ /* 0x000fe400078e00ff */
[----:B------:R-:W-:-:S07]  /*f260*/  IMAD.MOV.U32 R12, RZ, RZ, 0x1 ;  /* 0x00000001ff0c7424 */ /* 0x000fce00078e00ff */
[----:B------:R-:W-:-:S07]  /*f270*/  LEPC R20, `(.L_x_2454) ;  /* 0x000000001014794e */ /* 0x000fce0000000000 */
[----:B01----:R-:W-:Y:S05]  /*f280*/  CALL.ABS.NOINC R2 ;  /* 0x0000000002007343 */ /* 0x003fea0003c00000 */
.L_x_2454:
[----:B------:R-:W-:Y:S05]  /*f290*/  BSYNC B6 ;  /* 0x0000000000067941 */ /* 0x000fea0003800000 */
.L_x_2453:
[----:B------:R-:W2:Y:S01]  /*f2a0*/  LDL.LU R21, [R1+0x34] ;  /* 0x0000340001157983 */ /* 0x000ea20000300800 */
[----:B------:R-:W-:Y:S01]  /*f2b0*/  ULDC.64 UR6, c[0x0][0x2e0] ;  /* 0x0000b80000067ab9 */ /* 0x000fe20000000a00 */
[----:B-1----:R-:W1:Y:S01]  /*f2c0*/  LDC R4, c[0x0][0x448] ;  /* 0x00011200ff047b82 */ /* 0x002e620000000800 */
[----:B------:R-:W-:Y:S01]  /*f2d0*/  ULDC.64 UR4, c[0x0][0x2d8] ;  /* 0x0000b60000047ab9 */ /* 0x000fe20000000a00 */
[----:B------:R-:W3:Y:S01]  /*f2e0*/  LDL.LU R20, [R1+0x2c] ;  /* 0x00002c0001147983 */ /* 0x000ee20000300800 */
[----:B------:R-:W-:-:S03]  /*f2f0*/  ULDC.64 UR8, c[0x0][0x280] ;  /* 0x0000a00000087ab9 */ /* 0x000fc60000000a00 */
[----:B------:R-:W3:Y:S02]  /*f300*/  LDL.LU.64 R2, [R1+0x20] ;  /* 0x0000200001027983 */ /* 0x000ee40000300a00 */
[----:B0-----:R-:W0:Y:S02]  /*f310*/  LDC R9, c[0x0][0x448] ;  /* 0x00011200ff097b82 */ /* 0x001e240000000800 */
[----:B------:R4:W5:Y:S01]  /*f320*/  LDL R10, [R1+0x1c] ;  /* 0x00001c00010a7983 */ /* 0x0009620000100800 */
[----:B-1----:R-:W-:-:S13]  /*f330*/  ISETP.NE.AND P6, PT, R4, 0x1, PT ;  /* 0x000000010400780c */ /* 0x002fda0003fc5270 */
[----:B------:R-:W1:Y:S08]  /*f340*/  @P6 LDC R5, c[0x0][0x44c] ;  /* 0x00011300ff056b82 */ /* 0x000e700000000800 */
[----:B------:R-:W4:Y:S08]  /*f350*/  @P6 LDC R4, c[0x0][0x450] ;  /* 0x00011400ff046b82 */ /* 0x000f300000000800 */
[----:B------:R-:W0:Y:S01]  /*f360*/  @P6 LDC R8, c[0x0][0x450] ;  /* 0x00011400ff086b82 */ /* 0x000e220000000800 */
[----:B--2---:R-:W-:-:S02]  /*f370*/  IMAD R0, R21, UR6, RZ ;  /* 0x0000000615007c24 */ /* 0x004fc4000f8e02ff */
[----:B------:R-:W2:Y:S02]  /*f380*/  S2R R21, SR_TID.X ;  /* 0x0000000000157919 */ /* 0x000ea40000002100 */
[----:B------:R-:W-:Y:S02]  /*f390*/  IMAD R0, R29, UR7, R0 ;  /* 0x000000071d007c24 */ /* 0x000fe4000f8e0200 */
[----:B---3--:R-:W-:Y:S02]  /*f3a0*/  IMAD.MOV.U32 R3, RZ, RZ, R20 ;  /* 0x000000ffff037224 */ /* 0x008fe400078e0014 */
[----:B------:R-:W3:Y:S01]  /*f3b0*/  S2R R20, SR_TID.X ;  /* 0x0000000000147919 */ /* 0x000ee20000002100 */
[----:B------:R-:W-:-:S04]  /*f3c0*/  IMAD.WIDE.U32 R2, R24, UR4, R2 ;  /* 0x0000000418027c25 */ /* 0x000fc8000f8e0002 */
[----:B------:R-:W-:Y:S01]  /*f3d0*/  IMAD R3, R24, UR5, R3 ;  /* 0x0000000518037c24 */ /* 0x000fe2000f8e0203 */
[----:B------:R-:W-:Y:S01]  /*f3e0*/  ULDC.64 UR4, c[0x0][0x2d0] ;  /* 0x0000b40000047ab9 */ /* 0x000fe20000000a00 */
[----:B------:R-:W-:Y:S01]  /*f3f0*/  IMAD.WIDE.U32 R2, R29, UR6, R2 ;  /* 0x000000061d027c25 */ /* 0x000fe2000f8e0002 */
[----:B------:R-:W-:-:S03]  /*f400*/  ULDC.64 UR6, c[0x0][0x2c8] ;  /* 0x0000b20000067ab9 */ /* 0x000fc60000000a00 */
[----:B------:R-:W-:Y:S02]  /*f410*/  IMAD.IADD R3, R3, 0x1, R0 ;  /* 0x0000000103037824 */ /* 0x000fe400078e0200 */
[----:B--2---:R-:W-:-:S05]  /*f420*/  IMAD.SHL.U32 R21, R21, 0x10, RZ ;  /* 0x0000001015157824 */ /* 0x004fca00078e00ff */
[----:B------:R-:W-:Y:S02]  /*f430*/  LOP3.LUT R21, R21, 0x70, RZ, 0xc0, !PT ;  /* 0x0000007015157812 */ /* 0x000fe400078ec0ff */
[----:B---3--:R-:W-:-:S04]  /*f440*/  LOP3.LUT R20, R20, 0x7f, RZ, 0xc0, !PT ;  /* 0x0000007f14147812 */ /* 0x008fc800078ec0ff */
[----:B------:R-:W-:-:S04]  /*f450*/  SHF.R.U32.HI R20, RZ, 0x3, R20 ;  /* 0x00000003ff147819 */ /* 0x000fc80000011614 */
[----:B------:R-:W-:Y:S02]  /*f460*/  LOP3.LUT R20, R20, R21, RZ, 0xfc, !PT ;  /* 0x0000001514147212 */ /* 0x000fe400078efcff */
[----:B------:R2:W5:Y:S03]  /*f470*/  LDL R21, [R1+0x28] ;  /* 0x0000280001157983 */ /* 0x0005660000100800 */
[----:B------:R-:W-:-:S04]  /*f480*/  IMAD R6, R17, 0xc0, R20 ;  /* 0x000000c011067824 */ /* 0x000fc800078e0214 */
[----:B-1----:R-:W-:-:S04]  /*f490*/  @P6 IMAD.HI.U32 R0, R6, R5, RZ ;  /* 0x0000000506006227 */ /* 0x002fc800078e00ff */
[----:B------:R-:W-:Y:S01]  /*f4a0*/  IMAD.MOV.U32 R5, RZ, RZ, R6 ;  /* 0x000000ffff057224 */ /* 0x000fe200078e0006 */
[----:B----4-:R-:W-:-:S04]  /*f4b0*/  @P6 SHF.R.U32.HI R5, RZ, R4, R0 ;  /* 0x00000004ff056219 */ /* 0x010fc80000011600 */
[----:B------:R-:W-:-:S05]  /*f4c0*/  SHF.R.S32.HI R0, RZ, 0x1f, R5 ;  /* 0x0000001fff007819 */ /* 0x000fca0000011405 */
[----:B------:R-:W-:-:S04]  /*f4d0*/  IMAD R0, R0, UR4, RZ ;  /* 0x0000000400007c24 */ /* 0x000fc8000f8e02ff */
[C---:B------:R-:W-:Y:S02]  /*f4e0*/  IMAD R7, R5.reuse, UR5, R0 ;  /* 0x0000000505077c24 */ /* 0x040fe4000f8e0200 */
[----:B------:R-:W-:Y:S02]  /*f4f0*/  IMAD.MOV R0, RZ, RZ, -R5 ;  /* 0x000000ffff007224 */ /* 0x000fe400078e0a05 */
[----:B------:R-:W-:-:S04]  /*f500*/  IMAD.WIDE.U32 R4, R5, UR4, R2 ;  /* 0x0000000405047c25 */ /* 0x000fc8000f8e0002 */
[----:B0-----:R-:W-:Y:S02]  /*f510*/  IMAD R0, R9, R0, R6 ;  /* 0x0000000009007224 */ /* 0x001fe400078e0206 */
[----:B------:R-:W-:-:S03]  /*f520*/  IMAD.IADD R5, R5, 0x1, R7 ;  /* 0x0000000105057824 */ /* 0x000fc600078e0207 */
[----:B------:R-:W-:Y:S01]  /*f530*/  SHF.R.S32.HI R7, RZ, 0x1f, R0 ;  /* 0x0000001fff077819 */ /* 0x000fe20000011400 */
[----:B------:R-:W-:-:S04]  /*f540*/  IMAD.WIDE.U32 R4, R0, UR6, R4 ;  /* 0x0000000600047c25 */ /* 0x000fc8000f8e0004 */
[----:B------:R-:W-:-:S04]  /*f550*/  IMAD R7, R7, UR6, RZ ;  /* 0x0000000607077c24 */ /* 0x000fc8000f8e02ff */
[----:B------:R-:W-:-:S05]  /*f560*/  IMAD R7, R0, UR7, R7 ;  /* 0x0000000700077c24 */ /* 0x000fca000f8e0207 */
[----:B------:R-:W-:Y:S02]  /*f570*/  IADD3 R5, R5, R7, RZ ;  /* 0x0000000705057210 */ /* 0x000fe40007ffe0ff */
[----:B------:R-:W0:Y:S01]  /*f580*/  @P6 LDC R7, c[0x0][0x44c] ;  /* 0x00011300ff076b82 */ /* 0x000e220000000800 */
[----:B------:R-:W-:-:S04]  /*f590*/  LEA R0, P0, R4, UR8, 0x1 ;  /* 0x0000000804007c11 */ /* 0x000fc8000f8008ff */
[----:B------:R-:W-:Y:S01]  /*f5a0*/  LEA.HI.X R4, R4, UR9, R5, 0x1, P0 ;  /* 0x0000000904047c11 */ /* 0x000fe200080f0c05 */
[----:B------:R-:W-:-:S04]  /*f5b0*/  VIADD R5, R6, 0x80 ;  /* 0x0000008006057836 */ /* 0x000fc80000000000 */
        /* <DEDUP_REMOVED lines=103> */
[----:B-1----:R-:W-:-:S04]  /*fc30*/  @!P2 LEA R6, P3, R28, R6, 0x1 ;  /* 0x000000061c06a211 */ /* 0x002fc800078608ff */
[----:B------:R-:W-:Y:S02]  /*fc40*/  @!P2 IADD3.X R7, RZ, R4, RZ, P3, !PT ;  /* 0x00000004ff07a210 */ /* 0x000fe40001ffe4ff */
        /* <DEDUP_REMOVED lines=22> */
[----:B------:R0:W1:Y:S04]  /*fdb0*/  SHFL.IDX PT, R0, R2, 0x3, 0x181f ;  /* 0x00781f0002007f89 */ /* 0x00006800000e0000 */
[----:B------:R0:W-:Y:S04]  /*fdc0*/  @!P2 LDGSTS.E.BYPASS.LTC128B.128 [R10+0xd400], desc[UR54][R6.64], !P0 ;  /* 0x0d400000060aafae */ /* 0x0001e8000c101d76 */
[----:B------:R0:W2:Y:S02]  /*fdd0*/  SHFL.IDX PT, R2, R5, 0x3, 0x181f ;  /* 0x00781f0005027f89 */ /* 0x0000a400000e0000 */
.L_x_2556:
        /* <DEDUP_REMOVED lines=10> */
.L_x_2456:
        /* <DEDUP_REMOVED lines=19> */
[----:B--2---:R-:W-:-:S04]  /*ffb0*/  IADD3 R7, R4, -0x2, RZ ;  /* 0xfffffffe04077810 */ /* 0x004fc80007ffe0ff */
[----:B---3--:R-:W-:Y:S01]  /*ffc0*/  ISETP.GE.AND P1, PT, R7, R2, PT ;  /* 0x000000020700720c */ /* 0x008fe20003f26270 */
[----:B01----:R-:W-:-:S12]  /*ffd0*/  @!P0 BRA `(.L_x_2458) ;  /* 0x0000004800548947 */ /* 0x003fd80003800000 */
.L_x_2557:
[----:B------:R-:W-:Y:S05]  /*ffe0*/  BSYNC B0 ;  /* 0x0000000000007941 */ /* 0x000fea0003800000 */
.L_x_2457:
[----:B------:R-:W-:Y:S04]  /*fff0*/  BSSY B0, `(.L_x_2459) ;  /* 0x00000ff000007945 */ /* 0x000fe80003800000 */
[----:B------:R-:W-:Y:S05]  /*10000*/  @!P1 BRA `(.L_x_2460) ;  /* 0x0000000c00f49947 */ /* 0x000fea0003800000 */
[----:B------:R-:W-:Y:S01]  /*10010*/  ULDC UR4, c[0x0][0x2f4] ;  /* 0x0000bd0000047ab9 */ /* 0x000fe20000000800 */
[----:B------:R-:W-:Y:S01]  /*10020*/  IMAD.MOV.U32 R17, RZ, RZ, R27 ;  /* 0x000000ffff117224 */ /* 0x000fe200078e001b */
[----:B------:R-:W-:Y:S01]  /*10030*/  ISETP.GE.AND P1, PT, R28, UR4, PT ;  /* 0x000000041c007c0c */ /* 0x000fe2000bf26270 */
[----:B------:R-:W-:Y:S02]  /*10040*/  IMAD.MOV.U32 R6, RZ, RZ, R25 ;  /* 0x000000ffff067224 */ /* 0x000fe400078e0019 */
[----:B------:R-:W-:-:S10]  /*10050*/  IMAD.MOV.U32 R29, RZ, RZ, R26 ;  /* 0x000000ffff1d7224 */ /* 0x000fd400078e001a */
.L_x_2473:
[----:B------:R-:W2:Y:S01]  /*10060*/  LDL R9, [R1+0x14] ;  /* 0x0000140001097983 */ /* 0x000ea20000100800 */
[----:B0-----:R-:W0:Y:S03]  /*10070*/  LDC R3, c[0x0][0x430] ;  /* 0x00010c00ff037b82 */ /* 0x001e260000000800 */
[----:B------:R-:W3:Y:S04]  /*10080*/  LDL R8, [R1+0x18] ;  /* 0x0000180001087983 */ /* 0x000ee80000100800 */
[----:B------:R-:W4:Y:S01]  /*10090*/  LDL R5, [R1] ;  /* 0x0000000001057983 */ /* 0x000f220000100800 */
        /* <DEDUP_REMOVED lines=14> */
[----:B-1----:R-:W-:-:S04]  /*10180*/  @P0 SHF.R.U32.HI R2, RZ, R0, R4 ;  /* 0x00000000ff020219 */ /* 0x002fc80000011604 */
[----:B------:R-:W-:-:S05]  /*10190*/  IADD3 R0, -R2, RZ, RZ ;  /* 0x000000ff02007210 */ /* 0x000fca0007ffe1ff */
        /* <DEDUP_REMOVED lines=22> */
.L_x_2461:
[----:B------:R-:W-:Y:S01]  /*10300*/  IMAD R5, R25, 0x8, R22 ;  /* 0x0000000819057824 */ /* 0x000fe200078e0216 */
[----:B------:R-:W-:Y:S01]  /*10310*/  SHF.L.U32 R2, R27, 0x1f, RZ ;  /* 0x0000001f1b027819 */ /* 0x000fe200000006ff */
[----:B------:R-:W-:Y:S03]  /*10320*/  BSSY B1, `(.L_x_2462) ;  /* 0x0000003000017945 */ /* 0x000fe60003800000 */
[----:B------:R-:W0:Y:S02]  /*10330*/  SYNCS.PHASECHK.TRANS64.TRYWAIT P0, [R5+URZ+0x16840], R2 ;  /* 0x01684002050075a7 */ /* 0x000e24000800017f */
[----:B0-----:R-:W-:Y:S05]  /*10340*/  @!P0 BRA `(.L_x_2463) ;  /* 0x00000044008c8947 */ /* 0x001fea0003800000 */
.L_x_2558:
[----:B------:R-:W-:Y:S05]  /*10350*/  BSYNC B1 ;  /* 0x0000000000017941 */ /* 0x000fea0003800000 */
.L_x_2462:
[----:B------:R-:W2:Y:S01]  /*10360*/  LDL R3, [R1+0x4] ;  /* 0x0000040001037983 */ /* 0x000ea20000100800 */
[----:B------:R-:W-:Y:S01]  /*10370*/  SHF.R.S32.HI R20, RZ, 0x1f, R0 ;  /* 0x0000001fff147819 */ /* 0x000fe20000011400 */
[----:B------:R-:W-:Y:S01]  /*10380*/  ULDC.64 UR4, c[0x0][0x300] ;  /* 0x0000c00000047ab9 */ /* 0x000fe20000000a00 */
[----:B------:R-:W-:Y:S01]  /*10390*/  ULDC.64 UR6, c[0x0][0x2e8] ;  /* 0x0000ba0000067ab9 */ /* 0x000fe20000000a00 */
[----:B------:R-:W1:Y:S02]  /*103a0*/  S2R R8, SR_TID.X ;  /* 0x0000000000087919 */ /* 0x000e640000002100 */
[----:B------:R-:W-:-:S04]  /*103b0*/  IMAD R7, R20, UR4, RZ ;  /* 0x0000000414077c24 */ /* 0x000fc8000f8e02ff */
[----:B------:R-:W-:Y:S02]  /*103c0*/  IMAD R7, R0, UR5, R7 ;  /* 0x0000000500077c24 */ /* 0x000fe4000f8e0207 */
[C---:B-1----:R-:W-:Y:S02]  /*103d0*/  IMAD.SHL.U32 R9, R8.reuse, 0x8, RZ ;  /* 0x0000000808097824 */ /* 0x042fe400078e00ff */
[----:B------:R-:W-:-:S03]  /*103e0*/  IMAD.SHL.U32 R11, R8, 0x8, RZ ;  /* 0x00000008080b7824 */ /* 0x000fc600078e00ff */
        /* <DEDUP_REMOVED lines=11> */
[----:B------:R-:W-:-:S04]  /*104a0*/  ULDC.64 UR4, c[0x0][0x308] ;  /* 0x0000c20000047ab9 */ /* 0x000fc80000000a00 */
[----:B------:R-:W-:-:S03]  /*104b0*/  IADD3 R3, R3, R7, RZ ;  /* 0x0000000703037210 */ /* 0x000fc60007ffe0ff */
        /* <DEDUP_REMOVED lines=46> */
.L_x_2576:
        /* <DEDUP_REMOVED lines=8> */
.L_x_2465:
        /* <DEDUP_REMOVED lines=11> */
.L_x_2466:
[----:B------:R1:W-:Y:S01]  /*108d0*/  SYNCS.ARRIVE.TRANS64.A1T0 RZ, [R5+URZ+0x16830], RZ ;  /* 0x016830ff05ff79a7 */ /* 0x0003e2000810003f */
[----:B------:R-:W-:Y:S05]  /*108e0*/  @!P3 BRA `(.L_x_2467) ;  /* 0x000000000004b947 */ /* 0x000fea0003800000 */
[----:B------:R-:W-:Y:S01]  /*108f0*/  BPT.TRAP 0x1 ;  /* 0x000000040000795c */ /* 0x000fe20000300000 */
.L_x_2467:
[----:B------:R-:W-:Y:S01]  /*10900*/  SHF.L.U32 R2, R17, 0x1f, RZ ;  /* 0x0000001f11027819 */ /* 0x000fe200000006ff */
[----:B-1----:R-:W-:Y:S01]  /*10910*/  IMAD R5, R6, 0x8, R22 ;  /* 0x0000000806057824 */ /* 0x002fe200078e0216 */
[----:B------:R-:W-:Y:S03]  /*10920*/  BSSY B1, `(.L_x_2468) ;  /* 0x0000003000017945 */ /* 0x000fe60003800000 */
[----:B------:R-:W1:Y:S02]  /*10930*/  SYNCS.PHASECHK.TRANS64.TRYWAIT P0, [R5+URZ+0x16860], R2 ;  /* 0x01686002050075a7 */ /* 0x000e64000800017f */
[----:B-1----:R-:W-:Y:S05]  /*10940*/  @!P0 BRA `(.L_x_2469) ;  /* 0x0000004800508947 */ /* 0x002fea0003800000 */
.L_x_2577:
[----:B------:R-:W-:Y:S05]  /*10950*/  BSYNC B1 ;  /* 0x0000000000017941 */ /* 0x000fea0003800000 */
.L_x_2468:
        /* <DEDUP_REMOVED lines=60> */
.L_x_2595:
[----:B------:R-:W-:Y:S01]  /*10d20*/  ISETP.LT.OR P0, PT, R8, 0x71, P1 ;  /* 0x000000710800780c */ /* 0x000fe20000f01670 */
[----:B------:R-:W-:Y:S01]  /*10d30*/  ULDC.64 UR4, c[0x0][0x328] ;  /* 0x0000ca0000047ab9 */ /* 0x000fe20000000a00 */
[----:B-1----:R-:W-:Y:S01]  /*10d40*/  IADD3 R2, P2, R2, R7, RZ ;  /* 0x0000000702027210 */ /* 0x002fe20007f5e0ff */
[----:B------:R-:W-:-:S03]  /*10d50*/  ULDC.64 UR6, c[0x0][0x318] ;  /* 0x0000c60000067ab9 */ /* 0x000fc60000000a00 */
[----:B------:R-:W-:-:S07]  /*10d60*/  IADD3.X R3, RZ, R23, RZ, P2, !PT ;  /* 0x00000017ff037210 */ /* 0x000fce00017fe4ff */
        /* <DEDUP_REMOVED lines=20> */
.L_x_2471:
        /* <DEDUP_REMOVED lines=11> */
.L_x_2472:
[----:B------:R-:W2:Y:S01]  /*10f60*/  LDL R0, [R1+0x10] ;  /* 0x0000100001007983 */ /* 0x000ea20000100800 */
[----:B------:R1:W-:Y:S01]  /*10f70*/  SYNCS.ARRIVE.TRANS64.A1T0 RZ, [R5+URZ+0x16850], RZ ;  /* 0x016850ff05ff79a7 */ /* 0x0003e2000810003f */
[C---:B------:R-:W-:Y:S01]  /*10f80*/  VIADD R7, R26.reuse, 0xffffffff ;  /* 0xffffffff1a077836 */ /* 0x040fe20000000000 */
[----:B------:R-:W-:Y:S01]  /*10f90*/  MOV R29, R26 ;  /* 0x0000001a001d7202 */ /* 0x000fe20000000f00 */
[----:B------:R-:W-:Y:S02]  /*10fa0*/  IMAD.MOV.U32 R17, RZ, RZ, R27 ;  /* 0x000000ffff117224 */ /* 0x000fe400078e001b */
[----:B------:R-:W-:Y:S01]  /*10fb0*/  IMAD.MOV.U32 R6, RZ, RZ, R25 ;  /* 0x000000ffff067224 */ /* 0x000fe200078e0019 */
[----:B--2---:R-:W-:-:S13]  /*10fc0*/  ISETP.GT.AND P0, PT, R26, R0, PT ;  /* 0x000000001a00720c */ /* 0x004fda0003f04270 */
[----:B-1----:R-:W-:Y:S05]  /*10fd0*/  @P0 BRA `(.L_x_2473) ;  /* 0xfffffff000200947 */ /* 0x002fea000383ffff */
.L_x_2460:
[----:B------:R-:W-:Y:S05]  /*10fe0*/  BSYNC B0 ;  /* 0x0000000000007941 */ /* 0x000fea0003800000 */
.L_x_2459:
        /* <DEDUP_REMOVED lines=17> */
.L_x_2475:
[----:B------:R-:W-:Y:S05]  /*11100*/  BSYNC B0 ;  /* 0x0000000000007941 */ /* 0x000fea0003800000 */
.L_x_2474:
[----:B------:R-:W-:-:S05]  /*11110*/  IMAD.U32 R0, RZ, RZ, UR37 ;  /* 0x00000025ff007e24 */ /* 0x000fca000f8e00ff */
[----:B------:R-:W-:-:S13]  /*11120*/  ISETP.NE.AND P0, PT, R0, 0x3, PT ;  /* 0x000000030000780c */ /* 0x000fda0003f05270 */
[----:B------:R-:W-:Y:S05]  /*11130*/  @!P0 BRA `(.L_x_2476) ;  /* 0x0000000000048947 */ /* 0x000fea0003800000 */
[----:B------:R-:W-:Y:S01]  /*11140*/  BPT.TRAP 0x1 ;  /* 0x000000040000795c */ /* 0x000fe20000300000 */
.L_x_2476:
[----:B------:R-:W2:Y:S01]  /*11150*/  LDL.LU R2, [R1+0xc] ;  /* 0x00000c0001027983 */ /* 0x000ea20000300800 */
[----:B------:R-:W-:Y:S01]  /*11160*/  IMAD R0, R25, 0x8, R22 ;  /* 0x0000000819007824 */ /* 0x000fe200078e0216 */
[----:B0-----:R-:W-:Y:S01]  /*11170*/  SHF.L.U32 R3, R27, 0x1f, RZ ;  /* 0x0000001f1b037819 */ /* 0x001fe200000006ff */
[----:B------:R-:W-:Y:S03]  /*11180*/  BSSY B0, `(.L_x_2477) ;  /* 0x0000004000007945 */ /* 0x000fe60003800000 */
[----:B------:R-:W0:Y:S01]  /*11190*/  SYNCS.PHASECHK.TRANS64.TRYWAIT P0, [R0+URZ+0x16860], R3 ;  /* 0x01686003000075a7 */ /* 0x000e22000800017f */
[----:B--2---:R-:W-:Y:S01]  /*111a0*/  IMAD R6, R26, -0x80, R2 ;  /* 0xffffff801a067824 */ /* 0x004fe200078e0202 */
[----:B0-----:R-:W-:Y:S06]  /*111b0*/  @!P0 BRA `(.L_x_2478) ;  /* 0x0000004800908947 */ /* 0x001fec0003800000 */
.L_x_2596:
[----:B------:R-:W-:Y:S05]  /*111c0*/  BSYNC B0 ;  /* 0x0000000000007941 */ /* 0x000fea0003800000 */
.L_x_2477:
        /* <DEDUP_REMOVED lines=15> */
[----:B------:R-:W-:Y:S01]  /*112c0*/  SHF.L.U32 R5, R28, 0x1, RZ ;  /* 0x000000011c057819 */ /* 0x000fe200000006ff */
[----:B------:R-:W-:Y:S01]  /*112d0*/  IMAD R4, R4, 0x2, R22 ;  /* 0x0000000204047824 */ /* 0x000fe200078e0216 */
[----:B------:R-:W-:Y:S01]  /*112e0*/  ISETP.LT.OR P1, PT, R6, 0x1, P0 ;  /* 0x000000010600780c */ /* 0x000fe20000721670 */
        /* <DEDUP_REMOVED lines=34> */
[----:B0-----:R-:W-:-:S04]  /*11510*/  IADD3 R2, P2, R9, R5, RZ ;  /* 0x0000000509027210 */ /* 0x001fc80007f5e0ff */
[----:B-1----:R-:W-:-:S05]  /*11520*/  IADD3.X R3, RZ, R7, RZ, P2, !PT ;  /* 0x00000007ff037210 */ /* 0x002fca00017fe4ff */
[----:B------:R0:W-:Y:S01]  /*11530*/  LDGSTS.E.BYPASS.LTC128B.128 [R4+0x2c00], desc[UR54][R2.64], !P1 ;  /* 0x02c0000002047fae */ /* 0x0001e2000c901d76 */
[----:B------:R-:W-:Y:S02]  /*11540*/  ISETP.LT.OR P1, PT, R6, 0x61, P0 ;  /* 0x000000610600780c */ /* 0x000fe40000721670 */
[----:B0-----:R-:W-:Y:S02]  /*11550*/  IADD3 R2, P2, R14, R5, RZ ;  /* 0x000000050e027210 */ /* 0x001fe40007f5e0ff */
[----:B------:R0:W1:Y:S03]  /*11560*/  SHFL.IDX PT, R14, R18, 0x7, 0x181f ;  /* 0x00f81f00120e7f89 */ /* 0x00006600000e0000 */
[----:B--2---:R-:W-:-:S06]  /*11570*/  IMAD.X R3, RZ, RZ, R8, P2 ;  /* 0x000000ffff037224 */ /* 0x004fcc00010e0608 */
[----:B---3--:R0:W-:Y:S02]  /*11580*/  LDGSTS.E.BYPASS.LTC128B.128 [R4+0x3400], desc[UR54][R2.64], !P1 ;  /* 0x0340000002047fae */ /* 0x0081e4000c901d76 */
.L_x_2614:
        /* <DEDUP_REMOVED lines=9> */
.L_x_2480:
        /* <DEDUP_REMOVED lines=11> */
.L_x_2481:
[----:B------:R-:W-:Y:S01]  /*116d0*/  VIADD R25, R25, 0x1 ;  /* 0x0000000119197836 */ /* 0x000fe20000000000 */
[----:B------:R0:W-:Y:S04]  /*116e0*/  SYNCS.ARRIVE.TRANS64.A1T0 RZ, [R0+URZ+0x16850], RZ ;  /* 0x016850ff00ff79a7 */ /* 0x0001e8000810003f */
[----:B------:R-:W-:-:S04]  /*116f0*/  ISETP.NE.AND P0, PT, R25, 0x2, PT ;  /* 0x000000021900780c */ /* 0x000fc80003f05270 */
[----:B0-----:R-:W-:Y:S02]  /*11700*/  SEL R0, RZ, 0x1, P0 ;  /* 0x00000001ff007807 */ /* 0x001fe40000000000 */
[----:B------:R-:W-:Y:S02]  /*11710*/  SEL R25, R25, RZ, P0 ;  /* 0x000000ff19197207 */ /* 0x000fe40000000000 */
[----:B------:R-:W-:-:S07]  /*11720*/  LOP3.LUT R27, R27, R0, RZ, 0x3c, !PT ;  /* 0x000000001b1b7212 */ /* 0x000fce00078e3cff */
.L_x_2440:
[----:B------:R-:W-:Y:S05]  /*11730*/  BSYNC B7 ;  /* 0x0000000000077941 */ /* 0x000fea0003800000 */
.L_x_2438:
        /* <DEDUP_REMOVED lines=12> */
.L_x_2482:
        /* <DEDUP_REMOVED lines=14> */
[----:B------:R-:W-:Y:S01]  /*118e0*/  MOV R17, RZ ;  /* 0x000000ff00117202 */ /* 0x000fe20000000f00 */
[----:B------:R-:W-:Y:S01]  /*118f0*/  IMAD.MOV.U32 R5, RZ, RZ, RZ ;  /* 0x000000ffff057224 */ /* 0x000fe200078e00ff */
        /* <DEDUP_REMOVED lines=27> */
.L_x_2624:
[----:B------:R-:W-:Y:S02]  /*11ab0*/  ULDC UR4, c[0x0][0xc38] ;  /* 0x00030e0000047ab9 */ /* 0x000fe40000000800 */
[----:B------:R-:W-:-:S04]  /*11ac0*/  IMAD.U32 R4, RZ, RZ, UR4 ;  /* 0x00000004ff047e24 */ /* 0x000fc8000f8e00ff */
[----:B-1----:R-:W-:-:S04]  /*11ad0*/  IMAD R3, R14, R4, RZ ;  /* 0x000000040e037224 */ /* 0x002fc800078e02ff */
[----:B------:R-:W-:-:S05]  /*11ae0*/  IMAD.IADD R6, R6, 0x1, R3 ;  /* 0x0000000106067824 */ /* 0x000fca00078e0203 */
[----:B------:R-:W-:-:S13]  /*11af0*/  ISETP.GT.AND P6, PT, R6, R0, PT ;  /* 0x000000000600720c */ /* 0x000fda0003fc4270 */
[----:B------:R-:W-:Y:S05]  /*11b00*/  @P6 BRA `(.L_x_2485) ;  /* 0x0000000000a46947 */ /* 0x000fea0003800000 */
.L_x_2488:
[----:B0-----:R-:W0:Y:S01]  /*11b10*/  LDC R2, c[0x0][0xc3c] ;  /* 0x00030f00ff027b82 */ /* 0x001e220000000800 */
[----:B------:R-:W-:-:S05]  /*11b20*/  VIADD R19, R19, 0x1f ;  /* 0x0000001f13137836 */ /* 0x000fca0000000000 */
[----:B0-----:R-:W-:-:S13]  /*11b30*/  ISETP.GE.AND P6, PT, R19, R2, PT ;  /* 0x000000021300720c */ /* 0x001fda0003fc6270 */
[----:B------:R-:W-:Y:S05]  /*11b40*/  @P6 BRA `(.L_x_2486) ;  /* 0x0000000800bc6947 */ /* 0x000fea0003800000 */
[----:B------:R-:W0:Y:S01]  /*11b50*/  S2R R3, SR_TID.X ;  /* 0x0000000000037919 */ /* 0x000e220000002100 */
        /* <DEDUP_REMOVED lines=30> */
.L_x_2632:
[----:B------:R-:W-:Y:S02]  /*11d40*/  ULDC UR4, c[0x0][0xc38] ;  /* 0x00030e0000047ab9 */ /* 0x000fe40000000800 */
[----:B------:R-:W-:-:S05]  /*11d50*/  MOV R4, UR4 ;  /* 0x0000000400047c02 */ /* 0x000fca0008000f00 */
[----:B-1----:R-:W-:-:S04]  /*11d60*/  IMAD R3, R14, R4, RZ ;  /* 0x000000040e037224 */ /* 0x002fc800078e02ff */
[----:B------:R-:W-:-:S05]  /*11d70*/  IMAD.IADD R6, R3, 0x1, R6 ;  /* 0x0000000103067824 */ /* 0x000fca00078e0206 */
[----:B------:R-:W-:-:S13]  /*11d80*/  ISETP.GT.AND P6, PT, R6, R0, PT ;  /* 0x000000000600720c */ /* 0x000fda0003fc4270 */
[----:B------:R-:W-:Y:S05]  /*11d90*/  @!P6 BRA `(.L_x_2488) ;  /* 0xfffffffc005ce947 */ /* 0x000fea000383ffff */
.L_x_2485:
        /* <DEDUP_REMOVED lines=10> */
.L_x_2637:
[----:B------:R-:W-:-:S13]  /*11e40*/  ISETP.NE.AND P0, PT, R3, RZ, PT ;  /* 0x000000ff0300720c */ /* 0x000fda0003f05270 */
[----:B------:R-:W-:Y:S05]  /*11e50*/  @!P0 BRA `(.L_x_2490) ;  /* 0x0000000000108947 */ /* 0x000fea0003800000 */
[----:B------:R-:W-:Y:S01]  /*11e60*/  UMOV UR4, 0xffffffff ;  /* 0xffffffff00047882 */ /* 0x000fe20000000000 */
[----:B------:R-:W-:Y:S02]  /*11e70*/  VIADD R12, R7, 0xffffffff ;  /* 0xffffffff070c7836 */ /* 0x000fe40000000000 */
[----:B------:R-:W-:Y:S05]  /*11e80*/  BRA.DIV UR4, `(.L_x_2491) ;  /* 0x0000005204007947 */ /* 0x000fea000b800000 */
[----:B------:R4:W0:Y:S02]  /*11e90*/  SHFL.IDX PT, R16, R2, R12, 0x1f ;  /* 0x00001f0c02107589 */ /* 0x00082400000e0000 */
.L_x_2490:
        /* <DEDUP_REMOVED lines=12> */
[----:B0-----:R-:W-:-:S05]  /*11f60*/  IADD3 R9, RZ, -R3, RZ ;  /* 0x80000003ff097210 */ /* 0x001fca0007ffe0ff */
        /* <DEDUP_REMOVED lines=12> */
[----:B------:R-:W-:Y:S01]  /*12030*/  @!P1 IMAD.IADD R9, R9, 0x1, -R4 ;  /* 0x0000000109099824 */ /* 0x000fe200078e0a04 */
[----:B------:R-:W-:-:S02]  /*12040*/  @!P1 IADD3 R7, R7, 0x1, RZ ;  /* 0x0000000107079810 */ /* 0x000fc40007ffe0ff */
        /* <DEDUP_REMOVED lines=24> */
[----:B------:R-:W-:-:S05]  /*121d0*/  @P0 VIADD R4, R4, 0x1 ;  /* 0x0000000104040836 */ /* 0x000fca0000000000 */
[----:B------:R-:W-:Y:S02]  /*121e0*/  @!P2 IADD3 R4, -R4, RZ, RZ ;  /* 0x000000ff0404a210 */ /* 0x000fe40007ffe1ff */
[----:B------:R-:W-:-:S05]  /*121f0*/  @!P1 LOP3.LUT R4, RZ, R5, RZ, 0x33, !PT ;  /* 0x00000005ff049212 */ /* 0x000fca00078e33ff */
[--C-:B------:R-:W-:Y:S02]  /*12200*/  IMAD.MOV R2, RZ, RZ, -R4.reuse ;  /* 0x000000ffff027224 */ /* 0x100fe400078e0a04 */
[C---:B------:R-:W-:Y:S02]  /*12210*/  IMAD R4, R5.reuse, 0x1000000, R4 ;  /* 0x0100000005047824 */ /* 0x040fe400078e0204 */
[----:B------:R-:W-:-:S04]  /*12220*/  IMAD R5, R5, R2, R7 ;  /* 0x0000000205057224 */ /* 0x000fc800078e0207 */
[----:B------:R-:W-:Y:S01]  /*12230*/  IMAD R18, R5, 0x10000, R4 ;  /* 0x0001000005127824 */ /* 0x000fe200078e0204 */
[----:B------:R-:W-:Y:S06]  /*12240*/  BRA `(.L_x_2493) ;  /* 0x0000000000f07947 */ /* 0x000fec0003800000 */
.L_x_2492:
[----:B----4-:R-:W0:Y:S02]  /*12250*/  LDC.64 R2, c[0x0][0xc90] ;  /* 0x00032400ff027b82 */ /* 0x010e240000000a00 */
[----:B0-----:R-:W-:-:S05]  /*12260*/  IMAD.WIDE R2, R19, 0x4, R2 ;  /* 0x0000000413027825 */ /* 0x001fca00078e0202 */
[----:B------:R0:W2:Y:S02]  /*12270*/  LDG.E R6, desc[UR54][R2.64] ;  /* 0x0000003602067981 */ /* 0x0000a4000c1e1900 */
[----:B0-----:R-:W-:Y:S01]  /*12280*/  MOV R2, RZ ;  /* 0x000000ff00027202 */ /* 0x001fe20000000f00 */
        /* <DEDUP_REMOVED lines=32> */
[----:B0-----:R-:W-:-:S02]  /*12490*/  IADD3 R2, R8, 0xffffffe, RZ ;  /* 0x0ffffffe08027810 */ /* 0x001fc40007ffe0ff */
[----:B------:R-:W-:-:S04]  /*124a0*/  IABS R8, R0 ;  /* 0x0000000000087213 */ /* 0x000fc80000000000 */
        /* <DEDUP_REMOVED lines=19> */
[----:B------:R-:W-:Y:S01]  /*125e0*/  @!P1 LOP3.LUT R3, RZ, R4, RZ, 0x33, !PT ;  /* 0x00000004ff039212 */ /* 0x000fe200078e33ff */
[----:B------:R-:W-:-:S04]  /*125f0*/  IMAD.MOV R4, RZ, RZ, -R4 ;  /* 0x000000ffff047224 */ /* 0x000fc800078e0a04 */
[----:B------:R-:W-:-:S07]  /*12600*/  IMAD R18, R3, R4, R0 ;  /* 0x0000000403127224 */ /* 0x000fce00078e0200 */
.L_x_2493:
[----:B------:R-:W-:-:S05]  /*12610*/  LOP3.LUT R0, RZ, R3, RZ, 0x33, !PT ;  /* 0x00000003ff007212 */ /* 0x000fca00078e33ff */
[----:B------:R-:W-:Y:S01]  /*12620*/  IMAD.IADD R17, R17, 0x1, R0 ;  /* 0x0000000111117824 */ /* 0x000fe200078e0200 */
[----:B------:R-:W-:Y:S06]  /*12630*/  BRA `(.L_x_2494) ;  /* 0x00000000001c7947 */ /* 0x000fec0003800000 */
.L_x_2486:
[----:B------:R-:W-:Y:S01]  /*12640*/  UMOV UR4, URZ ;  /* 0x0000003f00047c82 */ /* 0x000fe20008000000 */
[----:B------:R-:W-:Y:S01]  /*12650*/  UMOV UR5, URZ ;  /* 0x0000003f00057c82 */ /* 0x000fe20008000000 */
[----:B------:R-:W-:Y:S01]  /*12660*/  ULDC UR6, c[0x0][0xc3c] ;  /* 0x00030f0000067ab9 */ /* 0x000fe20000000800 */
[----:B------:R-:W-:Y:S01]  /*12670*/  IMAD.MOV.U32 R16, RZ, RZ, R0 ;  /* 0x000000ffff107224 */ /* 0x000fe200078e0000 */
[----:B------:R-:W-:Y:S01]  /*12680*/  MOV R19, UR6 ;  /* 0x0000000600137c02 */ /* 0x000fe20008000f00 */
[----:B------:R-:W-:Y:S02]  /*12690*/  IMAD.U32 R17, RZ, RZ, UR4 ;  /* 0x00000004ff117e24 */ /* 0x000fe4000f8e00ff */
[----:B------:R-:W-:-:S07]  /*126a0*/  IMAD.U32 R18, RZ, RZ, UR5 ;  /* 0x00000005ff127e24 */ /* 0x000fce000f8e00ff */
.L_x_2494:
        /* <DEDUP_REMOVED lines=10> */
.L_x_2483:
[----:B------:R-:W-:Y:S02]  /*12750*/  ULDC UR4, c[0x0][0xc3c] ;  /* 0x00030f0000047ab9 */ /* 0x000fe40000000800 */
[----:B-1----:R-:W-:-:S13]  /*12760*/  ISETP.GE.AND P0, PT, R19, UR4, PT ;  /* 0x0000000413007c0c */ /* 0x002fda000bf06270 */
[----:B------:R-:W-:Y:S05]  /*12770*/  @!P0 BRA `(.L_x_2495) ;  /* 0xffffffac00808947 */ /* 0x000fea000383ffff */
[----:B------:R-:W-:Y:S05]  /*12780*/  BSYNC B8 ;  /* 0x0000000000087941 */ /* 0x000fea0003800000 */
.L_x_2432:
[----:B--2---:R-:W2:Y:S01]  /*12790*/  LDL.LU R0, [R1+0x38] ;  /* 0x0000380001007983 */ /* 0x004ea20000300800 */
[----:B------:R-:W-:Y:S01]  /*127a0*/  BSSY B0, `(.L_x_2496) ;  /* 0x000000b000007945 */ /* 0x000fe20003800000 */
[----:B------:R-:W1:Y:S01]  /*127b0*/  S2R R5, SR_CgaCtaId ;  /* 0x0000000000057919 */ /* 0x000e620000008800 */
[----:B--2---:R-:W-:-:S05]  /*127c0*/  VIADD R0, R0, 0x1 ;  /* 0x0000000100007836 */ /* 0x004fca0000000000 */
[----:B0-----:R-:W-:-:S04]  /*127d0*/  LEA.HI R2, R0, R0, RZ, 0x1 ;  /* 0x0000000000027211 */ /* 0x001fc800078f08ff */
[----:B------:R-:W-:Y:S02]  /*127e0*/  LOP3.LUT R3, R2, 0xfffffffe, RZ, 0xc0, !PT ;  /* 0xfffffffe02037812 */ /* 0x000fe400078ec0ff */
[----:B------:R-:W-:-:S03]  /*127f0*/  MOV R2, 0x400 ;  /* 0x0000040000027802 */ /* 0x000fc60000000f00 */
[----:B------:R-:W-:Y:S01]  /*12800*/  IMAD.IADD R0, R0, 0x1, -R3 ;  /* 0x0000000100007824 */ /* 0x000fe200078e0a03 */
[----:B-1----:R-:W-:-:S04]  /*12810*/  LEA R5, R5, R2, 0x18 ;  /* 0x0000000205057211 */ /* 0x002fc800078ec0ff */
[----:B------:R-:W-:-:S04]  /*12820*/  SHF.L.U32 R0, R0, 0x1f, RZ ;  /* 0x0000001f00007819 */ /* 0x000fc800000006ff */
[----:B------:R-:W0:Y:S02]  /*12830*/  SYNCS.PHASECHK.TRANS64.TRYWAIT P0, [R5+URZ+0x16820], R0 ;  /* 0x01682000050075a7 */ /* 0x000e24000800017f */
[----:B0-----:R-:W-:Y:S05]  /*12840*/  @!P0 BRA `(.L_x_2497) ;  /* 0x0000004400b88947 */ /* 0x001fea0003800000 */
.L_x_2640:
[----:B------:R-:W-:Y:S05]  /*12850*/  BSYNC B0 ;  /* 0x0000000000007941 */ /* 0x000fea0003800000 */
.L_x_2496:
[----:B------:R-:W-:-:S03]  /*12860*/  UMOV UR4, 0xffffffff ;  /* 0xffffffff00047882 */ /* 0x000fc60000000000 */
[----:B------:R-:W-:Y:S05]  /*12870*/  BRA.DIV UR4, `(.L_x_2498) ;  /* 0x0000004604c07947 */ /* 0x000fea000b800000 */
[----:B0-----:R-:W0:Y:S02]  /*12880*/  S2R R0, SR_TID.X ;  /* 0x0000000000007919 */ /* 0x001e240000002100 */
[----:B0-----:R-:W-:-:S04]  /*12890*/  SHF.R.U32.HI R0, RZ, 0x5, R0 ;  /* 0x00000005ff007819 */ /* 0x001fc80000011600 */
[----:B------:R-:W-:-:S05]  /*128a0*/  LOP3.LUT R0, R0, 0x3, RZ, 0xc0, !PT ;  /* 0x0000000300007812 */ /* 0x000fca00078ec0ff */
[----:B------:R0:W1:Y:S02]  /*128b0*/  SHFL.IDX PT, R14, R0, RZ, 0x1f ;  /* 0x00001fff000e7589 */ /* 0x00006400000e0000 */
.L_x_2643:
[----:B-1----:R-:W-:Y:S01]  /*128c0*/  ISETP.NE.AND P0, PT, R14, RZ, PT ;  /* 0x000000ff0e00720c */ /* 0x002fe20003f05270 */
[----:B------:R-:W-:-:S12]  /*128d0*/  BSSY B0, `(.L_x_2499) ;  /* 0x0000024000007945 */ /* 0x000fd80003800000 */
[----:B------:R-:W-:Y:S05]  /*128e0*/  @P0 BRA `(.L_x_2500) ;  /* 0x0000000000880947 */ /* 0x000fea0003800000 */
[----:B------:R-:W-:-:S03]  /*128f0*/  UMOV UR4, 0xffffffff ;  /* 0xffffffff00047882 */ /* 0x000fc60000000000 */
[----:B------:R-:W-:Y:S05]  /*12900*/  BRA.DIV UR4, `(.L_x_2501) ;  /* 0x0000004604d07947 */ /* 0x000fea000b800000 */
[----:B------:R-:W-:-:S13]  /*12910*/  ELECT P6, URZ, PT ;  /* 0x00000000003f782f */ /* 0x000fda00038c0000 */
.L_x_2646:
[----:B------:R-:W-:Y:S05]  /*12920*/  @!P6 BRA `(.L_x_2500) ;  /* 0x000000000078e947 */ /* 0x000fea0003800000 */
[----:B------:R-:W-:-:S06]  /*12930*/  ULOP3.LUT UR4, UR36, 0x2, URZ, 0xfc, !UPT ;  /* 0x0000000224047892 */ /* 0x000fcc000f8efc3f */
[----:B0-----:R-:W-:-:S05]  /*12940*/  IMAD.U32 R0, RZ, RZ, UR4 ;  /* 0x00000004ff007e24 */ /* 0x001fca000f8e00ff */
[----:B------:R-:W-:-:S13]  /*12950*/  ISETP.NE.AND P0, PT, R0, 0x3, PT ;  /* 0x000000030000780c */ /* 0x000fda0003f05270 */
[----:B------:R-:W-:Y:S05]  /*12960*/  @!P0 BRA `(.L_x_2502) ;  /* 0x0000000000048947 */ /* 0x000fea0003800000 */
[----:B------:R-:W-:Y:S01]  /*12970*/  BPT.TRAP 0x1 ;  /* 0x000000040000795c */ /* 0x000fe20000300000 */
.L_x_2502:
[----:B------:R-:W-:Y:S01]  /*12980*/  IMAD R3, R25, 0x8, R5 ;  /* 0x0000000819037824 */ /* 0x000fe200078e0205 */
[----:B------:R-:W-:Y:S01]  /*12990*/  SHF.L.U32 R2, R27, 0x1f, RZ ;  /* 0x0000001f1b027819 */ /* 0x000fe200000006ff */
[----:B------:R-:W-:-:S03]  /*129a0*/  VIADD R25, R25, 0x1 ;  /* 0x0000000119197836 */ /* 0x000fc60000000000 */
[----:B------:R-:W0:Y:S02]  /*129b0*/  SYNCS.PHASECHK.TRANS64.TRYWAIT P1, [R3+URZ+0x16840], R2 ;  /* 0x01684002030075a7 */ /* 0x000e24000802017f */
[----:B------:R-:W-:-:S04]  /*129c0*/  ISETP.NE.AND P2, PT, R25, 0x2, PT ;  /* 0x000000021900780c */ /* 0x000fc80003f45270 */
[----:B------:R-:W-:Y:S01]  /*129d0*/  SEL R0, RZ, 0x1, P2 ;  /* 0x00000001ff007807 */ /* 0x000fe20001000000 */
[----:B0-----:R-:W-:Y:S08]  /*129e0*/  @!P1 BRA `(.L_x_2503) ;  /* 0x0000004400b89947 */ /* 0x001ff00003800000 */
.L_x_2647:
[----:B------:R-:W-:Y:S02]  /*129f0*/  SEL R25, R25, RZ, P2 ;  /* 0x000000ff19197207 */ /* 0x000fe40001000000 */
[----:B------:R-:W-:Y:S01]  /*12a00*/  LOP3.LUT R0, R27, R0, RZ, 0x3c, !PT ;  /* 0x000000001b007212 */ /* 0x000fe200078e3cff */
[----:B------:R-:W-:Y:S06]  /*12a10*/  @!P0 BRA `(.L_x_2504) ;  /* 0x0000000000048947 */ /* 0x000fec0003800000 */
[----:B------:R-:W-:Y:S01]  /*12a20*/  BPT.TRAP 0x1 ;  /* 0x000000040000795c */ /* 0x000fe20000300000 */
.L_x_2504:
[----:B------:R-:W-:Y:S01]  /*12a30*/  IMAD R25, R25, 0x8, R5 ;  /* 0x0000000819197824 */ /* 0x000fe200078e0205 */
[----:B------:R-:W-:-:S04]  /*12a40*/  SHF.L.U32 R0, R0, 0x1f, RZ ;  /* 0x0000001f00007819 */ /* 0x000fc800000006ff */
[----:B------:R-:W1:Y:S02]  /*12a50*/  SYNCS.PHASECHK.TRANS64.TRYWAIT P1, [R25+URZ+0x16840], R0 ;  /* 0x01684000190075a7 */ /* 0x000e64000802017f */
[----:B-1----:R-:W-:Y:S05]  /*12a60*/  @!P1 BRA `(.L_x_2505) ;  /* 0x0000004400ac9947 */ /* 0x002fea0003800000 */
.L_x_2648:
[----:B------:R-:W-:Y:S05]  /*12a70*/  @!P0 BRA `(.L_x_2506) ;  /* 0x0000000000048947 */ /* 0x000fea0003800000 */
[----:B------:R-:W-:Y:S01]  /*12a80*/  BPT.TRAP 0x1 ;  /* 0x000000040000795c */ /* 0x000fe20000300000 */
.L_x_2506:
[----:B------:R-:W2:Y:S02]  /*12a90*/  SYNCS.PHASECHK.TRANS64.TRYWAIT P1, [R3+URZ+0x16860], R2 ;  /* 0x01686002030075a7 */ /* 0x000ea4000802017f */
[----:B--2---:R-:W-:Y:S05]  /*12aa0*/  @!P1 BRA `(.L_x_2507) ;  /* 0x0000004400b09947 */ /* 0x004fea0003800000 */
.L_x_2649:
[----:B------:R-:W-:Y:S05]  /*12ab0*/  @!P0 BRA `(.L_x_2508) ;  /* 0x0000000000048947 */ /* 0x000fea0003800000 */
[----:B------:R-:W-:Y:S01]  /*12ac0*/  BPT.TRAP 0x1 ;  /* 0x000000040000795c */ /* 0x000fe20000300000 */
.L_x_2508:
[----:B---3--:R3:W4:Y:S02]  /*12ad0*/  SYNCS.PHASECHK.TRANS64.TRYWAIT P0, [R25+URZ+0x16860], R0 ;  /* 0x01686000190075a7 */ /* 0x008724000800017f */
[----:B----4-:R-:W-:Y:S05]  /*12ae0*/  @!P0 NANOSLEEP.SYNCS 0x989680 ;  /* 0x009896800000895d */ /* 0x010fea0003900000 */
[----:B------:R-:W4:Y:S02]  /*12af0*/  @!P0 SYNCS.PHASECHK.TRANS64 P0, [R25+URZ+0x16860], R0 ;  /* 0x01686000190085a7 */ /* 0x000f24000800007f */
[----:B----4-:R-:W-:Y:S05]  /*12b00*/  @!P0 BRA `(.L_x_2508) ;  /* 0xfffffffc00f08947 */ /* 0x010fea000383ffff */
.L_x_2500:
[----:B------:R-:W-:Y:S05]  /*12b10*/  BSYNC B0 ;  /* 0x0000000000007941 */ /* 0x000fea0003800000 */
.L_x_2499:
[----:B------:R-:W-:Y:S05]  /*12b20*/  EXIT ;  /* 0x000000000000794d */ /* 0x000fea0003800000 */
.L_x_2377:
[----:B0-----:R-:W-:-:S04]  /*12b30*/  MOV R3, UR45 ;  /* 0x0000002d00037c02 */ /* 0x001fc80008000f00 */
[----:B------:R0:W1:Y:S03]  /*12b40*/  SYNCS.PHASECHK.TRANS64.TRYWAIT P1, [R3+URZ+0x16800], R0 ;  /* 0x01680000030075a7 */ /* 0x000066000802017f */
[----:B-1----:R-:W-:Y:S05]  /*12b50*/  @!P1 NANOSLEEP.SYNCS 0x989680 ;  /* 0x009896800000995d */ /* 0x002fea0003900000 */
[----:B------:R-:W1:Y:S02]  /*12b60*/  @!P1 SYNCS.PHASECHK.TRANS64 P1, [R3+URZ+0x16800], R0 ;  /* 0x01680000030095a7 */ /* 0x000e64000802007f */
[----:B-1----:R-:W-:Y:S05]  /*12b70*/  @!P1 BRA `(.L_x_2377) ;  /* 0xfffffffc00ec9947 */ /* 0x002fea000383ffff */
[----:B------:R-:W-:Y:S05]  /*12b80*/  BRA `(.L_x_2509) ;  /* 0xfffffeec00f07947 */ /* 0x000fea000383ffff */
.L_x_2381:
[----:B-1----:R1:W2:Y:S02]  /*12b90*/  SYNCS.PHASECHK.TRANS64.TRYWAIT P1, [R0+URZ+0x16830], R3 ;  /* 0x01683003000075a7 */ /* 0x0022a4000802017f */
[----:B--2---:R-:W-:Y:S05]  /*12ba0*/  @!P1 NANOSLEEP.SYNCS 0x989680 ;  /* 0x009896800000995d */ /* 0x004fea0003900000 */
[----:B------:R-:W2:Y:S02]  /*12bb0*/  @!P1 SYNCS.PHASECHK.TRANS64 P1, [R0+URZ+0x16830], R3 ;  /* 0x01683003000095a7 */ /* 0x000ea4000802007f */
[----:B--2---:R-:W-:Y:S05]  /*12bc0*/  @!P1 BRA `(.L_x_2381) ;  /* 0xfffffffc00f09947 */ /* 0x004fea000383ffff */
[----:B------:R-:W-:Y:S05]  /*12bd0*/  BRA `(.L_x_2380) ;  /* 0xfffffef0000c7947 */ /* 0x000fea000383ffff */
.L_x_2387:
[----:B-1----:R-:W-:-:S04]  /*12be0*/  IMAD.U32 R6, RZ, RZ, UR6 ;  /* 0x00000006ff067e24 */ /* 0x002fc8000f8e00ff */
[----:B------:R1:W2:Y:S03]  /*12bf0*/  SYNCS.PHASECHK.TRANS64.TRYWAIT P1, [R6+URZ+0x16830], R5 ;  /* 0x01683005060075a7 */ /* 0x0002a6000802017f */
[----:B--2---:R-:W-:Y:S05]  /*12c00*/  @!P1 NANOSLEEP.SYNCS 0x989680 ;  /* 0x009896800000995d */ /* 0x004fea0003900000 */
[----:B------:R-:W2:Y:S02]  /*12c10*/  @!P1 SYNCS.PHASECHK.TRANS64 P1, [R6+URZ+0x16830], R5 ;  /* 0x01683005060095a7 */ /* 0x000ea4000802007f */
[----:B--2---:R-:W-:Y:S05]  /*12c20*/  @!P1 BRA `(.L_x_2387) ;  /* 0xfffffffc00ec9947 */ /* 0x004fea000383ffff */
[----:B------:R-:W-:Y:S05]  /*12c30*/  BRA `(.L_x_2384) ;  /* 0xffffff1800707947 */ /* 0x000fea000383ffff */
.L_x_2391:
[----:B-1----:R-:W-:-:S04]  /*12c40*/  IMAD.U32 R6, RZ, RZ, UR6 ;  /* 0x00000006ff067e24 */ /* 0x002fc8000f8e00ff */
[----:B------:R1:W2:Y:S03]  /*12c50*/  SYNCS.PHASECHK.TRANS64.TRYWAIT P1, [R6+URZ+0x16850], R5 ;  /* 0x01685005060075a7 */ /* 0x0002a6000802017f */
[----:B--2---:R-:W-:Y:S05]  /*12c60*/  @!P1 NANOSLEEP.SYNCS 0x989680 ;  /* 0x009896800000995d */ /* 0x004fea0003900000 */
[----:B------:R-:W2:Y:S02]  /*12c70*/  @!P1 SYNCS.PHASECHK.TRANS64 P1, [R6+URZ+0x16850], R5 ;  /* 0x01685005060095a7 */ /* 0x000ea4000802007f */
[----:B--2---:R-:W-:Y:S05]  /*12c80*/  @!P1 BRA `(.L_x_2391) ;  /* 0xfffffffc00ec9947 */ /* 0x004fea000383ffff */
[----:B------:R-:W-:Y:S05]  /*12c90*/  BRA `(.L_x_2388) ;  /* 0xffffff1800f47947 */ /* 0x000fea000383ffff */
.L_x_2399:
[----:B-1----:R-:W-:-:S04]  /*12ca0*/  IMAD.U32 R6, RZ, RZ, UR6 ;  /* 0x00000006ff067e24 */ /* 0x002fc8000f8e00ff */
[----:B------:R1:W2:Y:S03]  /*12cb0*/  SYNCS.PHASECHK.TRANS64.TRYWAIT P1, [R6+URZ+0x16830], R5 ;  /* 0x01683005060075a7 */ /* 0x0002a6000802017f */
[----:B--2---:R-:W-:Y:S05]  /*12cc0*/  @!P1 NANOSLEEP.SYNCS 0x989680 ;  /* 0x009896800000995d */ /* 0x004fea0003900000 */
[----:B------:R-:W2:Y:S02]  /*12cd0*/  @!P1 SYNCS.PHASECHK.TRANS64 P1, [R6+URZ+0x16830], R5 ;  /* 0x01683005060095a7 */ /* 0x000ea4000802007f */
[----:B--2---:R-:W-:Y:S05]  /*12ce0*/  @!P1 BRA `(.L_x_2399) ;  /* 0xfffffffc00ec9947 */ /* 0x004fea000383ffff */
[----:B------:R-:W-:Y:S05]  /*12cf0*/  BRA `(.L_x_2396) ;  /* 0xffffff4800047947 */ /* 0x000fea000383ffff */
.L_x_2403:
[----:B-1----:R-:W-:-:S04]  /*12d00*/  IMAD.U32 R6, RZ, RZ, UR6 ;  /* 0x00000006ff067e24 */ /* 0x002fc8000f8e00ff */
[----:B------:R1:W2:Y:S03]  /*12d10*/  SYNCS.PHASECHK.TRANS64.TRYWAIT P1, [R6+URZ+0x16850], R5 ;  /* 0x01685005060075a7 */ /* 0x0002a6000802017f */
[----:B--2---:R-:W-:Y:S05]  /*12d20*/  @!P1 NANOSLEEP.SYNCS 0x989680 ;  /* 0x009896800000995d */ /* 0x004fea0003900000 */
[----:B------:R-:W2:Y:S02]  /*12d30*/  @!P1 SYNCS.PHASECHK.TRANS64 P1, [R6+URZ+0x16850], R5 ;  /* 0x01685005060095a7 */ /* 0x000ea4000802007f */
[----:B--2---:R-:W-:Y:S05]  /*12d40*/  @!P1 BRA `(.L_x_2403) ;  /* 0xfffffffc00ec9947 */ /* 0x004fea000383ffff */
[----:B------:R-:W-:Y:S05]  /*12d50*/  BRA `(.L_x_2400) ;  /* 0xffffff48007c7947 */ /* 0x000fea000383ffff */
.L_x_2410:
[----:B-1----:R-:W-:-:S04]  /*12d60*/  IMAD.U32 R4, RZ, RZ, UR5 ;  /* 0x00000005ff047e24 */ /* 0x002fc8000f8e00ff */
[----:B------:R1:W2:Y:S03]  /*12d70*/  SYNCS.PHASECHK.TRANS64.TRYWAIT P1, [R4+URZ+0x16850], R3 ;  /* 0x01685003040075a7 */ /* 0x0002a6000802017f */
[----:B--2---:R-:W-:Y:S05]  /*12d80*/  @!P1 NANOSLEEP.SYNCS 0x989680 ;  /* 0x009896800000995d */ /* 0x004fea0003900000 */
[----:B------:R-:W2:Y:S02]  /*12d90*/  @!P1 SYNCS.PHASECHK.TRANS64 P1, [R4+URZ+0x16850], R3 ;  /* 0x01685003040095a7 */ /* 0x000ea4000802007f */
[----:B--2---:R-:W-:Y:S05]  /*12da0*/  @!P1 BRA `(.L_x_2410) ;  /* 0xfffffffc00ec9947 */ /* 0x004fea000383ffff */
[----:B------:R-:W-:Y:S05]  /*12db0*/  BRA `(.L_x_2409) ;  /* 0xffffff6800f07947 */ /* 0x000fea000383ffff */
.L_x_2446:
[----:B0-----:R-:W0:Y:S01]  /*12dc0*/  S2R R20, SR_TID.X ;  /* 0x0000000000147919 */ /* 0x001e220000002100 */
[----:B------:R-:W-:Y:S01]  /*12dd0*/  BSSY B0, `(.L_x_2510) ;  /* 0x000000a000007945 */ /* 0x000fe20003800000 */
[----:B------:R-:W-:Y:S01]  /*12de0*/  MOV R12, RZ ;  /* 0x000000ff000c7202 */ /* 0x000fe20000000f00 */
        /* <DEDUP_REMOVED lines=8> */
.L_x_2511:
[----:B------:R-:W-:Y:S05]  /*12e70*/  BSYNC B0 ;  /* 0x0000000000007941 */ /* 0x000fea0003800000 */
.L_x_2510:
[----:B------:R-:W-:Y:S05]  /*12e80*/  BRA `(.L_x_2512) ;  /* 0xffffffb400f47947 */ /* 0x000fea000383ffff */
.L_x_2449:
[----:B0-----:R0:W1:Y:S02]  /*12e90*/  SYNCS.PHASECHK.TRANS64.TRYWAIT P0, [R3+URZ+0x16840], R4 ;  /* 0x01684004030075a7 */ /* 0x001064000800017f */
[----:B-1----:R-:W-:Y:S05]  /*12ea0*/  @!P0 NANOSLEEP.SYNCS 0x989680 ;  /* 0x009896800000895d */ /* 0x002fea0003900000 */
[----:B------:R-:W1:Y:S02]  /*12eb0*/  @!P0 SYNCS.PHASECHK.TRANS64 P0, [R3+URZ+0x16840], R4 ;  /* 0x01684004030085a7 */ /* 0x000e64000800007f */
[----:B-1----:R-:W-:Y:S05]  /*12ec0*/  @!P0 BRA `(.L_x_2449) ;  /* 0xfffffffc00f08947 */ /* 0x002fea000383ffff */
[----:B------:R-:W-:Y:S05]  /*12ed0*/  BRA `(.L_x_2513) ;  /* 0xffffffb800487947 */ /* 0x000fea000383ffff */
.L_x_2450:
        /* <DEDUP_REMOVED lines=8> */
.L_x_2515:
[----:B------:R-:W-:Y:S05]  /*12f60*/  BSYNC B0 ;  /* 0x0000000000007941 */ /* 0x000fea0003800000 */
.L_x_2514:
[----:B------:R-:W-:Y:S01]  /*12f70*/  IMAD.MOV.U32 R13, RZ, RZ, R0 ;  /* 0x000000ffff0d7224 */ /* 0x000fe200078e0000 */
[----:B------:R-:W-:Y:S01]  /*12f80*/  MOV R6, R14 ;  /* 0x0000000e00067202 */ /* 0x000fe20000000f00 */
[----:B------:R-:W-:Y:S01]  /*12f90*/  IMAD.MOV.U32 R12, RZ, RZ, RZ ;  /* 0x000000ffff0c7224 */ /* 0x000fe200078e00ff */
[----:B------:R-:W-:Y:S01]  /*12fa0*/  @P0 LEA R8, R5, R22, 0x1 ;  /* 0x0000001605080211 */ /* 0x000fe200078e08ff */
[----:B------:R-:W-:Y:S02]  /*12fb0*/  IMAD.MOV.U32 R11, RZ, RZ, 0x181f ;  /* 0x0000181fff0b7424 */ /* 0x000fe400078e00ff */
[----:B------:R-:W-:-:S07]  /*12fc0*/  IMAD.MOV.U32 R15, RZ, RZ, -0x1 ;  /* 0xffffffffff0f7424 */ /* 0x000fce00078e00ff */
[----:B------:R-:W-:Y:S05]  /*12fd0*/  WARPSYNC.COLLECTIVE R15, `(.L_x_2516) ;  /* 0x000000000f087348 */ /* 0x000fea0003c00000 */
[----:B------:R0:W1:Y:S02]  /*12fe0*/  SHFL.IDX P6, R14, R13, R12, R11 ;  /* 0x0000000c0d0e7389 */ /* 0x00006400000c000b */
[----:B01----:R-:W-:Y:S01]  /*12ff0*/  ENDCOLLECTIVE ;  /* 0x000000000000791b */ /* 0x003fe20003800000 */
.L_x_2516:
[----:B------:R-:W-:Y:S02]  /*13000*/  IMAD.MOV.U32 R13, RZ, RZ, R2 ;  /* 0x000000ffff0d7224 */ /* 0x000fe400078e0002 */
[----:B------:R-:W-:Y:S02]  /*13010*/  IMAD.MOV.U32 R12, RZ, RZ, 0x1 ;  /* 0x00000001ff0c7424 */ /* 0x000fe400078e00ff */
[----:B------:R-:W-:-:S07]  /*13020*/  IMAD.MOV.U32 R7, RZ, RZ, R14 ;  /* 0x000000ffff077224 */ /* 0x000fce00078e000e */
[----:B------:R-:W-:Y:S05]  /*13030*/  WARPSYNC.COLLECTIVE R15, `(.L_x_2517) ;  /* 0x000000000f087348 */ /* 0x000fea0003c00000 */
[----:B------:R0:W1:Y:S02]  /*13040*/  SHFL.IDX P6, R14, R13, R12, R11 ;  /* 0x0000000c0d0e7389 */ /* 0x00006400000c000b */
[----:B01----:R-:W-:Y:S01]  /*13050*/  ENDCOLLECTIVE ;  /* 0x000000000000791b */ /* 0x003fe20003800000 */
.L_x_2517:
        /* <DEDUP_REMOVED lines=11> */
[----:B0-----:R-:W-:Y:S01]  /*13110*/  IMAD.MOV.U32 R6, RZ, RZ, R14 ;  /* 0x000000ffff067224 */ /* 0x001fe200078e000e */
[----:B------:R-:W-:-:S07]  /*13120*/  @P1 LEA R8, R5, R22, 0x1 ;  /* 0x0000001605081211 */ /* 0x000fce00078e08ff */
[----:B------:R-:W-:Y:S05]  /*13130*/  WARPSYNC.COLLECTIVE R15, `(.L_x_2518) ;  /* 0x000000000f087348 */ /* 0x000fea0003c00000 */
[----:B------:R0:W1:Y:S02]  /*13140*/  SHFL.IDX P6, R14, R13, R12, R11 ;  /* 0x0000000c0d0e7389 */ /* 0x00006400000c000b */
[----:B01----:R-:W-:Y:S01]  /*13150*/  ENDCOLLECTIVE ;  /* 0x000000000000791b */ /* 0x003fe20003800000 */
.L_x_2518:
[----:B------:R-:W-:Y:S02]  /*13160*/  IMAD.MOV.U32 R13, RZ, RZ, R2 ;  /* 0x000000ffff0d7224 */ /* 0x000fe400078e0002 */
[----:B------:R-:W-:Y:S02]  /*13170*/  IMAD.MOV.U32 R12, RZ, RZ, 0x2 ;  /* 0x00000002ff0c7424 */ /* 0x000fe400078e00ff */
[----:B------:R-:W-:-:S07]  /*13180*/  IMAD.MOV.U32 R7, RZ, RZ, R14 ;  /* 0x000000ffff077224 */ /* 0x000fce00078e000e */
[----:B------:R-:W-:Y:S05]  /*13190*/  WARPSYNC.COLLECTIVE R15, `(.L_x_2519) ;  /* 0x000000000f087348 */ /* 0x000fea0003c00000 */
[----:B------:R0:W1:Y:S02]  /*131a0*/  SHFL.IDX P6, R14, R13, R12, R11 ;  /* 0x0000000c0d0e7389 */ /* 0x00006400000c000b */
[----:B01----:R-:W-:Y:S01]  /*131b0*/  ENDCOLLECTIVE ;  /* 0x000000000000791b */ /* 0x003fe20003800000 */
.L_x_2519:
        /* <DEDUP_REMOVED lines=15> */
.L_x_2520:
[----:B------:R-:W-:Y:S01]  /*132b0*/  @P1 LEA R8, R5, R22, 0x1 ;  /* 0x0000001605081211 */ /* 0x000fe200078e08ff */
[----:B------:R-:W-:Y:S02]  /*132c0*/  IMAD.MOV.U32 R13, RZ, RZ, R2 ;  /* 0x000000ffff0d7224 */ /* 0x000fe400078e0002 */
[----:B------:R-:W-:Y:S02]  /*132d0*/  IMAD.MOV.U32 R12, RZ, RZ, 0x3 ;  /* 0x00000003ff0c7424 */ /* 0x000fe400078e00ff */
[----:B------:R-:W-:-:S07]  /*132e0*/  IMAD.MOV.U32 R7, RZ, RZ, R14 ;  /* 0x000000ffff077224 */ /* 0x000fce00078e000e */
[----:B------:R-:W-:Y:S05]  /*132f0*/  WARPSYNC.COLLECTIVE R15, `(.L_x_2521) ;  /* 0x000000000f087348 */ /* 0x000fea0003c00000 */
[----:B------:R0:W1:Y:S02]  /*13300*/  SHFL.IDX P6, R14, R13, R12, R11 ;  /* 0x0000000c0d0e7389 */ /* 0x00006400000c000b */
[----:B01----:R-:W-:Y:S01]  /*13310*/  ENDCOLLECTIVE ;  /* 0x000000000000791b */ /* 0x003fe20003800000 */
.L_x_2521:
        /* <DEDUP_REMOVED lines=15> */
.L_x_2522:
[----:B------:R-:W-:Y:S01]  /*13410*/  @P1 LEA R8, R5, R22, 0x1 ;  /* 0x0000001605081211 */ /* 0x000fe200078e08ff */
[----:B------:R-:W-:Y:S02]  /*13420*/  IMAD.MOV.U32 R13, RZ, RZ, R2 ;  /* 0x000000ffff0d7224 */ /* 0x000fe400078e0002 */
[----:B------:R-:W-:Y:S02]  /*13430*/  IMAD.MOV.U32 R12, RZ, RZ, 0x4 ;  /* 0x00000004ff0c7424 */ /* 0x000fe400078e00ff */
[----:B------:R-:W-:-:S07]  /*13440*/  IMAD.MOV.U32 R7, RZ, RZ, R14 ;  /* 0x000000ffff077224 */ /* 0x000fce00078e000e */
[----:B------:R-:W-:Y:S05]  /*13450*/  WARPSYNC.COLLECTIVE R15, `(.L_x_2523) ;  /* 0x000000000f087348 */ /* 0x000fea0003c00000 */
[----:B------:R0:W1:Y:S02]  /*13460*/  SHFL.IDX P6, R14, R13, R12, R11 ;  /* 0x0000000c0d0e7389 */ /* 0x00006400000c000b */
[----:B01----:R-:W-:Y:S01]  /*13470*/  ENDCOLLECTIVE ;  /* 0x000000000000791b */ /* 0x003fe20003800000 */
.L_x_2523:
        /* <DEDUP_REMOVED lines=15> */
.L_x_2524:
[----:B------:R-:W-:Y:S01]  /*13570*/  @P1 LEA R8, R5, R22, 0x1 ;  /* 0x0000001605081211 */ /* 0x000fe200078e08ff */
[----:B------:R-:W-:Y:S02]  /*13580*/  IMAD.MOV.U32 R13, RZ, RZ, R2 ;  /* 0x000000ffff0d7224 */ /* 0x000fe400078e0002 */
[----:B------:R-:W-:Y:S02]  /*13590*/  IMAD.MOV.U32 R12, RZ, RZ, 0x5 ;  /* 0x00000005ff0c7424 */ /* 0x000fe400078e00ff */
[----:B------:R-:W-:-:S07]  /*135a0*/  IMAD.MOV.U32 R7, RZ, RZ, R14 ;  /* 0x000000ffff077224 */ /* 0x000fce00078e000e */
[----:B------:R-:W-:Y:S05]  /*135b0*/  WARPSYNC.COLLECTIVE R15, `(.L_x_2525) ;  /* 0x000000000f087348 */ /* 0x000fea0003c00000 */
[----:B------:R0:W1:Y:S02]  /*135c0*/  SHFL.IDX P6, R14, R13, R12, R11 ;  /* 0x0000000c0d0e7389 */ /* 0x00006400000c000b */
[----:B01----:R-:W-:Y:S01]  /*135d0*/  ENDCOLLECTIVE ;  /* 0x000000000000791b */ /* 0x003fe20003800000 */
.L_x_2525:
        /* <DEDUP_REMOVED lines=15> */
.L_x_2526:
[----:B------:R-:W-:Y:S01]  /*136d0*/  @P1 LEA R8, R5, R22, 0x1 ;  /* 0x0000001605081211 */ /* 0x000fe200078e08ff */
[----:B------:R-:W-:Y:S02]  /*136e0*/  IMAD.MOV.U32 R13, RZ, RZ, R2 ;  /* 0x000000ffff0d7224 */ /* 0x000fe400078e0002 */
[----:B------:R-:W-:Y:S02]  /*136f0*/  IMAD.MOV.U32 R12, RZ, RZ, 0x6 ;  /* 0x00000006ff0c7424 */ /* 0x000fe400078e00ff */
[----:B------:R-:W-:-:S07]  /*13700*/  IMAD.MOV.U32 R7, RZ, RZ, R14 ;  /* 0x000000ffff077224 */ /* 0x000fce00078e000e */
[----:B------:R-:W-:Y:S05]  /*13710*/  WARPSYNC.COLLECTIVE R15, `(.L_x_2527) ;  /* 0x000000000f087348 */ /* 0x000fea0003c00000 */
[----:B------:R0:W1:Y:S02]  /*13720*/  SHFL.IDX P6, R14, R13, R12, R11 ;  /* 0x0000000c0d0e7389 */ /* 0x00006400000c000b */
[----:B01----:R-:W-:Y:S01]  /*13730*/  ENDCOLLECTIVE ;  /* 0x000000000000791b */ /* 0x003fe20003800000 */
.L_x_2527:
        /* <DEDUP_REMOVED lines=15> */
.L_x_2528:
[----:B------:R-:W-:Y:S01]  /*13830*/  @P1 LEA R8, R5, R22, 0x1 ;  /* 0x0000001605081211 */ /* 0x000fe200078e08ff */
[----:B------:R-:W-:Y:S02]  /*13840*/  IMAD.MOV.U32 R13, RZ, RZ, R2 ;  /* 0x000000ffff0d7224 */ /* 0x000fe400078e0002 */
[----:B------:R-:W-:Y:S02]  /*13850*/  IMAD.MOV.U32 R12, RZ, RZ, 0x7 ;  /* 0x00000007ff0c7424 */ /* 0x000fe400078e00ff */
[----:B------:R-:W-:-:S07]  /*13860*/  IMAD.MOV.U32 R7, RZ, RZ, R14 ;  /* 0x000000ffff077224 */ /* 0x000fce00078e000e */
[----:B------:R-:W-:Y:S05]  /*13870*/  WARPSYNC.COLLECTIVE R15, `(.L_x_2529) ;  /* 0x000000000f087348 */ /* 0x000fea0003c00000 */
[----:B------:R0:W1:Y:S02]  /*13880*/  SHFL.IDX P6, R14, R13, R12, R11 ;  /* 0x0000000c0d0e7389 */ /* 0x00006400000c000b */
[----:B01----:R-:W-:Y:S01]  /*13890*/  ENDCOLLECTIVE ;  /* 0x000000000000791b */ /* 0x003fe20003800000 */
.L_x_2529:
        /* <DEDUP_REMOVED lines=10> */
.L_x_2530:
[----:B------:R-:W-:Y:S01]  /*13940*/  @!PT LDS RZ, [RZ] ;  /* 0x00000000fffff984 */ /* 0x000fe20000000800 */
[----:B------:R-:W-:Y:S01]  /*13950*/  @!PT LDS RZ, [RZ] ;  /* 0x00000000fffff984 */ /* 0x000fe20000000800 */
[----:B------:R-:W-:Y:S01]  /*13960*/  @!PT LDS RZ, [RZ] ;  /* 0x00000000fffff984 */ /* 0x000fe20000000800 */
[----:B------:R2:W-:Y:S01]  /*13970*/  @P1 LDGSTS.E.BYPASS.LTC128B.128 [R8+0x11400], desc[UR54][R6.64], !P2 ;  /* 0x1140000006081fae */ /* 0x0005e2000d101d76 */
[----:B------:R-:W-:Y:S01]  /*13980*/  IMAD.MOV.U32 R0, RZ, RZ, R14 ;  /* 0x000000ffff007224 */ /* 0x000fe200078e000e */
[----:B------:R-:W-:Y:S06]  /*13990*/  BRA `(.L_x_2531) ;  /* 0xffffffb400507947 */ /* 0x000fec000383ffff */
.L_x_2455:
[----:B------:R-:W-:Y:S01]  /*139a0*/  IMAD.MOV.U32 R13, RZ, RZ, R4 ;  /* 0x000000ffff0d7224 */ /* 0x000fe200078e0004 */
[----:B------:R-:W-:Y:S01]  /*139b0*/  MOV R12, RZ ;  /* 0x000000ff000c7202 */ /* 0x000fe20000000f00 */
[----:B------:R-:W-:Y:S02]  /*139c0*/  IMAD.MOV.U32 R11, RZ, RZ, 0x181f ;  /* 0x0000181fff0b7424 */ /* 0x000fe400078e00ff */
[----:B------:R-:W-:Y:S02]  /*139d0*/  IMAD.MOV.U32 R15, RZ, RZ, -0x1 ;  /* 0xffffffffff0f7424 */ /* 0x000fe400078e00ff */
[----:B-----5:R-:W-:Y:S02]  /*139e0*/  IMAD R3, R21, R9, RZ ;  /* 0x0000000915037224 */ /* 0x020fe400078e02ff */
[----:B------:R-:W-:-:S07]  /*139f0*/  IMAD R17, R17, 0xc0, R20 ;  /* 0x000000c011117824 */ /* 0x000fce00078e0214 */
[----:B------:R-:W-:Y:S05]  /*13a00*/  WARPSYNC.COLLECTIVE R15, `(.L_x_2532) ;  /* 0x000000000f087348 */ /* 0x000fea0003c00000 */
[----:B------:R0:W1:Y:S02]  /*13a10*/  SHFL.IDX P6, R14, R13, R12, R11 ;  /* 0x0000000c0d0e7389 */ /* 0x00006400000c000b */
[----:B01----:R-:W-:Y:S01]  /*13a20*/  ENDCOLLECTIVE ;  /* 0x000000000000791b */ /* 0x003fe20003800000 */
.L_x_2532:
[C---:B------:R-:W-:Y:S02]  /*13a30*/  ISETP.GE.AND P2, PT, R17.reuse, R3, PT ;  /* 0x000000031100720c */ /* 0x040fe40003f46270 */
[----:B------:R-:W-:Y:S01]  /*13a40*/  IADD3 R8, R17, 0x10, RZ ;  /* 0x0000001011087810 */ /* 0x000fe20007ffe0ff */
[----:B------:R-:W-:Y:S02]  /*13a50*/  IMAD.MOV.U32 R13, RZ, RZ, R0 ;  /* 0x000000ffff0d7224 */ /* 0x000fe400078e0000 */
[----:B------:R-:W-:-:S08]  /*13a60*/  IMAD.MOV.U32 R6, RZ, RZ, R14 ;  /* 0x000000ffff067224 */ /* 0x000fd000078e000e */
[----:B------:R-:W-:Y:S05]  /*13a70*/  WARPSYNC.COLLECTIVE R15, `(.L_x_2533) ;  /* 0x000000000f087348 */ /* 0x000fea0003c00000 */
[----:B------:R0:W1:Y:S02]  /*13a80*/  SHFL.IDX P6, R14, R13, R12, R11 ;  /* 0x0000000c0d0e7389 */ /* 0x00006400000c000b */
[----:B01----:R-:W-:Y:S01]  /*13a90*/  ENDCOLLECTIVE ;  /* 0x000000000000791b */ /* 0x003fe20003800000 */
.L_x_2533:
[----:B------:R-:W-:Y:S02]  /*13aa0*/  IMAD.MOV.U32 R13, RZ, RZ, R4 ;  /* 0x000000ffff0d7224 */ /* 0x000fe400078e0004 */
[----:B------:R-:W-:Y:S02]  /*13ab0*/  IMAD.MOV.U32 R12, RZ, RZ, 0x1 ;  /* 0x00000001ff0c7424 */ /* 0x000fe400078e00ff */
[----:B------:R-:W-:-:S07]  /*13ac0*/  IMAD.MOV.U32 R7, RZ, RZ, R14 ;  /* 0x000000ffff077224 */ /* 0x000fce00078e000e */
[----:B------:R-:W-:Y:S05]  /*13ad0*/  WARPSYNC.COLLECTIVE R15, `(.L_x_2534) ;  /* 0x000000000f087348 */ /* 0x000fea0003c00000 */
[----:B------:R0:W1:Y:S02]  /*13ae0*/  SHFL.IDX P6, R14, R13, R12, R11 ;  /* 0x0000000c0d0e7389 */ /* 0x00006400000c000b */
[----:B01----:R-:W-:Y:S01]  /*13af0*/  ENDCOLLECTIVE ;  /* 0x000000000000791b */ /* 0x003fe20003800000 */
.L_x_2534:
        /* <DEDUP_REMOVED lines=15> */
.L_x_2535:
[----:B------:R-:W-:Y:S02]  /*13bf0*/  IMAD.MOV.U32 R13, RZ, RZ, R4 ;  /* 0x000000ffff0d7224 */ /* 0x000fe400078e0004 */
[----:B------:R-:W-:Y:S02]  /*13c00*/  IMAD.MOV.U32 R12, RZ, RZ, 0x2 ;  /* 0x00000002ff0c7424 */ /* 0x000fe400078e00ff */
[----:B------:R-:W-:-:S07]  /*13c10*/  IMAD.MOV.U32 R7, RZ, RZ, R14 ;  /* 0x000000ffff077224 */ /* 0x000fce00078e000e */
[----:B------:R-:W-:Y:S05]  /*13c20*/  WARPSYNC.COLLECTIVE R15, `(.L_x_2536) ;  /* 0x000000000f087348 */ /* 0x000fea0003c00000 */
[----:B------:R0:W1:Y:S02]  /*13c30*/  SHFL.IDX P6, R14, R13, R12, R11 ;  /* 0x0000000c0d0e7389 */ /* 0x00006400000c000b */
[----:B01----:R-:W-:Y:S01]  /*13c40*/  ENDCOLLECTIVE ;  /* 0x000000000000791b */ /* 0x003fe20003800000 */
.L_x_2536:
        /* <DEDUP_REMOVED lines=16> */
.L_x_2537:
[----:B------:R-:W-:Y:S02]  /*13d50*/  IMAD.MOV.U32 R13, RZ, RZ, R4 ;  /* 0x000000ffff0d7224 */ /* 0x000fe400078e0004 */
[----:B------:R-:W-:Y:S02]  /*13d60*/  IMAD.MOV.U32 R12, RZ, RZ, 0x3 ;  /* 0x00000003ff0c7424 */ /* 0x000fe400078e00ff */
[----:B------:R-:W-:-:S07]  /*13d70*/  IMAD.MOV.U32 R7, RZ, RZ, R14 ;  /* 0x000000ffff077224 */ /* 0x000fce00078e000e */
[----:B------:R-:W-:Y:S05]  /*13d80*/  WARPSYNC.COLLECTIVE R15, `(.L_x_2538) ;  /* 0x000000000f087348 */ /* 0x000fea0003c00000 */
[----:B------:R0:W1:Y:S02]  /*13d90*/  SHFL.IDX P6, R14, R13, R12, R11 ;  /* 0x0000000c0d0e7389 */ /* 0x00006400000c000b */
[----:B01----:R-:W-:Y:S01]  /*13da0*/  ENDCOLLECTIVE ;  /* 0x000000000000791b */ /* 0x003fe20003800000 */
.L_x_2538:
        /* <DEDUP_REMOVED lines=16> */
.L_x_2539:
[----:B------:R-:W-:Y:S02]  /*13eb0*/  IMAD.MOV.U32 R13, RZ, RZ, R4 ;  /* 0x000000ffff0d7224 */ /* 0x000fe400078e0004 */
[----:B------:R-:W-:Y:S02]  /*13ec0*/  IMAD.MOV.U32 R12, RZ, RZ, 0x4 ;  /* 0x00000004ff0c7424 */ /* 0x000fe400078e00ff */
[----:B------:R-:W-:-:S07]  /*13ed0*/  IMAD.MOV.U32 R7, RZ, RZ, R14 ;  /* 0x000000ffff077224 */ /* 0x000fce00078e000e */
[----:B------:R-:W-:Y:S05]  /*13ee0*/  WARPSYNC.COLLECTIVE R15, `(.L_x_2540) ;  /* 0x000000000f087348 */ /* 0x000fea0003c00000 */
[----:B------:R0:W1:Y:S02]  /*13ef0*/  SHFL.IDX P6, R14, R13, R12, R11 ;  /* 0x0000000c0d0e7389 */ /* 0x00006400000c000b */
[----:B01----:R-:W-:Y:S01]  /*13f00*/  ENDCOLLECTIVE ;  /* 0x000000000000791b */ /* 0x003fe20003800000 */
.L_x_2540:
        /* <DEDUP_REMOVED lines=16> */
.L_x_2541:
[----:B------:R-:W-:Y:S02]  /*14010*/  IMAD.MOV.U32 R13, RZ, RZ, R4 ;  /* 0x000000ffff0d7224 */ /* 0x000fe400078e0004 */
[----:B------:R-:W-:Y:S02]  /*14020*/  IMAD.MOV.U32 R12, RZ, RZ, 0x5 ;  /* 0x00000005ff0c7424 */ /* 0x000fe400078e00ff */
[----:B------:R-:W-:-:S07]  /*14030*/  IMAD.MOV.U32 R7, RZ, RZ, R14 ;  /* 0x000000ffff077224 */ /* 0x000fce00078e000e */
[----:B------:R-:W-:Y:S05]  /*14040*/  WARPSYNC.COLLECTIVE R15, `(.L_x_2542) ;  /* 0x000000000f087348 */ /* 0x000fea0003c00000 */
[----:B------:R0:W1:Y:S02]  /*14050*/  SHFL.IDX P6, R14, R13, R12, R11 ;  /* 0x0000000c0d0e7389 */ /* 0x00006400000c000b */
[----:B01----:R-:W-:Y:S01]  /*14060*/  ENDCOLLECTIVE ;  /* 0x000000000000791b */ /* 0x003fe20003800000 */
.L_x_2542:
        /* <DEDUP_REMOVED lines=16> */
.L_x_2543:
[----:B------:R-:W-:Y:S02]  /*14170*/  IMAD.MOV.U32 R13, RZ, RZ, R4 ;  /* 0x000000ffff0d7224 */ /* 0x000fe400078e0004 */
[----:B------:R-:W-:Y:S02]  /*14180*/  IMAD.MOV.U32 R12, RZ, RZ, 0x6 ;  /* 0x00000006ff0c7424 */ /* 0x000fe400078e00ff */
[----:B------:R-:W-:-:S07]  /*14190*/  IMAD.MOV.U32 R7, RZ, RZ, R14 ;  /* 0x000000ffff077224 */ /* 0x000fce00078e000e */
[----:B------:R-:W-:Y:S05]  /*141a0*/  WARPSYNC.COLLECTIVE R15, `(.L_x_2544) ;  /* 0x000000000f087348 */ /* 0x000fea0003c00000 */
[----:B------:R0:W1:Y:S02]  /*141b0*/  SHFL.IDX P6, R14, R13, R12, R11 ;  /* 0x0000000c0d0e7389 */ /* 0x00006400000c000b */
[----:B01----:R-:W-:Y:S01]  /*141c0*/  ENDCOLLECTIVE ;  /* 0x000000000000791b */ /* 0x003fe20003800000 */
.L_x_2544:
        /* <DEDUP_REMOVED lines=16> */
.L_x_2545:
[----:B------:R-:W-:Y:S01]  /*142d0*/  MOV R13, R4 ;  /* 0x00000004000d7202 */ /* 0x000fe20000000f00 */
[----:B------:R-:W-:Y:S02]  /*142e0*/  IMAD.MOV.U32 R12, RZ, RZ, 0x7 ;  /* 0x00000007ff0c7424 */ /* 0x000fe400078e00ff */
[----:B------:R-:W-:-:S07]  /*142f0*/  IMAD.MOV.U32 R7, RZ, RZ, R14 ;  /* 0x000000ffff077224 */ /* 0x000fce00078e000e */
[----:B------:R-:W-:Y:S05]  /*14300*/  WARPSYNC.COLLECTIVE R15, `(.L_x_2546) ;  /* 0x000000000f087348 */ /* 0x000fea0003c00000 */
[----:B------:R0:W1:Y:S02]  /*14310*/  SHFL.IDX P6, R14, R13, R12, R11 ;  /* 0x0000000c0d0e7389 */ /* 0x00006400000c000b */
[----:B01----:R-:W-:Y:S01]  /*14320*/  ENDCOLLECTIVE ;  /* 0x000000000000791b */ /* 0x003fe20003800000 */
.L_x_2546:
        /* <DEDUP_REMOVED lines=11> */
.L_x_2547:
        /* <DEDUP_REMOVED lines=12> */
.L_x_2548:
        /* <DEDUP_REMOVED lines=12> */
.L_x_2549:
[----:B------:R-:W-:Y:S02]  /*14560*/  IMAD.MOV.U32 R13, RZ, RZ, R2 ;  /* 0x000000ffff0d7224 */ /* 0x000fe400078e0002 */
[----:B------:R-:W-:Y:S02]  /*14570*/  IMAD.MOV.U32 R12, RZ, RZ, 0x1 ;  /* 0x00000001ff0c7424 */ /* 0x000fe400078e00ff */
[----:B------:R-:W-:-:S07]  /*14580*/  IMAD.MOV.U32 R4, RZ, RZ, R14 ;  /* 0x000000ffff047224 */ /* 0x000fce00078e000e */
[----:B------:R-:W-:Y:S05]  /*14590*/  WARPSYNC.COLLECTIVE R15, `(.L_x_2550) ;  /* 0x000000000f087348 */ /* 0x000fea0003c00000 */
[----:B------:R0:W1:Y:S02]  /*145a0*/  SHFL.IDX P6, R14, R13, R12, R11 ;  /* 0x0000000c0d0e7389 */ /* 0x00006400000c000b */
[----:B01----:R-:W-:Y:S01]  /*145b0*/  ENDCOLLECTIVE ;  /* 0x000000000000791b */ /* 0x003fe20003800000 */
.L_x_2550:
[----:B------:R-:W-:-:S04]  /*145c0*/  @!P1 LEA R4, P3, R28, R4, 0x1 ;  /* 0x000000041c049211 */ /* 0x000fc800078608ff */
[----:B------:R-:W-:Y:S01]  /*145d0*/  @!P1 MOV R6, R4 ;  /* 0x0000000400069202 */ /* 0x000fe20000000f00 */
[----:B------:R-:W-:Y:S02]  /*145e0*/  @!P1 IMAD.X R0, RZ, RZ, R0, P3 ;  /* 0x000000ffff009224 */ /* 0x000fe400018e0600 */
[C---:B------:R-:W-:Y:S02]  /*145f0*/  VIADD R4, R17.reuse, 0xa0 ;  /* 0x000000a011047836 */ /* 0x040fe40000000000 */
[----:B------:R-:W-:Y:S02]  /*14600*/  @!P1 IMAD.MOV.U32 R7, RZ, RZ, R0 ;  /* 0x000000ffff079224 */ /* 0x000fe400078e0000 */
[----:B------:R-:W-:Y:S02]  /*14610*/  VIADD R0, R17, 0x90 ;  /* 0x0000009011007836 */ /* 0x000fe40000000000 */
[----:B------:R-:W-:Y:S01]  /*14620*/  IMAD.MOV.U32 R13, RZ, RZ, R5 ;  /* 0x000000ffff0d7224 */ /* 0x000fe200078e0005 */
[----:B------:R-:W-:Y:S01]  /*14630*/  @!PT LDS RZ, [RZ] ;  /* 0x00000000fffff984 */ /* 0x000fe20000000800 */
[----:B------:R-:W-:Y:S01]  /*14640*/  @!PT LDS RZ, [RZ] ;  /* 0x00000000fffff984 */ /* 0x000fe20000000800 */
[----:B------:R-:W-:Y:S01]  /*14650*/  @!PT LDS RZ, [RZ] ;  /* 0x00000000fffff984 */ /* 0x000fe20000000800 */
[----:B------:R0:W-:Y:S02]  /*14660*/  @!P1 LDGSTS.E.BYPASS.LTC128B.128 [R10+0xc400], desc[UR54][R6.64], !P0 ;  /* 0x0c400000060a9fae */ /* 0x0001e4000c101d76 */
[----:B------:R-:W-:Y:S01]  /*14670*/  ISETP.GE.AND P1, PT, R0, R3, PT ;  /* 0x000000030000720c */ /* 0x000fe20003f26270 */
[----:B------:R-:W-:-:S12]  /*14680*/  IMAD.MOV.U32 R0, RZ, RZ, R14 ;  /* 0x000000ffff007224 */ /* 0x000fd800078e000e */
[----:B0-----:R-:W-:Y:S05]  /*14690*/  WARPSYNC.COLLECTIVE R15, `(.L_x_2551) ;  /* 0x000000000f087348 */ /* 0x001fea0003c00000 */
[----:B------:R1:W2:Y:S02]  /*146a0*/  SHFL.IDX P6, R14, R13, R12, R11 ;  /* 0x0000000c0d0e7389 */ /* 0x0002a400000c000b */
[----:B012---:R-:W-:Y:S01]  /*146b0*/  ENDCOLLECTIVE ;  /* 0x000000000000791b */ /* 0x007fe20003800000 */
.L_x_2551:
[----:B------:R-:W-:Y:S02]  /*146c0*/  IMAD.MOV.U32 R13, RZ, RZ, R2 ;  /* 0x000000ffff0d7224 */ /* 0x000fe400078e0002 */
[----:B------:R-:W-:Y:S01]  /*146d0*/  IMAD.MOV.U32 R12, RZ, RZ, 0x2 ;  /* 0x00000002ff0c7424 */ /* 0x000fe200078e00ff */
[----:B------:R-:W-:-:S07]  /*146e0*/  MOV R6, R14 ;  /* 0x0000000e00067202 */ /* 0x000fce0000000f00 */
[----:B------:R-:W-:Y:S05]  /*146f0*/  WARPSYNC.COLLECTIVE R15, `(.L_x_2552) ;  /* 0x000000000f087348 */ /* 0x000fea0003c00000 */
[----:B------:R0:W1:Y:S02]  /*14700*/  SHFL.IDX P6, R14, R13, R12, R11 ;  /* 0x0000000c0d0e7389 */ /* 0x00006400000c000b */
[----:B01----:R-:W-:Y:S01]  /*14710*/  ENDCOLLECTIVE ;  /* 0x000000000000791b */ /* 0x003fe20003800000 */
.L_x_2552:
        /* <DEDUP_REMOVED lines=13> */
.L_x_2553:
[----:B------:R-:W-:Y:S02]  /*147f0*/  IMAD.MOV.U32 R13, RZ, RZ, R2 ;  /* 0x000000ffff0d7224 */ /* 0x000fe400078e0002 */
[----:B------:R-:W-:Y:S01]  /*14800*/  IMAD.MOV.U32 R12, RZ, RZ, 0x3 ;  /* 0x00000003ff0c7424 */ /* 0x000fe200078e00ff */
[----:B------:R-:W-:-:S07]  /*14810*/  MOV R6, R14 ;  /* 0x0000000e00067202 */ /* 0x000fce0000000f00 */
[----:B------:R-:W-:Y:S05]  /*14820*/  WARPSYNC.COLLECTIVE R15, `(.L_x_2554) ;  /* 0x000000000f087348 */ /* 0x000fea0003c00000 */
[----:B------:R0:W1:Y:S02]  /*14830*/  SHFL.IDX P6, R14, R13, R12, R11 ;  /* 0x0000000c0d0e7389 */ /* 0x00006400000c000b */
[----:B01----:R-:W-:Y:S01]  /*14840*/  ENDCOLLECTIVE ;  /* 0x000000000000791b */ /* 0x003fe20003800000 */
.L_x_2554:
        /* <DEDUP_REMOVED lines=12> */
.L_x_2555:
[----:B------:R-:W-:Y:S01]  /*14910*/  IMAD.MOV.U32 R2, RZ, RZ, R14 ;  /* 0x000000ffff027224 */ /* 0x000fe200078e000e */
[----:B------:R-:W-:Y:S06]  /*14920*/  BRA `(.L_x_2556) ;  /* 0xffffffb4002c7947 */ /* 0x000fec000383ffff */
.L_x_2458:
[----:B0-----:R0:W1:Y:S02]  /*14930*/  SYNCS.PHASECHK.TRANS64.TRYWAIT P0, [R22+URZ+0x16820], R3 ;  /* 0x01682003160075a7 */ /* 0x001064000800017f */
[----:B-1----:R-:W-:Y:S05]  /*14940*/  @!P0 NANOSLEEP.SYNCS 0x989680 ;  /* 0x009896800000895d */ /* 0x002fea0003900000 */
[----:B------:R-:W1:Y:S02]  /*14950*/  @!P0 SYNCS.PHASECHK.TRANS64 P0, [R22+URZ+0x16820], R3 ;  /* 0x01682003160085a7 */ /* 0x000e64000800007f */
[----:B-1----:R-:W-:Y:S05]  /*14960*/  @!P0 BRA `(.L_x_2458) ;  /* 0xfffffffc00f08947 */ /* 0x002fea000383ffff */
[----:B------:R-:W-:Y:S05]  /*14970*/  BRA `(.L_x_2557) ;  /* 0xffffffb400987947 */ /* 0x000fea000383ffff */
.L_x_2463:
[----:B0-----:R0:W1:Y:S02]  /*14980*/  SYNCS.PHASECHK.TRANS64.TRYWAIT P0, [R5+URZ+0x16840], R2 ;  /* 0x01684002050075a7 */ /* 0x001064000800017f */
[----:B-1----:R-:W-:Y:S05]  /*14990*/  @!P0 NANOSLEEP.SYNCS 0x989680 ;  /* 0x009896800000895d */ /* 0x002fea0003900000 */
[----:B------:R-:W1:Y:S02]  /*149a0*/  @!P0 SYNCS.PHASECHK.TRANS64 P0, [R5+URZ+0x16840], R2 ;  /* 0x01684002050085a7 */ /* 0x000e64000800007f */
[----:B-1----:R-:W-:Y:S05]  /*149b0*/  @!P0 BRA `(.L_x_2463) ;  /* 0xfffffffc00f08947 */ /* 0x002fea000383ffff */
[----:B------:R-:W-:Y:S05]  /*149c0*/  BRA `(.L_x_2558) ;  /* 0xffffffb800607947 */ /* 0x000fea000383ffff */
.L_x_2464:
        /* <DEDUP_REMOVED lines=8> */
.L_x_2560:
[----:B------:R-:W-:Y:S05]  /*14a50*/  BSYNC B1 ;  /* 0x0000000000017941 */ /* 0x000fea0003800000 */
.L_x_2559:
[----:B------:R-:W-:Y:S01]  /*14a60*/  MOV R13, R8 ;  /* 0x00000008000d7202 */ /* 0x000fe20000000f00 */
[----:B------:R-:W-:Y:S01]  /*14a70*/  IMAD.MOV.U32 R12, RZ, RZ, RZ ;  /* 0x000000ffff0c7224 */ /* 0x000fe200078e00ff */
[----:B------:R-:W-:Y:S01]  /*14a80*/  LEA R9, R9, R22, 0x1 ;  /* 0x0000001609097211 */ /* 0x000fe200078e08ff */
[----:B------:R-:W-:Y:S02]  /*14a90*/  IMAD.MOV.U32 R11, RZ, RZ, 0x181f ;  /* 0x0000181fff0b7424 */ /* 0x000fe400078e00ff */
[----:B------:R-:W-:Y:S02]  /*14aa0*/  IMAD.MOV.U32 R15, RZ, RZ, -0x1 ;  /* 0xffffffffff0f7424 */ /* 0x000fe400078e00ff */
[----:B------:R-:W-:Y:S02]  /*14ab0*/  IMAD.MOV.U32 R3, RZ, RZ, R14 ;  /* 0x000000ffff037224 */ /* 0x000fe400078e000e */
[----:B------:R-:W-:-:S07]  /*14ac0*/  IMAD.SHL.U32 R7, R28, 0x2, RZ ;  /* 0x000000021c077824 */ /* 0x000fce00078e00ff */
[----:B------:R-:W-:Y:S05]  /*14ad0*/  WARPSYNC.COLLECTIVE R15, `(.L_x_2561) ;  /* 0x000000000f087348 */ /* 0x000fea0003c00000 */
[----:B------:R0:W1:Y:S02]  /*14ae0*/  SHFL.IDX P6, R14, R13, R12, R11 ;  /* 0x0000000c0d0e7389 */ /* 0x00006400000c000b */
[----:B01----:R-:W-:Y:S01]  /*14af0*/  ENDCOLLECTIVE ;  /* 0x000000000000791b */ /* 0x003fe20003800000 */
.L_x_2561:
[----:B------:R-:W-:Y:S02]  /*14b00*/  IMAD.MOV.U32 R13, RZ, RZ, R10 ;  /* 0x000000ffff0d7224 */ /* 0x000fe400078e000a */
[----:B------:R-:W-:Y:S02]  /*14b10*/  IMAD.MOV.U32 R12, RZ, RZ, 0x1 ;  /* 0x00000001ff0c7424 */ /* 0x000fe400078e00ff */
[----:B------:R-:W-:-:S07]  /*14b20*/  IMAD.MOV.U32 R2, RZ, RZ, R14 ;  /* 0x000000ffff027224 */ /* 0x000fce00078e000e */
[----:B------:R-:W-:Y:S05]  /*14b30*/  WARPSYNC.COLLECTIVE R15, `(.L_x_2562) ;  /* 0x000000000f087348 */ /* 0x000fea0003c00000 */
[----:B------:R0:W1:Y:S02]  /*14b40*/  SHFL.IDX P6, R14, R13, R12, R11 ;  /* 0x0000000c0d0e7389 */ /* 0x00006400000c000b */
[----:B01----:R-:W-:Y:S01]  /*14b50*/  ENDCOLLECTIVE ;  /* 0x000000000000791b */ /* 0x003fe20003800000 */
.L_x_2562:
        /* <DEDUP_REMOVED lines=11> */
.L_x_2563:
[----:B------:R-:W-:Y:S01]  /*14c10*/  MOV R13, R10 ;  /* 0x0000000a000d7202 */ /* 0x000fe20000000f00 */
[----:B------:R-:W-:Y:S02]  /*14c20*/  IMAD.MOV.U32 R12, RZ, RZ, 0x2 ;  /* 0x00000002ff0c7424 */ /* 0x000fe400078e00ff */
[----:B------:R-:W-:-:S07]  /*14c30*/  IMAD.MOV.U32 R2, RZ, RZ, R14 ;  /* 0x000000ffff027224 */ /* 0x000fce00078e000e */
[----:B------:R-:W-:Y:S05]  /*14c40*/  WARPSYNC.COLLECTIVE R15, `(.L_x_2564) ;  /* 0x000000000f087348 */ /* 0x000fea0003c00000 */
[----:B------:R0:W1:Y:S02]  /*14c50*/  SHFL.IDX P6, R14, R13, R12, R11 ;  /* 0x0000000c0d0e7389 */ /* 0x00006400000c000b */
[----:B01----:R-:W-:Y:S01]  /*14c60*/  ENDCOLLECTIVE ;  /* 0x000000000000791b */ /* 0x003fe20003800000 */
.L_x_2564:
        /* <DEDUP_REMOVED lines=11> */
.L_x_2565:
[----:B------:R-:W-:Y:S01]  /*14d20*/  IMAD.MOV.U32 R13, RZ, RZ, R10 ;  /* 0x000000ffff0d7224 */ /* 0x000fe200078e000a */
[----:B------:R-:W-:Y:S01]  /*14d30*/  MOV R12, 0x3 ;  /* 0x00000003000c7802 */ /* 0x000fe20000000f00 */
[----:B------:R-:W-:-:S07]  /*14d40*/  IMAD.MOV.U32 R2, RZ, RZ, R14 ;  /* 0x000000ffff027224 */ /* 0x000fce00078e000e */
[----:B------:R-:W-:Y:S05]  /*14d50*/  WARPSYNC.COLLECTIVE R15, `(.L_x_2566) ;  /* 0x000000000f087348 */ /* 0x000fea0003c00000 */
[----:B------:R0:W1:Y:S02]  /*14d60*/  SHFL.IDX P6, R14, R13, R12, R11 ;  /* 0x0000000c0d0e7389 */ /* 0x00006400000c000b */
[----:B01----:R-:W-:Y:S01]  /*14d70*/  ENDCOLLECTIVE ;  /* 0x000000000000791b */ /* 0x003fe20003800000 */
.L_x_2566:
        /* <DEDUP_REMOVED lines=11> */
.L_x_2567:
[----:B------:R-:W-:Y:S02]  /*14e30*/  IMAD.MOV.U32 R13, RZ, RZ, R10 ;  /* 0x000000ffff0d7224 */ /* 0x000fe400078e000a */
[----:B------:R-:W-:Y:S02]  /*14e40*/  IMAD.MOV.U32 R12, RZ, RZ, 0x4 ;  /* 0x00000004ff0c7424 */ /* 0x000fe400078e00ff */
[----:B------:R-:W-:-:S07]  /*14e50*/  IMAD.MOV.U32 R2, RZ, RZ, R14 ;  /* 0x000000ffff027224 */ /* 0x000fce00078e000e */
[----:B------:R-:W-:Y:S05]  /*14e60*/  WARPSYNC.COLLECTIVE R15, `(.L_x_2568) ;  /* 0x000000000f087348 */ /* 0x000fea0003c00000 */
[----:B------:R0:W1:Y:S02]  /*14e70*/  SHFL.IDX P6, R14, R13, R12, R11 ;  /* 0x0000000c0d0e7389 */ /* 0x00006400000c000b */
[----:B01----:R-:W-:Y:S01]  /*14e80*/  ENDCOLLECTIVE ;  /* 0x000000000000791b */ /* 0x003fe20003800000 */
.L_x_2568:
        /* <DEDUP_REMOVED lines=11> */
.L_x_2569:
[----:B------:R-:W-:Y:S02]  /*14f40*/  IMAD.MOV.U32 R13, RZ, RZ, R10 ;  /* 0x000000ffff0d7224 */ /* 0x000fe400078e000a */
[----:B------:R-:W-:Y:S02]  /*14f50*/  IMAD.MOV.U32 R12, RZ, RZ, 0x5 ;  /* 0x00000005ff0c7424 */ /* 0x000fe400078e00ff */
[----:B------:R-:W-:-:S07]  /*14f60*/  IMAD.MOV.U32 R2, RZ, RZ, R14 ;  /* 0x000000ffff027224 */ /* 0x000fce00078e000e */
[----:B------:R-:W-:Y:S05]  /*14f70*/  WARPSYNC.COLLECTIVE R15, `(.L_x_2570) ;  /* 0x000000000f087348 */ /* 0x000fea0003c00000 */
[----:B------:R0:W1:Y:S02]  /*14f80*/  SHFL.IDX P6, R14, R13, R12, R11 ;  /* 0x0000000c0d0e7389 */ /* 0x00006400000c000b */
[----:B01----:R-:W-:Y:S01]  /*14f90*/  ENDCOLLECTIVE ;  /* 0x000000000000791b */ /* 0x003fe20003800000 */
.L_x_2570:
        /* <DEDUP_REMOVED lines=11> */
.L_x_2571:
[----:B------:R-:W-:Y:S02]  /*15050*/  IMAD.MOV.U32 R13, RZ, RZ, R10 ;  /* 0x000000ffff0d7224 */ /* 0x000fe400078e000a */
[----:B------:R-:W-:Y:S02]  /*15060*/  IMAD.MOV.U32 R12, RZ, RZ, 0x6 ;  /* 0x00000006ff0c7424 */ /* 0x000fe400078e00ff */
[----:B------:R-:W-:-:S07]  /*15070*/  IMAD.MOV.U32 R2, RZ, RZ, R14 ;  /* 0x000000ffff027224 */ /* 0x000fce00078e000e */
[----:B------:R-:W-:Y:S05]  /*15080*/  WARPSYNC.COLLECTIVE R15, `(.L_x_2572) ;  /* 0x000000000f087348 */ /* 0x000fea0003c00000 */
[----:B------:R0:W1:Y:S02]  /*15090*/  SHFL.IDX P6, R14, R13, R12, R11 ;  /* 0x0000000c0d0e7389 */ /* 0x00006400000c000b */
[----:B01----:R-:W-:Y:S01]  /*150a0*/  ENDCOLLECTIVE ;  /* 0x000000000000791b */ /* 0x003fe20003800000 */
.L_x_2572:
        /* <DEDUP_REMOVED lines=11> */
.L_x_2573:
[----:B------:R-:W-:Y:S02]  /*15160*/  IMAD.MOV.U32 R13, RZ, RZ, R10 ;  /* 0x000000ffff0d7224 */ /* 0x000fe400078e000a */
[----:B------:R-:W-:Y:S01]  /*15170*/  IMAD.MOV.U32 R12, RZ, RZ, 0x7 ;  /* 0x00000007ff0c7424 */ /* 0x000fe200078e00ff */
[----:B------:R-:W-:-:S07]  /*15180*/  MOV R2, R14 ;  /* 0x0000000e00027202 */ /* 0x000fce0000000f00 */
[----:B------:R-:W-:Y:S05]  /*15190*/  WARPSYNC.COLLECTIVE R15, `(.L_x_2574) ;  /* 0x000000000f087348 */ /* 0x000fea0003c00000 */
[----:B------:R0:W1:Y:S02]  /*151a0*/  SHFL.IDX P6, R14, R13, R12, R11 ;  /* 0x0000000c0d0e7389 */ /* 0x00006400000c000b */
[----:B01----:R-:W-:Y:S01]  /*151b0*/  ENDCOLLECTIVE ;  /* 0x000000000000791b */ /* 0x003fe20003800000 */
.L_x_2574:
        /* <DEDUP_REMOVED lines=11> */
.L_x_2575:
[----:B------:R-:W-:Y:S01]  /*15270*/  IMAD.MOV.U32 R2, RZ, RZ, R14 ;  /* 0x000000ffff027224 */ /* 0x000fe200078e000e */
[----:B------:R-:W-:Y:S06]  /*15280*/  BRA `(.L_x_2576) ;  /* 0xffffffb400447947 */ /* 0x000fec000383ffff */
.L_x_2469:
[----:B-1----:R1:W2:Y:S02]  /*15290*/  SYNCS.PHASECHK.TRANS64.TRYWAIT P0, [R5+URZ+0x16860], R2 ;  /* 0x01686002050075a7 */ /* 0x0022a4000800017f */
[----:B--2---:R-:W-:Y:S05]  /*152a0*/  @!P0 NANOSLEEP.SYNCS 0x989680 ;  /* 0x009896800000895d */ /* 0x004fea0003900000 */
[----:B------:R-:W2:Y:S02]  /*152b0*/  @!P0 SYNCS.PHASECHK.TRANS64 P0, [R5+URZ+0x16860], R2 ;  /* 0x01686002050085a7 */ /* 0x000ea4000800007f */
[----:B--2---:R-:W-:Y:S05]  /*152c0*/  @!P0 BRA `(.L_x_2469) ;  /* 0xfffffffc00f08947 */ /* 0x004fea000383ffff */
[----:B------:R-:W-:Y:S05]  /*152d0*/  BRA `(.L_x_2577) ;  /* 0xffffffb4009c7947 */ /* 0x000fea000383ffff */
.L_x_2470:
        /* <DEDUP_REMOVED lines=8> */
.L_x_2579:
[----:B------:R-:W-:Y:S05]  /*15360*/  BSYNC B1 ;  /* 0x0000000000017941 */ /* 0x000fea0003800000 */
.L_x_2578:
[----:B------:R-:W-:Y:S01]  /*15370*/  IMAD.MOV.U32 R13, RZ, RZ, R18 ;  /* 0x000000ffff0d7224 */ /* 0x000fe200078e0012 */
[----:B------:R-:W-:Y:S01]  /*15380*/  MOV R11, 0x181f ;  /* 0x0000181f000b7802 */ /* 0x000fe20000000f00 */
[----:B------:R-:W-:Y:S01]  /*15390*/  IMAD.MOV.U32 R12, RZ, RZ, RZ ;  /* 0x000000ffff0c7224 */ /* 0x000fe200078e00ff */
[----:B------:R-:W-:Y:S01]  /*153a0*/  ISETP.LT.OR P2, PT, R8, 0x1, P1 ;  /* 0x000000010800780c */ /* 0x000fe20000f41670 */
[----:B------:R-:W-:Y:S02]  /*153b0*/  IMAD.MOV.U32 R15, RZ, RZ, -0x1 ;  /* 0xffffffffff0f7424 */ /* 0x000fe400078e00ff */
[----:B------:R-:W-:Y:S02]  /*153c0*/  IMAD.MOV.U32 R3, RZ, RZ, R14 ;  /* 0x000000ffff037224 */ /* 0x000fe400078e000e */
[----:B------:R-:W-:-:S08]  /*153d0*/  IMAD R6, R6, 0x2, R22 ;  /* 0x0000000206067824 */ /* 0x000fd000078e0216 */
[----:B------:R-:W-:Y:S05]  /*153e0*/  WARPSYNC.COLLECTIVE R15, `(.L_x_2580) ;  /* 0x000000000f087348 */ /* 0x000fea0003c00000 */
[----:B------:R0:W1:Y:S02]  /*153f0*/  SHFL.IDX P6, R14, R13, R12, R11 ;  /* 0x0000000c0d0e7389 */ /* 0x00006400000c000b */
[----:B01----:R-:W-:Y:S01]  /*15400*/  ENDCOLLECTIVE ;  /* 0x000000000000791b */ /* 0x003fe20003800000 */
.L_x_2580:
[----:B------:R-:W-:Y:S02]  /*15410*/  IMAD.MOV.U32 R13, RZ, RZ, R23 ;  /* 0x000000ffff0d7224 */ /* 0x000fe400078e0017 */
[----:B------:R-:W-:Y:S02]  /*15420*/  IMAD.MOV.U32 R12, RZ, RZ, 0x1 ;  /* 0x00000001ff0c7424 */ /* 0x000fe400078e00ff */
[----:B------:R-:W-:-:S07]  /*15430*/  IMAD.MOV.U32 R2, RZ, RZ, R14 ;  /* 0x000000ffff027224 */ /* 0x000fce00078e000e */
[----:B------:R-:W-:Y:S05]  /*15440*/  WARPSYNC.COLLECTIVE R15, `(.L_x_2581) ;  /* 0x000000000f087348 */ /* 0x000fea0003c00000 */
[----:B------:R0:W1:Y:S02]  /*15450*/  SHFL.IDX P6, R14, R13, R12, R11 ;  /* 0x0000000c0d0e7389 */ /* 0x00006400000c000b */
[----:B01----:R-:W-:Y:S01]  /*15460*/  ENDCOLLECTIVE ;  /* 0x000000000000791b */ /* 0x003fe20003800000 */
.L_x_2581:
        /* <DEDUP_REMOVED lines=12> */
.L_x_2582:
[----:B------:R-:W-:Y:S02]  /*15530*/  IMAD.MOV.U32 R13, RZ, RZ, R23 ;  /* 0x000000ffff0d7224 */ /* 0x000fe400078e0017 */
[----:B------:R-:W-:Y:S02]  /*15540*/  IMAD.MOV.U32 R12, RZ, RZ, 0x2 ;  /* 0x00000002ff0c7424 */ /* 0x000fe400078e00ff */
[----:B------:R-:W-:-:S07]  /*15550*/  IMAD.MOV.U32 R2, RZ, RZ, R14 ;  /* 0x000000ffff027224 */ /* 0x000fce00078e000e */
[----:B------:R-:W-:Y:S05]  /*15560*/  WARPSYNC.COLLECTIVE R15, `(.L_x_2583) ;  /* 0x000000000f087348 */ /* 0x000fea0003c00000 */
[----:B------:R0:W1:Y:S02]  /*15570*/  SHFL.IDX P6, R14, R13, R12, R11 ;  /* 0x0000000c0d0e7389 */ /* 0x00006400000c000b */
[----:B01----:R-:W-:Y:S01]  /*15580*/  ENDCOLLECTIVE ;  /* 0x000000000000791b */ /* 0x003fe20003800000 */
.L_x_2583:
        /* <DEDUP_REMOVED lines=12> */
.L_x_2584:
[----:B------:R-:W-:Y:S02]  /*15650*/  IMAD.MOV.U32 R13, RZ, RZ, R23 ;  /* 0x000000ffff0d7224 */ /* 0x000fe400078e0017 */
[----:B------:R-:W-:Y:S02]  /*15660*/  IMAD.MOV.U32 R12, RZ, RZ, 0x3 ;  /* 0x00000003ff0c7424 */ /* 0x000fe400078e00ff */
[----:B------:R-:W-:-:S07]  /*15670*/  IMAD.MOV.U32 R2, RZ, RZ, R14 ;  /* 0x000000ffff027224 */ /* 0x000fce00078e000e */
[----:B------:R-:W-:Y:S05]  /*15680*/  WARPSYNC.COLLECTIVE R15, `(.L_x_2585) ;  /* 0x000000000f087348 */ /* 0x000fea0003c00000 */
[----:B------:R0:W1:Y:S02]  /*15690*/  SHFL.IDX P6, R14, R13, R12, R11 ;  /* 0x0000000c0d0e7389 */ /* 0x00006400000c000b */
[----:B01----:R-:W-:Y:S01]  /*156a0*/  ENDCOLLECTIVE ;  /* 0x000000000000791b */ /* 0x003fe20003800000 */
.L_x_2585:
        /* <DEDUP_REMOVED lines=12> */
.L_x_2586:
[----:B------:R-:W-:Y:S02]  /*15770*/  IMAD.MOV.U32 R13, RZ, RZ, R23 ;  /* 0x000000ffff0d7224 */ /* 0x000fe400078e0017 */
[----:B------:R-:W-:Y:S01]  /*15780*/  IMAD.MOV.U32 R12, RZ, RZ, 0x4 ;  /* 0x00000004ff0c7424 */ /* 0x000fe200078e00ff */
[----:B------:R-:W-:-:S07]  /*15790*/  MOV R2, R14 ;  /* 0x0000000e00027202 */ /* 0x000fce0000000f00 */
[----:B------:R-:W-:Y:S05]  /*157a0*/  WARPSYNC.COLLECTIVE R15, `(.L_x_2587) ;  /* 0x000000000f087348 */ /* 0x000fea0003c00000 */
[----:B------:R0:W1:Y:S02]  /*157b0*/  SHFL.IDX P6, R14, R13, R12, R11 ;  /* 0x0000000c0d0e7389 */ /* 0x00006400000c000b */
[----:B01----:R-:W-:Y:S01]  /*157c0*/  ENDCOLLECTIVE ;  /* 0x000000000000791b */ /* 0x003fe20003800000 */
.L_x_2587:
        /* <DEDUP_REMOVED lines=12> */
.L_x_2588:
[----:B------:R-:W-:Y:S02]  /*15890*/  IMAD.MOV.U32 R13, RZ, RZ, R23 ;  /* 0x000000ffff0d7224 */ /* 0x000fe400078e0017 */
[----:B------:R-:W-:Y:S02]  /*158a0*/  IMAD.MOV.U32 R12, RZ, RZ, 0x5 ;  /* 0x00000005ff0c7424 */ /* 0x000fe400078e00ff */
[----:B------:R-:W-:-:S07]  /*158b0*/  IMAD.MOV.U32 R2, RZ, RZ, R14 ;  /* 0x000000ffff027224 */ /* 0x000fce00078e000e */
[----:B------:R-:W-:Y:S05]  /*158c0*/  WARPSYNC.COLLECTIVE R15, `(.L_x_2589) ;  /* 0x000000000f087348 */ /* 0x000fea0003c00000 */
[----:B------:R0:W1:Y:S02]  /*158d0*/  SHFL.IDX P6, R14, R13, R12, R11 ;  /* 0x0000000c0d0e7389 */ /* 0x00006400000c000b */
[----:B01----:R-:W-:Y:S01]  /*158e0*/  ENDCOLLECTIVE ;  /* 0x000000000000791b */ /* 0x003fe20003800000 */
.L_x_2589:
        /* <DEDUP_REMOVED lines=12> */
.L_x_2590:
[----:B------:R-:W-:Y:S01]  /*159b0*/  MOV R13, R23 ;  /* 0x00000017000d7202 */ /* 0x000fe20000000f00 */
[----:B------:R-:W-:Y:S02]  /*159c0*/  IMAD.MOV.U32 R12, RZ, RZ, 0x6 ;  /* 0x00000006ff0c7424 */ /* 0x000fe400078e00ff */
[----:B------:R-:W-:-:S07]  /*159d0*/  IMAD.MOV.U32 R2, RZ, RZ, R14 ;  /* 0x000000ffff027224 */ /* 0x000fce00078e000e */
[----:B------:R-:W-:Y:S05]  /*159e0*/  WARPSYNC.COLLECTIVE R15, `(.L_x_2591) ;  /* 0x000000000f087348 */ /* 0x000fea0003c00000 */
[----:B------:R0:W1:Y:S02]  /*159f0*/  SHFL.IDX P6, R14, R13, R12, R11 ;  /* 0x0000000c0d0e7389 */ /* 0x00006400000c000b */
[----:B01----:R-:W-:Y:S01]  /*15a00*/  ENDCOLLECTIVE ;  /* 0x000000000000791b */ /* 0x003fe20003800000 */
.L_x_2591:
        /* <DEDUP_REMOVED lines=12> */
.L_x_2592:
[----:B------:R-:W-:Y:S01]  /*15ad0*/  IMAD.MOV.U32 R13, RZ, RZ, R23 ;  /* 0x000000ffff0d7224 */ /* 0x000fe200078e0017 */
[----:B------:R-:W-:Y:S01]  /*15ae0*/  MOV R12, 0x7 ;  /* 0x00000007000c7802 */ /* 0x000fe20000000f00 */
[----:B------:R-:W-:-:S07]  /*15af0*/  IMAD.MOV.U32 R2, RZ, RZ, R14 ;  /* 0x000000ffff027224 */ /* 0x000fce00078e000e */
[----:B------:R-:W-:Y:S05]  /*15b00*/  WARPSYNC.COLLECTIVE R15, `(.L_x_2593) ;  /* 0x000000000f087348 */ /* 0x000fea0003c00000 */
[----:B------:R0:W1:Y:S02]  /*15b10*/  SHFL.IDX P6, R14, R13, R12, R11 ;  /* 0x0000000c0d0e7389 */ /* 0x00006400000c000b */
[----:B01----:R-:W-:Y:S01]  /*15b20*/  ENDCOLLECTIVE ;  /* 0x000000000000791b */ /* 0x003fe20003800000 */
.L_x_2593:
        /* <DEDUP_REMOVED lines=11> */
.L_x_2594:
[----:B------:R-:W-:Y:S01]  /*15be0*/  IMAD.MOV.U32 R2, RZ, RZ, R14 ;  /* 0x000000ffff027224 */ /* 0x000fe200078e000e */
[----:B------:R-:W-:Y:S06]  /*15bf0*/  BRA `(.L_x_2595) ;  /* 0xffffffb000487947 */ /* 0x000fec000383ffff */
.L_x_2478:
[----:B0-----:R0:W1:Y:S02]  /*15c00*/  SYNCS.PHASECHK.TRANS64.TRYWAIT P0, [R0+URZ+0x16860], R3 ;  /* 0x01686003000075a7 */ /* 0x001064000800017f */
[----:B-1----:R-:W-:Y:S05]  /*15c10*/  @!P0 NANOSLEEP.SYNCS 0x989680 ;  /* 0x009896800000895d */ /* 0x002fea0003900000 */
[----:B------:R-:W1:Y:S02]  /*15c20*/  @!P0 SYNCS.PHASECHK.TRANS64 P0, [R0+URZ+0x16860], R3 ;  /* 0x01686003000085a7 */ /* 0x000e64000800007f */
[----:B-1----:R-:W-:Y:S05]  /*15c30*/  @!P0 BRA `(.L_x_2478) ;  /* 0xfffffffc00f08947 */ /* 0x002fea000383ffff */
[----:B------:R-:W-:Y:S05]  /*15c40*/  BRA `(.L_x_2596) ;  /* 0xffffffb4005c7947 */ /* 0x000fea000383ffff */
.L_x_2479:
        /* <DEDUP_REMOVED lines=8> */
.L_x_2598:
[----:B------:R-:W-:Y:S05]  /*15cd0*/  BSYNC B0 ;  /* 0x0000000000007941 */ /* 0x000fea0003800000 */
.L_x_2597:
        /* <DEDUP_REMOVED lines=10> */
.L_x_2599:
[----:B------:R-:W-:Y:S02]  /*15d80*/  IMAD R4, R4, 0x2, R22 ;  /* 0x0000000204047824 */ /* 0x000fe400078e0216 */
[----:B------:R-:W-:Y:S02]  /*15d90*/  IMAD.MOV.U32 R13, RZ, RZ, R23 ;  /* 0x000000ffff0d7224 */ /* 0x000fe400078e0017 */
[----:B------:R-:W-:Y:S01]  /*15da0*/  IMAD.MOV.U32 R12, RZ, RZ, 0x1 ;  /* 0x00000001ff0c7424 */ /* 0x000fe200078e00ff */
[----:B------:R-:W-:-:S13]  /*15db0*/  IADD3 R2, P1, R14, R5, RZ ;  /* 0x000000050e027210 */ /* 0x000fda0007f3e0ff */
[----:B------:R-:W-:Y:S05]  /*15dc0*/  WARPSYNC.COLLECTIVE R15, `(.L_x_2600) ;  /* 0x000000000f087348 */ /* 0x000fea0003c00000 */
[----:B------:R0:W1:Y:S02]  /*15dd0*/  SHFL.IDX P6, R14, R13, R12, R11 ;  /* 0x0000000c0d0e7389 */ /* 0x00006400000c000b */
[----:B01----:R-:W-:Y:S01]  /*15de0*/  ENDCOLLECTIVE ;  /* 0x000000000000791b */ /* 0x003fe20003800000 */
.L_x_2600:
[----:B------:R-:W-:-:S05]  /*15df0*/  IADD3.X R3, RZ, R3, RZ, P1, !PT ;  /* 0x00000003ff037210 */ /* 0x000fca0000ffe4ff */
        /* <DEDUP_REMOVED lines=10> */
.L_x_2601:
[----:B------:R-:W-:Y:S02]  /*15ea0*/  IMAD.MOV.U32 R13, RZ, RZ, R23 ;  /* 0x000000ffff0d7224 */ /* 0x000fe400078e0017 */
[----:B------:R-:W-:Y:S02]  /*15eb0*/  IMAD.MOV.U32 R12, RZ, RZ, 0x2 ;  /* 0x00000002ff0c7424 */ /* 0x000fe400078e00ff */
[----:B------:R-:W-:-:S07]  /*15ec0*/  IMAD.MOV.U32 R9, RZ, RZ, R14 ;  /* 0x000000ffff097224 */ /* 0x000fce00078e000e */
[----:B------:R-:W-:Y:S05]  /*15ed0*/  WARPSYNC.COLLECTIVE R15, `(.L_x_2602) ;  /* 0x000000000f087348 */ /* 0x000fea0003c00000 */
[----:B------:R0:W1:Y:S02]  /*15ee0*/  SHFL.IDX P6, R14, R13, R12, R11 ;  /* 0x0000000c0d0e7389 */ /* 0x00006400000c000b */
[----:B01----:R-:W-:Y:S01]  /*15ef0*/  ENDCOLLECTIVE ;  /* 0x000000000000791b */ /* 0x003fe20003800000 */
.L_x_2602:
        /* <DEDUP_REMOVED lines=12> */
.L_x_2603:
[----:B------:R-:W-:Y:S01]  /*15fc0*/  MOV R13, R23 ;  /* 0x00000017000d7202 */ /* 0x000fe20000000f00 */
[----:B------:R-:W-:Y:S02]  /*15fd0*/  IMAD.MOV.U32 R12, RZ, RZ, 0x3 ;  /* 0x00000003ff0c7424 */ /* 0x000fe400078e00ff */
[----:B------:R-:W-:-:S07]  /*15fe0*/  IMAD.MOV.U32 R10, RZ, RZ, R14 ;  /* 0x000000ffff0a7224 */ /* 0x000fce00078e000e */
[----:B------:R-:W-:Y:S05]  /*15ff0*/  WARPSYNC.COLLECTIVE R15, `(.L_x_2604) ;  /* 0x000000000f087348 */ /* 0x000fea0003c00000 */
[----:B------:R0:W1:Y:S02]  /*16000*/  SHFL.IDX P6, R14, R13, R12, R11 ;  /* 0x0000000c0d0e7389 */ /* 0x00006400000c000b */
[----:B01----:R-:W-:Y:S01]  /*16010*/  ENDCOLLECTIVE ;  /* 0x000000000000791b */ /* 0x003fe20003800000 */
.L_x_2604:
        /* <DEDUP_REMOVED lines=12> */
.L_x_2605:
[----:B------:R-:W-:Y:S01]  /*160e0*/  IMAD.MOV.U32 R13, RZ, RZ, R23 ;  /* 0x000000ffff0d7224 */ /* 0x000fe200078e0017 */
[----:B------:R-:W-:Y:S01]  /*160f0*/  MOV R12, 0x4 ;  /* 0x00000004000c7802 */ /* 0x000fe20000000f00 */
[----:B------:R-:W-:-:S07]  /*16100*/  IMAD.MOV.U32 R9, RZ, RZ, R14 ;  /* 0x000000ffff097224 */ /* 0x000fce00078e000e */
[----:B------:R-:W-:Y:S05]  /*16110*/  WARPSYNC.COLLECTIVE R15, `(.L_x_2606) ;  /* 0x000000000f087348 */ /* 0x000fea0003c00000 */
[----:B------:R0:W1:Y:S02]  /*16120*/  SHFL.IDX P6, R14, R13, R12, R11 ;  /* 0x0000000c0d0e7389 */ /* 0x00006400000c000b */
[----:B01----:R-:W-:Y:S01]  /*16130*/  ENDCOLLECTIVE ;  /* 0x000000000000791b */ /* 0x003fe20003800000 */
.L_x_2606:
        /* <DEDUP_REMOVED lines=12> */
.L_x_2607:
[----:B------:R-:W-:Y:S02]  /*16200*/  IMAD.MOV.U32 R13, RZ, RZ, R23 ;  /* 0x000000ffff0d7224 */ /* 0x000fe400078e0017 */
[----:B------:R-:W-:Y:S02]  /*16210*/  IMAD.MOV.U32 R12, RZ, RZ, 0x5 ;  /* 0x00000005ff0c7424 */ /* 0x000fe400078e00ff */
[----:B------:R-:W-:-:S07]  /*16220*/  IMAD.MOV.U32 R10, RZ, RZ, R14 ;  /* 0x000000ffff0a7224 */ /* 0x000fce00078e000e */
[----:B------:R-:W-:Y:S05]  /*16230*/  WARPSYNC.COLLECTIVE R15, `(.L_x_2608) ;  /* 0x000000000f087348 */ /* 0x000fea0003c00000 */
[----:B------:R0:W1:Y:S02]  /*16240*/  SHFL.IDX P6, R14, R13, R12, R11 ;  /* 0x0000000c0d0e7389 */ /* 0x00006400000c000b */
[----:B01----:R-:W-:Y:S01]  /*16250*/  ENDCOLLECTIVE ;  /* 0x000000000000791b */ /* 0x003fe20003800000 */
.L_x_2608:
        /* <DEDUP_REMOVED lines=8> */
[----:B------:R-:W-:-:S11]  /*162e0*/  MOV R7, R14 ;  /* 0x0000000e00077202 */ /* 0x000fd60000000f00 */
[----:B0-----:R-:W-:Y:S05]  /*162f0*/  WARPSYNC.COLLECTIVE R15, `(.L_x_2609) ;  /* 0x000000000f087348 */ /* 0x001fea0003c00000 */
[----:B------:R1:W2:Y:S02]  /*16300*/  SHFL.IDX P6, R14, R13, R12, R11 ;  /* 0x0000000c0d0e7389 */ /* 0x0002a400000c000b */
[----:B012---:R-:W-:Y:S01]  /*16310*/  ENDCOLLECTIVE ;  /* 0x000000000000791b */ /* 0x007fe20003800000 */
.L_x_2609:
[----:B------:R-:W-:Y:S02]  /*16320*/  IMAD.MOV.U32 R13, RZ, RZ, R23 ;  /* 0x000000ffff0d7224 */ /* 0x000fe400078e0017 */
[----:B------:R-:W-:Y:S02]  /*16330*/  IMAD.MOV.U32 R12, RZ, RZ, 0x6 ;  /* 0x00000006ff0c7424 */ /* 0x000fe400078e00ff */
[----:B------:R-:W-:-:S07]  /*16340*/  IMAD.MOV.U32 R9, RZ, RZ, R14 ;  /* 0x000000ffff097224 */ /* 0x000fce00078e000e */
[----:B------:R-:W-:Y:S05]  /*16350*/  WARPSYNC.COLLECTIVE R15, `(.L_x_2610) ;  /* 0x000000000f087348 */ /* 0x000fea0003c00000 */
[----:B------:R0:W1:Y:S02]  /*16360*/  SHFL.IDX P6, R14, R13, R12, R11 ;  /* 0x0000000c0d0e7389 */ /* 0x00006400000c000b */
[----:B01----:R-:W-:Y:S01]  /*16370*/  ENDCOLLECTIVE ;  /* 0x000000000000791b */ /* 0x003fe20003800000 */
.L_x_2610:
        /* <DEDUP_REMOVED lines=8> */
[----:B------:R-:W-:-:S12]  /*16400*/  IMAD.MOV.U32 R8, RZ, RZ, R14 ;  /* 0x000000ffff087224 */ /* 0x000fd800078e000e */
[----:B0-----:R-:W-:Y:S05]  /*16410*/  WARPSYNC.COLLECTIVE R15, `(.L_x_2611) ;  /* 0x000000000f087348 */ /* 0x001fea0003c00000 */
[----:B------:R1:W2:Y:S02]  /*16420*/  SHFL.IDX P6, R14, R13, R12, R11 ;  /* 0x0000000c0d0e7389 */ /* 0x0002a400000c000b */
[----:B012---:R-:W-:Y:S01]  /*16430*/  ENDCOLLECTIVE ;  /* 0x000000000000791b */ /* 0x007fe20003800000 */
.L_x_2611:
[----:B------:R-:W-:Y:S02]  /*16440*/  IMAD.MOV.U32 R13, RZ, RZ, R23 ;  /* 0x000000ffff0d7224 */ /* 0x000fe400078e0017 */
[----:B------:R-:W-:Y:S01]  /*16450*/  IMAD.MOV.U32 R12, RZ, RZ, 0x7 ;  /* 0x00000007ff0c7424 */ /* 0x000fe200078e00ff */
[----:B------:R-:W-:-:S13]  /*16460*/  IADD3 R2, P1, R14, R5, RZ ;  /* 0x000000050e027210 */ /* 0x000fda0007f3e0ff */
[----:B------:R-:W-:Y:S05]  /*16470*/  WARPSYNC.COLLECTIVE R15, `(.L_x_2612) ;  /* 0x000000000f087348 */ /* 0x000fea0003c00000 */
[----:B------:R0:W1:Y:S02]  /*16480*/  SHFL.IDX P6, R14, R13, R12, R11 ;  /* 0x0000000c0d0e7389 */ /* 0x00006400000c000b */
[----:B01----:R-:W-:Y:S01]  /*16490*/  ENDCOLLECTIVE ;  /* 0x000000000000791b */ /* 0x003fe20003800000 */
.L_x_2612:
        /* <DEDUP_REMOVED lines=10> */
.L_x_2613:
[----:B------:R-:W-:Y:S05]  /*16540*/  BRA `(.L_x_2614) ;  /* 0xffffffb000107947 */ /* 0x000fea000383ffff */
.L_x_2484:
        /* <DEDUP_REMOVED lines=8> */
.L_x_2616:
[----:B------:R-:W-:Y:S05]  /*165d0*/  BSYNC B0 ;  /* 0x0000000000007941 */ /* 0x000fea0003800000 */
.L_x_2615:
        /* <DEDUP_REMOVED lines=9> */
.L_x_2617:
        /* <DEDUP_REMOVED lines=23> */
.L_x_2618:
[----:B------:R-:W-:Y:S01]  /*167e0*/  IMAD.MOV.U32 R12, RZ, RZ, 0x2 ;  /* 0x00000002ff0c7424 */ /* 0x000fe200078e00ff */
[----:B------:R-:W-:-:S04]  /*167f0*/  SEL R4, R14, RZ, P1 ;  /* 0x000000ff0e047207 */ /* 0x000fc80000800000 */
[----:B------:R-:W-:-:S05]  /*16800*/  IADD3 R4, R13, R4, RZ ;  /* 0x000000040d047210 */ /* 0x000fca0007ffe0ff */
[----:B------:R-:W-:-:S07]  /*16810*/  IMAD.MOV.U32 R13, RZ, RZ, R4 ;  /* 0x000000ffff0d7224 */ /* 0x000fce00078e0004 */
[----:B------:R-:W-:Y:S05]  /*16820*/  WARPSYNC.COLLECTIVE R15, `(.L_x_2619) ;  /* 0x000000000f087348 */ /* 0x000fea0003c00000 */
[----:B------:R0:W1:Y:S02]  /*16830*/  SHFL.UP P6, R14, R13, R12, R11 ;  /* 0x0400000c0d0e7389 */ /* 0x00006400000c000b */
[----:B01----:R-:W-:Y:S01]  /*16840*/  ENDCOLLECTIVE ;  /* 0x000000000000791b */ /* 0x003fe20003800000 */
.L_x_2619:
[----:B------:R-:W-:Y:S01]  /*16850*/  IMAD.MOV.U32 R12, RZ, RZ, 0x4 ;  /* 0x00000004ff0c7424 */ /* 0x000fe200078e00ff */
[----:B------:R-:W-:-:S05]  /*16860*/  SEL R3, R14, RZ, P2 ;  /* 0x000000ff0e037207 */ /* 0x000fca0001000000 */
[----:B------:R-:W-:-:S04]  /*16870*/  IMAD.IADD R2, R4, 0x1, R3 ;  /* 0x0000000104027824 */ /* 0x000fc800078e0203 */
[----:B------:R-:W-:-:S07]  /*16880*/  IMAD.MOV.U32 R13, RZ, RZ, R2 ;  /* 0x000000ffff0d7224 */ /* 0x000fce00078e0002 */
[----:B------:R-:W-:Y:S05]  /*16890*/  WARPSYNC.COLLECTIVE R15, `(.L_x_2620) ;  /* 0x000000000f087348 */ /* 0x000fea0003c00000 */
[----:B------:R0:W1:Y:S02]  /*168a0*/  SHFL.UP P6, R14, R13, R12, R11 ;  /* 0x0400000c0d0e7389 */ /* 0x00006400000c000b */
[----:B01----:R-:W-:Y:S01]  /*168b0*/  ENDCOLLECTIVE ;  /* 0x000000000000791b */ /* 0x003fe20003800000 */
.L_x_2620:
[----:B------:R-:W-:Y:S01]  /*168c0*/  IMAD.MOV.U32 R12, RZ, RZ, 0x8 ;  /* 0x00000008ff0c7424 */ /* 0x000fe200078e00ff */
[----:B------:R-:W-:-:S05]  /*168d0*/  SEL R3, R14, RZ, P3 ;  /* 0x000000ff0e037207 */ /* 0x000fca0001800000 */
[----:B------:R-:W-:-:S05]  /*168e0*/  IMAD.IADD R3, R2, 0x1, R3 ;  /* 0x0000000102037824 */ /* 0x000fca00078e0203 */
[----:B------:R-:W-:-:S07]  /*168f0*/  MOV R13, R3 ;  /* 0x00000003000d7202 */ /* 0x000fce0000000f00 */
[----:B------:R-:W-:Y:S05]  /*16900*/  WARPSYNC.COLLECTIVE R15, `(.L_x_2621) ;  /* 0x000000000f087348 */ /* 0x000fea0003c00000 */
[----:B------:R0:W1:Y:S02]  /*16910*/  SHFL.UP P6, R14, R13, R12, R11 ;  /* 0x0400000c0d0e7389 */ /* 0x00006400000c000b */
[----:B01----:R-:W-:Y:S01]  /*16920*/  ENDCOLLECTIVE ;  /* 0x000000000000791b */ /* 0x003fe20003800000 */
.L_x_2621:
[----:B------:R-:W-:Y:S01]  /*16930*/  IMAD.MOV.U32 R12, RZ, RZ, 0x10 ;  /* 0x00000010ff0c7424 */ /* 0x000fe200078e00ff */
[----:B------:R-:W-:-:S05]  /*16940*/  SEL R4, R14, RZ, P4 ;  /* 0x000000ff0e047207 */ /* 0x000fca0002000000 */
[----:B------:R-:W-:-:S04]  /*16950*/  IMAD.IADD R4, R3, 0x1, R4 ;  /* 0x0000000103047824 */ /* 0x000fc800078e0204 */
[----:B------:R-:W-:-:S07]  /*16960*/  IMAD.MOV.U32 R13, RZ, RZ, R4 ;  /* 0x000000ffff0d7224 */ /* 0x000fce00078e0004 */
[----:B------:R-:W-:Y:S05]  /*16970*/  WARPSYNC.COLLECTIVE R15, `(.L_x_2622) ;  /* 0x000000000f087348 */ /* 0x000fea0003c00000 */
[----:B------:R0:W1:Y:S02]  /*16980*/  SHFL.UP P6, R14, R13, R12, R11 ;  /* 0x0400000c0d0e7389 */ /* 0x00006400000c000b */
[----:B01----:R-:W-:Y:S01]  /*16990*/  ENDCOLLECTIVE ;  /* 0x000000000000791b */ /* 0x003fe20003800000 */
.L_x_2622:
        /* <DEDUP_REMOVED lines=8> */
.L_x_2623:
[----:B------:R-:W-:Y:S05]  /*16a20*/  BRA `(.L_x_2624) ;  /* 0xffffffb000207947 */ /* 0x000fea000383ffff */
.L_x_2487:
[----:B------:R-:W-:Y:S01]  /*16a30*/  BSSY B0, `(.L_x_2625) ;  /* 0x0000007000007945 */ /* 0x000fe20003800000 */
[----:B------:R-:W-:Y:S02]  /*16a40*/  IMAD.MOV.U32 R12, RZ, RZ, 0x1 ;  /* 0x00000001ff0c7424 */ /* 0x000fe400078e00ff */
[----:B------:R-:W-:Y:S02]  /*16a50*/  IMAD.MOV.U32 R11, RZ, RZ, RZ ;  /* 0x000000ffff0b7224 */ /* 0x000fe400078e00ff */
[----:B------:R-:W-:-:S07]  /*16a60*/  IMAD.MOV.U32 R15, RZ, RZ, -0x1 ;  /* 0xffffffffff0f7424 */ /* 0x000fce00078e00ff */
[----:B------:R-:W-:Y:S05]  /*16a70*/  WARPSYNC.COLLECTIVE R15, `(.L_x_2626) ;  /* 0x000000000f087348 */ /* 0x000fea0003c00000 */
[----:B------:R0:W1:Y:S02]  /*16a80*/  SHFL.UP P6, R14, R13, R12, R11 ;  /* 0x0400000c0d0e7389 */ /* 0x00006400000c000b */
[----:B01----:R-:W-:Y:S01]  /*16a90*/  ENDCOLLECTIVE ;  /* 0x000000000000791b */ /* 0x003fe20003800000 */
.L_x_2626:
[----:B------:R-:W-:Y:S05]  /*16aa0*/  BSYNC B0 ;  /* 0x0000000000007941 */ /* 0x000fea0003800000 */
.L_x_2625:
[----:B------:R-:W-:Y:S01]  /*16ab0*/  SEL R14, R14, RZ, P1 ;  /* 0x000000ff0e0e7207 */ /* 0x000fe20000800000 */
[----:B------:R-:W-:Y:S01]  /*16ac0*/  IMAD.MOV.U32 R12, RZ, RZ, 0x2 ;  /* 0x00000002ff0c7424 */ /* 0x000fe200078e00ff */
[----:B------:R-:W-:Y:S01]  /*16ad0*/  MOV R11, RZ ;  /* 0x000000ff000b7202 */ /* 0x000fe20000000f00 */
[----:B------:R-:W-:Y:S02]  /*16ae0*/  IMAD.MOV.U32 R15, RZ, RZ, -0x1 ;  /* 0xffffffffff0f7424 */ /* 0x000fe400078e00ff */
[----:B------:R-:W-:-:S07]  /*16af0*/  IMAD.IADD R13, R13, 0x1, R14 ;  /* 0x000000010d0d7824 */ /* 0x000fce00078e020e */
[----:B------:R-:W-:Y:S05]  /*16b00*/  WARPSYNC.COLLECTIVE R15, `(.L_x_2627) ;  /* 0x000000000f087348 */ /* 0x000fea0003c00000 */
[----:B------:R0:W1:Y:S02]  /*16b10*/  SHFL.UP P6, R14, R13, R12, R11 ;  /* 0x0400000c0d0e7389 */ /* 0x00006400000c000b */
[----:B01----:R-:W-:Y:S01]  /*16b20*/  ENDCOLLECTIVE ;  /* 0x000000000000791b */ /* 0x003fe20003800000 */
.L_x_2627:
[----:B------:R-:W-:Y:S01]  /*16b30*/  IMAD.MOV.U32 R12, RZ, RZ, 0x4 ;  /* 0x00000004ff0c7424 */ /* 0x000fe200078e00ff */
[----:B------:R-:W-:-:S05]  /*16b40*/  SEL R2, R14, RZ, P2 ;  /* 0x000000ff0e027207 */ /* 0x000fca0001000000 */
[----:B------:R-:W-:-:S04]  /*16b50*/  IMAD.IADD R2, R13, 0x1, R2 ;  /* 0x000000010d027824 */ /* 0x000fc800078e0202 */
[----:B------:R-:W-:-:S07]  /*16b60*/  IMAD.MOV.U32 R13, RZ, RZ, R2 ;  /* 0x000000ffff0d7224 */ /* 0x000fce00078e0002 */
[----:B------:R-:W-:Y:S05]  /*16b70*/  WARPSYNC.COLLECTIVE R15, `(.L_x_2628) ;  /* 0x000000000f087348 */ /* 0x000fea0003c00000 */
[----:B------:R0:W1:Y:S02]  /*16b80*/  SHFL.UP P6, R14, R13, R12, R11 ;  /* 0x0400000c0d0e7389 */ /* 0x00006400000c000b */
[----:B01----:R-:W-:Y:S01]  /*16b90*/  ENDCOLLECTIVE ;  /* 0x000000000000791b */ /* 0x003fe20003800000 */
.L_x_2628:
[----:B------:R-:W-:Y:S02]  /*16ba0*/  MOV R12, 0x8 ;  /* 0x00000008000c7802 */ /* 0x000fe40000000f00 */
[----:B------:R-:W-:-:S05]  /*16bb0*/  SEL R3, R14, RZ, P3 ;  /* 0x000000ff0e037207 */ /* 0x000fca0001800000 */
[----:B------:R-:W-:-:S04]  /*16bc0*/  IMAD.IADD R3, R2, 0x1, R3 ;  /* 0x0000000102037824 */ /* 0x000fc800078e0203 */
[----:B------:R-:W-:-:S07]  /*16bd0*/  IMAD.MOV.U32 R13, RZ, RZ, R3 ;  /* 0x000000ffff0d7224 */ /* 0x000fce00078e0003 */
[----:B------:R-:W-:Y:S05]  /*16be0*/  WARPSYNC.COLLECTIVE R15, `(.L_x_2629) ;  /* 0x000000000f087348 */ /* 0x000fea0003c00000 */
[----:B------:R0:W1:Y:S02]  /*16bf0*/  SHFL.UP P6, R14, R13, R12, R11 ;  /* 0x0400000c0d0e7389 */ /* 0x00006400000c000b */
[----:B01----:R-:W-:Y:S01]  /*16c00*/  ENDCOLLECTIVE ;  /* 0x000000000000791b */ /* 0x003fe20003800000 */
.L_x_2629:
[----:B------:R-:W-:Y:S01]  /*16c10*/  IMAD.MOV.U32 R12, RZ, RZ, 0x10 ;  /* 0x00000010ff0c7424 */ /* 0x000fe200078e00ff */
[----:B------:R-:W-:-:S05]  /*16c20*/  SEL R4, R14, RZ, P4 ;  /* 0x000000ff0e047207 */ /* 0x000fca0002000000 */
[----:B------:R-:W-:-:S04]  /*16c30*/  IMAD.IADD R4, R3, 0x1, R4 ;  /* 0x0000000103047824 */ /* 0x000fc800078e0204 */
[----:B------:R-:W-:-:S07]  /*16c40*/  IMAD.MOV.U32 R13, RZ, RZ, R4 ;  /* 0x000000ffff0d7224 */ /* 0x000fce00078e0004 */
[----:B------:R-:W-:Y:S05]  /*16c50*/  WARPSYNC.COLLECTIVE R15, `(.L_x_2630) ;  /* 0x000000000f087348 */ /* 0x000fea0003c00000 */
[----:B------:R0:W1:Y:S02]  /*16c60*/  SHFL.UP P6, R14, R13, R12, R11 ;  /* 0x0400000c0d0e7389 */ /* 0x00006400000c000b */
[----:B01----:R-:W-:Y:S01]  /*16c70*/  ENDCOLLECTIVE ;  /* 0x000000000000791b */ /* 0x003fe20003800000 */
.L_x_2630:
        /* <DEDUP_REMOVED lines=8> */
.L_x_2631:
[----:B------:R-:W-:Y:S05]  /*16d00*/  BRA `(.L_x_2632) ;  /* 0xffffffb0000c7947 */ /* 0x000fea000383ffff */
.L_x_2489:
[----:B------:R-:W-:Y:S01]  /*16d10*/  BSSY B0, `(.L_x_2633) ;  /* 0x0000006000007945 */ /* 0x000fe20003800000 */
[----:B------:R-:W-:Y:S01]  /*16d20*/  PLOP3.LUT P6, PT, P6, PT, PT, 0x8, 0x0 ;  /* 0x000000000000781c */ /* 0x000fe200037ce170 */
[----:B------:R-:W-:-:S12]  /*16d30*/  IMAD.MOV.U32 R15, RZ, RZ, -0x1 ;  /* 0xffffffffff0f7424 */ /* 0x000fd800078e00ff */
[----:B0-----:R-:W-:Y:S05]  /*16d40*/  WARPSYNC.COLLECTIVE R15, `(.L_x_2634) ;  /* 0x000000000f087348 */ /* 0x001fea0003c00000 */
[----:B------:R-:W-:Y:S01]  /*16d50*/  VOTE.ANY R14, PT, P6 ;  /* 0x00000000000e7806 */ /* 0x000fe200030e0100 */
[----:B0-----:R-:W-:Y:S06]  /*16d60*/  ENDCOLLECTIVE ;  /* 0x000000000000791b */ /* 0x001fec0003800000 */
.L_x_2634:
[----:B------:R-:W-:Y:S05]  /*16d70*/  BSYNC B0 ;  /* 0x0000000000007941 */ /* 0x000fea0003800000 */
.L_x_2633:
        /* <DEDUP_REMOVED lines=10> */
.L_x_2635:
[----:B------:R-:W-:Y:S01]  /*16e20*/  IMAD.MOV.U32 R13, RZ, RZ, R5 ;  /* 0x000000ffff0d7224 */ /* 0x000fe200078e0005 */
[----:B------:R-:W-:-:S07]  /*16e30*/  MOV R17, R14 ;  /* 0x0000000e00117202 */ /* 0x000fce0000000f00 */
[----:B------:R-:W-:Y:S05]  /*16e40*/  WARPSYNC.COLLECTIVE R15, `(.L_x_2636) ;  /* 0x000000000f087348 */ /* 0x000fea0003c00000 */
[----:B------:R0:W1:Y:S02]  /*16e50*/  SHFL.IDX P6, R14, R13, R12, R11 ;  /* 0x0000000c0d0e7389 */ /* 0x00006400000c000b */
[----:B01----:R-:W-:Y:S01]  /*16e60*/  ENDCOLLECTIVE ;  /* 0x000000000000791b */ /* 0x003fe20003800000 */
.L_x_2636:
[----:B------:R-:W-:Y:S01]  /*16e70*/  IMAD.MOV.U32 R5, RZ, RZ, R14 ;  /* 0x000000ffff057224 */ /* 0x000fe200078e000e */
[----:B------:R-:W-:Y:S06]  /*16e80*/  BRA `(.L_x_2637) ;  /* 0xffffffac00ec7947 */ /* 0x000fec000383ffff */
.L_x_2491:
[----:B------:R-:W-:Y:S01]  /*16e90*/  BSSY B0, `(.L_x_2638) ;  /* 0x0000007000007945 */ /* 0x000fe20003800000 */
[----:B------:R-:W-:Y:S02]  /*16ea0*/  IMAD.MOV.U32 R13, RZ, RZ, R2 ;  /* 0x000000ffff0d7224 */ /* 0x000fe400078e0002 */
[----:B------:R-:W-:Y:S02]  /*16eb0*/  IMAD.MOV.U32 R11, RZ, RZ, 0x1f ;  /* 0x0000001fff0b7424 */ /* 0x000fe400078e00ff */
[----:B------:R-:W-:-:S07]  /*16ec0*/  IMAD.MOV.U32 R15, RZ, RZ, -0x1 ;  /* 0xffffffffff0f7424 */ /* 0x000fce00078e00ff */
[----:B0123--:R-:W-:Y:S05]  /*16ed0*/  WARPSYNC.COLLECTIVE R15, `(.L_x_2639) ;  /* 0x000000000f087348 */ /* 0x00ffea0003c00000 */
[----:B------:R4:W0:Y:S02]  /*16ee0*/  SHFL.IDX P6, R14, R13, R12, R11 ;  /* 0x0000000c0d0e7389 */ /* 0x00082400000c000b */
[----:B01234-:R-:W-:Y:S01]  /*16ef0*/  ENDCOLLECTIVE ;  /* 0x000000000000791b */ /* 0x01ffe20003800000 */
.L_x_2639:
[----:B------:R-:W-:Y:S05]  /*16f00*/  BSYNC B0 ;  /* 0x0000000000007941 */ /* 0x000fea0003800000 */
.L_x_2638:
[----:B------:R-:W-:Y:S01]  /*16f10*/  MOV R16, R14 ;  /* 0x0000000e00107202 */ /* 0x000fe20000000f00 */
[----:B------:R-:W-:Y:S06]  /*16f20*/  BRA `(.L_x_2490) ;  /* 0xffffffac00dc7947 */ /* 0x000fec000383ffff */
.L_x_2497:
[----:B0-----:R0:W1:Y:S02]  /*16f30*/  SYNCS.PHASECHK.TRANS64.TRYWAIT P0, [R5+URZ+0x16820], R0 ;  /* 0x01682000050075a7 */ /* 0x001064000800017f */
[----:B-1----:R-:W-:Y:S05]  /*16f40*/  @!P0 NANOSLEEP.SYNCS 0x989680 ;  /* 0x009896800000895d */ /* 0x002fea0003900000 */
[----:B------:R-:W1:Y:S02]  /*16f50*/  @!P0 SYNCS.PHASECHK.TRANS64 P0, [R5+URZ+0x16820], R0 ;  /* 0x01682000050085a7 */ /* 0x000e64000800007f */
[----:B-1----:R-:W-:Y:S05]  /*16f60*/  @!P0 BRA `(.L_x_2497) ;  /* 0xfffffffc00f08947 */ /* 0x002fea000383ffff */
[----:B------:R-:W-:Y:S05]  /*16f70*/  BRA `(.L_x_2640) ;  /* 0xffffffb800347947 */ /* 0x000fea000383ffff */
.L_x_2498:
        /* <DEDUP_REMOVED lines=8> */
[----:B0-----:R-:W-:Y:S05]  /*17000*/  WARPSYNC.COLLECTIVE R15, `(.L_x_2642) ;  /* 0x000000000f087348 */ /* 0x001fea0003c00000 */
[----:B------:R1:W2:Y:S02]  /*17010*/  SHFL.IDX P6, R14, R13, R12, R11 ;  /* 0x0000000c0d0e7389 */ /* 0x0002a400000c000b */
[----:B012---:R-:W-:Y:S01]  /*17020*/  ENDCOLLECTIVE ;  /* 0x000000000000791b */ /* 0x007fe20003800000 */
.L_x_2642:
[----:B------:R-:W-:Y:S05]  /*17030*/  BSYNC B0 ;  /* 0x0000000000007941 */ /* 0x000fea0003800000 */
.L_x_2641:
[----:B------:R-:W-:Y:S05]  /*17040*/  BRA `(.L_x_2643) ;  /* 0xffffffb8001c7947 */ /* 0x000fea000383ffff */
.L_x_2501:
[----:B------:R-:W-:Y:S01]  /*17050*/  BSSY B1, `(.L_x_2644) ;  /* 0x0000006000017945 */ /* 0x000fe20003800000 */
[----:B------:R-:W-:-:S07]  /*17060*/  IMAD.MOV.U32 R15, RZ, RZ, -0x1 ;  /* 0xffffffffff0f7424 */ /* 0x000fce00078e00ff */
[----:B0-----:R-:W-:Y:S05]  /*17070*/  WARPSYNC.COLLECTIVE R15, `(.L_x_2645) ;  /* 0x000000000f0c7348 */ /* 0x001fea0003c00000 */
[----:B------:R-:W-:Y:S02]  /*17080*/  ELECT P6, UR62, PT ;  /* 0x00000000003e782f */ /* 0x000fe400038c0000 */
[----:B------:R-:W-:Y:S01]  /*17090*/  MOV R14, UR62 ;  /* 0x0000003e000e7c02 */ /* 0x000fe20008000f00 */
[----:B0-----:R-:W-:Y:S10]  /*170a0*/  ENDCOLLECTIVE ;  /* 0x000000000000791b */ /* 0x001ff40003800000 */
.L_x_2645:
[----:B------:R-:W-:Y:S05]  /*170b0*/  BSYNC B1 ;  /* 0x0000000000017941 */ /* 0x000fea0003800000 */
.L_x_2644:
[----:B------:R-:W-:Y:S05]  /*170c0*/  BRA `(.L_x_2646) ;  /* 0xffffffb800147947 */ /* 0x000fea000383ffff */
.L_x_2503:
[----:B0-----:R0:W1:Y:S02]  /*170d0*/  SYNCS.PHASECHK.TRANS64.TRYWAIT P1, [R3+URZ+0x16840], R2 ;  /* 0x01684002030075a7 */ /* 0x001064000802017f */
[----:B-1----:R-:W-:Y:S05]  /*170e0*/  @!P1 NANOSLEEP.SYNCS 0x989680 ;  /* 0x009896800000995d */ /* 0x002fea0003900000 */
[----:B------:R-:W1:Y:S02]  /*170f0*/  @!P1 SYNCS.PHASECHK.TRANS64 P1, [R3+URZ+0x16840], R2 ;  /* 0x01684002030095a7 */ /* 0x000e64000802007f */
[----:B-1----:R-:W-:Y:S05]  /*17100*/  @!P1 BRA `(.L_x_2503) ;  /* 0xfffffffc00f09947 */ /* 0x002fea000383ffff */
[----:B------:R-:W-:Y:S05]  /*17110*/  BRA `(.L_x_2647) ;  /* 0xffffffb800347947 */ /* 0x000fea000383ffff */
.L_x_2505:
[----:B-1----:R1:W2:Y:S02]  /*17120*/  SYNCS.PHASECHK.TRANS64.TRYWAIT P1, [R25+URZ+0x16840], R0 ;  /* 0x01684000190075a7 */ /* 0x0022a4000802017f */
[----:B--2---:R-:W-:Y:S05]  /*17130*/  @!P1 NANOSLEEP.SYNCS 0x989680 ;  /* 0x009896800000995d */ /* 0x004fea0003900000 */
[----:B------:R-:W2:Y:S02]  /*17140*/  @!P1 SYNCS.PHASECHK.TRANS64 P1, [R25+URZ+0x16840], R0 ;  /* 0x01684000190095a7 */ /* 0x000ea4000802007f */
[----:B--2---:R-:W-:Y:S05]  /*17150*/  @!P1 BRA `(.L_x_2505) ;  /* 0xfffffffc00f09947 */ /* 0x004fea000383ffff */
[----:B------:R-:W-:Y:S05]  /*17160*/  BRA `(.L_x_2648) ;  /* 0xffffffb800407947 */ /* 0x000fea000383ffff */
.L_x_2507:
[----:B--2---:R2:W3:Y:S02]  /*17170*/  SYNCS.PHASECHK.TRANS64.TRYWAIT P1, [R3+URZ+0x16860], R2 ;  /* 0x01686002030075a7 */ /* 0x0044e4000802017f */
[----:B---3--:R-:W-:Y:S05]  /*17180*/  @!P1 NANOSLEEP.SYNCS 0x989680 ;  /* 0x009896800000995d */ /* 0x008fea0003900000 */
[----:B------:R-:W3:Y:S02]  /*17190*/  @!P1 SYNCS.PHASECHK.TRANS64 P1, [R3+URZ+0x16860], R2 ;  /* 0x01686002030095a7 */ /* 0x000ee4000802007f */
[----:B---3--:R-:W-:Y:S05]  /*171a0*/  @!P1 BRA `(.L_x_2507) ;  /* 0xfffffffc00f09947 */ /* 0x008fea000383ffff */
[----:B------:R-:W-:Y:S05]  /*171b0*/  BRA `(.L_x_2649) ;  /* 0xffffffb8003c7947 */ /* 0x000fea000383ffff */
.L_x_2650:
        /* <DEDUP_REMOVED lines=12> */
.L_x_3173:


//--------------------- .text._ZN7cutlass13device_kernelIN5flash11enable_sm90INS1_16FlashAttnFwdSm90INS1_25CollectiveMainloopFwdSm90ILi2EN4cute5tupleIJNS5_1CILi1EEES8_S8_EEENS6_IJNS7_ILi192EEENS7_ILi128EEENS7_ILi64EEEEEELi64ENS_6half_tEfNS_4arch4Sm90ELb1ELb0ELb1ELb1ELb1ELb1ELb0ELb1ELb1ELb1ELb1ELb0EEENS1_21CollectiveEpilogueFwdINS6_IJSA_SC_SB_EEES9_SE_SG_Li384ELb1ELb1ELb1ELb0EEENS1_36VarlenDynamicPersistentTileSchedulerILi192ELi128ELi384ELi128ELb1ELb1ELb1ELb1ELb1ELb1EEEEEEEEEvNT_6ParamsE --------------------------
	.section	.text._ZN7cutlass13device_kernelIN5flash11enable_sm90INS1_16FlashAttnFwdSm90INS1_25CollectiveMainloopFwdSm90ILi2EN4cute5tupleIJNS5_1CILi1EEES8_S8_EEENS6_IJNS7_ILi192EEENS7_ILi128EEENS7_ILi64EEEEEELi64ENS_6half_tEfNS_4arch4Sm90ELb1ELb0ELb1ELb1ELb1ELb1ELb0ELb1ELb1ELb1ELb1ELb0EEENS1_21CollectiveEpilogueFwdINS6_IJSA_SC_SB_EEES9_SE_SG_Li384ELb1ELb1ELb1ELb0EEENS1_36VarlenDynamicPersistentTileSchedulerILi192ELi128ELi384ELi128ELb1ELb1ELb1ELb1ELb1ELb1EEEEEEEEEvNT_6ParamsE,"ax",@progbits
	.align	128
.text._ZN7cutlass13device_kernelIN5flash11enable_sm90INS1_16FlashAttnFwdSm90INS1_25CollectiveMainloopFwdSm90ILi2EN4cute5tupleIJNS5_1CILi1EEES8_S8_EEENS6_IJNS7_ILi192EEENS7_ILi128EEENS7_ILi64EEEEEELi64ENS_6half_tEfNS_4arch4Sm90ELb1ELb0ELb1ELb1ELb1ELb1ELb0ELb1ELb1ELb1ELb1ELb0EEENS1_21CollectiveEpilogueFwdINS6_IJSA_SC_SB_EEES9_SE_SG_Li384ELb1ELb1ELb1ELb0EEENS1_36VarlenDynamicPersistentTileSchedulerILi192ELi128ELi384ELi128ELb1ELb1ELb1ELb1ELb1ELb1EEEEEEEEEvNT_6ParamsE:
        .type           _ZN7cutlass13device_kernelIN5flash11enable_sm90INS1_16FlashAttnFwdSm90INS1_25CollectiveMainloopFwdSm90ILi2EN4cute5tupleIJNS5_1CILi1EEES8_S8_EEENS6_IJNS7_ILi192EEENS7_ILi128EEENS7_ILi64EEEEEELi64ENS_6half_tEfNS_4arch4Sm90ELb1ELb0ELb1ELb1ELb1ELb1ELb0ELb1ELb1ELb1ELb1ELb0EEENS1_21CollectiveEpilogueFwdINS6_IJSA_SC_SB_EEES9_SE_SG_Li384ELb1ELb1ELb1ELb0EEENS1_36VarlenDynamicPersistentTileSchedulerILi192ELi128ELi384ELi128ELb1ELb1ELb1ELb1ELb1ELb1EEEEEEEEEvNT_6ParamsE,@function
        .size           _ZN7cutlass13device_kernelIN5flash11enable_sm90INS1_16FlashAttnFwdSm90INS1_25CollectiveMainloopFwdSm90ILi2EN4cute5tupleIJNS5_1CILi1EEES8_S8_EEENS6_IJNS7_ILi192EEENS7_ILi128EEENS7_ILi64EEEEEELi64ENS_6half_tEfNS_4arch4Sm90ELb1ELb0ELb1ELb1ELb1ELb1ELb0ELb1ELb1ELb1ELb1ELb0EEENS1_21CollectiveEpilogueFwdINS6_IJSA_SC_SB_EEES9_SE_SG_Li384ELb1ELb1ELb1ELb0EEENS1_36VarlenDynamicPersistentTileSchedulerILi192ELi128ELi384ELi128ELb1ELb1ELb1ELb1ELb1ELb1EEEEEEEEEvNT_6ParamsE,(.L_x_3174 - _ZN7cutlass13device_kernelIN5flash11enable_sm90INS1_16FlashAttnFwdSm90INS1_25CollectiveMainloopFwdSm90ILi2EN4cute5tupleIJNS5_1CILi1EEES8_S8_EEENS6_IJNS7_ILi192EEENS7_ILi128EEENS7_ILi64EEEEEELi64ENS_6half_tEfNS_4arch4Sm90ELb1ELb0ELb1ELb1ELb1ELb1ELb0ELb1ELb1ELb1ELb1ELb0EEENS1_21CollectiveEpilogueFwdINS6_IJSA_SC_SB_EEES9_SE_SG_Li384ELb1ELb1ELb1ELb0EEENS1_36VarlenDynamicPersistentTileSchedulerILi192ELi128ELi384ELi128ELb1ELb1ELb1ELb1ELb1ELb1EEEEEEEEEvNT_6ParamsE)
        .other          _ZN7cutlass13device_kernelIN5flash11enable_sm90INS1_16FlashAttnFwdSm90INS1_25CollectiveMainloopFwdSm90ILi2EN4cute5tupleIJNS5_1CILi1EEES8_S8_EEENS6_IJNS7_ILi192EEENS7_ILi128EEENS7_ILi64EEEEEELi64ENS_6half_tEfNS_4arch4Sm90ELb1ELb0ELb1ELb1ELb1ELb1ELb0ELb1ELb1ELb1ELb1ELb0EEENS1_21CollectiveEpilogueFwdINS6_IJSA_SC_SB_EEES9_SE_SG_Li384ELb1ELb1ELb1ELb0EEENS1_36VarlenDynamicPersistentTileSchedulerILi192ELi128ELi384ELi128ELb1ELb1ELb1ELb1ELb1ELb1EEEEEEEEEvNT_6ParamsE,@"STO_CUDA_ENTRY STV_DEFAULT"
_ZN7cutlass13device_kernelIN5flash11enable_sm90INS1_16FlashAttnFwdSm90INS1_25CollectiveMainloopFwdSm90ILi2EN4cute5tupleIJNS5_1CILi1EEES8_S8_EEENS6_IJNS7_ILi192EEENS7_ILi128EEENS7_ILi64EEEEEELi64ENS_6half_tEfNS_4arch4Sm90ELb1ELb0ELb1ELb1ELb1ELb1ELb0ELb1ELb1ELb1ELb1ELb0EEENS1_21CollectiveEpilogueFwdINS6_IJSA_SC_SB_EEES9_SE_SG_Li384ELb1ELb1ELb1ELb0EEENS1_36VarlenDynamicPersistentTileSchedulerILi192ELi128ELi384ELi128ELb1ELb1ELb1ELb1ELb1ELb1EEEEEEEEEvNT_6ParamsE:
[----:B------:R-:W0:Y:S02]  /*0000*/  LDC R1, c[0x0][0x28] ;  /* 0x00000a00ff017b82 */ /* 0x000e240000000800 */
[----:B0-----:R-:W-:Y:S01]  /*0010*/  VIADD R1, R1, 0xffffff98 ;  /* 0xffffff9801017836 */ /* 0x001fe20000000000 */
[----:B------:R-:W0:Y:S01]  /*0020*/  S2R R3, SR_TID.X ;  /* 0x0000000000037919 */ /* 0x000e220000002100 */
[----:B------:R-:W-:Y:S01]  /*0030*/  ELECT P0, URZ, PT ;  /* 0x00000000003f782f */ /* 0x000fe20003800000 */
[----:B------:R-:W-:Y:S01]  /*0040*/  BSSY B0, `(.L_x_2651) ;  /* 0x000000d000007945 */ /* 0x000fe20003800000 */
[----:B0-----:R-:W-:-:S05]  /*0050*/  SHF.R.U32.HI R0, RZ, 0x5, R3 ;  /* 0x00000005ff007819 */ /* 0x001fca0000011603 */
        /* <DEDUP_REMOVED lines=11> */
.L_x_2652:
[----:B------:R-:W-:Y:S05]  /*0110*/  BSYNC B0 ;  /* 0x0000000000007941 */ /* 0x000fea0003800000 */
.L_x_2651:
[----:B------:R-:W-:Y:S01]  /*0120*/  VOTEU.ANY UP0, P0 ;  /* 0x00000000003f7886 */ /* 0x000fe20000000100 */
[----:B------:R-:W0:Y:S01]  /*0130*/  SHFL.IDX PT, R2, R0, RZ, 0x1f ;  /* 0x00001fff00027589 */ /* 0x000e2200000e0000 */
[----:B------:R-:W-:Y:S01]  /*0140*/  UMOV UR4, 0x80 ;  /* 0x0000008000047882 */ /* 0x000fe20000000000 */
[----:B------:R-:W-:Y:S01]  /*0150*/  UMOV UR7, 0x180 ;  /* 0x0000018000077882 */ /* 0x000fe20000000000 */
[----:B------:R-:W-:Y:S01]  /*0160*/  SHF.R.U32.HI R3, RZ, 0x7, R3 ;  /* 0x00000007ff037819 */ /* 0x000fe20000011603 */
[----:B------:R-:W1:Y:S01]  /*0170*/  @UP0 S2UR UR8, SR_CgaCtaId ;  /* 0x00000000000809c3 */ /* 0x000e620000008800 */
[----:B------:R-:W-:Y:S01]  /*0180*/  @UP0 UMOV UR6, 0x400 ;  /* 0x0000040000060882 */ /* 0x000fe20000000000 */
[----:B------:R-:W-:-:S04]  /*0190*/  @UP0 UIADD3 UR4, -UR4, 0x100000, URZ ;  /* 0x0010000004040890 */ /* 0x000fc8000fffe13f */
[----:B------:R-:W-:Y:S02]  /*01a0*/  @UP0 USHF.L.U32 UR5, UR4, 0xb, URZ ;  /* 0x0000000b04050899 */ /* 0x000fe4000800063f */
[----:B------:R-:W-:Y:S01]  /*01b0*/  @UP0 USHF.L.U32 UR4, UR4, 0x1, URZ ;  /* 0x0000000104040899 */ /* 0x000fe2000800063f */
[----:B------:R-:W-:Y:S01]  /*01c0*/  VOTEU.ANY UP1, P0 ;  /* 0x00000000003f7886 */ /* 0x000fe20000020100 */
[----:B0-----:R-:W-:Y:S02]  /*01d0*/  ISETP.NE.AND P1, PT, R2, RZ, PT ;  /* 0x000000ff0200720c */ /* 0x001fe40003f25270 */
[----:B------:R0:W2:Y:S01]  /*01e0*/  SHFL.IDX PT, R2, R3, RZ, 0x1f ;  /* 0x00001fff03027589 */ /* 0x0000a200000e0000 */
[----:B-1----:R-:W-:Y:S02]  /*01f0*/  @UP0 ULEA UR8, UR8, UR6, 0x18 ;  /* 0x0000000608080291 */ /* 0x002fe4000f8ec03f */
[----:B------:R-:W-:-:S04]  /*0200*/  @UP0 UIADD3 UR6, -UR7, 0x100000, URZ ;  /* 0x0010000007060890 */ /* 0x000fc8000fffe13f */
[----:B------:R-:W-:Y:S02]  /*0210*/  @UP0 USHF.L.U32 UR7, UR6, 0xb, URZ ;  /* 0x0000000b06070899 */ /* 0x000fe4000800063f */
[----:B------:R-:W-:Y:S01]  /*0220*/  @UP0 USHF.L.U32 UR6, UR6, 0x1, URZ ;  /* 0x0000000106060899 */ /* 0x000fe2000800063f */
[----:B------:R-:W-:Y:S01]  /*0230*/  VOTEU.ANY UP0, P0 ;  /* 0x00000000003f7886 */ /* 0x000fe20000000100 */
[----:B------:R-:W1:Y:S04]  /*0240*/  FENCE.VIEW.ASYNC.S ;  /* 0x00000000000073c6 */ /* 0x000e680000000000 */
[----:B-1----:R0:W1:Y:S06]  /*0250*/  @UP0 SYNCS.EXCH.64 URZ, [UR8+0x16800], UR4 ;  /* 0x01680004083f05b2 */ /* 0x00206c0008000100 */
[----:B------:R0:W3:Y:S02]  /*0260*/  @UP1 SYNCS.EXCH.64 URZ, [UR8+0x16820], UR6 ;  /* 0x01682006083f15b2 */ /* 0x0000e40008000100 */
[----:B0-----:R-:W-:Y:S05]  /*0270*/  @P1 BRA `(.L_x_2653) ;  /* 0x0000000000481947 */ /* 0x001fea0003800000 */
        /* <DEDUP_REMOVED lines=16> */
[----:B------:R0:W0:Y:S01]  /*0380*/  SYNCS.EXCH.64 URZ, [UR8+0x16848], UR6 ;  /* 0x01684806083f75b2 */ /* 0x0000220008000100 */
[----:B------:R-:W-:Y:S01]  /*0390*/  NOP ;  /* 0x0000000000007918 */ /* 0x000fe20000000000 */
.L_x_2653:
        /* <DEDUP_REMOVED lines=22> */
.L_x_2654:
        /* <DEDUP_REMOVED lines=18> */
.L_x_2655:
        /* <DEDUP_REMOVED lines=22> */
.L_x_2656:
        /* <DEDUP_REMOVED lines=22> */
.L_x_2657:
[----:B--2---:R-:W-:Y:S01]  /*08e0*/  ISETP.NE.AND P0, PT, R2, RZ, PT ;  /* 0x000000ff0200720c */ /* 0x004fe20003f05270 */
[----:B------:R-:W-:Y:S01]  /*08f0*/  IMAD.MOV.U32 R2, RZ, RZ, 0x1 ;  /* 0x00000001ff027424 */ /* 0x000fe200078e00ff */
[----:B------:R-:W-:Y:S01]  /*0900*/  NOP ;  /* 0x0000000000007918 */ /* 0x000fe20000000000 */
[----:B------:R-:W-:Y:S01]  /*0910*/  ULDC.64 UR40, c[0x0][0x208] ;  /* 0x0000820000287ab9 */ /* 0x000fe20000000a00 */
[----:B------:R-:W-:Y:S02]  /*0920*/  BSSY B9, `(.L_x_2658) ;  /* 0x0001b2e000097945 */ /* 0x000fe40003800000 */
[----:B------:R-:W-:-:S05]  /*0930*/  SEL R2, R2, 0x2, !P0 ;  /* 0x0000000202027807 */ /* 0x000fca0004000000 */
[----:B------:R2:W-:Y:S01]  /*0940*/  STL [R1+0x3c], R2 ;  /* 0x00003c0201007387 */ /* 0x0005e20000100800 */
[----:B01-34-:R-:W-:Y:S06]  /*0950*/  BAR.SYNC.DEFER_BLOCKING 0x0 ;  /* 0x0000000000007b1d */ /* 0x01bfec0000010000 */
[----:B------:R-:W-:Y:S05]  /*0960*/  @!P0 BRA `(.L_x_2659) ;  /* 0x0000013800608947 */ /* 0x000fea0003800000 */
.L_x_2660:
[----:B------:R-:W-:-:S08]  /*0970*/  NOP ;  /* 0x0000000000007918 */ /* 0x000fd00000000000 */
[----:B------:R-:W0:Y:S02]  /*0980*/  USETMAXREG.TRY_ALLOC.CTAPOOL UP0, 0xa0 ;  /* 0x000000a0000079c8 */ /* 0x000e240008000600 */
[----:B0-----:R-:W-:-:S13]  /*0990*/  PLOP3.LUT P0, PT, PT, PT, UP0, 0x80, 0x0 ;  /* 0x000000000000781c */ /* 0x001fda0003f0f008 */
[----:B------:R-:W-:Y:S05]  /*09a0*/  @!P0 BRA `(.L_x_2660) ;  /* 0xfffffffc00f08947 */ /* 0x000fea000383ffff */
[----:B------:R-:W2:Y:S01]  /*09b0*/  S2R R0, SR_TID.X ;  /* 0x0000000000007919 */ /* 0x000ea20000002100 */
[----:B------:R-:W-:Y:S01]  /*09c0*/  ULDC UR4, c[0x0][0xc3c] ;  /* 0x00030f0000047ab9 */ /* 0x000fe20000000800 */
[----:B--2---:R-:W-:Y:S02]  /*09d0*/  SHF.R.U32.HI R2, RZ, 0x7, R0 ;  /* 0x00000007ff027819 */ /* 0x004fe40000011600 */
[----:B------:R-:W2:Y:S01]  /*09e0*/  LDL.LU R0, [R1+0x10] ;  /* 0x0000100001007983 */ /* 0x000ea20000300800 */
[----:B------:R-:W-:Y:S06]  /*09f0*/  BAR.ARV 0x8, 0x200 ;  /* 0x0208000000007b1d */ /* 0x000fec0000002000 */
[----:B------:R-:W-:Y:S01]  /*0a00*/  ISETP.NE.AND P0, PT, R2, 0x1, PT ;  /* 0x000000010200780c */ /* 0x000fe20003f05270 */
[----:B------:R-:W0:Y:S01]  /*0a10*/  S2R R3, SR_CgaCtaId ;  /* 0x0000000000037919 */ /* 0x000e220000008800 */
[----:B------:R-:W-:-:S11]  /*0a20*/  MOV R2, 0x400 ;  /* 0x0000040000027802 */ /* 0x000fd60000000f00 */
[----:B------:R-:W-:Y:S08]  /*0a30*/  @!P0 BAR.ARV 0x9, 0x100 ;  /* 0x0244000000008b1d */ /* 0x000ff00000002000 */
[----:B------:R-:W-:Y:S01]  /*0a40*/  BAR.SYNC.DEFER_BLOCKING 0x5, 0x200 ;  /* 0x0148000000007b1d */ /* 0x000fe20000010000 */
[----:B0-----:R-:W-:-:S05]  /*0a50*/  LEA R2, R3, R2, 0x18 ;  /* 0x0000000203027211 */ /* 0x001fca00078ec0ff */
[----:B------:R-:W0:Y:S02]  /*0a60*/  LDS.128 R28, [R2+0x168d0] ;  /* 0x0168d000021c7984 */ /* 0x000e240000000c00 */
[----:B------:R-:W-:Y:S06]  /*0a70*/  BAR.ARV 0x4, 0x200 ;  /* 0x0108000000007b1d */ /* 0x000fec0000002000 */
[----:B--2---:R-:W-:-:S04]  /*0a80*/  LOP3.LUT R0, R0, 0xfffffffb, RZ, 0xc0, !PT ;  /* 0xfffffffb00007812 */ /* 0x004fc800078ec0ff */
[----:B------:R-:W-:Y:S02]  /*0a90*/  @P0 LOP3.LUT R0, R0, 0x4, RZ, 0xfc, !PT ;  /* 0x0000000400000812 */ /* 0x000fe400078efcff */
[----:B0-----:R-:W-:-:S03]  /*0aa0*/  ISETP.GE.AND P0, PT, R31, UR4, PT ;  /* 0x000000041f007c0c */ /* 0x001fc6000bf06270 */
[----:B------:R0:W-:Y:S10]  /*0ab0*/  STL [R1+0x10], R0 ;  /* 0x0000100001007387 */ /* 0x0001f40000100800 */
[----:B0-----:R-:W-:Y:S05]  /*0ac0*/  @P0 BRA `(.L_x_2661) ;  /* 0x000001b0004c0947 */ /* 0x001fea0003800000 */
[----:B------:R-:W2:Y:S01]  /*0ad0*/  LDL.LU R13, [R1+0x3c] ;  /* 0x00003c00010d7983 */ /* 0x000ea20000300800 */
[----:B------:R-:W0:Y:S02]  /*0ae0*/  S2R R0, SR_TID.X ;  /* 0x0000000000007919 */ /* 0x000e240000002100 */
[----:B0-----:R-:W-:-:S05]  /*0af0*/  VIADD R12, R0, 0xffffff80 ;  /* 0xffffff80000c7836 */ /* 0x001fca0000000000 */
[----:B------:R-:W-:-:S04]  /*0b00*/  SHF.R.S32.HI R0, RZ, 0x1f, R12 ;  /* 0x0000001fff007819 */ /* 0x000fc8000001140c */
[----:B------:R-:W-:-:S04]  /*0b10*/  LEA.HI R3, R0, R12, RZ, 0x7 ;  /* 0x0000000c00037211 */ /* 0x000fc800078f38ff */
[----:B------:R-:W-:-:S05]  /*0b20*/  LOP3.LUT R4, R3, 0xffffff80, RZ, 0xc0, !PT ;  /* 0xffffff8003047812 */ /* 0x000fca00078ec0ff */
[----:B------:R-:W-:Y:S01]  /*0b30*/  IMAD.IADD R11, R12, 0x1, -R4 ;  /* 0x000000010c0b7824 */ /* 0x000fe200078e0a04 */
[----:B------:R-:W-:-:S04]  /*0b40*/  LEA.HI R4, R0, R12, RZ, 0x4 ;  /* 0x0000000c00047211 */ /* 0x000fc800078f20ff */
[----:B------:R-:W-:Y:S02]  /*0b50*/  SHF.R.S32.HI R6, RZ, 0x1f, R11 ;  /* 0x0000001fff067819 */ /* 0x000fe4000001140b */
[----:B------:R-:W-:Y:S02]  /*0b60*/  SHF.R.S32.HI R7, RZ, 0x4, R4 ;  /* 0x00000004ff077819 */ /* 0x000fe40000011404 */
[----:B------:R-:W-:Y:S02]  /*0b70*/  LEA.HI R8, R6, R11, RZ, 0x2 ;  /* 0x0000000b06087211 */ /* 0x000fe400078f10ff */
[----:B------:R-:W-:Y:S02]  /*0b80*/  SHF.R.S32.HI R14, RZ, 0x7, R3 ;  /* 0x00000007ff0e7819 */ /* 0x000fe40000011403 */
[----:B------:R-:W-:Y:S02]  /*0b90*/  LOP3.LUT R3, R4, 0x3fffff0, RZ, 0xc0, !PT ;  /* 0x03fffff004037812 */ /* 0x000fe400078ec0ff */
[----:B------:R-:W-:-:S02]  /*0ba0*/  LEA.HI R5, R0, R12, RZ, 0x5 ;  /* 0x0000000c00057211 */ /* 0x000fc400078f28ff */
[----:B------:R-:W-:Y:S02]  /*0bb0*/  LEA.HI R4, R4, R7, RZ, 0x1 ;  /* 0x0000000704047211 */ /* 0x000fe400078f08ff */
[--C-:B------:R-:W-:Y:S02]  /*0bc0*/  SHF.R.S32.HI R9, RZ, 0x2, R8.reuse ;  /* 0x00000002ff097819 */ /* 0x100fe40000011408 */
[----:B------:R-:W-:Y:S02]  /*0bd0*/  SHF.R.S32.HI R10, RZ, 0x1f, R8 ;  /* 0x0000001fff0a7819 */ /* 0x000fe40000011408 */
[----:B------:R-:W-:Y:S02]  /*0be0*/  SHF.R.S32.HI R15, RZ, 0x5, R5 ;  /* 0x00000005ff0f7819 */ /* 0x000fe40000011405 */
[----:B------:R-:W-:Y:S02]  /*0bf0*/  IADD3 R3, R12, -R3, RZ ;  /* 0x800000030c037210 */ /* 0x000fe40007ffe0ff */
[----:B------:R-:W-:-:S02]  /*0c00*/  LOP3.LUT R4, R4, 0x1ffffffe, RZ, 0xc0, !PT ;  /* 0x1ffffffe04047812 */ /* 0x000fc400078ec0ff */
[----:B------:R-:W-:Y:S01]  /*0c10*/  LEA.HI R10, R10, R9, RZ, 0x3 ;  /* 0x000000090a0a7211 */ /* 0x000fe200078f18ff */
[----:B------:R-:W-:Y:S01]  /*0c20*/  IMAD.HI R5, R14, 0x55555556, RZ ;  /* 0x555555560e057827 */ /* 0x000fe200078e02ff */
[----:B------:R-:W-:Y:S02]  /*0c30*/  LEA.HI R6, R6, R11, RZ, 0x5 ;  /* 0x0000000b06067211 */ /* 0x000fe400078f28ff */
[----:B------:R-:W-:Y:S01]  /*0c40*/  LOP3.LUT R10, R10, 0xfffffff8, RZ, 0xc0, !PT ;  /* 0xfffffff80a0a7812 */ /* 0x000fe200078ec0ff */
[----:B------:R-:W-:Y:S02]  /*0c50*/  IMAD.IADD R4, R7, 0x1, -R4 ;  /* 0x0000000107047824 */ /* 0x000fe400078e0a04 */
[----:B------:R-:W-:Y:S01]  /*0c60*/  IMAD R3, R15, 0x10, R3 ;  /* 0x000000100f037824 */ /* 0x000fe200078e0203 */
[----:B------:R-:W-:Y:S01]  /*0c70*/  LEA.HI R5, R5, R5, RZ, 0x1 ;  /* 0x0000000505057211 */ /* 0x000fe200078f08ff */
[----:B------:R-:W-:Y:S01]  /*0c80*/  IMAD.IADD R9, R9, 0x1, -R10 ;  /* 0x0000000109097824 */ /* 0x000fe200078e0a0a */
[----:B------:R-:W-:-:S02]  /*0c90*/  SHF.R.S32.HI R6, RZ, 0x5, R6 ;  /* 0x00000005ff067819 */ /* 0x000fc40000011406 */
[----:B------:R-:W-:Y:S02]  /*0ca0*/  LEA R7, R3, R4, 0x3 ;  /* 0x0000000403077211 */ /* 0x000fe400078e18ff */
[----:B------:R-:W-:Y:S01]  /*0cb0*/  LEA.HI R3, R0, R12, RZ, 0x2 ;  /* 0x0000000c00037211 */ /* 0x000fe200078f10ff */
[----:B------:R-:W-:Y:S02]  /*0cc0*/  IMAD R5, R5, -0x3, R14 ;  /* 0xfffffffd05057824 */ /* 0x000fe400078e020e */
[----:B------:R-:W-:Y:S01]  /*0cd0*/  IMAD R6, R6, 0x10, R9 ;  /* 0x0000001006067824 */ /* 0x000fe200078e0209 */
[----:B------:R-:W-:-:S03]  /*0ce0*/  SHF.R.S32.HI R154, RZ, 0x2, R3 ;  /* 0x00000002ff9a7819 */ /* 0x000fc60000011403 */
[----:B------:R-:W-:Y:S01]  /*0cf0*/  IMAD R10, R5, 0x40, R6 ;  /* 0x00000040050a7824 */ /* 0x000fe200078e0206 */
[----:B------:R-:W-:Y:S01]  /*0d00*/  SHF.R.S32.HI R5, RZ, 0x1f, R3 ;  /* 0x0000001fff057819 */ /* 0x000fe20000011403 */
[----:B------:R-:W-:Y:S01]  /*0d10*/  VIADD R9, R154, 0x60 ;  /* 0x000000609a097836 */ /* 0x000fe20000000000 */
[----:B------:R-:W-:Y:S02]  /*0d20*/  LEA.HI R0, R0, R12, RZ, 0x3 ;  /* 0x0000000c00007211 */ /* 0x000fe400078f18ff */
[----:B------:R-:W-:Y:S02]  /*0d30*/  LEA.HI R5, R5, R154, RZ, 0x3 ;  /* 0x0000009a05057211 */ /* 0x000fe400078f18ff */
[----:B------:R-:W-:Y:S02]  /*0d40*/  LOP3.LUT R3, R3, 0xfffffffc, RZ, 0xc0, !PT ;  /* 0xfffffffc03037812 */ /* 0x000fe400078ec0ff */
[----:B------:R-:W-:Y:S02]  /*0d50*/  SHF.R.S32.HI R4, RZ, 0x3, R0 ;  /* 0x00000003ff047819 */ /* 0x000fe40000011400 */
[----:B------:R-:W-:-:S02]  /*0d60*/  SHF.R.S32.HI R4, RZ, 0x1f, R9 ;  /* 0x0000001fff047819 */ /* 0x000fc40000011409 */
[----:B------:R-:W-:Y:S02]  /*0d70*/  LOP3.LUT R5, R5, 0xfffffff8, RZ, 0xc0, !PT ;  /* 0xfffffff805057812 */ /* 0x000fe400078ec0ff */
[----:B------:R-:W-:Y:S01]  /*0d80*/  IADD3 R6, R12, -R3, RZ ;  /* 0x800000030c067210 */ /* 0x000fe20007ffe0ff */
[----:B------:R-:W-:Y:S01]  /*0d90*/  IMAD.SHL.U32 R3, R9, 0x40, RZ ;  /* 0x0000004009037824 */ /* 0x000fe200078e00ff */
[----:B------:R-:W-:Y:S02]  /*0da0*/  LOP3.LUT R0, R0, 0xfffffff8, RZ, 0xc0, !PT ;  /* 0xfffffff800007812 */ /* 0x000fe400078ec0ff */
[----:B------:R-:W-:Y:S01]  /*0db0*/  LEA.HI R4, R4, R9, RZ, 0x3 ;  /* 0x0000000904047211 */ /* 0x000fe200078f18ff */
[----:B------:R-:W-:Y:S01]  /*0dc0*/  IMAD.IADD R5, R154, 0x1, -R5 ;  /* 0x000000019a057824 */ /* 0x000fe200078e0a05 */
[----:B------:R-:W-:Y:S01]  /*0dd0*/  STL [R1+0x60], R10 ;  /* 0x0000600a01007387 */ /* 0x000fe20000100800 */
[----:B------:R-:W-:Y:S01]  /*0de0*/  IMAD.IADD R0, R12, 0x1, -R0 ;  /* 0x000000010c007824 */ /* 0x000fe200078e0a00 */
[C---:B------:R-:W-:Y:S01]  /*0df0*/  SHF.L.U32 R152, R6.reuse, 0x2, RZ ;  /* 0x0000000206987819 */ /* 0x040fe200000006ff */
[----:B------:R-:W-:Y:S01]  /*0e00*/  IMAD.SHL.U32 R16, R6, 0x8, RZ ;  /* 0x0000000806107824 */ /* 0x000fe200078e00ff */
[----:B------:R-:W-:Y:S01]  /*0e10*/  LOP3.LUT R3, R3, 0x1c0, RZ, 0xc0, !PT ;  /* 0x000001c003037812 */ /* 0x000fe200078ec0ff */
[----:B------:R-:W-:Y:S01]  /*0e20*/  IMAD.SHL.U32 R4, R4, 0x40, RZ ;  /* 0x0000004004047824 */ /* 0x000fe200078e00ff */
[----:B------:R-:W-:Y:S01]  /*0e30*/  STL [R1+0x54], RZ ;  /* 0x000054ff01007387 */ /* 0x000fe20000100800 */
[----:B------:R-:W-:-:S02]  /*0e40*/  LEA.HI R0, R6, R6, RZ, 0x1 ;  /* 0x0000000606007211 */ /* 0x000fc400078f08ff */
[----:B------:R-:W-:Y:S01]  /*0e50*/  LOP3.LUT R8, R8, 0x7ffffffc, RZ, 0xc0, !PT ;  /* 0x7ffffffc08087812 */ /* 0x000fe200078ec0ff */
[----:B------:R-:W-:Y:S01]  /*0e60*/  STL [R1], RZ ;  /* 0x000000ff01007387 */ /* 0x000fe20000100800 */
[----:B------:R-:W-:Y:S01]  /*0e70*/  LOP3.LUT R0, R0, 0x1ffffffe, RZ, 0xc0, !PT ;  /* 0x1ffffffe00007812 */ /* 0x000fe200078ec0ff */
[----:B------:R-:W-:Y:S02]  /*0e80*/  VIADD R9, R152, 0x10 ;  /* 0x0000001098097836 */ /* 0x000fe40000000000 */
[----:B------:R0:W-:Y:S01]  /*0e90*/  STL [R1+0x3c], R5 ;  /* 0x00003c0501007387 */ /* 0x0001e20000100800 */
[----:B------:R-:W-:Y:S01]  /*0ea0*/  LOP3.LUT R4, R4, 0xfffffe00, RZ, 0xc0, !PT ;  /* 0xfffffe0004047812 */ /* 0x000fe200078ec0ff */
[----:B------:R-:W-:Y:S01]  /*0eb0*/  IMAD.IADD R8, R11, 0x1, -R8 ;  /* 0x000000010b087824 */ /* 0x000fe200078e0a08 */
[----:B------:R-:W-:Y:S01]  /*0ec0*/  IADD3 R0, R6, -R0, RZ ;  /* 0x8000000006007210 */ /* 0x000fe20007ffe0ff */
[----:B------:R-:W-:Y:S01]  /*0ed0*/  STL [R1+0x4], R9 ;  /* 0x0000040901007387 */ /* 0x000fe20000100800 */
[----:B0-----:R-:W-:-:S02]  /*0ee0*/  SHF.R.U32.HI R5, RZ, 0x3, R3 ;  /* 0x00000003ff057819 */ /* 0x001fc40000011603 */
[----:B------:R-:W-:Y:S01]  /*0ef0*/  LOP3.LUT R3, R3, 0x38, R16, 0xf8, !PT ;  /* 0x0000003803037812 */ /* 0x000fe200078ef810 */
[----:B------:R0:W-:Y:S03]  /*0f00*/  STL [R1+0x40], R4 ;  /* 0x0000400401007387 */ /* 0x0001e60000100800 */
[----:B------:R-:W-:Y:S01]  /*0f10*/  LOP3.LUT R3, R4, R3, R5, 0xf6, !PT ;  /* 0x0000000304037212 */ /* 0x000fe200078ef605 */
[----:B------:R-:W-:Y:S01]  /*0f20*/  IMAD.SHL.U32 R5, R7, 0x8, RZ ;  /* 0x0000000807057824 */ /* 0x000fe200078e00ff */
[----:B------:R-:W-:-:S03]  /*0f30*/  LEA R0, R0, R10, 0x3 ;  /* 0x0000000a00007211 */ /* 0x000fc600078e18ff */
[----:B------:R-:W-:Y:S02]  /*0f40*/  IMAD R3, R3, 0x2, R2 ;  /* 0x0000000203037824 */ /* 0x000fe400078e0202 */
[----:B0-----:R-:W-:Y:S01]  /*0f50*/  IMAD.SHL.U32 R4, R8, 0x2, RZ ;  /* 0x0000000208047824 */ /* 0x001fe200078e00ff */
[----:B------:R0:W-:Y:S04]  /*0f60*/  STL [R1+0x64], R5 ;  /* 0x0000640501007387 */ /* 0x0001e80000100800 */
[----:B------:R0:W-:Y:S04]  /*0f70*/  STL [R1+0x2c], R4 ;  /* 0x00002c0401007387 */ /* 0x0001e80000100800 */
[----:B------:R0:W-:Y:S04]  /*0f80*/  STL [R1+0x44], R0 ;  /* 0x0000440001007387 */ /* 0x0001e80000100800 */
[----:B------:R0:W-:Y:S01]  /*0f90*/  STL [R1+0x5c], R3 ;  /* 0x00005c0301007387 */ /* 0x0001e20000100800 */
[----:B------:R-:W-:Y:S01]  /*0fa0*/  VIADD R18, R16, 0x20 ;  /* 0x0000002010127836 */ /* 0x000fe20000000000 */
[----:B------:R-:W-:Y:S01]  /*0fb0*/  SHF.R.S32.HI R17, RZ, 0x1f, R16 ;  /* 0x0000001fff117819 */ /* 0x000fe20000011410 */
[----:B------:R-:W-:-:S02]  /*0fc0*/  IMAD.MOV.U32 R19, RZ, RZ, RZ ;  /* 0x000000ffff137224 */ /* 0x000fc400078e00ff */
[----:B------:R-:W-:Y:S01]  /*0fd0*/  IMAD.MOV.U32 R155, RZ, RZ, RZ ;  /* 0x000000ffff9b7224 */ /* 0x000fe200078e00ff */
[----:B------:R-:W-:Y:S01]  /*0fe0*/  SHF.R.S32.HI R156, RZ, 0x1f, R18 ;  /* 0x0000001fff9c7819 */ /* 0x000fe20000011412 */
[----:B------:R-:W-:Y:S01]  /*0ff0*/  IMAD.MOV.U32 R22, RZ, RZ, RZ ;  /* 0x000000ffff167224 */ /* 0x000fe200078e00ff */
[----:B0-2---:R-:W-:-:S07]  /*1000*/  LOP3.LUT R157, R13, 0x1, RZ, 0xfc, !PT ;  /* 0x000000010d9d7812 */ /* 0x005fce00078efcff */
.L_x_2816:
[----:B01----:R-:W0:Y:S02]  /*1010*/  LDC.64 R4, c[0x0][0xc88] ;  /* 0x00032200ff047b82 */ /* 0x003e240000000a00 */
[----:B0-----:R-:W-:-:S05]  /*1020*/  IMAD.WIDE R4, R31, 0x4, R4 ;  /* 0x000000041f047825 */ /* 0x001fca00078e0204 */
[----:B--2---:R-:W2:Y:S01]  /*1030*/  LDG.E R33, desc[UR40][R4.64] ;  /* 0x0000002804217981 */ /* 0x004ea2000c1e1900 */
[----:B------:R-:W-:Y:S05]  /*1040*/  YIELD ;  /* 0x0000000000007946 */ /* 0x000fea0003800000 */
[----:B------:R-:W-:Y:S01]  /*1050*/  ULDC.64 UR4, c[0x0][0xa28] ;  /* 0x00028a0000047ab9 */ /* 0x000fe20000000a00 */
[----:B------:R-:W-:Y:S01]  /*1060*/  ULDC.64 UR8, c[0x0][0xa18] ;  /* 0x0002860000087ab9 */ /* 0x000fe20000000a00 */
[----:B------:R-:W-:Y:S01]  /*1070*/  ISETP.NE.U32.AND P1, PT, RZ, UR4, PT ;  /* 0x00000004ff007c0c */ /* 0x000fe2000bf25070 */
[----:B------:R-:W-:Y:S01]  /*1080*/  IMAD.MOV.U32 R10, RZ, RZ, RZ ;  /* 0x000000ffff0a7224 */ /* 0x000fe200078e00ff */
[----:B------:R-:W-:Y:S01]  /*1090*/  ULDC.64 UR6, c[0x0][0xa08] ;  /* 0x0002820000067ab9 */ /* 0x000fe20000000a00 */
[----:B------:R-:W-:Y:S01]  /*10a0*/  IMAD.MOV.U32 R66, RZ, RZ, RZ ;  /* 0x000000ffff427224 */ /* 0x000fe200078e00ff */
[----:B------:R-:W-:-:S02]  /*10b0*/  ISETP.NE.AND.EX P1, PT, RZ, UR5, PT, P1 ;  /* 0x00000005ff007c0c */ /* 0x000fc4000bf25310 */
[----:B------:R-:W-:-:S04]  /*10c0*/  ISETP.NE.U32.AND P0, PT, RZ, UR6, PT ;  /* 0x00000006ff007c0c */ /* 0x000fc8000bf05070 */
[----:B------:R-:W-:Y:S02]  /*10d0*/  ISETP.NE.AND.EX P0, PT, RZ, UR7, PT, P0 ;  /* 0x00000007ff007c0c */ /* 0x000fe4000bf05300 */
[----:B--2---:R-:W-:Y:S01]  /*10e0*/  SHF.R.S32.HI R0, RZ, 0x1f, R33 ;  /* 0x0000001fff007819 */ /* 0x004fe20000011421 */
[----:B------:R-:W-:-:S04]  /*10f0*/  IMAD.SHL.U32 R34, R33, 0x4, RZ ;  /* 0x0000000421227824 */ /* 0x000fc800078e00ff */
[C---:B------:R-:W-:Y:S01]  /*1100*/  @P1 LEA R6, P2, R33.reuse, UR4, 0x2 ;  /* 0x0000000421061c11 */ /* 0x040fe2000f8410ff */
[----:B------:R0:W-:Y:S01]  /*1110*/  STL [R1+0x48], R33 ;  /* 0x0000482101007387 */ /* 0x0001e20000100800 */
[C-C-:B------:R-:W-:Y:S02]  /*1120*/  SHF.L.U64.HI R32, R33.reuse, 0x2, R0.reuse ;  /* 0x0000000221207819 */ /* 0x140fe40000010200 */
[----:B------:R-:W-:Y:S01]  /*1130*/  @P1 LEA.HI.X R7, R33, UR5, R0, 0x2, P2 ;  /* 0x0000000521071c11 */ /* 0x000fe200090f1400 */
[----:B------:R-:W-:Y:S01]  /*1140*/  ULDC UR4, c[0x0][0x288] ;  /* 0x0000a20000047ab9 */ /* 0x000fe20000000800 */
[----:B------:R-:W-:Y:S01]  /*1150*/  ISETP.NE.U32.AND P2, PT, RZ, UR8, PT ;  /* 0x00000008ff007c0c */ /* 0x000fe2000bf45070 */
[----:B------:R0:W-:Y:S01]  /*1160*/  STL [R1+0x50], R34 ;  /* 0x0000502201007387 */ /* 0x0001e20000100800 */
[----:B------:R-:W-:Y:S02]  /*1170*/  IADD3 R8, P3, R34, UR6, RZ ;  /* 0x0000000622087c10 */ /* 0x000fe4000ff7e0ff */
[----:B------:R-:W-:Y:S01]  /*1180*/  ISETP.NE.AND.EX P2, PT, RZ, UR9, PT, P2 ;  /* 0x00000009ff007c0c */ /* 0x000fe2000bf45320 */
[----:B------:R0:W5:Y:S01]  /*1190*/  @P1 LDG.E R10, desc[UR40][R6.64] ;  /* 0x00000028060a1981 */ /* 0x000162000c1e1900 */
[----:B----4-:R-:W-:Y:S01]  /*11a0*/  IMAD.U32 R3, RZ, RZ, UR4 ;  /* 0x00000004ff037e24 */ /* 0x010fe2000f8e00ff */
[----:B------:R-:W-:Y:S01]  /*11b0*/  IADD3.X R9, R32, UR7, RZ, P3, !PT ;  /* 0x0000000720097c10 */ /* 0x000fe20009ffe4ff */
[----:B------:R-:W-:-:S04]  /*11c0*/  ULDC.64 UR4, c[0x0][0x418] ;  /* 0x0001060000047ab9 */ /* 0x000fc80000000a00 */
[----:B------:R0:W5:Y:S05]  /*11d0*/  @P0 LDG.E R66, desc[UR40][R8.64] ;  /* 0x0000002808420981 */ /* 0x00016a000c1e1900 */
[----:B------:R-:W-:-:S04]  /*11e0*/  @P2 IADD3 R4, P1, R34, UR8, RZ ;  /* 0x0000000822042c10 */ /* 0x000fc8000ff3e0ff */
[----:B------:R-:W-:-:S05]  /*11f0*/  @P2 IADD3.X R5, R32, UR9, RZ, P1, !PT ;  /* 0x0000000920052c10 */ /* 0x000fca0008ffe4ff */
[----:B------:R-:W2:Y:S01]  /*1200*/  @P2 LDG.E R3, desc[UR40][R4.64] ;  /* 0x0000002804032981 */ /* 0x000ea2000c1e1900 */
        /* <DEDUP_REMOVED lines=9> */
[----:B--2---:R0:W-:Y:S01]  /*12a0*/  STL [R1+0x14], R3 ;  /* 0x0000140301007387 */ /* 0x0041e20000100800 */
[----:B------:R-:W-:Y:S01]  /*12b0*/  MOV R12, R3 ;  /* 0x00000003000c7202 */ /* 0x000fe20000000f00 */
[----:B------:R-:W-:Y:S06]  /*12c0*/  @P2 BRA `(.L_x_2662) ;  /* 0x0000000000282947 */ /* 0x000fec0003800000 */
[----:B------:R-:W-:Y:S02]  /*12d0*/  ULDC.64 UR4, c[0x0][0xa00] ;  /* 0x0002800000047ab9 */ /* 0x000fe40000000a00 */
[----:B------:R-:W-:-:S04]  /*12e0*/  ISETP.NE.U32.AND P1, PT, RZ, UR4, PT ;  /* 0x00000004ff007c0c */ /* 0x000fc8000bf25070 */
[----:B------:R-:W-:-:S13]  /*12f0*/  ISETP.NE.AND.EX P1, PT, RZ, UR5, PT, P1 ;  /* 0x00000005ff007c0c */ /* 0x000fda000bf25310 */
[----:B------:R-:W-:Y:S05]  /*1300*/  @!P1 BRA `(.L_x_2662) ;  /* 0x0000000000189947 */ /* 0x000fea0003800000 */
[----:B------:R-:W1:Y:S02]  /*1310*/  LDC.64 R4, c[0x0][0xa00] ;  /* 0x00028000ff047b82 */ /* 0x000e640000000a00 */
[----:B-1----:R-:W-:-:S05]  /*1320*/  IMAD.WIDE R4, R33, 0x4, R4 ;  /* 0x0000000421047825 */ /* 0x002fca00078e0204 */
[----:B------:R-:W2:Y:S04]  /*1330*/  LDG.E R0, desc[UR40][R4.64] ;  /* 0x0000002804007981 */ /* 0x000ea8000c1e1900 */
[----:B0-----:R-:W2:Y:S02]  /*1340*/  LDG.E R3, desc[UR40][R4.64+0x4] ;  /* 0x0000042804037981 */ /* 0x001ea4000c1e1900 */
[----:B--2---:R-:W-:-:S05]  /*1350*/  IMAD.IADD R12, R3, 0x1, -R0 ;  /* 0x00000001030c7824 */ /* 0x004fca00078e0a00 */
[----:B------:R1:W-:Y:S02]  /*1360*/  STL [R1+0x14], R12 ;  /* 0x0000140c01007387 */ /* 0x0003e40000100800 */
.L_x_2662:
[----:B------:R-:W-:Y:S01]  /*1370*/  ULDC.64 UR4, c[0x0][0xa20] ;  /* 0x0002880000047ab9 */ /* 0x000fe20000000a00 */
[C---:B0-----:R-:W-:Y:S02]  /*1380*/  LOP3.LUT R3, R30.reuse, 0xff000000, RZ, 0xc0, !PT ;  /* 0xff0000001e037812 */ /* 0x041fe400078ec0ff */
[----:B------:R-:W-:Y:S02]  /*1390*/  ISETP.NE.U32.AND P1, PT, RZ, UR4, PT ;  /* 0x00000004ff007c0c */ /* 0x000fe4000bf25070 */
[C---:B------:R-:W-:Y:S02]  /*13a0*/  LOP3.LUT R0, R30.reuse, 0xff0000, RZ, 0xc0, !PT ;  /* 0x00ff00001e007812 */ /* 0x040fe400078ec0ff */
[----:B------:R-:W-:Y:S02]  /*13b0*/  ISETP.NE.AND.EX P1, PT, RZ, UR5, PT, P1 ;  /* 0x00000005ff007c0c */ /* 0x000fe4000bf25310 */
[----:B------:R-:W-:Y:S02]  /*13c0*/  SHF.R.U32.HI R3, RZ, 0x8, R3 ;  /* 0x00000008ff037819 */ /* 0x000fe40000011603 */
[----:B------:R-:W-:-:S02]  /*13d0*/  LOP3.LUT R23, R30, 0xffff, RZ, 0xc0, !PT ;  /* 0x0000ffff1e177812 */ /* 0x000fc400078ec0ff */
[----:B------:R-:W-:-:S07]  /*13e0*/  LEA.HI R11, R0, R3, RZ, 0x10 ;  /* 0x00000003000b7211 */ /* 0x000fce00078f80ff */
[----:B------:R-:W-:Y:S05]  /*13f0*/  @!P1 BRA `(.L_x_2663) ;  /* 0x0000000000109947 */ /* 0x000fea0003800000 */
[----:B------:R-:W-:-:S04]  /*1400*/  IADD3 R4, P0, R34, UR4, RZ ;  /* 0x0000000422047c10 */ /* 0x000fc8000ff1e0ff */
[----:B------:R-:W-:-:S05]  /*1410*/  IADD3.X R5, R32, UR5, RZ, P0, !PT ;  /* 0x0000000520057c10 */ /* 0x000fca00087fe4ff */
[----:B------:R0:W5:Y:S01]  /*1420*/  LDG.E R31, desc[UR40][R4.64] ;  /* 0x00000028041f7981 */ /* 0x000162000c1e1900 */
[----:B------:R-:W-:Y:S05]  /*1430*/  BRA `(.L_x_2664) ;  /* 0x0000000000107947 */ /* 0x000fea0003800000 */
.L_x_2663:
[----:B------:R-:W-:Y:S05]  /*1440*/  @!P0 BRA `(.L_x_2664) ;  /* 0x00000000000c8947 */ /* 0x000fea0003800000 */
[----:B------:R-:W2:Y:S04]  /*1450*/  LDG.E R0, desc[UR40][R8.64] ;  /* 0x0000002808007981 */ /* 0x000ea8000c1e1900 */
[----:B------:R-:W2:Y:S02]  /*1460*/  LDG.E R31, desc[UR40][R8.64+0x4] ;  /* 0x00000428081f7981 */ /* 0x000ea4000c1e1900 */
[----:B--2---:R-:W-:-:S07]  /*1470*/  IMAD.IADD R31, R31, 0x1, -R0 ;  /* 0x000000011f1f7824 */ /* 0x004fce00078e0a00 */
.L_x_2664:
[----:B------:R-:W-:Y:S01]  /*1480*/  ULDC.64 UR4, c[0x0][0xa10] ;  /* 0x0002840000047ab9 */ /* 0x000fe20000000a00 */
[----:B------:R-:W2:Y:S01]  /*1490*/  LDC R8, c[0x0][0x448] ;  /* 0x00011200ff087b82 */ /* 0x000ea20000000800 */
[----:B------:R-:W-:-:S04]  /*14a0*/  ISETP.NE.U32.AND P0, PT, RZ, UR4, PT ;  /* 0x00000004ff007c0c */ /* 0x000fc8000bf05070 */
[----:B------:R-:W-:Y:S01]  /*14b0*/  ISETP.NE.AND.EX P0, PT, RZ, UR5, PT, P0 ;  /* 0x00000005ff007c0c */ /* 0x000fe2000bf05300 */
[----:B------:R-:W-:-:S12]  /*14c0*/  ULDC.64 UR4, c[0x0][0xa30] ;  /* 0x00028c0000047ab9 */ /* 0x000fd80000000a00 */
[----:B0-----:R-:W0:Y:S02]  /*14d0*/  @P0 LDC.64 R4, c[0x0][0xa10] ;  /* 0x00028400ff040b82 */ /* 0x001e240000000a00 */
[----:B0-----:R-:W-:-:S05]  /*14e0*/  @P0 IMAD.WIDE R4, R33, 0x4, R4 ;  /* 0x0000000421040825 */ /* 0x001fca00078e0204 */
[----:B------:R-:W3:Y:S04]  /*14f0*/  @P0 LDG.E R0, desc[UR40][R4.64] ;  /* 0x0000002804000981 */ /* 0x000ee8000c1e1900 */
[----:B------:R0:W3:Y:S01]  /*1500*/  @P0 LDG.E R3, desc[UR40][R4.64+0x4] ;  /* 0x0000042804030981 */ /* 0x0000e2000c1e1900 */
[----:B------:R-:W-:Y:S02]  /*1510*/  ISETP.NE.U32.AND P1, PT, RZ, UR4, PT ;  /* 0x00000004ff007c0c */ /* 0x000fe4000bf25070 */
[----:B-----5:R-:W-:Y:S02]  /*1520*/  MOV R24, R31 ;  /* 0x0000001f00187202 */ /* 0x020fe40000000f00 */
[----:B------:R-:W-:-:S13]  /*1530*/  ISETP.NE.AND.EX P1, PT, RZ, UR5, PT, P1 ;  /* 0x00000005ff007c0c */ /* 0x000fda000bf25310 */
[----:B------:R-:W-:-:S04]  /*1540*/  @P1 IADD3 R6, P2, R34, UR4, RZ ;  /* 0x0000000422061c10 */ /* 0x000fc8000ff5e0ff */
[----:B------:R-:W-:-:S05]  /*1550*/  @P1 IADD3.X R7, R32, UR5, RZ, P2, !PT ;  /* 0x0000000520071c10 */ /* 0x000fca00097fe4ff */
[----:B------:R4:W5:Y:S01]  /*1560*/  @P1 LDG.E R24, desc[UR40][R6.64] ;  /* 0x0000002806181981 */ /* 0x000962000c1e1900 */
[----:B--2---:R-:W-:Y:S01]  /*1570*/  ISETP.NE.AND P1, PT, R8, 0x1, PT ;  /* 0x000000010800780c */ /* 0x004fe20003f25270 */
[----:B------:R-:W-:Y:S01]  /*1580*/  IMAD R13, R29, 0xc0, RZ ;  /* 0x000000c01d0d7824 */ /* 0x000fe200078e02ff */
[----:B------:R-:W-:Y:S01]  /*1590*/  BSSY B0, `(.L_x_2665) ;  /* 0x0000039000007945 */ /* 0x000fe20003800000 */
[----:B------:R-:W-:Y:S02]  /*15a0*/  IMAD.IADD R10, R31, 0x1, -R10 ;  /* 0x000000011f0a7824 */ /* 0x000fe400078e0a0a */
[----:B0-----:R-:W-:Y:S01]  /*15b0*/  VIADD R4, R13, 0xbf ;  /* 0x000000bf0d047836 */ /* 0x001fe20000000000 */
[----:B------:R0:W-:Y:S07]  /*15c0*/  STL [R1+0x28], R13 ;  /* 0x0000280d01007387 */ /* 0x0001ee0000100800 */
[----:B------:R-:W2:Y:S01]  /*15d0*/  @P1 LDC R9, c[0x0][0x44c] ;  /* 0x00011300ff091b82 */ /* 0x000ea20000000800 */
[----:B0-----:R-:W-:-:S07]  /*15e0*/  LOP3.LUT R13, R11, 0xff, RZ, 0xc0, !PT ;  /* 0x000000ff0b0d7812 */ /* 0x001fce00078ec0ff */
[----:B------:R-:W0:Y:S01]  /*15f0*/  @P1 LDC R5, c[0x0][0x450] ;  /* 0x00011400ff051b82 */ /* 0x000e220000000800 */
[----:B---3--:R-:W-:Y:S02]  /*1600*/  @P0 IMAD.IADD R25, R3, 0x1, -R0 ;  /* 0x0000000103190824 */ /* 0x008fe400078e0a00 */
[----:B--2---:R-:W-:-:S04]  /*1610*/  @P1 IMAD.HI.U32 R0, R4, R9, RZ ;  /* 0x0000000904001227 */ /* 0x004fc800078e00ff */
[----:B----4-:R-:W-:Y:S01]  /*1620*/  IMAD.IADD R6, R10, 0x1, R25 ;  /* 0x000000010a067824 */ /* 0x010fe200078e0219 */
[----:B0-----:R-:W-:-:S04]  /*1630*/  @P1 SHF.R.U32.HI R4, RZ, R5, R0 ;  /* 0x00000005ff041219 */ /* 0x001fc80000011600 */
[C---:B------:R-:W-:Y:S01]  /*1640*/  IADD3 R82, R6.reuse, 0x80, -R12 ;  /* 0x0000008006527810 */ /* 0x040fe20007ffe80c */
[----:B------:R0:W-:Y:S01]  /*1650*/  STL [R1+0x20], R6 ;  /* 0x0000200601007387 */ /* 0x0001e20000100800 */
[----:B------:R-:W-:-:S03]  /*1660*/  IADD3 R0, R6, 0x7f, RZ ;  /* 0x0000007f06007810 */ /* 0x000fc60007ffe0ff */
[----:B------:R-:W-:Y:S01]  /*1670*/  IMAD.IADD R4, R82, 0x1, R4 ;  /* 0x0000000152047824 */ /* 0x000fe200078e0204 */
[----:B------:R-:W-:Y:S01]  /*1680*/  SHF.R.S32.HI R3, RZ, 0x1f, R0 ;  /* 0x0000001fff037819 */ /* 0x000fe20000011400 */
[----:B------:R2:W-:Y:S03]  /*1690*/  STL [R1+0x58], R13 ;  /* 0x0000580d01007387 */ /* 0x0005e60000100800 */
[----:B------:R-:W-:Y:S02]  /*16a0*/  SHF.R.S32.HI R5, RZ, 0x1f, R4 ;  /* 0x0000001fff057819 */ /* 0x000fe40000011404 */
[----:B------:R-:W-:Y:S02]  /*16b0*/  LEA.HI R3, R3, R0, RZ, 0x7 ;  /* 0x0000000003037211 */ /* 0x000fe400078f38ff */
[----:B------:R-:W-:Y:S02]  /*16c0*/  LEA.HI R5, R5, R4, RZ, 0x7 ;  /* 0x0000000405057211 */ /* 0x000fe400078f38ff */
[----:B0-----:R-:W-:-:S02]  /*16d0*/  SHF.R.U32.HI R6, RZ, 0x10, R11 ;  /* 0x00000010ff067819 */ /* 0x001fc4000001160b */
[----:B------:R-:W-:Y:S02]  /*16e0*/  SHF.R.S32.HI R83, RZ, 0x7, R3 ;  /* 0x00000007ff537819 */ /* 0x000fe40000011403 */
[----:B------:R-:W-:Y:S01]  /*16f0*/  SHF.R.S32.HI R0, RZ, 0x7, R5 ;  /* 0x00000007ff007819 */ /* 0x000fe20000011405 */
[----:B------:R2:W-:Y:S03]  /*1700*/  STL [R1+0x4c], R6 ;  /* 0x00004c0601007387 */ /* 0x0005e60000100800 */
[----:B------:R-:W-:Y:S01]  /*1710*/  VIMNMX R9, R83, R0, PT ;  /* 0x0000000053097248 */ /* 0x000fe20003fe0100 */
[----:B------:R-:W-:-:S03]  /*1720*/  IMAD.MOV.U32 R0, RZ, RZ, RZ ;  /* 0x000000ffff007224 */ /* 0x000fc600078e00ff */
[----:B------:R-:W-:-:S13]  /*1730*/  ISETP.GE.AND P0, PT, R9, 0x1, PT ;  /* 0x000000010900780c */ /* 0x000fda0003f06270 */
[----:B--2---:R-:W-:Y:S05]  /*1740*/  @!P0 BRA `(.L_x_2666) ;  /* 0x0000000000748947 */ /* 0x004fea0003800000 */
[----:B------:R-:W-:Y:S01]  /*1750*/  ISETP.NE.AND P0, PT, R6, RZ, PT ;  /* 0x000000ff0600720c */ /* 0x000fe20003f05270 */
[----:B------:R-:W-:-:S03]  /*1760*/  ULDC UR4, c[0x0][0x9f0] ;  /* 0x00027c0000047ab9 */ /* 0x000fc60000000800 */
[----:B------:R-:W-:-:S04]  /*1770*/  SEL R11, R6, UR4, P0 ;  /* 0x00000004060b7c07 */ /* 0x000fc80008000000 */
[-C--:B------:R-:W-:Y:S02]  /*1780*/  IABS R6, R11.reuse ;  /* 0x0000000b00067213 */ /* 0x080fe40000000000 */
[----:B------:R-:W-:Y:S02]  /*1790*/  IADD3 R0, R11, -0x1, R9 ;  /* 0xffffffff0b007810 */ /* 0x000fe40007ffe009 */
[----:B------:R-:W0:Y:S01]  /*17a0*/  I2F.RP R3, R6 ;  /* 0x0000000600037306 */ /* 0x000e220000209400 */
[-C--:B-1----:R-:W-:Y:S02]  /*17b0*/  IABS R12, R11.reuse ;  /* 0x0000000b000c7213 */ /* 0x082fe40000000000 */
        /* <DEDUP_REMOVED lines=22> */
.L_x_2666:
[----:B------:R-:W-:Y:S05]  /*1920*/  BSYNC B0 ;  /* 0x0000000000007941 */ /* 0x000fea0003800000 */
.L_x_2665:
[----:B------:R-:W-:-:S05]  /*1930*/  IMAD R3, R13, R0, RZ ;  /* 0x000000000d037224 */ /* 0x000fca00078e02ff */
        /* <DEDUP_REMOVED lines=32> */
[----:B01----:R-:W-:-:S07]  /*1b40*/  IMAD.MOV.U32 R12, RZ, RZ, 0x1 ;  /* 0x00000001ff0c7424 */ /* 0x003fce00078e00ff */
[----:B------:R-:W-:-:S07]  /*1b50*/  LEPC R20, `(.L_x_2669) ;  /* 0x000000001014794e */ /* 0x000fce0000000000 */
[----:B--2--5:R-:W-:Y:S05]  /*1b60*/  CALL.ABS.NOINC R14 ;  /* 0x000000000e007343 */ /* 0x024fea0003c00000 */
.L_x_2669:
[----:B------:R-:W-:Y:S05]  /*1b70*/  BSYNC B6 ;  /* 0x0000000000067941 */ /* 0x000fea0003800000 */
.L_x_2668:
        /* <DEDUP_REMOVED lines=20> */
.L_x_2671:
[----:B------:R-:W-:Y:S05]  /*1cc0*/  BSYNC B6 ;  /* 0x0000000000067941 */ /* 0x000fea0003800000 */
.L_x_2670:
[----:B------:R-:W-:Y:S01]  /*1cd0*/  ULDC.64 UR4, c[0x0][0x9f8] ;  /* 0x00027e0000047ab9 */ /* 0x000fe20000000a00 */
[----:B------:R-:W2:Y:S01]  /*1ce0*/  LDL R36, [R1+0x3c] ;  /* 0x00003c0001247983 */ /* 0x000ea20000100800 */
[----:B------:R-:W-:Y:S01]  /*1cf0*/  ISETP.NE.U32.AND P0, PT, RZ, UR4, PT ;  /* 0x00000004ff007c0c */ /* 0x000fe2000bf05070 */
[----:B------:R-:W-:Y:S01]  /*1d00*/  IMAD.MOV.U32 R67, RZ, RZ, R33 ;  /* 0x000000ffff437224 */ /* 0x000fe200078e0021 */
[----:B------:R-:W0:Y:S02]  /*1d10*/  LDC.64 R4, c[0x0][0x3f8] ;  /* 0x0000fe00ff047b82 */ /* 0x000e240000000a00 */
[----:B------:R-:W-:-:S06]  /*1d20*/  ISETP.NE.AND.EX P0, PT, RZ, UR5, PT, P0 ;  /* 0x00000005ff007c0c */ /* 0x000fcc000bf05300 */
[----:B------:R-:W3:Y:S07]  /*1d30*/  LDC.64 R60, c[0x0][0x408] ;  /* 0x00010200ff3c7b82 */ /* 0x000eee0000000a00 */
[----:B------:R-:W-:Y:S01]  /*1d40*/  @P0 IADD3 R6, P1, R34, UR4, RZ ;  /* 0x0000000422060c10 */ /* 0x000fe2000ff3e0ff */
[----:B------:R-:W4:Y:S03]  /*1d50*/  LDC R33, c[0x0][0x3f4] ;  /* 0x0000fd00ff217b82 */ /* 0x000f260000000800 */
[----:B------:R-:W-:-:S02]  /*1d60*/  @P0 IADD3.X R7, R32, UR5, RZ, P1, !PT ;  /* 0x0000000520070c10 */ /* 0x000fc40008ffe4ff */
[----:B------:R-:W2:Y:S04]  /*1d70*/  LDL.LU R32, [R1+0x10] ;  /* 0x0000100001207983 */ /* 0x000ea80000300800 */
[----:B------:R-:W2:Y:S04]  /*1d80*/  LDL R14, [R1+0x40] ;  /* 0x00004000010e7983 */ /* 0x000ea80000100800 */
[----:B------:R1:W2:Y:S01]  /*1d90*/  @P0 LDG.E R67, desc[UR40][R6.64] ;  /* 0x0000002806430981 */ /* 0x0002a2000c1e1900 */
[----:B------:R-:W1:Y:S01]  /*1da0*/  S2R R34, SR_TID.X ;  /* 0x0000000000227919 */ /* 0x000e620000002100 */
[----:B------:R-:W-:-:S02]  /*1db0*/  SHF.R.S32.HI R3, RZ, 0x1f, R154 ;  /* 0x0000001fff037819 */ /* 0x000fc4000001149a */
[----:B------:R-:W-:-:S03]  /*1dc0*/  SHF.R.S32.HI R153, RZ, 0x1f, R152 ;  /* 0x0000001fff997819 */ /* 0x000fc60000011498 */
[-C--:B0-----:R-:W-:Y:S02]  /*1dd0*/  IMAD R0, R3, R4.reuse, RZ ;  /* 0x0000000403007224 */ /* 0x081fe400078e02ff */
[----:B------:R-:W-:Y:S01]  /*1de0*/  IMAD.WIDE.U32 R8, R154, R4, R152 ;  /* 0x000000049a087225 */ /* 0x000fe200078e0098 */
[----:B----4-:R-:W-:-:S03]  /*1df0*/  ISETP.GE.AND P0, PT, R16, R33, PT ;  /* 0x000000211000720c */ /* 0x010fc60003f06270 */
[C---:B------:R-:W-:Y:S02]  /*1e00*/  IMAD R13, R154.reuse, R5, R0 ;  /* 0x000000059a0d7224 */ /* 0x040fe400078e0200 */
[----:B------:R-:W-:-:S04]  /*1e10*/  IMAD.WIDE.U32 R10, R154, R4, R16 ;  /* 0x000000049a0a7225 */ /* 0x000fc800078e0010 */
[----:B---3--:R-:W-:Y:S02]  /*1e20*/  IMAD R3, R3, R60, RZ ;  /* 0x0000003c03037224 */ /* 0x008fe400078e02ff */
[----:B------:R-:W-:Y:S01]  /*1e30*/  IMAD.IADD R9, R9, 0x1, R13 ;  /* 0x0000000109097824 */ /* 0x000fe200078e020d */
[----:B-1----:R-:W-:Y:S01]  /*1e40*/  SHF.R.U32.HI R35, RZ, 0x7, R34 ;  /* 0x00000007ff237819 */ /* 0x002fe20000011622 */
[----:B------:R-:W-:Y:S01]  /*1e50*/  IMAD.IADD R11, R13, 0x1, R11 ;  /* 0x000000010d0b7824 */ /* 0x000fe200078e020b */
[----:B-----5:R-:W-:Y:S01]  /*1e60*/  SHF.R.S32.HI R13, RZ, 0x1f, R24 ;  /* 0x0000001fff0d7819 */ /* 0x020fe20000011418 */
[----:B------:R-:W-:Y:S01]  /*1e70*/  IMAD R15, R154, R61, R3 ;  /* 0x0000003d9a0f7224 */ /* 0x000fe200078e0203 */
[----:B------:R-:W-:-:S03]  /*1e80*/  SEL R3, R33, RZ, P0 ;  /* 0x000000ff21037207 */ /* 0x000fc60000000000 */
[C---:B------:R-:W-:Y:S02]  /*1e90*/  IMAD R12, R13.reuse, R4, RZ ;  /* 0x000000040d0c7224 */ /* 0x040fe400078e02ff */
[----:B------:R-:W-:Y:S02]  /*1ea0*/  IMAD R13, R13, R60, RZ ;  /* 0x0000003c0d0d7224 */ /* 0x000fe400078e02ff */
[----:B------:R-:W-:Y:S01]  /*1eb0*/  IMAD.IADD R3, R16, 0x1, R3 ;  /* 0x0000000110037824 */ /* 0x000fe200078e0203 */
[----:B------:R-:W-:Y:S01]  /*1ec0*/  ISETP.NE.AND P6, PT, R35, 0x1, PT ;  /* 0x000000012300780c */ /* 0x000fe20003fc5270 */
[----:B------:R-:W-:Y:S01]  /*1ed0*/  IMAD.IADD R66, R66, 0x1, R31 ;  /* 0x0000000142427824 */ /* 0x000fe200078e021f */
[----:B------:R-:W-:Y:S01]  /*1ee0*/  SHF.L.U64.HI R64, R4, 0x7, R5 ;  /* 0x0000000704407819 */ /* 0x000fe20000010205 */
[----:B------:R-:W-:Y:S01]  /*1ef0*/  IMAD.WIDE.U32 R20, R24, R4, R8 ;  /* 0x0000000418147225 */ /* 0x000fe200078e0008 */
[----:B------:R-:W-:-:S03]  /*1f00*/  SHF.L.U64.HI R62, R60, 0x7, R61 ;  /* 0x000000073c3e7819 */ /* 0x000fc6000001023d */
[----:B------:R-:W-:Y:S01]  /*1f10*/  IMAD.WIDE.U32 R30, R24, R4, R10 ;  /* 0x00000004181e7225 */ /* 0x000fe200078e000a */
[----:B------:R-:W-:-:S03]  /*1f20*/  SHF.R.S32.HI R0, RZ, 0x1f, R3 ;  /* 0x0000001fff007819 */ /* 0x000fc60000011403 */
[----:B------:R-:W-:Y:S02]  /*1f30*/  IMAD.SHL.U32 R63, R4, 0x80, RZ ;  /* 0x00000080043f7824 */ /* 0x000fe400078e00ff */
[----:B------:R-:W-:Y:S01]  /*1f40*/  IMAD R13, R24, R61, R13 ;  /* 0x0000003d180d7224 */ /* 0x000fe200078e020d */
[----:B------:R-:W-:Y:S01]  /*1f50*/  LEA.HI R0, R0, R3, RZ, 0x3 ;  /* 0x0000000300007211 */ /* 0x000fe200078f18ff */
[----:B------:R-:W-:Y:S05]  /*1f60*/  @!P6 WARPSYNC.ALL ;  /* 0x000000000000e948 */ /* 0x000fea0003800000 */
[----:B------:R-:W-:Y:S01]  /*1f70*/  SHF.R.S32.HI R52, RZ, 0x3, R0 ;  /* 0x00000003ff347819 */ /* 0x000fe20000011400 */
[----:B------:R-:W-:Y:S01]  /*1f80*/  IMAD.WIDE.U32 R48, R154, R60, R152 ;  /* 0x0000003c9a307225 */ /* 0x000fe200078e0098 */
[----:B------:R-:W-:Y:S01]  /*1f90*/  LOP3.LUT R10, R0, 0xfffffff8, RZ, 0xc0, !PT ;  /* 0xfffffff8000a7812 */ /* 0x000fe200078ec0ff */
[----:B------:R-:W-:-:S02]  /*1fa0*/  ULDC UR4, c[0x0][0x2f4] ;  /* 0x0000bd0000047ab9 */ /* 0x000fc40000000800 */
[----:B------:R-:W-:Y:S01]  /*1fb0*/  IMAD.WIDE.U32 R6, R154, R60, R16 ;  /* 0x0000003c9a067225 */ /* 0x000fe200078e0010 */
[----:B------:R-:W-:-:S03]  /*1fc0*/  IADD3 R49, R49, R15, RZ ;  /* 0x0000000f31317210 */ /* 0x000fc60007ffe0ff */
[----:B------:R-:W-:Y:S02]  /*1fd0*/  IMAD.IADD R7, R15, 0x1, R7 ;  /* 0x000000010f077824 */ /* 0x000fe400078e0207 */
[C---:B------:R-:W-:Y:S02]  /*1fe0*/  IMAD R55, R24.reuse, R5, R12 ;  /* 0x0000000518377224 */ /* 0x040fe400078e020c */
[----:B------:R-:W-:-:S04]  /*1ff0*/  IMAD.WIDE.U32 R48, R24, R60, R48 ;  /* 0x0000003c18307225 */ /* 0x000fc800078e0030 */
[----:B------:R-:W-:Y:S01]  /*2000*/  IMAD.WIDE.U32 R50, R24, R60, R6 ;  /* 0x0000003c18327225 */ /* 0x000fe200078e0006 */
[----:B------:R-:W-:Y:S02]  /*2010*/  SHF.L.U32 R60, R60, 0x7, RZ ;  /* 0x000000073c3c7819 */ /* 0x000fe400000006ff */
[----:B------:R-:W-:Y:S01]  /*2020*/  ISETP.GE.AND P2, PT, R18, UR4, PT ;  /* 0x0000000412007c0c */ /* 0x000fe2000bf46270 */
[----:B------:R-:W-:Y:S01]  /*2030*/  IMAD.IADD R56, R21, 0x1, R55 ;  /* 0x0000000115387824 */ /* 0x000fe200078e0237 */
[----:B------:R-:W-:Y:S01]  /*2040*/  SHF.R.S32.HI R8, RZ, 0x1f, R10 ;  /* 0x0000001fff087819 */ /* 0x000fe2000001140a */
[----:B------:R-:W-:Y:S02]  /*2050*/  VIADD R76, R35, 0x8 ;  /* 0x00000008234c7836 */ /* 0x000fe40000000000 */
[----:B------:R-:W-:Y:S02]  /*2060*/  IMAD.SHL.U32 R58, R33, 0x2, RZ ;  /* 0x00000002213a7824 */ /* 0x000fe400078e00ff */
[----:B------:R-:W-:-:S02]  /*2070*/  IMAD.IADD R55, R55, 0x1, R31 ;  /* 0x0000000137377824 */ /* 0x000fc400078e021f */
[----:B------:R-:W-:Y:S02]  /*2080*/  IMAD.IADD R54, R49, 0x1, R13 ;  /* 0x0000000131367824 */ /* 0x000fe400078e020d */
[----:B------:R-:W-:Y:S02]  /*2090*/  IMAD.IADD R53, R13, 0x1, R51 ;  /* 0x000000010d357824 */ /* 0x000fe400078e0233 */
[C---:B--2---:R-:W-:Y:S01]  /*20a0*/  IMAD.SHL.U32 R65, R36.reuse, 0x40, RZ ;  /* 0x0000004024417824 */ /* 0x044fe200078e00ff */
[----:B------:R-:W-:Y:S01]  /*20b0*/  @!P6 BAR.SYNC.DEFER_BLOCKING 0x9, 0x100 ;  /* 0x024400000000eb1d */ /* 0x000fe20000010000 */
[----:B------:R-:W-:Y:S01]  /*20c0*/  LOP3.LUT P1, RZ, R36, 0x4, RZ, 0xc0, !PT ;  /* 0x0000000424ff7812 */ /* 0x000fe2000782c0ff */
[----:B------:R-:W-:-:S05]  /*20d0*/  VIADD R36, R34, 0xffffff80 ;  /* 0xffffff8022247836 */ /* 0x000fca0000000000 */
[----:B------:R-:W-:-:S04]  /*20e0*/  SHF.R.S32.HI R34, RZ, 0x1f, R36 ;  /* 0x0000001fff227819 */ /* 0x000fc80000011424 */
[----:B------:R-:W-:-:S04]  /*20f0*/  LEA.HI R34, R34, R36, RZ, 0x2 ;  /* 0x0000002422227211 */ /* 0x000fc800078f10ff */
[----:B------:R-:W-:Y:S02]  /*2100*/  LOP3.LUT R34, R34, 0xfffffffc, RZ, 0xc0, !PT ;  /* 0xfffffffc22227812 */ /* 0x000fe400078ec0ff */
[----:B------:R-:W-:-:S03]  /*2110*/  LOP3.LUT R32, R32, 0xfffffffd, RZ, 0xc0, !PT ;  /* 0xfffffffd20207812 */ /* 0x000fc600078ec0ff */
[----:B------:R-:W-:Y:S01]  /*2120*/  IMAD.IADD R34, R36, 0x1, -R34 ;  /* 0x0000000124227824 */ /* 0x000fe200078e0a22 */
[----:B------:R-:W-:-:S03]  /*2130*/  @P1 LOP3.LUT R32, R32, 0x2, RZ, 0xfc, !PT ;  /* 0x0000000220201812 */ /* 0x000fc600078efcff */
[----:B------:R-:W-:Y:S01]  /*2140*/  IMAD R59, R34, 0x60, R154 ;  /* 0x00000060223b7824 */ /* 0x000fe200078e029a */
[----:B------:R-:W-:Y:S02]  /*2150*/  LOP3.LUT R65, R65, 0x1c0, RZ, 0xc0, !PT ;  /* 0x000001c041417812 */ /* 0x000fe400078ec0ff */
[----:B------:R-:W-:Y:S01]  /*2160*/  IADD3 R34, R154, 0x60, RZ ;  /* 0x000000609a227810 */ /* 0x000fe20007ffe0ff */
[----:B------:R0:W-:Y:S01]  /*2170*/  STL [R1+0x10], R32 ;  /* 0x0000102001007387 */ /* 0x0001e20000100800 */
[----:B------:R-:W-:Y:S02]  /*2180*/  SHF.R.U32.HI R61, RZ, 0x3, R65 ;  /* 0x00000003ff3d7819 */ /* 0x000fe40000011641 */
[----:B------:R-:W-:Y:S01]  /*2190*/  LOP3.LUT R4, R65, 0x18, R16, 0xf8, !PT ;  /* 0x0000001841047812 */ /* 0x000fe200078ef810 */
[----:B------:R-:W-:Y:S01]  /*21a0*/  IMAD.SHL.U32 R34, R34, 0x40, RZ ;  /* 0x0000004022227824 */ /* 0x000fe200078e00ff */
[----:B0-----:R-:W-:-:S04]  /*21b0*/  SHF.R.S32.HI R32, RZ, 0x1f, R36 ;  /* 0x0000001fff207819 */ /* 0x001fc80000011424 */
[----:B------:R-:W-:Y:S02]  /*21c0*/  LEA.HI R32, R32, R36, RZ, 0x5 ;  /* 0x0000002420207211 */ /* 0x000fe400078f28ff */
[----:B------:R-:W-:Y:S02]  /*21d0*/  LOP3.LUT R4, R4, R61, RZ, 0x3c, !PT ;  /* 0x0000003d04047212 */ /* 0x000fe400078e3cff */
[----:B------:R-:W-:Y:S02]  /*21e0*/  SHF.R.S32.HI R32, RZ, 0x5, R32 ;  /* 0x00000005ff207819 */ /* 0x000fe40000011420 */
[----:B------:R-:W-:Y:S02]  /*21f0*/  LOP3.LUT R34, R34, 0x1c0, RZ, 0xc0, !PT ;  /* 0x000001c022227812 */ /* 0x000fe400078ec0ff */
[----:B------:R-:W-:Y:S02]  /*2200*/  LEA R57, R32, R4, 0x9 ;  /* 0x0000000420397211 */ /* 0x000fe400078e48ff */
[----:B------:R-:W-:-:S02]  /*2210*/  LOP3.LUT R4, R65, 0x38, R0, 0xf8, !PT ;  /* 0x0000003841047812 */ /* 0x000fc400078ef800 */
[----:B------:R-:W-:Y:S01]  /*2220*/  LOP3.LUT R0, R34, 0x38, R0, 0xf8, !PT ;  /* 0x0000003822007812 */ /* 0x000fe200078ef800 */
[----:B------:R-:W-:-:S04]  /*2230*/  VIADD R34, R154, 0x60 ;  /* 0x000000609a227836 */ /* 0x000fc80000000000 */
[----:B------:R-:W-:-:S05]  /*2240*/  IMAD.SHL.U32 R34, R34, 0x40, RZ ;  /* 0x0000004022227824 */ /* 0x000fca00078e00ff */
[----:B------:R-:W-:-:S04]  /*2250*/  LOP3.LUT R34, R34, 0x1c0, RZ, 0xc0, !PT ;  /* 0x000001c022227812 */ /* 0x000fc800078ec0ff */
[----:B------:R-:W-:Y:S02]  /*2260*/  SHF.R.U32.HI R34, RZ, 0x3, R34 ;  /* 0x00000003ff227819 */ /* 0x000fe40000011622 */
[----:B------:R-:W-:Y:S02]  /*2270*/  LOP3.LUT R3, R4, R61, RZ, 0x3c, !PT ;  /* 0x0000003d04037212 */ /* 0x000fe400078e3cff */
[----:B------:R-:W-:Y:S02]  /*2280*/  LOP3.LUT R0, R0, R34, RZ, 0x3c, !PT ;  /* 0x0000002200007212 */ /* 0x000fe400078e3cff */
[----:B------:R-:W-:Y:S01]  /*2290*/  ISETP.GE.AND P1, PT, R16, UR4, PT ;  /* 0x0000000410007c0c */ /* 0x000fe2000bf26270 */
[----:B------:R-:W-:Y:S01]  /*22a0*/  IMAD R3, R32, 0x200, R3 ;  /* 0x0000020020037824 */ /* 0x000fe200078e0203 */
[----:B------:R-:W-:Y:S02]  /*22b0*/  SHF.R.S32.HI R9, RZ, 0x1f, R67 ;  /* 0x0000001fff097819 */ /* 0x000fe40000011443 */
[----:B------:R-:W-:-:S09]  /*22c0*/  IADD3 R0, R14, R0, RZ ;  /* 0x000000000e007210 */ /* 0x000fd20007ffe0ff */
.L_x_2727:
[----:B--2---:R-:W2:Y:S01]  /*22d0*/  LDL R33, [R1+0x3c] ;  /* 0x00003c0001217983 */ /* 0x004ea20000100800 */
[----:B0-----:R-:W0:Y:S03]  /*22e0*/  LDC R72, c[0x0][0x430] ;  /* 0x00010c00ff487b82 */ /* 0x001e260000000800 */
[----:B------:R-:W3:Y:S01]  /*22f0*/  LDL.LU R15, [R1+0x10] ;  /* 0x00001000010f7983 */ /* 0x000ee20000300800 */
[----:B------:R-:W-:Y:S02]  /*2300*/  VIADD R27, R27, 0xffffffff ;  /* 0xffffffff1b1b7836 */ /* 0x000fe40000000000 */
[----:B------:R-:W-:Y:S02]  /*2310*/  IMAD.MOV.U32 R71, RZ, RZ, RZ ;  /* 0x000000ffff477224 */ /* 0x000fe400078e00ff */
[----:B------:R-:W-:Y:S01]  /*2320*/  IMAD R4, R27, 0x80, R59 ;  /* 0x000000801b047824 */ /* 0x000fe200078e023b */
[----:B------:R-:W1:Y:S03]  /*2330*/  LDC R78, c[0x0][0x3f4] ;  /* 0x0000fd00ff4e7b82 */ /* 0x000e660000000800 */
[----:B------:R-:W-:Y:S01]  /*2340*/  IMAD.IADD R32, R66, 0x1, R4 ;  /* 0x0000000142207824 */ /* 0x000fe200078e0204 */
[----:B------:R-:W-:-:S03]  /*2350*/  ISETP.GE.AND P3, PT, R4, R25, PT ;  /* 0x000000190400720c */ /* 0x000fc60003f66270 */
[----:B------:R-:W-:Y:S01]  /*2360*/  IMAD.MOV.U32 R12, RZ, RZ, R32 ;  /* 0x000000ffff0c7224 */ /* 0x000fe200078e0020 */
[----:B------:R-:W-:Y:S02]  /*2370*/  ISETP.GT.OR P3, PT, R59, 0x7f, P3 ;  /* 0x0000007f3b00780c */ /* 0x000fe40001f64670 */
[----:B0-----:R-:W-:-:S11]  /*2380*/  ISETP.NE.AND P4, PT, R72, 0x1, PT ;  /* 0x000000014800780c */ /* 0x001fd60003f85270 */
[----:B------:R-:W0:Y:S08]  /*2390*/  @!P3 LDC.64 R6, c[0x0][0x428] ;  /* 0x00010a00ff06bb82 */ /* 0x000e300000000a00 */
[----:B----4-:R-:W4:Y:S08]  /*23a0*/  @P4 LDC R11, c[0x0][0x434] ;  /* 0x00010d00ff0b4b82 */ /* 0x010f300000000800 */
[----:B------:R-:W1:Y:S08]  /*23b0*/  @P4 LDC R14, c[0x0][0x438] ;  /* 0x00010e00ff0e4b82 */ /* 0x000e700000000800 */
[----:B------:R-:W0:Y:S01]  /*23c0*/  @!P3 LDC.64 R4, c[0x0][0x418] ;  /* 0x00010600ff04bb82 */ /* 0x000e220000000a00 */
[----:B----4-:R-:W-:-:S05]  /*23d0*/  @P4 IMAD.HI.U32 R11, R32, R11, RZ ;  /* 0x0000000b200b4227 */ /* 0x010fca00078e00ff */
[----:B-1----:R-:W-:Y:S01]  /*23e0*/  @P4 SHF.R.U32.HI R12, RZ, R14, R11 ;  /* 0x0000000eff0c4219 */ /* 0x002fe2000001160b */
[----:B0-----:R-:W-:-:S03]  /*23f0*/  @!P3 IMAD R14, R9, R6, RZ ;  /* 0x00000006090eb224 */ /* 0x001fc600078e02ff */
[----:B------:R-:W-:Y:S01]  /*2400*/  @!P3 SHF.R.S32.HI R13, RZ, 0x1f, R12 ;  /* 0x0000001fff0db819 */ /* 0x000fe2000001140c */
[C---:B------:R-:W-:Y:S02]  /*2410*/  @!P3 IMAD R11, R67.reuse, R7, R14 ;  /* 0x00000007430bb224 */ /* 0x040fe400078e020e */
[----:B------:R-:W-:-:S05]  /*2420*/  @!P3 IMAD.WIDE.U32 R6, R67, R6, R12 ;  /* 0x000000064306b225 */ /* 0x000fca00078e000c */
[----:B------:R-:W-:Y:S02]  /*2430*/  @!P3 IADD3 R7, R7, R11, RZ ;  /* 0x0000000b0707b210 */ /* 0x000fe40007ffe0ff */
[----:B------:R-:W-:-:S04]  /*2440*/  @!P3 LEA R4, P4, R6, R4, 0x2 ;  /* 0x000000040604b211 */ /* 0x000fc800078810ff */
        /* <DEDUP_REMOVED lines=13> */
[----:B------:R-:W-:-:S03]  /*2520*/  ISETP.GE.AND P3, PT, R78, 0x1, PT ;  /* 0x000000014e00780c */ /* 0x000fc60003f66270 */
[----:B------:R0:W-:Y:S02]  /*2530*/  STL [R1+0x10], R15 ;  /* 0x0000100f01007387 */ /* 0x0001e40000100800 */
[----:B------:R-:W-:-:S05]  /*2540*/  @P5 IADD3 R69, R7, -0x20, RZ ;  /* 0xffffffe007455810 */ /* 0x000fca0007ffe0ff */
[----:B------:R-:W-:-:S03]  /*2550*/  IMAD R69, R69, 0x2, R26 ;  /* 0x0000000245457824 */ /* 0x000fc600078e021a */
[----:B0-----:R-:W-:Y:S05]  /*2560*/  @!P3 BRA `(.L_x_2673) ;  /* 0x0000002800ccb947 */ /* 0x001fea0003800000 */
        /* <DEDUP_REMOVED lines=8> */
[----:B------:R-:W-:Y:S01]  /*25f0*/  IMAD.WIDE.U32 R14, R63, R27, RZ ;  /* 0x0000001b3f0e7225 */ /* 0x000fe200078e00ff */
[----:B------:R-:W-:-:S03]  /*2600*/  VIMNMX R75, R75, 0x80, PT ;  /* 0x000000804b4b7848 */ /* 0x000fc60003fe0100 */
[----:B------:R-:W-:Y:S02]  /*2610*/  IMAD R6, R74, UR4, RZ ;  /* 0x000000044a067c24 */ /* 0x000fe4000f8e02ff */
[----:B------:R-:W-:Y:S02]  /*2620*/  IMAD.IADD R5, R5, 0x1, R7 ;  /* 0x0000000105057824 */ /* 0x000fe400078e0207 */
[C---:B------:R-:W-:Y:S01]  /*2630*/  IMAD R7, R71.reuse, UR5, R6 ;  /* 0x0000000547077c24 */ /* 0x040fe2000f8e0206 */
[----:B------:R-:W-:Y:S01]  /*2640*/  SHF.R.S32.HI R6, RZ, 0x1f, R27 ;  /* 0x0000001fff067819 */ /* 0x000fe2000001141b */
[----:B------:R-:W-:Y:S01]  /*2650*/  IMAD.WIDE.U32 R4, R71, UR4, R4 ;  /* 0x0000000447047c25 */ /* 0x000fe2000f8e0004 */
[----:B------:R-:W-:-:S03]  /*2660*/  ULDC.64 UR4, c[0x0][0x308] ;  /* 0x0000c20000047ab9 */ /* 0x000fc60000000a00 */
[----:B------:R-:W-:Y:S02]  /*2670*/  IMAD.IADD R5, R5, 0x1, R7 ;  /* 0x0000000105057824 */ /* 0x000fe400078e0207 */
[----:B------:R-:W-:Y:S02]  /*2680*/  IMAD R7, R64, R27, RZ ;  /* 0x0000001b40077224 */ /* 0x000fe400078e02ff */
[----:B------:R-:W-:-:S04]  /*2690*/  IMAD.WIDE.U32 R4, R23, UR4, R4 ;  /* 0x0000000417047c25 */ /* 0x000fc8000f8e0004 */
[----:B------:R-:W-:Y:S01]  /*26a0*/  IMAD R85, R23, UR5, R5 ;  /* 0x0000000517557c24 */ /* 0x000fe2000f8e0205 */
[----:B------:R-:W-:Y:S01]  /*26b0*/  ULDC.64 UR4, c[0x0][0x2e8] ;  /* 0x0000ba0000047ab9 */ /* 0x000fe20000000a00 */
[----:B------:R-:W-:Y:S01]  /*26c0*/  IMAD R5, R62, R27, RZ ;  /* 0x0000001b3e057224 */ /* 0x000fe200078e02ff */
[----:B------:R-:W-:Y:S01]  /*26d0*/  LEA R84, P3, R4, UR4, 0x1 ;  /* 0x0000000404547c11 */ /* 0x000fe2000f8608ff */
[----:B------:R-:W-:Y:S01]  /*26e0*/  ULDC.U8 UR4, c[0x0][0x410] ;  /* 0x0001040000047ab9 */ /* 0x000fe20000000000 */
[----:B------:R-:W-:Y:S02]  /*26f0*/  IMAD R7, R6, R63, R7 ;  /* 0x0000003f06077224 */ /* 0x000fe400078e0207 */
[----:B------:R-:W-:Y:S01]  /*2700*/  LEA.HI.X R85, R4, UR5, R85, 0x1, P3 ;  /* 0x0000000504557c11 */ /* 0x000fe200098f0c55 */
[----:B------:R-:W-:Y:S01]  /*2710*/  IMAD R5, R6, R60, R5 ;  /* 0x0000003c06057224 */ /* 0x000fe200078e0205 */
[----:B------:R-:W-:Y:S01]  /*2720*/  ISETP.NE.AND P3, PT, RZ, UR4, PT ;  /* 0x00000004ff007c0c */ /* 0x000fe2000bf65270 */
[----:B------:R-:W-:Y:S01]  /*2730*/  IMAD.WIDE.U32 R12, R60, R27, RZ ;  /* 0x0000001b3c0c7225 */ /* 0x000fe200078e00ff */
[----:B------:R-:W-:-:S03]  /*2740*/  IADD3 R77, R15, R7, RZ ;  /* 0x000000070f4d7210 */ /* 0x000fc60007ffe0ff */
[----:B------:R-:W-:-:S08]  /*2750*/  IMAD.IADD R11, R13, 0x1, R5 ;  /* 0x000000010d0b7824 */ /* 0x000fd000078e0205 */
[----:B------:R-:W-:Y:S05]  /*2760*/  @!P3 BRA `(.L_x_2674) ;  /* 0x000000140004b947 */ /* 0x000fea0003800000 */
[----:B------:R0:W5:Y:S01]  /*2770*/  LDL R80, [R1+0x4] ;  /* 0x0000040001507983 */ /* 0x0001620000100800 */
        /* <DEDUP_REMOVED lines=14> */
[----:B------:R-:W-:Y:S01]  /*2860*/  CS2R R46, SRZ ;  /* 0x00000000002e7805 */ /* 0x000fe2000001ff00 */
[----:B------:R-:W-:Y:S01]  /*2870*/  IMAD.X R6, R77, 0x1, R56, P4 ;  /* 0x000000014d067824 */ /* 0x000fe200020e0638 */
        /* <DEDUP_REMOVED lines=15> */
.L_x_2676:
[----:B------:R-:W-:Y:S05]  /*2970*/  BSYNC B1 ;  /* 0x0000000000017941 */ /* 0x000fea0003800000 */
.L_x_2675:
[----:B0-----:R-:W-:Y:S01]  /*2980*/  VIADD R4, R154, 0x60 ;  /* 0x000000609a047836 */ /* 0x001fe20000000000 */
[----:B------:R-:W-:Y:S01]  /*2990*/  BSSY B1, `(.L_x_2677) ;  /* 0x0000021000017945 */ /* 0x000fe20003800000 */
[----:B-----5:R-:W-:Y:S01]  /*29a0*/  MOV R68, R40 ;  /* 0x0000002800447202 */ /* 0x020fe20000000f00 */
[----:B------:R-:W-:Y:S02]  /*29b0*/  IMAD.MOV.U32 R79, RZ, RZ, R41 ;  /* 0x000000ffff4f7224 */ /* 0x000fe400078e0029 */
        /* <DEDUP_REMOVED lines=30> */
.L_x_2678:
[----:B------:R-:W-:Y:S05]  /*2ba0*/  BSYNC B1 ;  /* 0x0000000000017941 */ /* 0x000fea0003800000 */
.L_x_2677:
[----:B0-----:R-:W-:Y:S01]  /*2bb0*/  IMAD.MOV.U32 R4, RZ, RZ, R44 ;  /* 0x000000ffff047224 */ /* 0x001fe200078e002c */
[----:B------:R-:W-:Y:S01]  /*2bc0*/  MOV R5, R45 ;  /* 0x0000002d00057202 */ /* 0x000fe20000000f00 */
[----:B------:R-:W-:Y:S01]  /*2bd0*/  IMAD.MOV.U32 R6, RZ, RZ, R46 ;  /* 0x000000ffff067224 */ /* 0x000fe200078e002e */
[----:B------:R-:W-:Y:S01]  /*2be0*/  PRMT R88, R79, 0x7610, R88 ;  /* 0x000076104f587816 */ /* 0x000fe20000000058 */
[----:B------:R-:W-:Y:S01]  /*2bf0*/  IMAD.MOV.U32 R7, RZ, RZ, R47 ;  /* 0x000000ffff077224 */ /* 0x000fe200078e002f */
[----:B------:R-:W-:Y:S01]  /*2c00*/  PRMT R95, R4, 0x5410, R5 ;  /* 0x00005410045f7816 */ /* 0x000fe20000000005 */
[----:B------:R-:W-:Y:S01]  /*2c10*/  IMAD.MOV.U32 R5, RZ, RZ, R43 ;  /* 0x000000ffff057224 */ /* 0x000fe200078e002b */
[----:B------:R-:W-:Y:S01]  /*2c20*/  PRMT R89, R89, 0x5410, R68 ;  /* 0x0000541059597816 */ /* 0x000fe20000000044 */
[----:B------:R-:W-:Y:S01]  /*2c30*/  IMAD.MOV.U32 R4, RZ, RZ, R42 ;  /* 0x000000ffff047224 */ /* 0x000fe200078e002a */
[----:B------:R-:W-:Y:S02]  /*2c40*/  ISETP.NE.AND P5, PT, R157, 0x3, PT ;  /* 0x000000039d00780c */ /* 0x000fe40003fa5270 */
        /* <DEDUP_REMOVED lines=17> */
.L_x_2679:
[----:B------:R-:W2:Y:S01]  /*2d60*/  LDL R4, [R1] ;  /* 0x0000000001047983 */ /* 0x000ea20000100800 */
[----:B------:R-:W-:Y:S01]  /*2d70*/  IMAD R68, R19, 0x8, R2 ;  /* 0x0000000813447824 */ /* 0x000fe200078e0202 */
[----:B------:R-:W-:Y:S01]  /*2d80*/  BSSY B1, `(.L_x_2680) ;  /* 0x0000004000017945 */ /* 0x000fe20003800000 */
[----:B--2---:R-:W-:-:S04]  /*2d90*/  SHF.L.U32 R77, R4, 0x1f, RZ ;  /* 0x0000001f044d7819 */ /* 0x004fc800000006ff */
[----:B------:R-:W0:Y:S02]  /*2da0*/  SYNCS.PHASECHK.TRANS64.TRYWAIT P6, [R68+URZ+0x16890], R77 ;  /* 0x0168904d440075a7 */ /* 0x000e2400080c017f */
[----:B0-----:R-:W-:Y:S05]  /*2db0*/  @!P6 BRA `(.L_x_2681) ;  /* 0x0000018c0098e947 */ /* 0x001fea0003800000 */
.L_x_2935:
[----:B------:R-:W-:Y:S05]  /*2dc0*/  BSYNC B1 ;  /* 0x0000000000017941 */ /* 0x000fea0003800000 */
.L_x_2680:
[----:B------:R-:W-:-:S03]  /*2dd0*/  UMOV UR4, 0xffffffff ;  /* 0xffffffff00047882 */ /* 0x000fc60000000000 */
[----:B------:R-:W-:Y:S05]  /*2de0*/  BRA.DIV UR4, `(.L_x_2682) ;  /* 0x0000018e04a07947 */ /* 0x000fea000b800000 */
[----:B------:R1:W2:Y:S04]  /*2df0*/  SHFL.IDX PT, R79, R85, RZ, 0x1c1f ;  /* 0x001c1fff554f7589 */ /* 0x0002a800000e0000 */
[----:B------:R1:W3:Y:S02]  /*2e00*/  SHFL.IDX PT, R14, R84, RZ, 0x1c1f ;  /* 0x001c1fff540e7589 */ /* 0x0002e400000e0000 */
.L_x_2939:
        /* <DEDUP_REMOVED lines=22> */
[----:B------:R-:W-:Y:S02]  /*2f70*/  HADD2.F32 R7, -RZ, R7.H0_H0 ;  /* 0x20000007ff077230 */ /* 0x000fe40000004100 */
[----:B------:R-:W-:Y:S01]  /*2f80*/  FMUL.FTZ R45, R5, R45 ;  /* 0x0000002d052d7220 */ /* 0x000fe20000410000 */
[----:B------:R-:W-:Y:S02]  /*2f90*/  HADD2.F32 R46, -RZ, R91.H0_H0 ;  /* 0x2000005bff2e7230 */ /* 0x000fe40000004100 */
[----:B------:R-:W-:Y:S01]  /*2fa0*/  FMUL.FTZ R94, R15, R90 ;  /* 0x0000005a0f5e7220 */ /* 0x000fe20000410000 */
[-C--:B------:R-:W-:Y:S01]  /*2fb0*/  FFMA.FTZ R92, R5, R44.reuse, -R92 ;  /* 0x0000002c055c7223 */ /* 0x080fe2000001085c */
[----:B------:R-:W-:Y:S01]  /*2fc0*/  FFMA.FTZ R91, R6, R44, R45 ;  /* 0x0000002c065b7223 */ /* 0x000fe2000001002d */
[----:B------:R-:W-:Y:S01]  /*2fd0*/  FMUL.FTZ R90, R7, R90 ;  /* 0x0000005a075a7220 */ /* 0x000fe20000410000 */
[----:B------:R-:W-:-:S02]  /*2fe0*/  HADD2.F32 R44, -RZ, R96.H0_H0 ;  /* 0x20000060ff2c7230 */ /* 0x000fc40000004100 */
[-C--:B------:R-:W-:Y:S01]  /*2ff0*/  FFMA.FTZ R94, R7, R46.reuse, -R94 ;  /* 0x0000002e075e7223 */ /* 0x080fe2000001085e */
[----:B------:R-:W-:Y:S02]  /*3000*/  HADD2.F32 R45, -RZ, R96.H1_H1 ;  /* 0x30000060ff2d7230 */ /* 0x000fe40000004100 */
[----:B------:R-:W-:Y:S01]  /*3010*/  FFMA.FTZ R93, R15, R46, R90 ;  /* 0x0000002e0f5d7223 */ /* 0x000fe2000001005a */
        /* <DEDUP_REMOVED lines=18> */
.L_x_2688:
[----:B------:R-:W-:Y:S05]  /*3140*/  BSYNC B3 ;  /* 0x0000000000037941 */ /* 0x000fea0003800000 */
.L_x_2687:
[----:B0-----:R4:W-:Y:S02]  /*3150*/  ST.E.128 desc[UR40][R12.64], R4 ;  /* 0x000000040c007985 */ /* 0x0019e4000c101d28 */
.L_x_2686:
[----:B------:R-:W-:Y:S05]  /*3160*/  BSYNC B2 ;  /* 0x0000000000027941 */ /* 0x000fea0003800000 */
.L_x_2685:
[----:B------:R-:W-:Y:S05]  /*3170*/  @P2 BRA `(.L_x_2684) ;  /* 0x0000000000c82947 */ /* 0x000fea0003800000 */
[----:B------:R-:W5:Y:S01]  /*3180*/  LDL R11, [R1+0x4] ;  /* 0x00000400010b7983 */ /* 0x000f620000100800 */
[C---:B---34-:R-:W-:Y:S01]  /*3190*/  LEA R12, P3, R18.reuse, R14, 0x1 ;  /* 0x0000000e120c7211 */ /* 0x058fe200078608ff */
[----:B------:R-:W-:Y:S02]  /*31a0*/  BSSY B2, `(.L_x_2689) ;  /* 0x000002e000027945 */ /* 0x000fe40003800000 */
[----:B------:R3:W4:Y:S01]  /*31b0*/  LDS.128 R4, [R69+0xe000] ;  /* 0x00e0000045047984 */ /* 0x0007220000000c00 */
[----:B--2---:R-:W-:Y:S02]  /*31c0*/  LEA.HI.X R13, R18, R79, R156, 0x1, P3 ;  /* 0x0000004f120d7211 */ /* 0x004fe400018f0c9c */
[----:B-----5:R-:W-:-:S13]  /*31d0*/  ISETP.GE.AND P3, PT, R11, R78, PT ;  /* 0x0000004e0b00720c */ /* 0x020fda0003f66270 */
[----:B---34-:R-:W-:Y:S05]  /*31e0*/  @P3 BRA `(.L_x_2690) ;  /* 0x0000000000a43947 */ /* 0x018fea0003800000 */
[--C-:B------:R-:W-:Y:S01]  /*31f0*/  SHF.R.U64 R15, R40, 0x10, R41.reuse ;  /* 0x00000010280f7819 */ /* 0x100fe20000001229 */
[--C-:B------:R-:W-:Y:S01]  /*3200*/  HADD2.F32 R14, -RZ, R7.reuse.H1_H1 ;  /* 0x30000007ff0e7230 */ /* 0x100fe20000004100 */
[----:B------:R-:W-:Y:S01]  /*3210*/  SHF.R.U32.HI R40, RZ, 0x10, R41 ;  /* 0x00000010ff287819 */ /* 0x000fe20000011629 */
[----:B------:R-:W-:Y:S01]  /*3220*/  HADD2.F32 R7, -RZ, R7.H0_H0 ;  /* 0x20000007ff077230 */ /* 0x000fe20000004100 */
[--C-:B------:R-:W-:Y:S01]  /*3230*/  SHF.R.U64 R41, R42, 0x10, R43.reuse ;  /* 0x000000102a297819 */ /* 0x100fe2000000122b */
[----:B------:R-:W-:Y:S01]  /*3240*/  HADD2.F32 R15, -RZ, R15.H0_H0 ;  /* 0x2000000fff0f7230 */ /* 0x000fe20000004100 */
[----:B------:R-:W-:Y:S01]  /*3250*/  SHF.R.U32.HI R42, RZ, 0x10, R43 ;  /* 0x00000010ff2a7819 */ /* 0x000fe2000001162b */
[----:B------:R-:W-:Y:S01]  /*3260*/  HADD2.F32 R40, -RZ, R40.H0_H0 ;  /* 0x20000028ff287230 */ /* 0x000fe20000004100 */
[----:B------:R-:W-:Y:S01]  /*3270*/  MOV R11, R6 ;  /* 0x00000006000b7202 */ /* 0x000fe20000000f00 */
[----:B------:R-:W-:Y:S02]  /*3280*/  HADD2.F32 R41, -RZ, R41.H0_H0 ;  /* 0x20000029ff297230 */ /* 0x000fe40000004100 */
[----:B------:R-:W-:-:S02]  /*3290*/  HADD2.F32 R6, -RZ, R5.H1_H1 ;  /* 0x30000005ff067230 */ /* 0x000fc40000004100 */
[----:B------:R-:W-:Y:S02]  /*32a0*/  HADD2.F32 R42, -RZ, R42.H0_H0 ;  /* 0x2000002aff2a7230 */ /* 0x000fe40000004100 */
[----:B------:R-:W-:Y:S02]  /*32b0*/  HADD2.F32 R5, -RZ, R5.H0_H0 ;  /* 0x20000005ff057230 */ /* 0x000fe40000004100 */
[-C--:B------:R-:W-:Y:S01]  /*32c0*/  FMUL.FTZ R44, R6, R41.reuse ;  /* 0x00000029062c7220 */ /* 0x080fe20000410000 */
[CC--:B------:R-:W-:Y:S01]  /*32d0*/  FMUL.FTZ R46, R14.reuse, R42.reuse ;  /* 0x0000002a0e2e7220 */ /* 0x0c0fe20000410000 */
[----:B------:R-:W-:Y:S01]  /*32e0*/  FMUL.FTZ R43, R7, R42 ;  /* 0x0000002a072b7220 */ /* 0x000fe20000410000 */
[C---:B------:R-:W-:Y:S01]  /*32f0*/  FMUL.FTZ R41, R5.reuse, R41 ;  /* 0x0000002905297220 */ /* 0x040fe20000410000 */
[-C--:B------:R-:W-:Y:S01]  /*3300*/  FFMA.FTZ R44, R5, R15.reuse, -R44 ;  /* 0x0000000f052c7223 */ /* 0x080fe2000001082c */
[-C--:B------:R-:W-:Y:S01]  /*3310*/  FFMA.FTZ R46, R7, R40.reuse, -R46 ;  /* 0x00000028072e7223 */ /* 0x080fe2000001082e */
[----:B------:R-:W-:Y:S01]  /*3320*/  FFMA.FTZ R45, R14, R40, R43 ;  /* 0x000000280e2d7223 */ /* 0x000fe2000001002b */
[----:B------:R-:W-:Y:S01]  /*3330*/  FFMA.FTZ R41, R6, R15, R41 ;  /* 0x0000000f06297223 */ /* 0x000fe20000010029 */
[----:B------:R-:W-:-:S02]  /*3340*/  HADD2.F32 R7, -RZ, R89.H1_H1 ;  /* 0x30000059ff077230 */ /* 0x000fc40000004100 */
[----:B------:R-:W-:Y:S02]  /*3350*/  HADD2.F32 R5, -RZ, R4.H1_H1 ;  /* 0x30000004ff057230 */ /* 0x000fe40000004100 */
[----:B------:R-:W-:Y:S02]  /*3360*/  HADD2.F32 R6, -RZ, R11.H1_H1 ;  /* 0x3000000bff067230 */ /* 0x000fe40000004100 */
[----:B------:R-:W-:Y:S02]  /*3370*/  HADD2.F32 R89, -RZ, R89.H0_H0 ;  /* 0x20000059ff597230 */ /* 0x000fe40000004100 */
[----:B------:R-:W-:Y:S02]  /*3380*/  HADD2.F32 R14, -RZ, R88.H1_H1 ;  /* 0x30000058ff0e7230 */ /* 0x000fe40000004100 */
[----:B------:R-:W-:Y:S02]  /*3390*/  HADD2.F32 R4, -RZ, R4.H0_H0 ;  /* 0x20000004ff047230 */ /* 0x000fe40000004100 */
[----:B------:R-:W-:Y:S01]  /*33a0*/  FMUL.FTZ R15, R5, R89 ;  /* 0x00000059050f7220 */ /* 0x000fe20000410000 */
[----:B------:R-:W-:-:S02]  /*33b0*/  HADD2.F32 R11, -RZ, R11.H0_H0 ;  /* 0x2000000bff0b7230 */ /* 0x000fc40000004100 */
[-C--:B------:R-:W-:Y:S01]  /*33c0*/  FMUL.FTZ R42, R6, R14.reuse ;  /* 0x0000000e062a7220 */ /* 0x080fe20000410000 */
[----:B------:R-:W-:Y:S02]  /*33d0*/  HADD2.F32 R88, -RZ, R88.H0_H0 ;  /* 0x20000058ff587230 */ /* 0x000fe40000004100 */
[C---:B------:R-:W-:Y:S01]  /*33e0*/  FMUL.FTZ R40, R4.reuse, R89 ;  /* 0x0000005904287220 */ /* 0x040fe20000410000 */
[-C--:B------:R-:W-:Y:S01]  /*33f0*/  FFMA.FTZ R15, R4, R7.reuse, -R15 ;  /* 0x00000007040f7223 */ /* 0x080fe2000001080f */
[----:B------:R-:W-:Y:S02]  /*3400*/  FMUL.FTZ R43, R11, R14 ;  /* 0x0000000e0b2b7220 */ /* 0x000fe40000410000 */
[----:B------:R-:W-:Y:S01]  /*3410*/  FFMA.FTZ R40, R5, R7, R40 ;  /* 0x0000000705287223 */ /* 0x000fe20000010028 */
[-C--:B------:R-:W-:Y:S01]  /*3420*/  FFMA.FTZ R42, R11, R88.reuse, -R42 ;  /* 0x000000580b2a7223 */ /* 0x080fe2000001082a */
[----:B------:R-:W-:Y:S01]  /*3430*/  FFMA.FTZ R43, R6, R88, R43 ;  /* 0x00000058062b7223 */ /* 0x000fe2000001002b */
[----:B------:R-:W-:-:S02]  /*3440*/  F2FP.F16.F32.PACK_AB R5, R41, R44 ;  /* 0x0000002c2905723e */ /* 0x000fc400000000ff */
[----:B------:R-:W-:Y:S02]  /*3450*/  F2FP.F16.F32.PACK_AB R7, R45, R46 ;  /* 0x0000002e2d07723e */ /* 0x000fe400000000ff */
[----:B------:R-:W-:Y:S02]  /*3460*/  F2FP.F16.F32.PACK_AB R4, R40, R15 ;  /* 0x0000000f2804723e */ /* 0x000fe400000000ff */
[----:B------:R-:W-:-:S07]  /*3470*/  F2FP.F16.F32.PACK_AB R6, R43, R42 ;  /* 0x0000002a2b06723e */ /* 0x000fce00000000ff */
.L_x_2690:
[----:B------:R-:W-:Y:S05]  /*3480*/  BSYNC B2 ;  /* 0x0000000000027941 */ /* 0x000fea0003800000 */
.L_x_2689:
[----:B------:R2:W-:Y:S02]  /*3490*/  ST.E.128 desc[UR40][R12.64], R4 ;  /* 0x000000040c007985 */ /* 0x0005e4000c101d28 */
.L_x_2684:
[----:B------:R-:W-:Y:S05]  /*34a0*/  BSYNC B1 ;  /* 0x0000000000017941 */ /* 0x000fea0003800000 */
.L_x_2683:
[----:B------:R-:W-:-:S03]  /*34b0*/  UMOV UR4, 0xffffffff ;  /* 0xffffffff00047882 */ /* 0x000fc60000000000 */
[----:B------:R-:W-:Y:S05]  /*34c0*/  BRA.DIV UR4, `(.L_x_2691) ;  /* 0x0000018a04307947 */ /* 0x000fea000b800000 */
[----:B-1----:R-:W1:Y:S04]  /*34d0*/  SHFL.IDX PT, R85, R85, 0x1, 0x1c1f ;  /* 0x003c1f0055557f89 */ /* 0x002e6800000e0000 */
[----:B---3--:R3:W0:Y:S02]  /*34e0*/  SHFL.IDX PT, R14, R84, 0x1, 0x1c1f ;  /* 0x003c1f00540e7f89 */ /* 0x00862400000e0000 */
.L_x_2943:
        /* <DEDUP_REMOVED lines=9> */
[--C-:B------:R-:W-:Y:S01]  /*3580*/  SHF.R.U64 R36, R36, 0x10, R37.reuse ;  /* 0x0000001024247819 */ /* 0x100fe20000001225 */
[----:B----4-:R-:W-:Y:S01]  /*3590*/  IMAD.MOV.U32 R11, RZ, RZ, R6 ;  /* 0x000000ffff0b7224 */ /* 0x010fe200078e0006 */
[----:B------:R-:W-:Y:S01]  /*35a0*/  SHF.R.U32.HI R41, RZ, 0x10, R37 ;  /* 0x00000010ff297819 */ /* 0x000fe20000011625 */
[----:B------:R-:W-:Y:S01]  /*35b0*/  HADD2.F32 R15, -RZ, R7.H1_H1 ;  /* 0x30000007ff0f7230 */ /* 0x000fe20000004100 */
[--C-:B------:R-:W-:Y:S01]  /*35c0*/  SHF.R.U32.HI R40, RZ, 0x10, R39.reuse ;  /* 0x00000010ff287819 */ /* 0x100fe20000011627 */
[----:B------:R-:W-:Y:S01]  /*35d0*/  HADD2.F32 R6, -RZ, R5.H1_H1 ;  /* 0x30000005ff067230 */ /* 0x000fe20000004100 */
[----:B------:R-:W-:Y:S01]  /*35e0*/  SHF.R.U64 R37, R38, 0x10, R39 ;  /* 0x0000001026257819 */ /* 0x000fe20000001227 */
        /* <DEDUP_REMOVED lines=9> */
[----:B------:R-:W-:Y:S01]  /*3680*/  FMUL.FTZ R37, R5, R37 ;  /* 0x0000002505257220 */ /* 0x000fe20000410000 */
[----:B------:R-:W-:Y:S01]  /*3690*/  FFMA.FTZ R44, R7, R38, -R44 ;  /* 0x00000026072c7223 */ /* 0x000fe2000001082c */
[----:B------:R-:W-:-:S02]  /*36a0*/  HADD2.F32 R7, -RZ, R86.H0_H0 ;  /* 0x20000056ff077230 */ /* 0x000fc40000004100 */
[----:B------:R-:W-:Y:S01]  /*36b0*/  FFMA.FTZ R41, R15, R38, R40 ;  /* 0x000000260f297223 */ /* 0x000fe20000010028 */
[-C--:B------:R-:W-:Y:S01]  /*36c0*/  FFMA.FTZ R42, R5, R36.reuse, -R42 ;  /* 0x00000024052a7223 */ /* 0x080fe2000001082a */
[----:B------:R-:W-:Y:S01]  /*36d0*/  FFMA.FTZ R39, R6, R36, R37 ;  /* 0x0000002406277223 */ /* 0x000fe20000010025 */
[--C-:B------:R-:W-:Y:S02]  /*36e0*/  HADD2.F32 R15, -RZ, R87.reuse.H0_H0 ;  /* 0x20000057ff0f7230 */ /* 0x100fe40000004100 */
[----:B------:R-:W-:Y:S02]  /*36f0*/  HADD2.F32 R87, -RZ, R87.H1_H1 ;  /* 0x30000057ff577230 */ /* 0x000fe40000004100 */
[--C-:B------:R-:W-:Y:S02]  /*3700*/  HADD2.F32 R5, -RZ, R4.reuse.H1_H1 ;  /* 0x30000004ff057230 */ /* 0x100fe40000004100 */
[----:B------:R-:W-:Y:S02]  /*3710*/  HADD2.F32 R6, -RZ, R11.H1_H1 ;  /* 0x3000000bff067230 */ /* 0x000fe40000004100 */
[----:B------:R-:W-:-:S02]  /*3720*/  HADD2.F32 R4, -RZ, R4.H0_H0 ;  /* 0x20000004ff047230 */ /* 0x000fc40000004100 */
[----:B------:R-:W-:Y:S01]  /*3730*/  FMUL.FTZ R37, R5, R15 ;  /* 0x0000000f05257220 */ /* 0x000fe20000410000 */
[----:B------:R-:W-:Y:S02]  /*3740*/  HADD2.F32 R11, -RZ, R11.H0_H0 ;  /* 0x2000000bff0b7230 */ /* 0x000fe40000004100 */
[----:B------:R-:W-:Y:S01]  /*3750*/  FMUL.FTZ R38, R6, R87 ;  /* 0x0000005706267220 */ /* 0x000fe20000410000 */
[----:B------:R-:W-:Y:S02]  /*3760*/  HADD2.F32 R86, -RZ, R86.H1_H1 ;  /* 0x30000056ff567230 */ /* 0x000fe40000004100 */
[C---:B------:R-:W-:Y:S01]  /*3770*/  FMUL.FTZ R36, R4.reuse, R15 ;  /* 0x0000000f04247220 */ /* 0x040fe20000410000 */
[----:B------:R-:W-:Y:S01]  /*3780*/  FFMA.FTZ R37, R4, R7, -R37 ;  /* 0x0000000704257223 */ /* 0x000fe20000010825 */
        /* <DEDUP_REMOVED lines=8> */
.L_x_2696:
[----:B------:R-:W-:Y:S05]  /*3810*/  BSYNC B2 ;  /* 0x0000000000027941 */ /* 0x000fea0003800000 */
.L_x_2695:
[----:B----4-:R0:W-:Y:S02]  /*3820*/  ST.E.128 desc[UR40][R12.64], R4 ;  /* 0x000000040c007985 */ /* 0x0101e4000c101d28 */
.L_x_2694:
[----:B------:R-:W-:Y:S05]  /*3830*/  BSYNC B1 ;  /* 0x0000000000017941 */ /* 0x000fea0003800000 */
.L_x_2693:
[----:B------:R-:W-:Y:S05]  /*3840*/  @P2 BRA `(.L_x_2692) ;  /* 0x0000001c00202947 */ /* 0x000fea0003800000 */
[----:B------:R-:W5:Y:S01]  /*3850*/  LDL R11, [R1+0x4] ;  /* 0x00000400010b7983 */ /* 0x000f620000100800 */
[C---:B0-2-4-:R-:W-:Y:S01]  /*3860*/  LEA R12, P3, R18.reuse, R14, 0x1 ;  /* 0x0000000e120c7211 */ /* 0x055fe200078608ff */
[----:B------:R-:W-:Y:S02]  /*3870*/  BSSY B1, `(.L_x_2697) ;  /* 0x000002e000017945 */ /* 0x000fe40003800000 */
[----:B------:R0:W2:Y:S01]  /*3880*/  LDS.128 R4, [R69+0x11000] ;  /* 0x0110000045047984 */ /* 0x0000a20000000c00 */
[----:B-1----:R-:W-:Y:S02]  /*3890*/  LEA.HI.X R13, R18, R85, R156, 0x1, P3 ;  /* 0x00000055120d7211 */ /* 0x002fe400018f0c9c */
[----:B-----5:R-:W-:-:S13]  /*38a0*/  ISETP.GE.AND P3, PT, R11, R78, PT ;  /* 0x0000004e0b00720c */ /* 0x020fda0003f66270 */
[----:B0-2---:R-:W-:Y:S05]  /*38b0*/  @P3 BRA `(.L_x_2698) ;  /* 0x0000000000a43947 */ /* 0x005fea0003800000 */
[--C-:B------:R-:W-:Y:S01]  /*38c0*/  SHF.R.U64 R15, R32, 0x10, R33.reuse ;  /* 0x00000010200f7819 */ /* 0x100fe20000001221 */
[----:B------:R-:W-:Y:S01]  /*38d0*/  IMAD.MOV.U32 R11, RZ, RZ, R6 ;  /* 0x000000ffff0b7224 */ /* 0x000fe200078e0006 */
        /* <DEDUP_REMOVED lines=15> */
[----:B------:R-:W-:Y:S01]  /*39d0*/  FFMA.FTZ R35, R14, R32, R35 ;  /* 0x000000200e237223 */ /* 0x000fe20000010023 */
[----:B------:R-:W-:-:S02]  /*39e0*/  HADD2.F32 R14, -RZ, R81.H0_H0 ;  /* 0x20000051ff0e7230 */ /* 0x000fc40000004100 */
[-C--:B------:R-:W-:Y:S01]  /*39f0*/  FFMA.FTZ R36, R5, R15.reuse, -R36 ;  /* 0x0000000f05247223 */ /* 0x080fe20000010824 */
[----:B------:R-:W-:Y:S01]  /*3a00*/  FFMA.FTZ R33, R6, R15, R33 ;  /* 0x0000000f06217223 */ /* 0x000fe20000010021 */
[----:B------:R-:W-:Y:S02]  /*3a10*/  HADD2.F32 R81, -RZ, R81.H1_H1 ;  /* 0x30000051ff517230 */ /* 0x000fe40000004100 */
[----:B------:R-:W-:Y:S01]  /*3a20*/  FFMA.FTZ R38, R7, R32, -R38 ;  /* 0x0000002007267223 */ /* 0x000fe20000010826 */
        /* <DEDUP_REMOVED lines=18> */
.L_x_2698:
[----:B------:R-:W-:Y:S05]  /*3b50*/  BSYNC B1 ;  /* 0x0000000000017941 */ /* 0x000fea0003800000 */
.L_x_2697:
[----:B------:R0:W-:Y:S01]  /*3b60*/  ST.E.128 desc[UR40][R12.64], R4 ;  /* 0x000000040c007985 */ /* 0x0001e2000c101d28 */
[----:B------:R-:W-:Y:S05]  /*3b70*/  BRA `(.L_x_2692) ;  /* 0x0000001800547947 */ /* 0x000fea0003800000 */
.L_x_2674:
[C---:B------:R-:W-:Y:S02]  /*3b80*/  ISETP.GE.AND P3, PT, R154.reuse, R75, PT ;  /* 0x0000004b9a00720c */ /* 0x040fe40003f66270 */
[----:B------:R-:W-:Y:S02]  /*3b90*/  CS2R R34, SRZ ;  /* 0x0000000000227805 */ /* 0x000fe4000001ff00 */
[----:B------:R-:W-:Y:S02]  /*3ba0*/  IADD3 R40, R154, 0x60, RZ ;  /* 0x000000609a287810 */ /* 0x000fe40007ffe0ff */
[----:B------:R-:W-:Y:S02]  /*3bb0*/  CS2R R32, SRZ ;  /* 0x0000000000207805 */ /* 0x000fe4000001ff00 */
[----:B------:R-:W-:-:S13]  /*3bc0*/  ISETP.GE.OR P3, PT, R16, R78, P3 ;  /* 0x0000004e1000720c */ /* 0x000fda0001f66670 */
[----:B------:R-:W0:Y:S01]  /*3bd0*/  @!P3 LDC.64 R36, c[0x0][0x3e8] ;  /* 0x0000fa00ff24bb82 */ /* 0x000e220000000a00 */
[----:B------:R-:W-:-:S05]  /*3be0*/  @!P3 IADD3 R6, P4, R30, R14, RZ ;  /* 0x0000000e1e06b210 */ /* 0x000fca0007f9e0ff */
[----:B------:R-:W-:Y:S01]  /*3bf0*/  @!P3 IMAD.X R7, R77, 0x1, R55, P4 ;  /* 0x000000014d07b824 */ /* 0x000fe200020e0637 */
[----:B------:R-:W-:Y:S01]  /*3c00*/  @!P3 IADD3 R4, P4, R50, R12, RZ ;  /* 0x0000000c3204b210 */ /* 0x000fe20007f9e0ff */
[----:B------:R-:W1:Y:S04]  /*3c10*/  @!P3 LDC.64 R38, c[0x0][0x400] ;  /* 0x00010000ff26bb82 */ /* 0x000e680000000a00 */
[----:B------:R-:W-:Y:S01]  /*3c20*/  @!P3 IMAD.X R5, R11, 0x1, R53, P4 ;  /* 0x000000010b05b824 */ /* 0x000fe200020e0635 */
[----:B0-----:R-:W-:-:S04]  /*3c30*/  @!P3 LEA R36, P4, R6, R36, 0x1 ;  /* 0x000000240624b211 */ /* 0x001fc800078808ff */
[----:B------:R-:W-:Y:S02]  /*3c40*/  @!P3 LEA.HI.X R37, R6, R37, R7, 0x1, P4 ;  /* 0x000000250625b211 */ /* 0x000fe400020f0c07 */
[----:B------:R-:W-:Y:S02]  /*3c50*/  CS2R R6, SRZ ;  /* 0x0000000000067805 */ /* 0x000fe4000001ff00 */
[----:B-1----:R-:W-:-:S04]  /*3c60*/  @!P3 LEA R38, P4, R4, R38, 0x1 ;  /* 0x000000260426b211 */ /* 0x002fc800078808ff */
[----:B------:R-:W-:Y:S02]  /*3c70*/  @!P3 LEA.HI.X R39, R4, R39, R5, 0x1, P4 ;  /* 0x000000270427b211 */ /* 0x000fe400020f0c05 */
[----:B------:R-:W-:Y:S02]  /*3c80*/  CS2R R4, SRZ ;  /* 0x0000000000047805 */ /* 0x000fe4000001ff00 */
[----:B------:R-:W-:Y:S01]  /*3c90*/  ISETP.GE.AND P4, PT, R40, R75, PT ;  /* 0x0000004b2800720c */ /* 0x000fe20003f86270 */
[----:B------:R-:W-:Y:S01]  /*3ca0*/  BSSY B1, `(.L_x_2699) ;  /* 0x000001e000017945 */ /* 0x000fe20003800000 */
[----:B------:R-:W-:Y:S01]  /*3cb0*/  CS2R R42, SRZ ;  /* 0x00000000002a7805 */ /* 0x000fe2000001ff00 */
[----:B------:R0:W5:Y:S01]  /*3cc0*/  @!P3 LDG.E.128 R32, desc[UR40][R38.64] ;  /* 0x000000282620b981 */ /* 0x000162000c1e1d00 */
[CC--:B------:R-:W-:Y:S02]  /*3cd0*/  ISETP.GE.OR P4, PT, R16.reuse, R78.reuse, P4 ;  /* 0x0000004e1000720c */ /* 0x0c0fe40002786670 */
[----:B------:R-:W-:Y:S01]  /*3ce0*/  CS2R R40, SRZ ;  /* 0x0000000000287805 */ /* 0x000fe2000001ff00 */
[----:B------:R1:W5:Y:S01]  /*3cf0*/  @!P3 LDG.E.128 R4, desc[UR40][R36.64] ;  /* 0x000000282404b981 */ /* 0x000362000c1e1d00 */
[----:B------:R-:W-:-:S02]  /*3d00*/  ISETP.GE.AND P3, PT, R16, R78, PT ;  /* 0x0000004e1000720c */ /* 0x000fc40003f66270 */
[----:B0-----:R-:W-:Y:S02]  /*3d10*/  CS2R R38, SRZ ;  /* 0x0000000000267805 */ /* 0x001fe4000001ff00 */
[----:B-1----:R-:W-:-:S05]  /*3d20*/  CS2R R36, SRZ ;  /* 0x0000000000247805 */ /* 0x002fca000001ff00 */
[----:B------:R-:W-:Y:S05]  /*3d30*/  @P4 BRA `(.L_x_2700) ;  /* 0x0000000000504947 */ /* 0x000fea0003800000 */
[----:B------:R-:W0:Y:S01]  /*3d40*/  LDC.64 R36, c[0x0][0x3f8] ;  /* 0x0000fe00ff247b82 */ /* 0x000e220000000a00 */
        /* <DEDUP_REMOVED lines=19> */
.L_x_2700:
[----:B------:R-:W-:Y:S05]  /*3e80*/  BSYNC B1 ;  /* 0x0000000000017941 */ /* 0x000fea0003800000 */
.L_x_2699:
[----:B-----5:R-:W-:Y:S01]  /*3e90*/  IMAD.MOV.U32 R11, RZ, RZ, R38 ;  /* 0x000000ffff0b7224 */ /* 0x020fe200078e0026 */
[----:B------:R-:W-:Y:S01]  /*3ea0*/  MOV R13, R36 ;  /* 0x00000024000d7202 */ /* 0x000fe20000000f00 */
[----:B------:R-:W-:Y:S01]  /*3eb0*/  IMAD.MOV.U32 R12, RZ, RZ, R39 ;  /* 0x000000ffff0c7224 */ /* 0x000fe200078e0027 */
[----:B------:R-:W-:Y:S01]  /*3ec0*/  ISETP.NE.AND P5, PT, R157, 0x3, PT ;  /* 0x000000039d00780c */ /* 0x000fe20003fa5270 */
        /* <DEDUP_REMOVED lines=25> */
[----:B------:R-:W-:Y:S02]  /*4060*/  PRMT R95, R13, 0x7610, R95 ;  /* 0x000076100d5f7816 */ /* 0x000fe4000000005f */
[----:B------:R-:W-:Y:S01]  /*4070*/  PRMT R100, R14, 0x7610, R100 ;  /* 0x000076100e647816 */ /* 0x000fe20000000064 */
[----:B------:R-:W-:Y:S06]  /*4080*/  @!P5 BRA `(.L_x_2701) ;  /* 0x000000000004d947 */ /* 0x000fec0003800000 */
[----:B------:R-:W-:Y:S01]  /*4090*/  BPT.TRAP 0x1 ;  /* 0x000000040000795c */ /* 0x000fe20000300000 */
.L_x_2701:
[----:B------:R-:W2:Y:S01]  /*40a0*/  LDL R11, [R1] ;  /* 0x00000000010b7983 */ /* 0x000ea20000100800 */
[----:B------:R-:W-:Y:S01]  /*40b0*/  IMAD R68, R19, 0x8, R2 ;  /* 0x0000000813447824 */ /* 0x000fe200078e0202 */
[----:B------:R-:W0:Y:S01]  /*40c0*/  LDC R87, c[0x0][0x2f4] ;  /* 0x0000bd00ff577b82 */ /* 0x000e220000000800 */
[----:B------:R-:W-:Y:S01]  /*40d0*/  BSSY B1, `(.L_x_2702) ;  /* 0x0000004000017945 */ /* 0x000fe20003800000 */
[----:B--2---:R-:W-:-:S04]  /*40e0*/  SHF.L.U32 R77, R11, 0x1f, RZ ;  /* 0x0000001f0b4d7819 */ /* 0x004fc800000006ff */
[----:B------:R-:W1:Y:S02]  /*40f0*/  SYNCS.PHASECHK.TRANS64.TRYWAIT P4, [R68+URZ+0x16890], R77 ;  /* 0x0168904d440075a7 */ /* 0x000e64000808017f */
[----:B01----:R-:W-:Y:S05]  /*4100*/  @!P4 BRA `(.L_x_2703) ;  /* 0x0000017c0068c947 */ /* 0x003fea0003800000 */
.L_x_2944:
[----:B------:R-:W-:Y:S05]  /*4110*/  BSYNC B1 ;  /* 0x0000000000017941 */ /* 0x000fea0003800000 */
.L_x_2702:
[----:B------:R-:W-:Y:S01]  /*4120*/  UMOV UR4, 0xffffffff ;  /* 0xffffffff00047882 */ /* 0x000fe20000000000 */
[----:B------:R-:W-:Y:S02]  /*4130*/  IADD3 R89, -R58, R87, RZ ;  /* 0x000000573a597210 */ /* 0x000fe40007ffe1ff */
[----:B------:R-:W-:Y:S05]  /*4140*/  BRA.DIV UR4, `(.L_x_2704) ;  /* 0x0000017e046c7947 */ /* 0x000fea000b800000 */
[----:B------:R1:W2:Y:S04]  /*4150*/  SHFL.IDX PT, R81, R85, RZ, 0x1c1f ;  /* 0x001c1fff55517589 */ /* 0x0002a800000e0000 */
[----:B------:R1:W3:Y:S02]  /*4160*/  SHFL.IDX PT, R80, R84, RZ, 0x1c1f ;  /* 0x001c1fff54507589 */ /* 0x0002e400000e0000 */
.L_x_2948:
[----:B------:R-:W-:Y:S01]  /*4170*/  ISETP.GE.OR P4, PT, R154, R75, P1 ;  /* 0x0000004b9a00720c */ /* 0x000fe20000f86670 */
[----:B------:R-:W-:-:S12]  /*4180*/  BSSY B1, `(.L_x_2705) ;  /* 0x0000070000017945 */ /* 0x000fd80003800000 */
[----:B------:R-:W-:Y:S05]  /*4190*/  @P4 BRA `(.L_x_2706) ;  /* 0x0000000400b84947 */ /* 0x000fea0003800000 */
[----:B------:R-:W4:Y:S01]  /*41a0*/  S2R R12, SR_TID.X ;  /* 0x00000000000c7919 */ /* 0x000f220000002100 */
[----:B------:R-:W-:Y:S01]  /*41b0*/  SEL R11, R58, R89, !P0 ;  /* 0x000000593a0b7207 */ /* 0x000fe20004000000 */
[----:B------:R-:W-:Y:S01]  /*41c0*/  BSSY B2, `(.L_x_2707) ;  /* 0x0000067000027945 */ /* 0x000fe20003800000 */
[----:B---3--:R-:W-:-:S04]  /*41d0*/  LEA R78, P4, R10, R80, 0x1 ;  /* 0x000000500a4e7211 */ /* 0x008fc800078808ff */
[----:B--2---:R-:W-:Y:S01]  /*41e0*/  LEA.HI.X R79, R10, R81, R8, 0x1, P4 ;  /* 0x000000510a4f7211 */ /* 0x004fe200020f0c08 */
[----:B----4-:R-:W-:Y:S01]  /*41f0*/  VIADD R14, R12, 0xffffff80 ;  /* 0xffffff800c0e7836 */ /* 0x010fe20000000000 */
[----:B------:R-:W-:-:S04]  /*4200*/  SHF.R.S32.HI R12, RZ, 0x1f, R11 ;  /* 0x0000001fff0c7819 */ /* 0x000fc8000001140b */
[----:B------:R-:W-:Y:S02]  /*4210*/  LEA.HI R11, R12, R11, RZ, 0x4 ;  /* 0x0000000b0c0b7211 */ /* 0x000fe400078f20ff */
[----:B------:R-:W-:Y:S02]  /*4220*/  SHF.R.S32.HI R13, RZ, 0x1f, R14 ;  /* 0x0000001fff0d7819 */ /* 0x000fe4000001140e */
[----:B------:R-:W-:Y:S02]  /*4230*/  LEA.HI.SX32 R11, R11, R52, 0x1c ;  /* 0x000000340b0b7211 */ /* 0x000fe400078fe2ff */
[----:B------:R-:W-:-:S03]  /*4240*/  LEA.HI R13, R13, R14, RZ, 0x5 ;  /* 0x0000000e0d0d7211 */ /* 0x000fc600078f28ff */
[----:B------:R-:W-:Y:S01]  /*4250*/  IMAD.SHL.U32 R86, R11, 0x8, RZ ;  /* 0x000000080b567824 */ /* 0x000fe200078e00ff */
[----:B------:R-:W-:Y:S01]  /*4260*/  SHF.R.S32.HI R13, RZ, 0x5, R13 ;  /* 0x00000005ff0d7819 */ /* 0x000fe2000001140d */
[----:B------:R-:W-:-:S03]  /*4270*/  IMAD R11, R19, 0x2000, R3 ;  /* 0x00002000130b7824 */ /* 0x000fc600078e0203 */
[----:B------:R-:W-:Y:S01]  /*4280*/  LOP3.LUT R12, R65, 0x38, R86, 0xf8, !PT ;  /* 0x00000038410c7812 */ /* 0x000fe200078ef856 */
[----:B------:R-:W-:-:S03]  /*4290*/  IMAD R11, R11, 0x2, R2 ;  /* 0x000000020b0b7824 */ /* 0x000fc600078e0202 */
[----:B------:R-:W-:-:S05]  /*42a0*/  LOP3.LUT R12, R12, R61, RZ, 0x3c, !PT ;  /* 0x0000003d0c0c7212 */ /* 0x000fca00078e3cff */
[----:B------:R-:W-:-:S05]  /*42b0*/  IMAD R12, R13, 0x200, R12 ;  /* 0x000002000d0c7824 */ /* 0x000fca00078e020c */
[----:B------:R-:W-:-:S05]  /*42c0*/  LEA R13, R19, R12, 0xd ;  /* 0x0000000c130d7211 */ /* 0x000fca00078e68ff */
[----:B------:R-:W-:Y:S02]  /*42d0*/  IMAD R44, R13, 0x2, R2 ;  /* 0x000000020d2c7824 */ /* 0x000fe400078e0202 */
[----:B------:R2:W3:Y:S04]  /*42e0*/  LDS.128 R12, [R11+0xe400] ;  /* 0x00e400000b0c7984 */ /* 0x0004e80000000c00 */
[----:B------:R-:W4:Y:S01]  /*42f0*/  LDS.128 R44, [R44+0xe400] ;  /* 0x00e400002c2c7984 */ /* 0x000f220000000c00 */
[----:B------:R-:W-:Y:S05]  /*4300*/  @P3 BRA `(.L_x_2708) ;  /* 0x0000000400483947 */ /* 0x000fea0003800000 */
[----:B------:R-:W-:Y:S01]  /*4310*/  SHF.R.U32.HI R97, RZ, 0x10, R33 ;  /* 0x00000010ff617819 */ /* 0x000fe20000011621 */
[----:B------:R-:W-:Y:S01]  /*4320*/  HADD2.F32 R100, -RZ, R100.H0_H0 ;  /* 0x20000064ff647230 */ /* 0x000fe20000004100 */
[--C-:B------:R-:W-:Y:S01]  /*4330*/  SHF.R.U64 R4, R4, 0x10, R5.reuse ;  /* 0x0000001004047819 */ /* 0x100fe20000001205 */
[----:B------:R-:W-:Y:S01]  /*4340*/  HADD2.F32 R98, -RZ, R98.H0_H0 ;  /* 0x20000062ff627230 */ /* 0x000fe20000004100 */
[----:B------:R-:W-:Y:S01]  /*4350*/  SHF.R.U32.HI R94, RZ, 0x10, R5 ;  /* 0x00000010ff5e7819 */ /* 0x000fe20000011605 */
[----:B------:R-:W-:Y:S01]  /*4360*/  HADD2.F32 R97, -RZ, R97.H0_H0 ;  /* 0x20000061ff617230 */ /* 0x000fe20000004100 */
[----:B--2---:R-:W-:Y:S01]  /*4370*/  SHF.R.U64 R11, R32, 0x10, R33 ;  /* 0x00000010200b7819 */ /* 0x004fe20000001221 */
[--C-:B----4-:R-:W-:Y:S01]  /*4380*/  HADD2.F32 R33, -RZ, R45.reuse.H0_H0 ;  /* 0x2000002dff217230 */ /* 0x110fe20000004100 */
[--C-:B------:R-:W-:Y:S01]  /*4390*/  SHF.R.U64 R5, R6, 0x10, R7.reuse ;  /* 0x0000001006057819 */ /* 0x100fe20000001207 */
[----:B------:R-:W-:Y:S01]  /*43a0*/  HADD2.F32 R45, -RZ, R45.H1_H1 ;  /* 0x3000002dff2d7230 */ /* 0x000fe20000004100 */
[----:B------:R-:W-:Y:S01]  /*43b0*/  SHF.R.U32.HI R32, RZ, 0x10, R7 ;  /* 0x00000010ff207819 */ /* 0x000fe20000011607 */
[--C-:B---3--:R-:W-:Y:S01]  /*43c0*/  HADD2.F32 R7, -RZ, R13.reuse.H0_H0 ;  /* 0x2000000dff077230 */ /* 0x108fe20000004100 */
[----:B------:R-:W-:Y:S01]  /*43d0*/  SHF.R.U64 R6, R34, 0x10, R35 ;  /* 0x0000001022067819 */ /* 0x000fe20000001223 */
[----:B------:R-:W-:-:S02]  /*43e0*/  HADD2.F32 R34, -RZ, R13.H1_H1 ;  /* 0x3000000dff227230 */ /* 0x000fc40000004100 */
[-C--:B------:R-:W-:Y:S01]  /*43f0*/  FMUL.FTZ R102, R33, R100.reuse ;  /* 0x0000006421667220 */ /* 0x080fe20000410000 */
[----:B------:R-:W-:Y:S02]  /*4400*/  HADD2.F32 R94, -RZ, R94.H0_H0 ;  /* 0x2000005eff5e7230 */ /* 0x000fe40000004100 */
[-C--:B------:R-:W-:Y:S01]  /*4410*/  FMUL.FTZ R99, R45, R97.reuse ;  /* 0x000000612d637220 */ /* 0x080fe20000410000 */
[C---:B------:R-:W-:Y:S01]  /*4420*/  FMUL.FTZ R100, R7.reuse, R100 ;  /* 0x0000006407647220 */ /* 0x040fe20000410000 */
[C---:B------:R-:W-:Y:S01]  /*4430*/  FMUL.FTZ R104, R34.reuse, R97 ;  /* 0x0000006122687220 */ /* 0x040fe20000410000 */
[----:B------:R-:W-:Y:S01]  /*4440*/  SHF.R.U32.HI R35, RZ, 0x10, R35 ;  /* 0x00000010ff237819 */ /* 0x000fe20000011623 */
[----:B------:R-:W-:Y:S01]  /*4450*/  FFMA.FTZ R34, R34, R94, -R99 ;  /* 0x0000005e22227223 */ /* 0x000fe20000010863 */
[-C--:B------:R-:W-:Y:S01]  /*4460*/  FFMA.FTZ R7, R7, R98.reuse, -R102 ;  /* 0x0000006207077223 */ /* 0x080fe20000010866 */
[----:B------:R-:W-:Y:S01]  /*4470*/  FFMA.FTZ R13, R33, R98, R100 ;  /* 0x00000062210d7223 */ /* 0x000fe20000010064 */
[----:B------:R-:W-:Y:S01]  /*4480*/  FFMA.FTZ R94, R45, R94, R104 ;  /* 0x0000005e2d5e7223 */ /* 0x000fe20000010068 */
[----:B------:R-:W-:-:S02]  /*4490*/  HADD2.F32 R98, -RZ, R96.H0_H0 ;  /* 0x20000060ff627230 */ /* 0x000fc40000004100 */
[----:B------:R-:W-:Y:S01]  /*44a0*/  HADD2.F32 R100, -RZ, R96.H1_H1 ;  /* 0x30000060ff647230 */ /* 0x000fe20000004100 */
[----:B------:R-:W-:Y:S01]  /*44b0*/  F2FP.F16.F32.PACK_AB R7, R34, R7 ;  /* 0x000000072207723e */ /* 0x000fe200000000ff */
[--C-:B------:R-:W-:Y:S02]  /*44c0*/  HADD2.F32 R45, -RZ, R47.reuse.H0_H0 ;  /* 0x2000002fff2d7230 */ /* 0x100fe40000004100 */
[----:B------:R-:W-:Y:S02]  /*44d0*/  HADD2.F32 R47, -RZ, R47.H1_H1 ;  /* 0x3000002fff2f7230 */ /* 0x000fe40000004100 */
[----:B------:R-:W-:Y:S02]  /*44e0*/  HADD2.F32 R97, -RZ, R35.H0_H0 ;  /* 0x20000023ff617230 */ /* 0x000fe40000004100 */
[--C-:B------:R-:W-:Y:S02]  /*44f0*/  HADD2.F32 R96, -RZ, R15.reuse.H1_H1 ;  /* 0x3000000fff607230 */ /* 0x100fe40000004100 */
[----:B------:R-:W-:-:S02]  /*4500*/  HADD2.F32 R33, -RZ, R15.H0_H0 ;  /* 0x2000000fff217230 */ /* 0x000fc40000004100 */
[-C--:B------:R-:W-:Y:S01]  /*4510*/  FMUL.FTZ R99, R47, R97.reuse ;  /* 0x000000612f637220 */ /* 0x080fe20000410000 */
[----:B------:R-:W-:Y:S02]  /*4520*/  HADD2.F32 R35, -RZ, R32.H0_H0 ;  /* 0x20000020ff237230 */ /* 0x000fe40000004100 */
[-C--:B------:R-:W-:Y:S01]  /*4530*/  FMUL.FTZ R32, R45, R100.reuse ;  /* 0x000000642d207220 */ /* 0x080fe20000410000 */
[C---:B------:R-:W-:Y:S01]  /*4540*/  FMUL.FTZ R102, R96.reuse, R97 ;  /* 0x0000006160667220 */ /* 0x040fe20000410000 */
[C---:B------:R-:W-:Y:S01]  /*4550*/  FMUL.FTZ R100, R33.reuse, R100 ;  /* 0x0000006421647220 */ /* 0x040fe20000410000 */
[----:B------:R-:W-:Y:S02]  /*4560*/  HADD2.F32 R5, -RZ, R5.H0_H0 ;  /* 0x20000005ff057230 */ /* 0x000fe40000004100 */
[-C--:B------:R-:W-:Y:S01]  /*4570*/  FFMA.FTZ R15, R33, R98.reuse, -R32 ;  /* 0x00000062210f7223 */ /* 0x080fe20000010820 */
[-C--:B------:R-:W-:Y:S01]  /*4580*/  FFMA.FTZ R96, R96, R35.reuse, -R99 ;  /* 0x0000002360607223 */ /* 0x080fe20000010863 */
[----:B------:R-:W-:Y:S01]  /*4590*/  FFMA.FTZ R33, R47, R35, R102 ;  /* 0x000000232f217223 */ /* 0x000fe20000010066 */
[----:B------:R-:W-:Y:S01]  /*45a0*/  FFMA.FTZ R32, R45, R98, R100 ;  /* 0x000000622d207223 */ /* 0x000fe20000010064 */
[----:B------:R-:W-:-:S02]  /*45b0*/  HADD2.F32 R47, -RZ, R11.H0_H0 ;  /* 0x2000000bff2f7230 */ /* 0x000fc40000004100 */
[----:B------:R-:W-:Y:S01]  /*45c0*/  HADD2.F32 R35, -RZ, R44.H0_H0 ;  /* 0x2000002cff237230 */ /* 0x000fe20000004100 */
[----:B------:R-:W-:Y:S01]  /*45d0*/  F2FP.F16.F32.PACK_AB R15, R96, R15 ;  /* 0x0000000f600f723e */ /* 0x000fe200000000ff */
[--C-:B------:R-:W-:Y:S01]  /*45e0*/  HADD2.F32 R100, -RZ, R95.reuse.H0_H0 ;  /* 0x2000005fff647230 */ /* 0x100fe20000004100 */
[----:B------:R-:W-:Y:S01]  /*45f0*/  F2FP.F16.F32.PACK_AB R32, R33, R32 ;  /* 0x000000202120723e */ /* 0x000fe200000000ff */
[----:B------:R-:W-:Y:S02]  /*4600*/  HADD2.F32 R11, -RZ, R12.H0_H0 ;  /* 0x2000000cff0b7230 */ /* 0x000fe40000004100 */
[----:B------:R-:W-:Y:S02]  /*4610*/  HADD2.F32 R44, -RZ, R44.H1_H1 ;  /* 0x3000002cff2c7230 */ /* 0x000fe40000004100 */
[----:B------:R-:W-:Y:S02]  /*4620*/  HADD2.F32 R12, -RZ, R12.H1_H1 ;  /* 0x3000000cff0c7230 */ /* 0x000fe40000004100 */
[----:B------:R-:W-:-:S02]  /*4630*/  HADD2.F32 R98, -RZ, R95.H1_H1 ;  /* 0x3000005fff627230 */ /* 0x000fc40000004100 */
[-C--:B------:R-:W-:Y:S01]  /*4640*/  FMUL.FTZ R95, R44, R47.reuse ;  /* 0x0000002f2c5f7220 */ /* 0x080fe20000410000 */
[----:B------:R-:W-:Y:S02]  /*4650*/  HADD2.F32 R45, -RZ, R4.H0_H0 ;  /* 0x20000004ff2d7230 */ /* 0x000fe40000004100 */
[-C--:B------:R-:W-:Y:S01]  /*4660*/  FMUL.FTZ R4, R35, R100.reuse ;  /* 0x0000006423047220 */ /* 0x080fe20000410000 */
[C---:B------:R-:W-:Y:S01]  /*4670*/  FMUL.FTZ R100, R11.reuse, R100 ;  /* 0x000000640b647220 */ /* 0x040fe20000410000 */
[C---:B------:R-:W-:Y:S02]  /*4680*/  FMUL.FTZ R47, R12.reuse, R47 ;  /* 0x0000002f0c2f7220 */ /* 0x040fe40000410000 */
[-C--:B------:R-:W-:Y:S01]  /*4690*/  FFMA.FTZ R4, R11, R98.reuse, -R4 ;  /* 0x000000620b047223 */ /* 0x080fe20000010804 */
[----:B------:R-:W-:Y:S01]  /*46a0*/  FFMA.FTZ R11, R35, R98, R100 ;  /* 0x00000062230b7223 */ /* 0x000fe20000010064 */
[-C--:B------:R-:W-:Y:S01]  /*46b0*/  FFMA.FTZ R95, R12, R45.reuse, -R95 ;  /* 0x0000002d0c5f7223 */ /* 0x080fe2000001085f */
[----:B------:R-:W-:Y:S01]  /*46c0*/  FFMA.FTZ R44, R44, R45, R47 ;  /* 0x0000002d2c2c7223 */ /* 0x000fe2000001002f */
[----:B------:R-:W-:-:S02]  /*46d0*/  HADD2.F32 R35, -RZ, R93.H1_H1 ;  /* 0x3000005dff237230 */ /* 0x000fc40000004100 */
[----:B------:R-:W-:Y:S02]  /*46e0*/  HADD2.F32 R45, -RZ, R6.H0_H0 ;  /* 0x20000006ff2d7230 */ /* 0x000fe40000004100 */
[----:B------:R-:W-:Y:S01]  /*46f0*/  HADD2.F32 R12, -RZ, R46.H0_H0 ;  /* 0x2000002eff0c7230 */ /* 0x000fe20000004100 */
[----:B------:R-:W-:Y:S01]  /*4700*/  F2FP.F16.F32.PACK_AB R44, R44, R11 ;  /* 0x0000000b2c2c723e */ /* 0x000fe200000000ff */
[----:B------:R-:W-:Y:S02]  /*4710*/  HADD2.F32 R93, -RZ, R93.H0_H0 ;  /* 0x2000005dff5d7230 */ /* 0x000fe40000004100 */
[----:B------:R-:W-:Y:S02]  /*4720*/  HADD2.F32 R6, -RZ, R14.H0_H0 ;  /* 0x2000000eff067230 */ /* 0x000fe40000004100 */
[----:B------:R-:W-:Y:S02]  /*4730*/  HADD2.F32 R46, -RZ, R46.H1_H1 ;  /* 0x3000002eff2e7230 */ /* 0x000fe40000004100 */
[----:B------:R-:W-:Y:S01]  /*4740*/  FMUL.FTZ R47, R12, R93 ;  /* 0x0000005d0c2f7220 */ /* 0x000fe20000410000 */
[----:B------:R-:W-:-:S02]  /*4750*/  HADD2.F32 R14, -RZ, R14.H1_H1 ;  /* 0x3000000eff0e7230 */ /* 0x000fc40000004100 */
[----:B------:R-:W-:Y:S01]  /*4760*/  FMUL.FTZ R93, R6, R93 ;  /* 0x0000005d065d7220 */ /* 0x000fe20000410000 */
[----:B------:R-:W-:Y:S01]  /*4770*/  FMUL.FTZ R97, R46, R45 ;  /* 0x0000002d2e617220 */ /* 0x000fe20000410000 */
[----:B------:R-:W-:Y:S01]  /*4780*/  FFMA.FTZ R47, R6, R35, -R47 ;  /* 0x00000023062f7223 */ /* 0x000fe2000001082f */
[----:B------:R-:W-:Y:S01]  /*4790*/  FMUL.FTZ R45, R14, R45 ;  /* 0x0000002d0e2d7220 */ /* 0x000fe20000410000 */
[----:B------:R-:W-:Y:S01]  /*47a0*/  FFMA.FTZ R93, R12, R35, R93 ;  /* 0x000000230c5d7223 */ /* 0x000fe2000001005d */
[-C--:B------:R-:W-:Y:S01]  /*47b0*/  FFMA.FTZ R14, R14, R5.reuse, -R97 ;  /* 0x000000050e0e7223 */ /* 0x080fe20000010861 */
[----:B------:R-:W-:Y:S01]  /*47c0*/  F2FP.F16.F32.PACK_AB R12, R95, R4 ;  /* 0x000000045f0c723e */ /* 0x000fe200000000ff */
[----:B------:R-:W-:Y:S01]  /*47d0*/  FFMA.FTZ R46, R46, R5, R45 ;  /* 0x000000052e2e7223 */ /* 0x000fe2000001002d */
[----:B------:R-:W-:Y:S01]  /*47e0*/  F2FP.F16.F32.PACK_AB R45, R94, R13 ;  /* 0x0000000d5e2d723e */ /* 0x000fe200000000ff */
[----:B------:R-:W-:Y:S01]  /*47f0*/  IMAD.MOV.U32 R13, RZ, RZ, R7 ;  /* 0x000000ffff0d7224 */ /* 0x000fe200078e0007 */
[----:B------:R-:W-:Y:S01]  /*4800*/  F2FP.F16.F32.PACK_AB R14, R14, R47 ;  /* 0x0000002f0e0e723e */ /* 0x000fe200000000ff */
[----:B------:R-:W-:Y:S01]  /*4810*/  IMAD.MOV.U32 R47, RZ, RZ, R32 ;  /* 0x000000ffff2f7224 */ /* 0x000fe200078e0020 */
[----:B------:R-:W-:-:S07]  /*4820*/  F2FP.F16.F32.PACK_AB R46, R46, R93 ;  /* 0x0000005d2e2e723e */ /* 0x000fce00000000ff */
.L_x_2708:
[----:B------:R-:W-:Y:S05]  /*4830*/  BSYNC B2 ;  /* 0x0000000000027941 */ /* 0x000fea0003800000 */
.L_x_2707:
[----:B------:R-:W-:Y:S01]  /*4840*/  ISETP.GE.AND P4, PT, R86, R87, PT ;  /* 0x000000575600720c */ /* 0x000fe20003f86270 */
[----:B---3--:R3:W-:-:S12]  /*4850*/  ST.E.128 desc[UR40][R78.64], R12 ;  /* 0x0000000c4e007985 */ /* 0x0087d8000c101d28 */
[----:B------:R-:W-:-:S05]  /*4860*/  @!P4 IMAD.WIDE R80, R86, 0x2, R80 ;  /* 0x000000025650c825 */ /* 0x000fca00078e0250 */
[----:B----4-:R3:W-:Y:S02]  /*4870*/  @!P4 ST.E.128 desc[UR40][R80.64], R44 ;  /* 0x0000002c5000c985 */ /* 0x0107e4000c101d28 */
.L_x_2706:
[----:B------:R-:W-:Y:S05]  /*4880*/  BSYNC B1 ;  /* 0x0000000000017941 */ /* 0x000fea0003800000 */
.L_x_2705:
[----:B------:R-:W-:-:S03]  /*4890*/  UMOV UR4, 0xffffffff ;  /* 0xffffffff00047882 */ /* 0x000fc60000000000 */
[----:B------:R-:W-:Y:S05]  /*48a0*/  BRA.DIV UR4, `(.L_x_2709) ;  /* 0x0000017604e07947 */ /* 0x000fea000b800000 */
[----:B-1----:R-:W1:Y:S04]  /*48b0*/  SHFL.IDX PT, R85, R85, 0x1, 0x1c1f ;  /* 0x003c1f0055557f89 */ /* 0x002e6800000e0000 */
[----:B------:R-:W4:Y:S02]  /*48c0*/  SHFL.IDX PT, R84, R84, 0x1, 0x1c1f ;  /* 0x003c1f0054547f89 */ /* 0x000f2400000e0000 */
.L_x_2952:
[----:B------:R-:W-:-:S04]  /*48d0*/  IADD3 R4, R154, 0x60, RZ ;  /* 0x000000609a047810 */ /* 0x000fc80007ffe0ff */
[----:B------:R-:W-:-:S13]  /*48e0*/  ISETP.GE.OR P4, PT, R4, R75, P1 ;  /* 0x0000004b0400720c */ /* 0x000fda0000f86670 */
[----:B------:R-:W-:Y:S05]  /*48f0*/  @P4 BRA `(.L_x_2692) ;  /* 0x0000000800f44947 */ /* 0x000fea0003800000 */
[----:B------:R-:W5:Y:S01]  /*4900*/  LDL R5, [R1+0x40] ;  /* 0x0000400001057983 */ /* 0x000f620000100800 */
[----:B------:R-:W-:Y:S01]  /*4910*/  SEL R89, R58, R89, !P0 ;  /* 0x000000593a597207 */ /* 0x000fe20004000000 */
[----:B------:R-:W-:Y:S01]  /*4920*/  VIADD R6, R154, 0x60 ;  /* 0x000000609a067836 */ /* 0x000fe20000000000 */
[----:B----4-:R-:W-:Y:S01]  /*4930*/  LEA R32, P4, R10, R84, 0x1 ;  /* 0x000000540a207211 */ /* 0x010fe200078808ff */
[----:B------:R-:W-:Y:S01]  /*4940*/  VIADD R7, R154, 0x60 ;  /* 0x000000609a077836 */ /* 0x000fe20000000000 */
[----:B------:R-:W-:Y:S01]  /*4950*/  SHF.R.S32.HI R4, RZ, 0x1f, R89 ;  /* 0x0000001fff047819 */ /* 0x000fe20000011459 */
[----:B------:R-:W-:Y:S01]  /*4960*/  IMAD.SHL.U32 R6, R6, 0x40, RZ ;  /* 0x0000004006067824 */ /* 0x000fe200078e00ff */
[----:B------:R-:W-:Y:S01]  /*4970*/  BSSY B1, `(.L_x_2710) ;  /* 0x000006a000017945 */ /* 0x000fe20003800000 */
[----:B------:R-:W-:Y:S01]  /*4980*/  IMAD.SHL.U32 R7, R7, 0x40, RZ ;  /* 0x0000004007077824 */ /* 0x000fe200078e00ff */
[----:B------:R-:W-:Y:S02]  /*4990*/  LEA.HI R89, R4, R89, RZ, 0x4 ;  /* 0x0000005904597211 */ /* 0x000fe400078f20ff */
[----:B------:R-:W-:-:S02]  /*49a0*/  LOP3.LUT R6, R6, 0x1c0, RZ, 0xc0, !PT ;  /* 0x000001c006067812 */ /* 0x000fc400078ec0ff */
[----:B--2---:R-:W-:Y:S02]  /*49b0*/  LEA.HI.SX32 R11, R89, R52, 0x1c ;  /* 0x00000034590b7211 */ /* 0x004fe400078fe2ff */
[----:B------:R-:W-:Y:S02]  /*49c0*/  LOP3.LUT R7, R7, 0x1c0, RZ, 0xc0, !PT ;  /* 0x000001c007077812 */ /* 0x000fe400078ec0ff */
[----:B------:R-:W-:Y:S02]  /*49d0*/  SHF.L.U32 R11, R11, 0x3, RZ ;  /* 0x000000030b0b7819 */ /* 0x000fe400000006ff */
[----:B------:R-:W-:Y:S02]  /*49e0*/  SHF.R.U32.HI R6, RZ, 0x3, R6 ;  /* 0x00000003ff067819 */ /* 0x000fe40000011606 */
[----:B------:R-:W-:Y:S02]  /*49f0*/  LOP3.LUT R4, R7, 0x38, R11, 0xf8, !PT ;  /* 0x0000003807047812 */ /* 0x000fe400078ef80b */
[----:B-1----:R-:W-:-:S02]  /*4a00*/  LEA.HI.X R33, R10, R85, R8, 0x1, P4 ;  /* 0x000000550a217211 */ /* 0x002fc400020f0c08 */
[----:B------:R-:W-:-:S05]  /*4a10*/  LOP3.LUT R4, R4, R6, RZ, 0x3c, !PT ;  /* 0x0000000604047212 */ /* 0x000fca00078e3cff */
[----:B-----5:R-:W-:Y:S02]  /*4a20*/  IMAD.IADD R4, R5, 0x1, R4 ;  /* 0x0000000105047824 */ /* 0x020fe400078e0204 */
[C---:B------:R-:W-:Y:S02]  /*4a30*/  IMAD R5, R19.reuse, 0x2000, R0 ;  /* 0x0000200013057824 */ /* 0x040fe400078e0200 */
[----:B------:R-:W-:Y:S02]  /*4a40*/  IMAD R7, R19, 0x2000, R4 ;  /* 0x0000200013077824 */ /* 0x000fe400078e0204 */
[----:B------:R-:W-:-:S03]  /*4a50*/  IMAD R5, R5, 0x2, R2 ;  /* 0x0000000205057824 */ /* 0x000fc600078e0202 */
[----:B---3--:R-:W-:-:S03]  /*4a60*/  LEA R12, R7, R2, 0x1 ;  /* 0x00000002070c7211 */ /* 0x008fc600078e08ff */
[----:B------:R-:W1:Y:S04]  /*4a70*/  LDS.128 R4, [R5+0xe400] ;  /* 0x00e4000005047984 */ /* 0x000e680000000c00 */
[----:B------:R-:W2:Y:S01]  /*4a80*/  LDS.128 R12, [R12+0xe400] ;  /* 0x00e400000c0c7984 */ /* 0x000ea20000000c00 */
[----:B------:R-:W-:Y:S05]  /*4a90*/  @P3 BRA `(.L_x_2711) ;  /* 0x00000004005c3947 */ /* 0x000fea0003800000 */
[----:B------:R-:W-:Y:S01]  /*4aa0*/  SHF.R.U64 R34, R38, 0x10, R39 ;  /* 0x0000001026227819 */ /* 0x000fe20000001227 */
[----:B-1----:R-:W-:Y:S01]  /*4ab0*/  IMAD.MOV.U32 R38, RZ, RZ, R4 ;  /* 0x000000ffff267224 */ /* 0x002fe200078e0004 */
[----:B------:R-:W-:Y:S01]  /*4ac0*/  SHF.R.U32.HI R44, RZ, 0x10, R41 ;  /* 0x00000010ff2c7819 */ /* 0x000fe20000011629 */
[----:B--2---:R-:W-:Y:S01]  /*4ad0*/  IMAD.MOV.U32 R4, RZ, RZ, R13 ;  /* 0x000000ffff047224 */ /* 0x004fe200078e000d */
[----:B------:R-:W-:Y:S01]  /*4ae0*/  SHF.R.U64 R35, R36, 0x10, R37 ;  /* 0x0000001024237819 */ /* 0x000fe20000001225 */
[----:B------:R-:W-:Y:S01]  /*4af0*/  IMAD.MOV.U32 R13, RZ, RZ, R7 ;  /* 0x000000ffff0d7224 */ /* 0x000fe200078e0007 */
[----:B------:R-:W-:Y:S01]  /*4b00*/  SHF.R.U32.HI R46, RZ, 0x10, R37 ;  /* 0x00000010ff2e7819 */ /* 0x000fe20000011625 */
[----:B------:R-:W-:Y:S01]  /*4b10*/  HADD2.F32 R44, -RZ, R44.H0_H0 ;  /* 0x2000002cff2c7230 */ /* 0x000fe20000004100 */
[----:B------:R-:W-:Y:S01]  /*4b20*/  SHF.R.U64 R37, R40, 0x10, R41 ;  /* 0x0000001028257819 */ /* 0x000fe20000001229 */
[----:B------:R-:W-:Y:S01]  /*4b30*/  HADD2.F32 R7, -RZ, R5.H1_H1 ;  /* 0x30000005ff077230 */ /* 0x000fe20000004100 */
[----:B------:R-:W-:Y:S01]  /*4b40*/  SHF.R.U32.HI R47, RZ, 0x10, R39 ;  /* 0x00000010ff2f7819 */ /* 0x000fe20000011627 */
[----:B------:R-:W-:Y:S01]  /*4b50*/  IMAD.MOV.U32 R39, RZ, RZ, R12 ;  /* 0x000000ffff277224 */ /* 0x000fe200078e000c */
[--C-:B------:R-:W-:Y:S01]  /*4b60*/  SHF.R.U64 R36, R42, 0x10, R43.reuse ;  /* 0x000000102a247819 */ /* 0x100fe2000000122b */
[----:B------:R-:W-:Y:S01]  /*4b70*/  HADD2.F32 R12, -RZ, R4.H0_H0 ;  /* 0x20000004ff0c7230 */ /* 0x000fe20000004100 */
[----:B------:R-:W-:Y:S01]  /*4b80*/  SHF.R.U32.HI R45, RZ, 0x10, R43 ;  /* 0x00000010ff2d7819 */ /* 0x000fe2000001162b */
[----:B------:R-:W-:Y:S01]  /*4b90*/  HADD2.F32 R43, -RZ, R92.H1_H1 ;  /* 0x3000005cff2b7230 */ /* 0x000fe20000004100 */
[----:B------:R-:W-:Y:S01]  /*4ba0*/  MOV R40, R15 ;  /* 0x0000000f00287202 */ /* 0x000fe20000000f00 */
[----:B------:R-:W-:-:S02]  /*4bb0*/  HADD2.F32 R15, -RZ, R4.H1_H1 ;  /* 0x30000004ff0f7230 */ /* 0x000fc40000004100 */
[----:B------:R-:W-:Y:S02]  /*4bc0*/  HADD2.F32 R4, -RZ, R5.H0_H0 ;  /* 0x20000005ff047230 */ /* 0x000fe40000004100 */
[-C--:B------:R-:W-:Y:S01]  /*4bd0*/  FMUL.FTZ R5, R12, R43.reuse ;  /* 0x0000002b0c057220 */ /* 0x080fe20000410000 */
[----:B------:R-:W-:Y:S02]  /*4be0*/  HADD2.F32 R41, -RZ, R92.H0_H0 ;  /* 0x2000005cff297230 */ /* 0x000fe40000004100 */
        /* <DEDUP_REMOVED lines=11> */
[----:B------:R-:W-:Y:S02]  /*4ca0*/  HADD2.F32 R15, -RZ, R13.H0_H0 ;  /* 0x2000000dff0f7230 */ /* 0x000fe40000004100 */
[----:B------:R-:W-:Y:S02]  /*4cb0*/  HADD2.F32 R42, -RZ, R40.H1_H1 ;  /* 0x30000028ff2a7230 */ /* 0x000fe40000004100 */
[-C--:B------:R-:W-:Y:S01]  /*4cc0*/  FMUL.FTZ R78, R41, R46.reuse ;  /* 0x0000002e294e7220 */ /* 0x080fe20000410000 */
[----:B------:R-:W-:Y:S02]  /*4cd0*/  HADD2.F32 R45, -RZ, R45.H0_H0 ;  /* 0x2000002dff2d7230 */ /* 0x000fe40000004100 */
[----:B------:R-:W-:Y:S01]  /*4ce0*/  FMUL.FTZ R46, R15, R46 ;  /* 0x0000002e0f2e7220 */ /* 0x000fe20000410000 */
[----:B------:R-:W-:-:S02]  /*4cf0*/  HADD2.F32 R40, -RZ, R13.H1_H1 ;  /* 0x3000000dff287230 */ /* 0x000fc40000004100 */
[----:B------:R-:W-:Y:S02]  /*4d00*/  HADD2.F32 R44, -RZ, R91.H0_H0 ;  /* 0x2000005bff2c7230 */ /* 0x000fe40000004100 */
[-C--:B------:R-:W-:Y:S01]  /*4d10*/  FMUL.FTZ R79, R42, R45.reuse ;  /* 0x0000002d2a4f7220 */ /* 0x080fe20000410000 */
[----:B------:R-:W-:Y:S02]  /*4d20*/  HADD2.F32 R43, -RZ, R47.H0_H0 ;  /* 0x2000002fff2b7230 */ /* 0x000fe40000004100 */
[----:B------:R-:W-:Y:S01]  /*4d30*/  FMUL.FTZ R45, R40, R45 ;  /* 0x0000002d282d7220 */ /* 0x000fe20000410000 */
[----:B------:R-:W-:Y:S02]  /*4d40*/  HADD2.F32 R35, -RZ, R35.H0_H0 ;  /* 0x20000023ff237230 */ /* 0x000fe40000004100 */
[-C--:B------:R-:W-:Y:S01]  /*4d50*/  FFMA.FTZ R47, R41, R44.reuse, R46 ;  /* 0x0000002c292f7223 */ /* 0x080fe2000001002e */
[----:B------:R-:W-:Y:S01]  /*4d60*/  FFMA.FTZ R13, R15, R44, -R78 ;  /* 0x0000002c0f0d7223 */ /* 0x000fe2000001084e */
[----:B------:R-:W-:-:S02]  /*4d70*/  HADD2.F32 R41, -RZ, R37.H0_H0 ;  /* 0x20000025ff297230 */ /* 0x000fc40000004100 */
[-C--:B------:R-:W-:Y:S01]  /*4d80*/  FFMA.FTZ R80, R42, R43.reuse, R45 ;  /* 0x0000002b2a507223 */ /* 0x080fe2000001002d */
[--C-:B------:R-:W-:Y:S02]  /*4d90*/  HADD2.F32 R37, -RZ, R39.reuse.H0_H0 ;  /* 0x20000027ff257230 */ /* 0x100fe40000004100 */
[----:B------:R-:W-:Y:S01]  /*4da0*/  FFMA.FTZ R78, R40, R43, -R79 ;  /* 0x0000002b284e7223 */ /* 0x000fe2000001084f */
[--C-:B------:R-:W-:Y:S02]  /*4db0*/  HADD2.F32 R15, -RZ, R38.reuse.H0_H0 ;  /* 0x20000026ff0f7230 */ /* 0x100fe40000004100 */
[----:B------:R-:W-:Y:S02]  /*4dc0*/  HADD2.F32 R39, -RZ, R39.H1_H1 ;  /* 0x30000027ff277230 */ /* 0x000fe40000004100 */
[----:B------:R-:W-:Y:S01]  /*4dd0*/  HADD2.F32 R38, -RZ, R38.H1_H1 ;  /* 0x30000026ff267230 */ /* 0x000fe20000004100 */
[----:B------:R-:W-:Y:S01]  /*4de0*/  F2FP.F16.F32.PACK_AB R78, R78, R13 ;  /* 0x0000000d4e4e723e */ /* 0x000fe200000000ff */
[----:B------:R-:W-:-:S02]  /*4df0*/  HADD2.F32 R42, -RZ, R88.H0_H0 ;  /* 0x20000058ff2a7230 */ /* 0x000fc40000004100 */
[-C--:B------:R-:W-:Y:S01]  /*4e00*/  FMUL.FTZ R43, R39, R41.reuse ;  /* 0x00000029272b7220 */ /* 0x080fe20000410000 */
[----:B------:R-:W-:Y:S02]  /*4e10*/  HADD2.F32 R40, -RZ, R90.H0_H0 ;  /* 0x2000005aff287230 */ /* 0x000fe40000004100 */
[C---:B------:R-:W-:Y:S01]  /*4e20*/  FMUL.FTZ R46, R38.reuse, R41 ;  /* 0x00000029262e7220 */ /* 0x040fe20000410000 */
[----:B------:R-:W-:Y:S02]  /*4e30*/  HADD2.F32 R88, -RZ, R88.H1_H1 ;  /* 0x30000058ff587230 */ /* 0x000fe40000004100 */
[-C--:B------:R-:W-:Y:S01]  /*4e40*/  FMUL.FTZ R44, R37, R42.reuse ;  /* 0x0000002a252c7220 */ /* 0x080fe20000410000 */
[-C--:B------:R-:W-:Y:S01]  /*4e50*/  FFMA.FTZ R43, R38, R35.reuse, -R43 ;  /* 0x00000023262b7223 */ /* 0x080fe2000001082b */
[----:B------:R-:W-:Y:S01]  /*4e60*/  FFMA.FTZ R41, R39, R35, R46 ;  /* 0x0000002327297223 */ /* 0x000fe2000001002e */
[C---:B------:R-:W-:Y:S01]  /*4e70*/  FMUL.FTZ R42, R15.reuse, R42 ;  /* 0x0000002a0f2a7220 */ /* 0x040fe20000410000 */
[----:B------:R-:W-:Y:S01]  /*4e80*/  FFMA.FTZ R44, R15, R40, -R44 ;  /* 0x000000280f2c7223 */ /* 0x000fe2000001082c */
[----:B------:R-:W-:Y:S01]  /*4e90*/  HADD2.F32 R35, -RZ, R14.H0_H0 ;  /* 0x2000000eff237230 */ /* 0x000fe20000004100 */
[----:B------:R-:W-:Y:S01]  /*4ea0*/  F2FP.F16.F32.PACK_AB R13, R12, R5 ;  /* 0x000000050c0d723e */ /* 0x000fe200000000ff */
[----:B------:R-:W-:-:S02]  /*4eb0*/  HADD2.F32 R39, -RZ, R36.H0_H0 ;  /* 0x20000024ff277230 */ /* 0x000fc40000004100 */
[----:B------:R-:W-:Y:S01]  /*4ec0*/  FFMA.FTZ R42, R37, R40, R42 ;  /* 0x00000028252a7223 */ /* 0x000fe2000001002a */
[----:B------:R-:W-:Y:S01]  /*4ed0*/  HADD2.F32 R15, -RZ, R6.H0_H0 ;  /* 0x20000006ff0f7230 */ /* 0x000fe20000004100 */
[----:B------:R-:W-:Y:S01]  /*4ee0*/  F2FP.F16.F32.PACK_AB R4, R43, R44 ;  /* 0x0000002c2b04723e */ /* 0x000fe200000000ff */
[----:B------:R-:W-:Y:S02]  /*4ef0*/  HADD2.F32 R14, -RZ, R14.H1_H1 ;  /* 0x3000000eff0e7230 */ /* 0x000fe40000004100 */
[----:B------:R-:W-:Y:S01]  /*4f00*/  HADD2.F32 R6, -RZ, R6.H1_H1 ;  /* 0x30000006ff067230 */ /* 0x000fe20000004100 */
[----:B------:R-:W-:Y:S01]  /*4f10*/  F2FP.F16.F32.PACK_AB R12, R41, R42 ;  /* 0x0000002a290c723e */ /* 0x000fe200000000ff */
[----:B------:R-:W-:Y:S02]  /*4f20*/  HADD2.F32 R37, -RZ, R34.H0_H0 ;  /* 0x20000022ff257230 */ /* 0x000fe40000004100 */
[----:B------:R-:W-:Y:S01]  /*4f30*/  FMUL.FTZ R34, R35, R88 ;  /* 0x0000005823227220 */ /* 0x000fe20000410000 */
[----:B------:R-:W-:-:S02]  /*4f40*/  HADD2.F32 R90, -RZ, R90.H1_H1 ;  /* 0x3000005aff5a7230 */ /* 0x000fc40000004100 */
[-C--:B------:R-:W-:Y:S01]  /*4f50*/  FMUL.FTZ R45, R14, R39.reuse ;  /* 0x000000270e2d7220 */ /* 0x080fe20000410000 */
[C---:B------:R-:W-:Y:S01]  /*4f60*/  FMUL.FTZ R88, R15.reuse, R88 ;  /* 0x000000580f587220 */ /* 0x040fe20000410000 */
[C---:B------:R-:W-:Y:S01]  /*4f70*/  FMUL.FTZ R39, R6.reuse, R39 ;  /* 0x0000002706277220 */ /* 0x040fe20000410000 */
[----:B------:R-:W-:Y:S02]  /*4f80*/  IMAD.MOV.U32 R5, RZ, RZ, R7 ;  /* 0x000000ffff057224 */ /* 0x000fe400078e0007 */
[-C--:B------:R-:W-:Y:S01]  /*4f90*/  FFMA.FTZ R34, R15, R90.reuse, -R34 ;  /* 0x0000005a0f227223 */ /* 0x080fe20000010822 */
[----:B------:R-:W-:Y:S01]  /*4fa0*/  FFMA.FTZ R88, R35, R90, R88 ;  /* 0x0000005a23587223 */ /* 0x000fe20000010058 */
[-C--:B------:R-:W-:Y:S01]  /*4fb0*/  FFMA.FTZ R45, R6, R37.reuse, -R45 ;  /* 0x00000025062d7223 */ /* 0x080fe2000001082d */
[----:B------:R-:W-:Y:S01]  /*4fc0*/  FFMA.FTZ R39, R14, R37, R39 ;  /* 0x000000250e277223 */ /* 0x000fe20000010027 */
[----:B------:R-:W-:Y:S01]  /*4fd0*/  F2FP.F16.F32.PACK_AB R15, R80, R47 ;  /* 0x0000002f500f723e */ /* 0x000fe200000000ff */
[----:B------:R-:W-:-:S02]  /*4fe0*/  IMAD.MOV.U32 R7, RZ, RZ, R78 ;  /* 0x000000ffff077224 */ /* 0x000fc400078e004e */
[----:B------:R-:W-:Y:S02]  /*4ff0*/  F2FP.F16.F32.PACK_AB R6, R45, R34 ;  /* 0x000000222d06723e */ /* 0x000fe400000000ff */
[----:B------:R-:W-:-:S07]  /*5000*/  F2FP.F16.F32.PACK_AB R14, R39, R88 ;  /* 0x00000058270e723e */ /* 0x000fce00000000ff */
.L_x_2711:
[----:B------:R-:W-:Y:S05]  /*5010*/  BSYNC B1 ;  /* 0x0000000000017941 */ /* 0x000fea0003800000 */
.L_x_2710:
[----:B------:R-:W-:Y:S01]  /*5020*/  ISETP.GE.AND P3, PT, R11, R87, PT ;  /* 0x000000570b00720c */ /* 0x000fe20003f66270 */
[----:B-1----:R1:W-:Y:S02]  /*5030*/  ST.E.128 desc[UR40][R32.64], R4 ;  /* 0x0000000420007985 */ /* 0x0023e4000c101d28 */
[----:B-1----:R-:W-:Y:S02]  /*5040*/  IMAD.MOV.U32 R4, RZ, RZ, R84 ;  /* 0x000000ffff047224 */ /* 0x002fe400078e0054 */
[----:B------:R-:W-:-:S08]  /*5050*/  IMAD.MOV.U32 R5, RZ, RZ, R85 ;  /* 0x000000ffff057224 */ /* 0x000fd000078e0055 */
[----:B------:R-:W-:Y:S05]  /*5060*/  @P3 BRA `(.L_x_2692) ;  /* 0x0000000400183947 */ /* 0x000fea0003800000 */
[----:B------:R-:W-:-:S05]  /*5070*/  IMAD.WIDE R4, R11, 0x2, R4 ;  /* 0x000000020b047825 */ /* 0x000fca00078e0204 */
[----:B--2---:R1:W-:Y:S01]  /*5080*/  ST.E.128 desc[UR40][R4.64], R12 ;  /* 0x0000000c04007985 */ /* 0x0043e2000c101d28 */
[----:B------:R-:W-:Y:S05]  /*5090*/  BRA `(.L_x_2692) ;  /* 0x00000004000c7947 */ /* 0x000fea0003800000 */
.L_x_2673:
[----:B------:R-:W-:-:S13]  /*50a0*/  ISETP.NE.AND P5, PT, R157, 0x3, PT ;  /* 0x000000039d00780c */ /* 0x000fda0003fa5270 */
[----:B------:R-:W-:Y:S05]  /*50b0*/  @!P5 BRA `(.L_x_2712) ;  /* 0x000000000004d947 */ /* 0x000fea0003800000 */
[----:B------:R-:W-:Y:S01]  /*50c0*/  BPT.TRAP 0x1 ;  /* 0x000000040000795c */ /* 0x000fe20000300000 */
.L_x_2712:
[----:B------:R-:W2:Y:S01]  /*50d0*/  LDL R4, [R1] ;  /* 0x0000000001047983 */ /* 0x000ea20000100800 */
[----:B------:R-:W-:Y:S01]  /*50e0*/  LEA R68, R19, R2, 0x3 ;  /* 0x0000000213447211 */ /* 0x000fe200078e18ff */
[----:B------:R-:W-:Y:S01]  /*50f0*/  BSSY B1, `(.L_x_2713) ;  /* 0x0000005000017945 */ /* 0x000fe20003800000 */
[----:B------:R-:W-:Y:S02]  /*5100*/  SHF.R.S32.HI R73, RZ, 0x1f, R72 ;  /* 0x0000001fff497819 */ /* 0x000fe40000011448 */
[----:B--2---:R-:W-:-:S04]  /*5110*/  SHF.L.U32 R77, R4, 0x1f, RZ ;  /* 0x0000001f044d7819 */ /* 0x004fc800000006ff */
[----:B------:R-:W0:Y:S02]  /*5120*/  SYNCS.PHASECHK.TRANS64.TRYWAIT P3, [R68+URZ+0x16890], R77 ;  /* 0x0168904d440075a7 */ /* 0x000e24000806017f */
[----:B0-----:R-:W-:Y:S05]  /*5130*/  @!P3 BRA `(.L_x_2714) ;  /* 0x000001700008b947 */ /* 0x001fea0003800000 */
.L_x_2953:
[----:B------:R-:W-:Y:S05]  /*5140*/  BSYNC B1 ;  /* 0x0000000000017941 */ /* 0x000fea0003800000 */
.L_x_2713:
        /* <DEDUP_REMOVED lines=15> */
[----:B------:R-:W-:Y:S02]  /*5240*/  IMAD.IADD R34, R75, 0x1, -R154 ;  /* 0x000000014b227824 */ /* 0x000fe400078e0a9a */
        /* <DEDUP_REMOVED lines=9> */
.L_x_2957:
        /* <DEDUP_REMOVED lines=13> */
.L_x_2717:
[----:B------:R-:W-:Y:S05]  /*53b0*/  BSYNC B1 ;  /* 0x0000000000017941 */ /* 0x000fea0003800000 */
.L_x_2716:
[----:B------:R-:W-:-:S03]  /*53c0*/  UMOV UR4, 0xffffffff ;  /* 0xffffffff00047882 */ /* 0x000fc60000000000 */
[----:B------:R-:W-:Y:S05]  /*53d0*/  BRA.DIV UR4, `(.L_x_2718) ;  /* 0x0000016e04c07947 */ /* 0x000fea000b800000 */
[----:B--2-4-:R2:W4:Y:S04]  /*53e0*/  SHFL.IDX PT, R5, R33, 0x1, 0x1c1f ;  /* 0x003c1f0021057f89 */ /* 0x01452800000e0000 */
[----:B---3--:R2:W3:Y:S02]  /*53f0*/  SHFL.IDX PT, R7, R32, 0x1, 0x1c1f ;  /* 0x003c1f0020077f89 */ /* 0x0084e400000e0000 */
.L_x_2961:
        /* <DEDUP_REMOVED lines=13> */
.L_x_2692:
[----:B------:R-:W-:Y:S05]  /*54d0*/  BSYNC B0 ;  /* 0x0000000000007941 */ /* 0x000fea0003800000 */
.L_x_2672:
[----:B01234-:R-:W0:Y:S01]  /*54e0*/  S2R R4, SR_TID.X ;  /* 0x0000000000047919 */ /* 0x01fe220000002100 */
[----:B------:R-:W-:Y:S01]  /*54f0*/  @!PT LDS RZ, [RZ] ;  /* 0x00000000fffff984 */ /* 0x000fe20000000800 */
[----:B------:R-:W-:Y:S01]  /*5500*/  @!PT LDS RZ, [RZ] ;  /* 0x00000000fffff984 */ /* 0x000fe20000000800 */
[----:B------:R-:W-:Y:S01]  /*5510*/  @!PT LDS RZ, [RZ] ;  /* 0x00000000fffff984 */ /* 0x000fe20000000800 */
[----:B------:R-:W-:Y:S01]  /*5520*/  @!PT LDS RZ, [RZ] ;  /* 0x00000000fffff984 */ /* 0x000fe20000000800 */
[----:B------:R1:W-:Y:S06]  /*5530*/  MEMBAR.ALL.CTA ;  /* 0x0000000000007992 */ /* 0x0003ec0000008000 */
[----:B-1----:R-:W1:Y:S01]  /*5540*/  FENCE.VIEW.ASYNC.S ;  /* 0x00000000000073c6 */ /* 0x002e620000000000 */
[----:B------:R-:W-:Y:S05]  /*5550*/  WARPSYNC.ALL ;  /* 0x0000000000007948 */ /* 0x000fea0003800000 */
[----:B------:R-:W-:Y:S01]  /*5560*/  BSSY B0, `(.L_x_2719) ;  /* 0x0000008000007945 */ /* 0x000fe20003800000 */
[----:B-1----:R1:W-:Y:S01]  /*5570*/  BAR.SYNC.DEFER_BLOCKING R76, 0x80 ;  /* 0x0002004c0000751d */ /* 0x0023e20000010000 */
[----:B0-----:R-:W-:-:S13]  /*5580*/  LOP3.LUT P3, RZ, R4, 0x7f, RZ, 0xc0, !PT ;  /* 0x0000007f04ff7812 */ /* 0x001fda000786c0ff */
[----:B------:R-:W-:-:S05]  /*5590*/  @!P3 VIADD R4, R68, 0x168a0 ;  /* 0x000168a04404b836 */ /* 0x000fca0000000000 */
[----:B------:R-:W-:-:S04]  /*55a0*/  @!P3 PRMT R4, RZ, 0x654, R4 ;  /* 0x00000654ff04b816 */ /* 0x000fc80000000004 */
[----:B------:R1:W-:Y:S01]  /*55b0*/  @!P3 SYNCS.ARRIVE.TRANS64.RED.A1T0 RZ, [R4+URZ], RZ ;  /* 0x000000ff04ffb9a7 */ /* 0x0003e2000810043f */
[----:B------:R-:W-:Y:S05]  /*55c0*/  @!P5 BRA `(.L_x_2720) ;  /* 0x000000000004d947 */ /* 0x000fea0003800000 */
[----:B------:R-:W-:Y:S01]  /*55d0*/  BPT.TRAP 0x1 ;  /* 0x000000040000795c */ /* 0x000fe20000300000 */
.L_x_2720:
[----:B------:R-:W-:Y:S05]  /*55e0*/  BSYNC B0 ;  /* 0x0000000000007941 */ /* 0x000fea0003800000 */
.L_x_2719:
[----:B------:R-:W0:Y:S01]  /*55f0*/  SYNCS.PHASECHK.TRANS64.TRYWAIT P4, [R68+URZ+0x168b0], R77 ;  /* 0x0168b04d440075a7 */ /* 0x000e22000808017f */
[----:B------:R-:W-:Y:S01]  /*5600*/  ULDC UR36, c[0x0][0x2f4] ;  /* 0x0000bd0000247ab9 */ /* 0x000fe20000000800 */
[----:B------:R-:W-:Y:S04]  /*5610*/  BSSY B0, `(.L_x_2721) ;  /* 0x0000002000007945 */ /* 0x000fe80003800000 */
[----:B0-----:R-:W-:Y:S05]  /*5620*/  @!P4 BRA `(.L_x_2722) ;  /* 0x0000016c0078c947 */ /* 0x001fea0003800000 */
.L_x_2962:
[----:B------:R-:W-:Y:S05]  /*5630*/  BSYNC B0 ;  /* 0x0000000000007941 */ /* 0x000fea0003800000 */
.L_x_2721:
[----:B------:R-:W-:Y:S01]  /*5640*/  ULDC.64 UR4, c[0x0][0x328] ;  /* 0x0000ca0000047ab9 */ /* 0x000fe20000000a00 */
[----:B------:R-:W-:Y:S01]  /*5650*/  ULDC.64 UR6, c[0x0][0x318] ;  /* 0x0000c60000067ab9 */ /* 0x000fe20000000a00 */
[----:B------:R-:W-:Y:S01]  /*5660*/  IMAD R73, R73, UR4, RZ ;  /* 0x0000000449497c24 */ /* 0x000fe2000f8e02ff */
[----:B------:R-:W-:Y:S01]  /*5670*/  BSSY B0, `(.L_x_2723) ;  /* 0x000001d000007945 */ /* 0x000fe20003800000 */
[----:B-1----:R-:W-:-:S04]  /*5680*/  IMAD.WIDE.U32 R4, R72, UR4, RZ ;  /* 0x0000000448047c25 */ /* 0x002fc8000f8e00ff */
[----:B------:R-:W-:Y:S01]  /*5690*/  IMAD R73, R72, UR5, R73 ;  /* 0x0000000548497c24 */ /* 0x000fe2000f8e0249 */
[----:B------:R-:W-:Y:S01]  /*56a0*/  ULDC.64 UR4, c[0x0][0x338] ;  /* 0x0000ce0000047ab9 */ /* 0x000fe20000000a00 */
[----:B------:R-:W-:Y:S02]  /*56b0*/  IMAD.IADD R75, R75, 0x1, -R154 ;  /* 0x000000014b4b7824 */ /* 0x000fe400078e0a9a */
[----:B------:R-:W-:Y:S01]  /*56c0*/  IMAD R74, R74, UR4, RZ ;  /* 0x000000044a4a7c24 */ /* 0x000fe2000f8e02ff */
[----:B------:R-:W-:-:S03]  /*56d0*/  IADD3 R5, R5, R73, RZ ;  /* 0x0000004905057210 */ /* 0x000fc60007ffe0ff */
[C---:B------:R-:W-:Y:S02]  /*56e0*/  IMAD R7, R71.reuse, UR5, R74 ;  /* 0x0000000547077c24 */ /* 0x040fe4000f8e024a */
[----:B------:R-:W-:Y:S01]  /*56f0*/  IMAD.WIDE.U32 R4, R71, UR4, R4 ;  /* 0x0000000447047c25 */ /* 0x000fe2000f8e0004 */
[----:B------:R-:W-:-:S03]  /*5700*/  ULDC.64 UR4, c[0x0][0x330] ;  /* 0x0000cc0000047ab9 */ /* 0x000fc60000000a00 */
[----:B------:R-:W-:Y:S02]  /*5710*/  IMAD.IADD R5, R5, 0x1, R7 ;  /* 0x0000000105057824 */ /* 0x000fe400078e0207 */
[----:B------:R-:W-:-:S04]  /*5720*/  IMAD.WIDE.U32 R4, R23, UR4, R4 ;  /* 0x0000000417047c25 */ /* 0x000fc8000f8e0004 */
        /* <DEDUP_REMOVED lines=17> */
.L_x_2724:
[----:B------:R-:W-:Y:S05]  /*5840*/  BSYNC B0 ;  /* 0x0000000000007941 */ /* 0x000fea0003800000 */
.L_x_2723:
[----:B------:R-:W-:Y:S01]  /*5850*/  ISETP.GE.AND P4, PT, R75, 0x61, PT ;  /* 0x000000614b00780c */ /* 0x000fe20003f86270 */
[----:B-1-3--:R1:W3:Y:S01]  /*5860*/  SHFL.IDX PT, R5, R32, 0x1, 0x1c1f ;  /* 0x003c1f0020057f89 */ /* 0x00a2e200000e0000 */
[----:B------:R-:W-:Y:S03]  /*5870*/  BSSY B0, `(.L_x_2725) ;  /* 0x000000d000007945 */ /* 0x000fe60003800000 */
[----:B------:R-:W4:Y:S08]  /*5880*/  SHFL.IDX PT, R11, R11, 0x1, 0x1c1f ;  /* 0x003c1f000b0b7f89 */ /* 0x000f3000000e0000 */
[----:B-1----:R-:W-:Y:S05]  /*5890*/  @!P4 BRA `(.L_x_2726) ;  /* 0x000000000028c947 */ /* 0x002fea0003800000 */
[----:B------:R-:W-:-:S13]  /*58a0*/  ISETP.GE.AND P4, PT, R16, UR36, PT ;  /* 0x0000002410007c0c */ /* 0x000fda000bf86270 */
[----:B----4-:R-:W-:-:S04]  /*58b0*/  @!P4 LEA R14, P5, R16, R11, 0x1 ;  /* 0x0000000b100ec211 */ /* 0x010fc800078a08ff */
[----:B---3--:R-:W-:Y:S02]  /*58c0*/  @!P4 LEA.HI.X R15, R16, R5, R17, 0x1, P5 ;  /* 0x00000005100fc211 */ /* 0x008fe400028f0c11 */
[----:B------:R-:W-:-:S13]  /*58d0*/  ISETP.GE.AND P5, PT, R18, UR36, PT ;  /* 0x0000002412007c0c */ /* 0x000fda000bfa6270 */
[----:B------:R-:W-:-:S04]  /*58e0*/  @!P5 LEA R12, P6, R18, R11, 0x1 ;  /* 0x0000000b120cd211 */ /* 0x000fc800078c08ff */
[----:B--2---:R-:W-:Y:S02]  /*58f0*/  @!P5 LEA.HI.X R13, R18, R5, R156, 0x1, P6 ;  /* 0x00000005120dd211 */ /* 0x004fe400030f0c9c */
[----:B------:R-:W1:Y:S04]  /*5900*/  @!P4 LDS.128 R4, [R70+0x3000] ;  /* 0x003000004604c984 */ /* 0x000e680000000c00 */
[----:B-1----:R-:W-:Y:S04]  /*5910*/  @!P4 ST.E.128 desc[UR40][R14.64], R4 ;  /* 0x000000040e00c985 */ /* 0x002fe8000c101d28 */
[----:B------:R-:W1:Y:S04]  /*5920*/  @!P5 LDS.128 R4, [R69+0x3000] ;  /* 0x003000004504d984 */ /* 0x000e680000000c00 */
[----:B-1----:R1:W-:Y:S02]  /*5930*/  @!P5 ST.E.128 desc[UR40][R12.64], R4 ;  /* 0x000000040c00d985 */ /* 0x0023e4000c101d28 */
.L_x_2726:
[----:B------:R-:W-:Y:S05]  /*5940*/  BSYNC B0 ;  /* 0x0000000000007941 */ /* 0x000fea0003800000 */
.L_x_2725:
[----:B-1----:R-:W5:Y:S04]  /*5950*/  LDL R4, [R1+0x10] ;  /* 0x0000100001047983 */ /* 0x002f680000100800 */
[----:B---3--:R-:W3:Y:S01]  /*5960*/  LDL.LU R5, [R1] ;  /* 0x0000000001057983 */ /* 0x008ee20000300800 */
        /* <DEDUP_REMOVED lines=15> */
[----:B---3--:R-:W-:-:S05]  /*5a60*/  LOP3.LUT R5, R5, R4, RZ, 0x3c, !PT ;  /* 0x0000000405057212 */ /* 0x008fca00078e3cff */
[----:B------:R0:W-:Y:S02]  /*5a70*/  STL [R1], R5 ;  /* 0x0000000501007387 */ /* 0x0001e40000100800 */
[----:B------:R-:W-:Y:S05]  /*5a80*/  @P4 BRA `(.L_x_2727) ;  /* 0xffffffc800104947 */ /* 0x000fea000383ffff */
[----:B0-----:R-:W0:Y:S01]  /*5a90*/  S2R R5, SR_TID.X ;  /* 0x0000000000057919 */ /* 0x001e220000002100 */
[----:B------:R-:W-:Y:S02]  /*5aa0*/  PLOP3.LUT P0, PT, PT, PT, PT, 0x8, 0x0 ;  /* 0x000000000000781c */ /* 0x000fe40003f0e170 */
[----:B0-----:R-:W-:-:S04]  /*5ab0*/  SHF.R.U32.HI R5, RZ, 0x7, R5 ;  /* 0x00000007ff057819 */ /* 0x001fc80000011605 */
[----:B------:R-:W-:-:S13]  /*5ac0*/  ISETP.NE.AND P4, PT, R5, 0x1, PT ;  /* 0x000000010500780c */ /* 0x000fda0003f85270 */
[----:B------:R-:W-:Y:S06]  /*5ad0*/  @!P4 BAR.ARV 0x9, 0x100 ;  /* 0x024400000000cb1d */ /* 0x000fec0000002000 */
.L_x_2667:
[----:B------:R-:W3:Y:S01]  /*5ae0*/  LDL R3, [R1+0x28] ;  /* 0x0000280001037983 */ /* 0x000ee20000100800 */
[----:B------:R-:W0:Y:S01]  /*5af0*/  LDC R0, c[0x0][0x448] ;  /* 0x00011200ff007b82 */ /* 0x000e220000000800 */
[----:B------:R-:W-:Y:S01]  /*5b00*/  IMAD.MOV.U32 R88, RZ, RZ, RZ ;  /* 0x000000ffff587224 */ /* 0x000fe200078e00ff */
[----:B0-----:R-:W-:-:S13]  /*5b10*/  ISETP.NE.AND P1, PT, R0, 0x1, PT ;  /* 0x000000010000780c */ /* 0x001fda0003f25270 */
[----:B------:R-:W0:Y:S08]  /*5b20*/  @P1 LDC R0, c[0x0][0x44c] ;  /* 0x00011300ff001b82 */ /* 0x000e300000000800 */
[----:B------:R-:W1:Y:S01]  /*5b30*/  @P1 LDC R5, c[0x0][0x450] ;  /* 0x00011400ff051b82 */ /* 0x000e620000000800 */
[----:B---3--:R-:W-:-:S05]  /*5b40*/  IADD3 R3, R3, 0xbf, RZ ;  /* 0x000000bf03037810 */ /* 0x008fca0007ffe0ff */
[----:B0-----:R-:W-:-:S05]  /*5b50*/  @P1 IMAD.HI.U32 R0, R3, R0, RZ ;  /* 0x0000000003001227 */ /* 0x001fca00078e00ff */
[----:B-1----:R-:W-:-:S05]  /*5b60*/  @P1 SHF.R.U32.HI R3, RZ, R5, R0 ;  /* 0x00000005ff031219 */ /* 0x002fca0000011600 */
[----:B------:R-:W-:-:S05]  /*5b70*/  IMAD.IADD R3, R82, 0x1, R3 ;  /* 0x0000000152037824 */ /* 0x000fca00078e0203 */
[----:B------:R-:W-:-:S04]  /*5b80*/  SHF.R.S32.HI R0, RZ, 0x1f, R3 ;  /* 0x0000001fff007819 */ /* 0x000fc80000011403 */
[----:B------:R-:W-:-:S04]  /*5b90*/  LEA.HI R0, R0, R3, RZ, 0x7 ;  /* 0x0000000300007211 */ /* 0x000fc800078f38ff */
[----:B------:R-:W-:-:S04]  /*5ba0*/  SHF.R.S32.HI R0, RZ, 0x7, R0 ;  /* 0x00000007ff007819 */ /* 0x000fc80000011400 */
[----:B------:R-:W-:-:S04]  /*5bb0*/  VIMNMX R83, R83, R0, PT ;  /* 0x0000000053537248 */ /* 0x000fc80003fe0100 */
[----:B------:R-:W-:Y:S01]  /*5bc0*/  ISETP.GE.AND P1, PT, R83, 0x1, PT ;  /* 0x000000015300780c */ /* 0x000fe20003f26270 */
[----:B------:R-:W-:-:S12]  /*5bd0*/  @P0 BRA `(.L_x_2728) ;  /* 0x00000000000c0947 */ /* 0x000fd80003800000 */
[----:B------:R-:W0:Y:S01]  /*5be0*/  FENCE.VIEW.ASYNC.G ;  /* 0x00000000000073c6 */ /* 0x000e220000000100 */
[----:B------:R-:W-:Y:S05]  /*5bf0*/  WARPSYNC.ALL ;  /* 0x0000000000007948 */ /* 0x000fea0003800000 */
[----:B0-----:R-:W-:Y:S06]  /*5c00*/  BAR.ARV 0xc, 0x200 ;  /* 0x0308000000007b1d */ /* 0x001fec0000002000 */
.L_x_2728:
[----:B------:R-:W-:Y:S04]  /*5c10*/  BSSY B0, `(.L_x_2729) ;  /* 0x0000020000007945 */ /* 0x000fe80003800000 */
[----:B------:R-:W-:Y:S05]  /*5c20*/  @!P1 BRA `(.L_x_2730) ;  /* 0x0000000000789947 */ /* 0x000fea0003800000 */
[----:B------:R-:W3:Y:S01]  /*5c30*/  LDL R0, [R1+0x4c] ;  /* 0x00004c0001007983 */ /* 0x000ee20000100800 */
[----:B------:R-:W-:Y:S01]  /*5c40*/  ULDC UR4, c[0x0][0x9f0] ;  /* 0x00027c0000047ab9 */ /* 0x000fe20000000800 */
[----:B---3--:R-:W-:-:S04]  /*5c50*/  ISETP.NE.AND P0, PT, R0, RZ, PT ;  /* 0x000000ff0000720c */ /* 0x008fc80003f05270 */
[----:B------:R-:W-:-:S04]  /*5c60*/  SEL R9, R0, UR4, P0 ;  /* 0x0000000400097c07 */ /* 0x000fc80008000000 */
[-C--:B------:R-:W-:Y:S02]  /*5c70*/  IABS R6, R9.reuse ;  /* 0x0000000900067213 */ /* 0x080fe40000000000 */
        /* <DEDUP_REMOVED lines=25> */
.L_x_2730:
[----:B------:R-:W-:Y:S05]  /*5e10*/  BSYNC B0 ;  /* 0x0000000000007941 */ /* 0x000fea0003800000 */
.L_x_2729:
[----:B------:R-:W3:Y:S01]  /*5e20*/  LDL R0, [R1+0x58] ;  /* 0x0000580001007983 */ /* 0x000ee20000100800 */
        /* <DEDUP_REMOVED lines=18> */
[----:B---3--:R-:W-:Y:S02]  /*5f50*/  IMAD R4, R0, R88, RZ ;  /* 0x0000005800047224 */ /* 0x008fe400078e02ff */
        /* <DEDUP_REMOVED lines=14> */
.L_x_2965:
[----:B------:R-:W0:Y:S01]  /*6040*/  LDL R3, [R1+0x18] ;  /* 0x0000180001037983 */ /* 0x000e220000100800 */
[----:B------:R-:W-:Y:S01]  /*6050*/  BSSY B6, `(.L_x_2733) ;  /* 0x000001b000067945 */ /* 0x000fe20003800000 */
[----:B0-----:R-:W-:-:S05]  /*6060*/  IMAD.HI R0, R3, 0x55555556, RZ ;  /* 0x5555555603007827 */ /* 0x001fca00078e02ff */
[----:B------:R-:W-:-:S05]  /*6070*/  LEA.HI R0, R0, R0, RZ, 0x1 ;  /* 0x0000000000007211 */ /* 0x000fca00078f08ff */
[----:B------:R-:W-:Y:S01]  /*6080*/  IMAD R0, R0, -0x3, R3 ;  /* 0xfffffffd00007824 */ /* 0x000fe200078e0203 */
[----:B------:R-:W-:-:S04]  /*6090*/  IADD3 R3, R2, 0x8400, RZ ;  /* 0x0000840002037810 */ /* 0x000fc80007ffe0ff */
[----:B------:R-:W-:Y:S01]  /*60a0*/  LOP3.LUT P0, RZ, R3, 0x3ff, RZ, 0xc0, !PT ;  /* 0x000003ff03ff7812 */ /* 0x000fe2000780c0ff */
[----:B------:R-:W-:-:S03]  /*60b0*/  IMAD R0, R0, 0x2000, R3 ;  /* 0x0000200000007824 */ /* 0x000fc600078e0203 */
[----:B------:R-:W-:Y:S02]  /*60c0*/  P2R R25, PR, RZ, 0x1 ;  /* 0x00000001ff197803 */ /* 0x000fe40000000000 */
[----:B------:R-:W-:-:S04]  /*60d0*/  SHF.R.U32.HI R0, RZ, 0x4, R0 ;  /* 0x00000004ff007819 */ /* 0x000fc80000011600 */
[----:B------:R-:W-:-:S03]  /*60e0*/  LOP3.LUT R28, R0, 0x3fff, RZ, 0xc0, !PT ;  /* 0x00003fff001c7812 */ /* 0x000fc600078ec0ff */
[----:B------:R-:W-:Y:S05]  /*60f0*/  @!P0 BRA `(.L_x_2734) ;  /* 0x0000000000408947 */ /* 0x000fea0003800000 */
[----:B------:R-:W-:Y:S01]  /*6100*/  MOV R0, 0x0 ;  /* 0x0000000000007802 */ /* 0x000fe20000000f00 */
[----:B------:R-:W-:Y:S01]  /*6110*/  ULDC.64 UR4, c[0x4][0x88] ;  /* 0x0100220000047ab9 */ /* 0x000fe20000000a00 */
[----:B------:R-:W-:Y:S01]  /*6120*/  ULDC.64 UR6, c[0x4][0x90] ;  /* 0x0100240000067ab9 */ /* 0x000fe20000000a00 */
[----:B------:R-:W-:Y:S01]  /*6130*/  IMAD.U32 R4, RZ, RZ, UR4 ;  /* 0x00000004ff047e24 */ /* 0x000fe2000f8e00ff */
[----:B-1----:R0:W1:Y:S01]  /*6140*/  LDC.64 R14, c[0x4][R0] ;  /* 0x01000000000e7b82 */ /* 0x0020620000000a00 */
[----:B------:R-:W-:Y:S01]  /*6150*/  IMAD.U32 R5, RZ, RZ, UR5 ;  /* 0x00000005ff057e24 */ /* 0x000fe2000f8e00ff */
[----:B------:R-:W-:Y:S01]  /*6160*/  ULDC.64 UR4, c[0x4][0x28] ;  /* 0x01000a0000047ab9 */ /* 0x000fe20000000a00 */
[----:B------:R-:W-:Y:S01]  /*6170*/  IMAD.U32 R6, RZ, RZ, UR6 ;  /* 0x00000006ff067e24 */ /* 0x000fe2000f8e00ff */
[----:B------:R-:W-:Y:S01]  /*6180*/  MOV R7, UR7 ;  /* 0x0000000700077c02 */ /* 0x000fe20008000f00 */
[----:B------:R-:W-:Y:S01]  /*6190*/  IMAD.U32 R10, RZ, RZ, UR4 ;  /* 0x00000004ff0a7e24 */ /* 0x000fe2000f8e00ff */
[----:B--2---:R-:W-:Y:S01]  /*61a0*/  MOV R13, RZ ;  /* 0x000000ff000d7202 */ /* 0x004fe20000000f00 */
[----:B----4-:R-:W-:-:S02]  /*61b0*/  IMAD.U32 R11, RZ, RZ, UR5 ;  /* 0x00000005ff0b7e24 */ /* 0x010fc4000f8e00ff */
[----:B------:R-:W-:Y:S02]  /*61c0*/  IMAD.MOV.U32 R8, RZ, RZ, 0x70 ;  /* 0x00000070ff087424 */ /* 0x000fe400078e00ff */
[----:B0-----:R-:W-:-:S07]  /*61d0*/  IMAD.MOV.U32 R12, RZ, RZ, 0x1 ;  /* 0x00000001ff0c7424 */ /* 0x001fce00078e00ff */
[----:B------:R-:W-:-:S07]  /*61e0*/  LEPC R20, `(.L_x_2734) ;  /* 0x000000001014794e */ /* 0x000fce0000000000 */
[----:B-1---5:R-:W-:Y:S05]  /*61f0*/  CALL.ABS.NOINC R14 ;  /* 0x000000000e007343 */ /* 0x022fea0003c00000 */
.L_x_2734:
[----:B------:R-:W-:Y:S05]  /*6200*/  BSYNC B6 ;  /* 0x0000000000067941 */ /* 0x000fea0003800000 */
.L_x_2733:
[----:B------:R-:W-:Y:S02]  /*6210*/  ULDC UR4, c[0x0][0x3f4] ;  /* 0x0000fd0000047ab9 */ /* 0x000fe40000000800 */
[----:B------:R-:W-:-:S13]  /*6220*/  ISETP.LT.AND P0, PT, RZ, UR4, PT ;  /* 0x00000004ff007c0c */ /* 0x000fda000bf01270 */
[----:B------:R-:W-:Y:S05]  /*6230*/  @P0 BRA `(.L_x_2735) ;  /* 0x0000000000400947 */ /* 0x000fea0003800000 */
[----:B------:R-:W3:Y:S02]  /*6240*/  LDL R20, [R1+0x54] ;  /* 0x0000540001147983 */ /* 0x000ee40000100800 */
[----:B---3--:R-:W-:-:S04]  /*6250*/  LEA.HI R0, R20, R20, RZ, 0x1 ;  /* 0x0000001414007211 */ /* 0x008fc800078f08ff */
[----:B------:R-:W-:-:S05]  /*6260*/  LOP3.LUT R0, R0, 0xfffffffe, RZ, 0xc0, !PT ;  /* 0xfffffffe00007812 */ /* 0x000fca00078ec0ff */
[----:B------:R-:W-:-:S05]  /*6270*/  IMAD.IADD R0, R20, 0x1, -R0 ;  /* 0x0000000114007824 */ /* 0x000fca00078e0a00 */
[----:B------:R-:W-:-:S04]  /*6280*/  SHF.L.U32 R3, R0, 0x1f, RZ ;  /* 0x0000001f00037819 */ /* 0x000fc800000006ff */
[----:B------:R0:W3:Y:S03]  /*6290*/  SYNCS.PHASECHK.TRANS64.TRYWAIT P0, [R2+URZ+0x16800], R3 ;  /* 0x01680003020075a7 */ /* 0x0000e6000800017f */
[----:B---3--:R-:W-:Y:S05]  /*62a0*/  @!P0 NANOSLEEP.SYNCS 0x989680 ;  /* 0x009896800000895d */ /* 0x008fea0003900000 */
[----:B------:R-:W3:Y:S01]  /*62b0*/  @!P0 SYNCS.PHASECHK.TRANS64 P0, [R2+URZ+0x16800], R3 ;  /* 0x01680003020085a7 */ /* 0x000ee2000800007f */
[----:B------:R-:W-:Y:S04]  /*62c0*/  BSSY B0, `(.L_x_2736) ;  /* 0x0000006000007945 */ /* 0x000fe80003800000 */
[----:B---3--:R-:W-:Y:S05]  /*62d0*/  @P0 BRA `(.L_x_2737) ;  /* 0x0000000000100947 */ /* 0x008fea0003800000 */
.L_x_2738:
[----:B---3--:R3:W0:Y:S02]  /*62e0*/  SYNCS.PHASECHK.TRANS64.TRYWAIT P0, [R2+URZ+0x16800], R3 ;  /* 0x01680003020075a7 */ /* 0x008624000800017f */
[----:B0-----:R-:W-:Y:S05]  /*62f0*/  @!P0 NANOSLEEP.SYNCS 0x989680 ;  /* 0x009896800000895d */ /* 0x001fea0003900000 */
[----:B------:R-:W0:Y:S02]  /*6300*/  @!P0 SYNCS.PHASECHK.TRANS64 P0, [R2+URZ+0x16800], R3 ;  /* 0x01680003020085a7 */ /* 0x000e24000800007f */
[----:B0-----:R-:W-:Y:S05]  /*6310*/  @!P0 BRA `(.L_x_2738) ;  /* 0xfffffffc00f08947 */ /* 0x001fea000383ffff */
.L_x_2737:
[----:B------:R-:W-:Y:S05]  /*6320*/  BSYNC B0 ;  /* 0x0000000000007941 */ /* 0x000fea0003800000 */
.L_x_2736:
[----:B------:R-:W-:Y:S05]  /*6330*/  BRA `(.L_x_2739) ;  /* 0x0000002c00947947 */ /* 0x000fea0003800000 */
.L_x_2735:
        /* <DEDUP_REMOVED lines=11> */
[----:B------:R-:W-:Y:S02]  /*63f0*/  IMAD.IADD R31, R3, 0x1, R27 ;  /* 0x00000001031f7824 */ /* 0x000fe400078e021b */
[----:B------:R-:W-:Y:S01]  /*6400*/  IMAD.IADD R33, R5, 0x1, R25 ;  /* 0x0000000105217824 */ /* 0x000fe200078e0219 */
[----:B------:R-:W-:Y:S06]  /*6410*/  @!P0 BRA `(.L_x_2741) ;  /* 0x0000000000408947 */ /* 0x000fec0003800000 */
[----:B------:R-:W-:Y:S01]  /*6420*/  MOV R0, 0x0 ;  /* 0x0000000000007802 */ /* 0x000fe20000000f00 */
[----:B------:R-:W-:Y:S01]  /*6430*/  ULDC.64 UR4, c[0x4][0x88] ;  /* 0x0100220000047ab9 */ /* 0x000fe20000000a00 */
[----:B------:R-:W-:Y:S01]  /*6440*/  ULDC.64 UR6, c[0x4][0x90] ;  /* 0x0100240000067ab9 */ /* 0x000fe20000000a00 */
[----:B------:R-:W-:Y:S01]  /*6450*/  IMAD.U32 R4, RZ, RZ, UR4 ;  /* 0x00000004ff047e24 */ /* 0x000fe2000f8e00ff */
[----:B-1----:R0:W1:Y:S01]  /*6460*/  LDC.64 R14, c[0x4][R0] ;  /* 0x01000000000e7b82 */ /* 0x0020620000000a00 */
[----:B------:R-:W-:Y:S01]  /*6470*/  MOV R5, UR5 ;  /* 0x0000000500057c02 */ /* 0x000fe20008000f00 */
[----:B------:R-:W-:Y:S01]  /*6480*/  ULDC.64 UR4, c[0x4][0x20] ;  /* 0x0100080000047ab9 */ /* 0x000fe20000000a00 */
[----:B------:R-:W-:Y:S01]  /*6490*/  IMAD.U32 R6, RZ, RZ, UR6 ;  /* 0x00000006ff067e24 */ /* 0x000fe2000f8e00ff */
[----:B------:R-:W-:Y:S01]  /*64a0*/  MOV R8, 0x70 ;  /* 0x0000007000087802 */ /* 0x000fe20000000f00 */
[----:B------:R-:W-:Y:S02]  /*64b0*/  IMAD.U32 R7, RZ, RZ, UR7 ;  /* 0x00000007ff077e24 */ /* 0x000fe4000f8e00ff */
[----:B------:R-:W-:-:S02]  /*64c0*/  IMAD.U32 R10, RZ, RZ, UR4 ;  /* 0x00000004ff0a7e24 */ /* 0x000fc4000f8e00ff */
[----:B----4-:R-:W-:Y:S02]  /*64d0*/  IMAD.U32 R11, RZ, RZ, UR5 ;  /* 0x00000005ff0b7e24 */ /* 0x010fe4000f8e00ff */
[----:B------:R-:W-:Y:S02]  /*64e0*/  IMAD.MOV.U32 R12, RZ, RZ, 0x1 ;  /* 0x00000001ff0c7424 */ /* 0x000fe400078e00ff */
[----:B0-2---:R-:W-:-:S07]  /*64f0*/  IMAD.MOV.U32 R13, RZ, RZ, RZ ;  /* 0x000000ffff0d7224 */ /* 0x005fce00078e00ff */
[----:B------:R-:W-:-:S07]  /*6500*/  LEPC R20, `(.L_x_2741) ;  /* 0x000000001014794e */ /* 0x000fce0000000000 */
[----:B-1----:R-:W-:Y:S05]  /*6510*/  CALL.ABS.NOINC R14 ;  /* 0x000000000e007343 */ /* 0x002fea0003c00000 */
.L_x_2741:
[----:B------:R-:W-:Y:S05]  /*6520*/  BSYNC B6 ;  /* 0x0000000000067941 */ /* 0x000fea0003800000 */
.L_x_2740:
[----:B------:R-:W3:Y:S01]  /*6530*/  LDL R20, [R1+0x28] ;  /* 0x0000280001147983 */ /* 0x000ee20000100800 */
[----:B------:R-:W-:Y:S01]  /*6540*/  ULDC.U8 UR4, c[0x0][0x410] ;  /* 0x0001040000047ab9 */ /* 0x000fe20000000000 */
[----:B------:R-:W-:Y:S01]  /*6550*/  BSSY B0, `(.L_x_2742) ;  /* 0x00002bb000007945 */ /* 0x000fe20003800000 */
[----:B------:R-:W-:Y:S01]  /*6560*/  ISETP.NE.AND P0, PT, RZ, UR4, PT ;  /* 0x00000004ff007c0c */ /* 0x000fe2000bf05270 */
[----:B---3--:R-:W-:-:S12]  /*6570*/  IMAD.IADD R39, R154, 0x1, R20 ;  /* 0x000000019a277824 */ /* 0x008fd800078e0214 */
[----:B------:R-:W-:Y:S05]  /*6580*/  @!P0 BRA `(.L_x_2743) ;  /* 0x0000001400a08947 */ /* 0x000fea0003800000 */
[----:B------:R-:W3:Y:S01]  /*6590*/  LDL R37, [R1+0x4] ;  /* 0x0000040001257983 */ /* 0x000ee20000100800 */
[----:B------:R-:W0:Y:S01]  /*65a0*/  LDC R38, c[0x0][0x448] ;  /* 0x00011200ff267b82 */ /* 0x000e220000000800 */
[----:B------:R-:W-:Y:S01]  /*65b0*/  ULDC.64 UR4, c[0x0][0x3f8] ;  /* 0x0000fe0000047ab9 */ /* 0x000fe20000000a00 */
[----:B------:R-:W-:Y:S01]  /*65c0*/  ULDC.64 UR6, c[0x0][0x408] ;  /* 0x0001020000067ab9 */ /* 0x000fe20000000a00 */
[----:B------:R-:W5:Y:S01]  /*65d0*/  S2R R20, SR_TID.X ;  /* 0x0000000000147919 */ /* 0x000f620000002100 */
[----:B0-----:R-:W-:Y:S01]  /*65e0*/  ISETP.NE.AND P0, PT, R38, 0x1, PT ;  /* 0x000000012600780c */ /* 0x001fe20003f05270 */
[----:B-----5:R-:W-:-:S12]  /*65f0*/  VIADD R21, R20, 0xffffff80 ;  /* 0xffffff8014157836 */ /* 0x020fd80000000000 */
[----:B------:R-:W0:Y:S01]  /*6600*/  @P0 LDC R0, c[0x0][0x44c] ;  /* 0x00011300ff000b82 */ /* 0x000e220000000800 */
[----:B------:R-:W-:-:S07]  /*6610*/  SHF.R.S32.HI R20, RZ, 0x1f, R21 ;  /* 0x0000001fff147819 */ /* 0x000fce0000011415 */
[----:B------:R-:W5:Y:S01]  /*6620*/  @P0 LDC R5, c[0x0][0x450] ;  /* 0x00011400ff050b82 */ /* 0x000f620000000800 */
[----:B------:R-:W-:-:S04]  /*6630*/  LEA.HI R20, R20, R21, RZ, 0x2 ;  /* 0x0000001514147211 */ /* 0x000fc800078f10ff */
[----:B------:R-:W-:-:S04]  /*6640*/  LOP3.LUT R20, R20, 0xfffffffc, RZ, 0xc0, !PT ;  /* 0xfffffffc14147812 */ /* 0x000fc800078ec0ff */
[----:B------:R-:W-:-:S05]  /*6650*/  IADD3 R20, R21, -R20, RZ ;  /* 0x8000001415147210 */ /* 0x000fca0007ffe0ff */
[----:B------:R-:W-:-:S04]  /*6660*/  IMAD R3, R20, 0x60, R39 ;  /* 0x0000006014037824 */ /* 0x000fc800078e0227 */
[----:B0-----:R-:W-:-:S05]  /*6670*/  @P0 IMAD.HI.U32 R0, R3, R0, RZ ;  /* 0x0000000003000227 */ /* 0x001fca00078e00ff */
[----:B-----5:R-:W-:-:S04]  /*6680*/  @P0 SHF.R.U32.HI R3, RZ, R5, R0 ;  /* 0x00000005ff030219 */ /* 0x020fc80000011600 */
[----:B------:R-:W-:Y:S01]  /*6690*/  SHF.R.S32.HI R0, RZ, 0x1f, R3 ;  /* 0x0000001fff007819 */ /* 0x000fe20000011403 */
[----:B------:R-:W-:Y:S02]  /*66a0*/  IMAD.MOV.U32 R8, RZ, RZ, R26 ;  /* 0x000000ffff087224 */ /* 0x000fe400078e001a */
[----:B------:R-:W-:Y:S02]  /*66b0*/  IMAD.MOV.U32 R9, RZ, RZ, R31 ;  /* 0x000000ffff097224 */ /* 0x000fe400078e001f */
[C---:B------:R-:W-:Y:S02]  /*66c0*/  IMAD R4, R0.reuse, UR4, RZ ;  /* 0x0000000400047c24 */ /* 0x040fe4000f8e02ff */
[----:B------:R-:W-:Y:S02]  /*66d0*/  IMAD.MOV.U32 R10, RZ, RZ, R24 ;  /* 0x000000ffff0a7224 */ /* 0x000fe400078e0018 */
[----:B----4-:R-:W-:Y:S02]  /*66e0*/  IMAD.MOV.U32 R11, RZ, RZ, R33 ;  /* 0x000000ffff0b7224 */ /* 0x010fe400078e0021 */
[----:B------:R-:W-:-:S02]  /*66f0*/  IMAD R0, R0, UR6, RZ ;  /* 0x0000000600007c24 */ /* 0x000fc4000f8e02ff */
[----:B------:R-:W-:-:S04]  /*6700*/  IMAD.WIDE.U32 R8, R3, UR4, R8 ;  /* 0x0000000403087c25 */ /* 0x000fc8000f8e0008 */
[C---:B------:R-:W-:Y:S01]  /*6710*/  IMAD R5, R3.reuse, UR5, R4 ;  /* 0x0000000503057c24 */ /* 0x040fe2000f8e0204 */
[----:B------:R-:W-:Y:S01]  /*6720*/  ULDC.64 UR4, c[0x0][0x3e8] ;  /* 0x0000fa0000047ab9 */ /* 0x000fe20000000a00 */
[----:B------:R-:W-:-:S04]  /*6730*/  IMAD.WIDE.U32 R10, R3, UR6, R10 ;  /* 0x00000006030a7c25 */ /* 0x000fc8000f8e000a */
[----:B------:R-:W-:Y:S01]  /*6740*/  IMAD R3, R3, UR7, R0 ;  /* 0x0000000703037c24 */ /* 0x000fe2000f8e0200 */
[----:B------:R-:W-:Y:S01]  /*6750*/  ULDC.64 UR6, c[0x0][0x400] ;  /* 0x0001000000067ab9 */ /* 0x000fe20000000a00 */
[----:B------:R-:W-:Y:S02]  /*6760*/  LEA R4, P0, R8, UR4, 0x1 ;  /* 0x0000000408047c11 */ /* 0x000fe4000f8008ff */
[----:B------:R-:W-:Y:S01]  /*6770*/  IADD3 R5, R9, R5, RZ ;  /* 0x0000000509057210 */ /* 0x000fe20007ffe0ff */
[----:B------:R-:W-:Y:S01]  /*6780*/  IMAD.IADD R3, R11, 0x1, R3 ;  /* 0x000000010b037824 */ /* 0x000fe200078e0203 */
[----:B------:R-:W-:Y:S01]  /*6790*/  LEA R7, P1, R10, UR6, 0x1 ;  /* 0x000000060a077c11 */ /* 0x000fe2000f8208ff */
[----:B------:R-:W-:Y:S01]  /*67a0*/  UMOV UR4, 0xffffffff ;  /* 0xffffffff00047882 */ /* 0x000fe20000000000 */
[----:B------:R-:W-:Y:S02]  /*67b0*/  LEA.HI.X R6, R8, UR5, R5, 0x1, P0 ;  /* 0x0000000508067c11 */ /* 0x000fe400080f0c05 */
[----:B------:R-:W-:-:S02]  /*67c0*/  LEA.HI.X R8, R10, UR7, R3, 0x1, P1 ;  /* 0x000000070a087c11 */ /* 0x000fc400088f0c03 */
[----:B---3--:R-:W-:Y:S01]  /*67d0*/  SHF.R.S32.HI R36, RZ, 0x1f, R37 ;  /* 0x0000001fff247819 */ /* 0x008fe20000011425 */
[----:B------:R-:W-:Y:S06]  /*67e0*/  BRA.DIV UR4, `(.L_x_2744) ;  /* 0x0000015e045c7947 */ /* 0x000fec000b800000 */
[----:B------:R0:W3:Y:S04]  /*67f0*/  SHFL.IDX PT, R3, R6, RZ, 0x1c1f ;  /* 0x001c1fff06037589 */ /* 0x0000e800000e0000 */
[----:B------:R0:W4:Y:S04]  /*6800*/  SHFL.IDX PT, R0, R4, RZ, 0x1c1f ;  /* 0x001c1fff04007589 */ /* 0x00012800000e0000 */
[----:B------:R0:W0:Y:S04]  /*6810*/  SHFL.IDX PT, R5, R8, RZ, 0x1c1f ;  /* 0x001c1fff08057589 */ /* 0x00002800000e0000 */
[----:B-1----:R1:W0:Y:S02]  /*6820*/  SHFL.IDX PT, R14, R7, RZ, 0x1c1f ;  /* 0x001c1fff070e7589 */ /* 0x00222400000e0000 */
.L_x_2971:
[----:B------:R-:W5:Y:S01]  /*6830*/  LDL R9, [R1+0x14] ;  /* 0x0000140001097983 */ /* 0x000f620000100800 */
        /* <DEDUP_REMOVED lines=9> */
[----:B----4-:R-:W-:Y:S01]  /*68d0*/  IMAD.MOV.U32 R10, RZ, RZ, R0 ;  /* 0x000000ffff0a7224 */ /* 0x010fe200078e0000 */
[----:B------:R-:W-:Y:S01]  /*68e0*/  ISETP.GE.AND P3, PT, R37, UR4, PT ;  /* 0x0000000425007c0c */ /* 0x000fe2000bf66270 */
[----:B---3--:R-:W-:Y:S01]  /*68f0*/  IMAD.MOV.U32 R11, RZ, RZ, R3 ;  /* 0x000000ffff0b7224 */ /* 0x008fe200078e0003 */
[----:B------:R-:W-:Y:S02]  /*6900*/  ISETP.GE.AND P2, PT, R152, UR4, PT ;  /* 0x0000000498007c0c */ /* 0x000fe4000bf46270 */
[----:B------:R-:W-:Y:S02]  /*6910*/  CS2R R30, SRZ ;  /* 0x00000000001e7805 */ /* 0x000fe4000001ff00 */
[----:B0-----:R-:W-:-:S07]  /*6920*/  MOV R15, R5 ;  /* 0x00000005000f7202 */ /* 0x001fce0000000f00 */
[C---:B------:R-:W-:Y:S01]  /*6930*/  @!P3 IMAD.SHL.U32 R35, R37.reuse, 0x2, RZ ;  /* 0x000000022523b824 */ /* 0x040fe200078e00ff */
[----:B------:R-:W-:Y:S02]  /*6940*/  @!P3 SHF.L.U64.HI R20, R37, 0x1, R36 ;  /* 0x000000012514b819 */ /* 0x000fe40000010224 */
[----:B------:R-:W-:Y:S02]  /*6950*/  CS2R R32, SRZ ;  /* 0x0000000000207805 */ /* 0x000fe4000001ff00 */
[----:B------:R-:W-:Y:S01]  /*6960*/  CS2R R24, SRZ ;  /* 0x0000000000187805 */ /* 0x000fe2000001ff00 */
[----:B------:R-:W-:Y:S01]  /*6970*/  @!P2 IMAD.WIDE R10, R152, 0x2, R10 ;  /* 0x00000002980aa825 */ /* 0x000fe200078e020a */
[-C--:B------:R-:W-:Y:S02]  /*6980*/  @!P3 IADD3 R26, P0, R0, R35.reuse, RZ ;  /* 0x00000023001ab210 */ /* 0x080fe40007f1e0ff */
[----:B------:R-:W-:Y:S01]  /*6990*/  @!P3 IADD3 R34, P1, R14, R35, RZ ;  /* 0x000000230e22b210 */ /* 0x000fe20007f3e0ff */
[----:B--2---:R-:W-:Y:S01]  /*69a0*/  @!P2 IMAD.WIDE R12, R152, 0x2, R14 ;  /* 0x00000002980ca825 */ /* 0x004fe200078e020e */
[----:B------:R0:W5:Y:S03]  /*69b0*/  @!P2 LD.E.64 R30, desc[UR40][R10.64] ;  /* 0x000000280a1ea980 */ /* 0x000166000c101b00 */
[--C-:B------:R-:W-:Y:S01]  /*69c0*/  @!P3 IMAD.X R27, R3, 0x1, R20.reuse, P0 ;  /* 0x00000001031bb824 */ /* 0x100fe200000e0614 */
[----:B------:R0:W5:Y:S01]  /*69d0*/  @!P2 LD.E.64 R32, desc[UR40][R12.64] ;  /* 0x000000280c20a980 */ /* 0x000162000c101b00 */
[----:B------:R-:W-:Y:S01]  /*69e0*/  @!P3 IMAD.X R35, R5, 0x1, R20, P1 ;  /* 0x000000010523b824 */ /* 0x000fe200008e0614 */
[----:B------:R-:W-:-:S02]  /*69f0*/  CS2R R20, SRZ ;  /* 0x0000000000147805 */ /* 0x000fc4000001ff00 */
[----:B------:R0:W5:Y:S04]  /*6a00*/  @!P3 LD.E.64 R24, desc[UR40][R26.64] ;  /* 0x000000281a18b980 */ /* 0x000168000c101b00 */
[----:B------:R0:W5:Y:S02]  /*6a10*/  @!P3 LD.E.64 R20, desc[UR40][R34.64] ;  /* 0x000000282214b980 */ /* 0x000164000c101b00 */
.L_x_2746:
[----:B------:R-:W-:Y:S05]  /*6a20*/  BSYNC B1 ;  /* 0x0000000000017941 */ /* 0x000fea0003800000 */
.L_x_2745:
[----:B----45:R-:W-:Y:S01]  /*6a30*/  IMAD.MOV.U32 R0, RZ, RZ, R32 ;  /* 0x000000ffff007224 */ /* 0x030fe200078e0020 */
[----:B0-----:R-:W-:Y:S01]  /*6a40*/  MOV R5, R20 ;  /* 0x0000001400057202 */ /* 0x001fe20000000f00 */
[----:B---3--:R-:W-:Y:S01]  /*6a50*/  IMAD.MOV.U32 R3, RZ, RZ, R33 ;  /* 0x000000ffff037224 */ /* 0x008fe200078e0021 */
[----:B------:R-:W-:Y:S01]  /*6a60*/  UMOV UR4, 0xffffffff ;  /* 0xffffffff00047882 */ /* 0x000fe20000000000 */
        /* <DEDUP_REMOVED lines=8> */
[----:B------:R-:W-:Y:S02]  /*6af0*/  CS2R R26, SRZ ;  /* 0x00000000001a7805 */ /* 0x000fe4000001ff00 */
[----:B------:R-:W-:Y:S02]  /*6b00*/  PRMT R40, R40, 0x5410, R0 ;  /* 0x0000541028287816 */ /* 0x000fe40000000000 */
[----:B------:R-:W-:Y:S02]  /*6b10*/  PRMT R47, R3, 0x5410, R5 ;  /* 0x00005410032f7816 */ /* 0x000fe40000000005 */
[----:B------:R-:W-:Y:S01]  /*6b20*/  PRMT R35, R9, 0x7610, R35 ;  /* 0x0000761009237816 */ /* 0x000fe20000000023 */
[----:B------:R-:W-:Y:S06]  /*6b30*/  BRA.DIV UR4, `(.L_x_2747) ;  /* 0x0000015a04f87947 */ /* 0x000fec000b800000 */
[----:B------:R0:W3:Y:S04]  /*6b40*/  SHFL.IDX PT, R3, R6, 0x1, 0x1c1f ;  /* 0x003c1f0006037f89 */ /* 0x0000e800000e0000 */
[----:B------:R0:W4:Y:S04]  /*6b50*/  SHFL.IDX PT, R0, R4, 0x1, 0x1c1f ;  /* 0x003c1f0004007f89 */ /* 0x00012800000e0000 */
[----:B------:R0:W0:Y:S04]  /*6b60*/  SHFL.IDX PT, R5, R8, 0x1, 0x1c1f ;  /* 0x003c1f0008057f89 */ /* 0x00002800000e0000 */
[----:B------:R0:W0:Y:S02]  /*6b70*/  SHFL.IDX PT, R14, R7, 0x1, 0x1c1f ;  /* 0x003c1f00070e7f89 */ /* 0x00002400000e0000 */
.L_x_2977:
[----:B0-----:R-:W5:Y:S04]  /*6b80*/  LDL R6, [R1+0x54] ;  /* 0x0000540001067983 */ /* 0x001f680000100800 */
[----:B------:R-:W3:Y:S01]  /*6b90*/  LDL R41, [R1+0x3c] ;  /* 0x00003c0001297983 */ /* 0x000ee20000100800 */
[----:B------:R-:W-:Y:S01]  /*6ba0*/  VIADD R39, R39, 0x60 ;  /* 0x0000006027277836 */ /* 0x000fe20000000000 */
[----:B------:R-:W-:Y:S01]  /*6bb0*/  BSSY B1, `(.L_x_2748) ;  /* 0x0000021000017945 */ /* 0x000fe20003800000 */
[----:B------:R-:W-:Y:S02]  /*6bc0*/  CS2R R10, SRZ ;  /* 0x00000000000a7805 */ /* 0x000fe4000001ff00 */
[----:B--2---:R-:W-:Y:S02]  /*6bd0*/  CS2R R12, SRZ ;  /* 0x00000000000c7805 */ /* 0x004fe4000001ff00 */
[----:B------:R-:W-:-:S02]  /*6be0*/  CS2R R8, SRZ ;  /* 0x0000000000087805 */ /* 0x000fc4000001ff00 */
[----:B------:R-:W-:Y:S02]  /*6bf0*/  ISETP.GE.AND P0, PT, R39, R38, PT ;  /* 0x000000262700720c */ /* 0x000fe40003f06270 */
[----:B-----5:R-:W-:-:S04]  /*6c00*/  LEA.HI R4, R6, R6, RZ, 0x1 ;  /* 0x0000000606047211 */ /* 0x020fc800078f08ff */
[----:B------:R-:W-:Y:S01]  /*6c10*/  LOP3.LUT R4, R4, 0xfffffffe, RZ, 0xc0, !PT ;  /* 0xfffffffe04047812 */ /* 0x000fe200078ec0ff */
[----:B---3--:R-:W-:-:S04]  /*6c20*/  IMAD.SHL.U32 R34, R41, 0x40, RZ ;  /* 0x0000004029227824 */ /* 0x008fc800078e00ff */
[----:B------:R-:W-:-:S05]  /*6c30*/  IMAD.IADD R4, R6, 0x1, -R4 ;  /* 0x0000000106047824 */ /* 0x000fca00078e0a04 */
[----:B------:R-:W-:Y:S01]  /*6c40*/  SHF.L.U32 R39, R4, 0x1f, RZ ;  /* 0x0000001f04277819 */ /* 0x000fe200000006ff */
[----:B------:R-:W-:Y:S06]  /*6c50*/  @P0 BRA `(.L_x_2749) ;  /* 0x0000000000580947 */ /* 0x000fec0003800000 */
[----:B------:R-:W-:Y:S01]  /*6c60*/  ULDC UR4, c[0x0][0x3f4] ;  /* 0x0000fd0000047ab9 */ /* 0x000fe20000000800 */
[----:B-1----:R-:W-:Y:S01]  /*6c70*/  MOV R7, R3 ;  /* 0x0000000300077202 */ /* 0x002fe20000000f00 */
[----:B----4-:R-:W-:Y:S01]  /*6c80*/  IMAD.MOV.U32 R6, RZ, RZ, R0 ;  /* 0x000000ffff067224 */ /* 0x010fe200078e0000 */
[----:B------:R-:W-:Y:S02]  /*6c90*/  ISETP.GE.AND P3, PT, R37, UR4, PT ;  /* 0x0000000425007c0c */ /* 0x000fe4000bf66270 */
[----:B------:R-:W-:Y:S02]  /*6ca0*/  CS2R R12, SRZ ;  /* 0x00000000000c7805 */ /* 0x000fe4000001ff00 */
[----:B------:R-:W-:Y:S01]  /*6cb0*/  ISETP.GE.AND P2, PT, R152, UR4, PT ;  /* 0x0000000498007c0c */ /* 0x000fe2000bf46270 */
[----:B------:R-:W-:-:S08]  /*6cc0*/  IMAD.MOV.U32 R15, RZ, RZ, R5 ;  /* 0x000000ffff0f7224 */ /* 0x000fd000078e0005 */
[C---:B------:R-:W-:Y:S01]  /*6cd0*/  @!P3 IMAD.SHL.U32 R9, R37.reuse, 0x2, RZ ;  /* 0x000000022509b824 */ /* 0x040fe200078e00ff */
[----:B------:R-:W-:Y:S02]  /*6ce0*/  @!P3 SHF.L.U64.HI R10, R37, 0x1, R36 ;  /* 0x00000001250ab819 */ /* 0x000fe40000010224 */
[----:B------:R-:W-:Y:S01]  /*6cf0*/  CS2R R26, SRZ ;  /* 0x00000000001a7805 */ /* 0x000fe2000001ff00 */
[----:B------:R-:W-:Y:S01]  /*6d00*/  @!P2 IMAD.WIDE R6, R152, 0x2, R6 ;  /* 0x000000029806a825 */ /* 0x000fe200078e0206 */
[-C--:B------:R-:W-:Y:S02]  /*6d10*/  @!P3 IADD3 R36, P0, R0, R9.reuse, RZ ;  /* 0x000000090024b210 */ /* 0x080fe40007f1e0ff */
[----:B------:R-:W-:Y:S02]  /*6d20*/  @!P3 IADD3 R4, P1, R14, R9, RZ ;  /* 0x000000090e04b210 */ /* 0x000fe40007f3e0ff */
[----:B------:R-:W-:Y:S01]  /*6d30*/  CS2R R8, SRZ ;  /* 0x0000000000087805 */ /* 0x000fe2000001ff00 */
[----:B------:R0:W5:Y:S01]  /*6d40*/  @!P2 LD.E.64 R12, desc[UR40][R6.64] ;  /* 0x00000028060ca980 */ /* 0x000162000c101b00 */
[----:B------:R-:W-:-:S02]  /*6d50*/  @!P3 IMAD.X R37, R3, 0x1, R10, P0 ;  /* 0x000000010325b824 */ /* 0x000fc400000e060a */
[----:B------:R-:W-:Y:S01]  /*6d60*/  @!P3 IMAD.X R5, R5, 0x1, R10, P1 ;  /* 0x000000010505b824 */ /* 0x000fe200008e060a */
[----:B------:R-:W-:Y:S01]  /*6d70*/  CS2R R10, SRZ ;  /* 0x00000000000a7805 */ /* 0x000fe2000001ff00 */
[----:B------:R-:W-:Y:S01]  /*6d80*/  @!P2 IMAD.WIDE R14, R152, 0x2, R14 ;  /* 0x00000002980ea825 */ /* 0x000fe200078e020e */
[----:B------:R0:W5:Y:S04]  /*6d90*/  @!P3 LD.E.64 R8, desc[UR40][R36.64] ;  /* 0x000000282408b980 */ /* 0x000168000c101b00 */
[----:B------:R0:W5:Y:S04]  /*6da0*/  @!P2 LD.E.64 R26, desc[UR40][R14.64] ;  /* 0x000000280e1aa980 */ /* 0x000168000c101b00 */
[----:B------:R0:W5:Y:S02]  /*6db0*/  @!P3 LD.E.64 R10, desc[UR40][R4.64] ;  /* 0x00000028040ab980 */ /* 0x000164000c101b00 */
.L_x_2749:
[----:B------:R-:W-:Y:S05]  /*6dc0*/  BSYNC B1 ;  /* 0x0000000000017941 */ /* 0x000fea0003800000 */
.L_x_2748:
[----:B01----:R-:W0:Y:S01]  /*6dd0*/  S2R R7, SR_TID.X ;  /* 0x0000000000077919 */ /* 0x003e220000002100 */
[----:B------:R-:W1:Y:S01]  /*6de0*/  SYNCS.PHASECHK.TRANS64.TRYWAIT P0, [R2+URZ+0x16800], R39 ;  /* 0x01680027020075a7 */ /* 0x000e62000800017f */
[----:B------:R-:W-:Y:S01]  /*6df0*/  LOP3.LUT R3, R34, 0x1c0, RZ, 0xc0, !PT ;  /* 0x000001c022037812 */ /* 0x000fe200078ec0ff */
[----:B-----5:R-:W-:Y:S01]  /*6e00*/  IMAD.MOV.U32 R5, RZ, RZ, R11 ;  /* 0x000000ffff057224 */ /* 0x020fe200078e000b */
[----:B------:R-:W-:Y:S01]  /*6e10*/  MOV R4, R26 ;  /* 0x0000001a00047202 */ /* 0x000fe20000000f00 */
[----:B------:R-:W-:Y:S01]  /*6e20*/  IMAD R29, R29, -0xc0, R38 ;  /* 0xffffff401d1d7824 */ /* 0x000fe200078e0226 */
[----:B----4-:R-:W-:Y:S01]  /*6e30*/  LOP3.LUT R0, R3, 0x18, R16, 0xf8, !PT ;  /* 0x0000001803007812 */ /* 0x010fe200078ef810 */
[----:B------:R-:W-:Y:S01]  /*6e40*/  IMAD.MOV.U32 R6, RZ, RZ, R12 ;  /* 0x000000ffff067224 */ /* 0x000fe200078e000c */
[----:B------:R-:W-:Y:S01]  /*6e50*/  SHF.R.U32.HI R3, RZ, 0x3, R3 ;  /* 0x00000003ff037819 */ /* 0x000fe20000011603 */
[----:B------:R-:W-:Y:S01]  /*6e60*/  BSSY B1, `(.L_x_2750) ;  /* 0x0000019000017945 */ /* 0x000fe20003800000 */
[----:B------:R-:W-:Y:S01]  /*6e70*/  PRMT R48, R4, 0x7610, R48 ;  /* 0x0000761004307816 */ /* 0x000fe20000000030 */
[----:B------:R-:W-:Y:S01]  /*6e80*/  IMAD.MOV.U32 R4, RZ, RZ, R10 ;  /* 0x000000ffff047224 */ /* 0x000fe200078e000a */
[----:B------:R-:W-:Y:S01]  /*6e90*/  LOP3.LUT R0, R0, R3, RZ, 0x3c, !PT ;  /* 0x0000000300007212 */ /* 0x000fe200078e3cff */
[----:B------:R-:W-:Y:S01]  /*6ea0*/  IMAD.MOV.U32 R3, RZ, RZ, R27 ;  /* 0x000000ffff037224 */ /* 0x000fe200078e001b */
[----:B------:R-:W-:-:S02]  /*6eb0*/  VIMNMX R29, R29, 0xc0, PT ;  /* 0x000000c01d1d7848 */ /* 0x000fc40003fe0100 */
[----:B------:R-:W-:Y:S01]  /*6ec0*/  PRMT R14, R4, 0x5410, R5 ;  /* 0x00005410040e7816 */ /* 0x000fe20000000005 */
[----:B------:R-:W-:Y:S01]  /*6ed0*/  IMAD.MOV.U32 R4, RZ, RZ, R8 ;  /* 0x000000ffff047224 */ /* 0x000fe200078e0008 */
[----:B------:R-:W-:Y:S02]  /*6ee0*/  PRMT R34, R3, 0x7610, R34 ;  /* 0x0000761003227816 */ /* 0x000fe40000000022 */
[----:B------:R-:W-:Y:S02]  /*6ef0*/  PRMT R48, R48, 0x5410, R6 ;  /* 0x0000541030307816 */ /* 0x000fe40000000006 */
[----:B------:R-:W-:Y:S02]  /*6f00*/  PRMT R15, R4, 0x7610, R15 ;  /* 0x00007610040f7816 */ /* 0x000fe4000000000f */
[----:B------:R-:W-:Y:S02]  /*6f10*/  LOP3.LUT P2, RZ, R41, 0x4, RZ, 0xc0, !PT ;  /* 0x0000000429ff7812 */ /* 0x000fe4000784c0ff */
[----:B------:R-:W-:-:S02]  /*6f20*/  ISETP.GE.AND P1, PT, R154, R29, PT ;  /* 0x0000001d9a00720c */ /* 0x000fc40003f26270 */
[----:B------:R-:W-:Y:S02]  /*6f30*/  MOV R5, R9 ;  /* 0x0000000900057202 */ /* 0x000fe40000000f00 */
[----:B0-----:R-:W-:-:S04]  /*6f40*/  IADD3 R36, R7, -0x80, RZ ;  /* 0xffffff8007247810 */ /* 0x001fc80007ffe0ff */
[----:B------:R-:W-:-:S04]  /*6f50*/  SHF.R.S32.HI R7, RZ, 0x1f, R36 ;  /* 0x0000001fff077819 */ /* 0x000fc80000011424 */
[----:B------:R-:W-:-:S04]  /*6f60*/  LEA.HI R7, R7, R36, RZ, 0x5 ;  /* 0x0000002407077211 */ /* 0x000fc800078f28ff */
[----:B------:R-:W-:-:S05]  /*6f70*/  SHF.R.S32.HI R7, RZ, 0x5, R7 ;  /* 0x00000005ff077819 */ /* 0x000fca0000011407 */
[----:B------:R-:W-:Y:S02]  /*6f80*/  IMAD R3, R7, 0x200, R0 ;  /* 0x0000020007037824 */ /* 0x000fe400078e0200 */
[----:B------:R-:W-:Y:S02]  /*6f90*/  IMAD.MOV.U32 R0, RZ, RZ, R13 ;  /* 0x000000ffff007224 */ /* 0x000fe400078e000d */
[----:B------:R-:W-:-:S03]  /*6fa0*/  IMAD R3, R3, 0x2, R2 ;  /* 0x0000000203037824 */ /* 0x000fc600078e0202 */
[----:B------:R-:W-:Y:S01]  /*6fb0*/  PRMT R34, R34, 0x5410, R0 ;  /* 0x0000541022227816 */ /* 0x000fe20000000000 */
[C---:B------:R-:W-:Y:S02]  /*6fc0*/  VIADD R4, R3.reuse, 0x8400 ;  /* 0x0000840003047836 */ /* 0x040fe40000000000 */
[----:B------:R-:W-:Y:S01]  /*6fd0*/  VIADD R0, R3, 0x8440 ;  /* 0x0000844003007836 */ /* 0x000fe20000000000 */
[----:B-1----:R-:W-:Y:S06]  /*6fe0*/  @!P0 BRA `(.L_x_2751) ;  /* 0x00000158003c8947 */ /* 0x002fec0003800000 */
.L_x_2978:
[----:B------:R-:W-:Y:S05]  /*6ff0*/  BSYNC B1 ;  /* 0x0000000000017941 */ /* 0x000fea0003800000 */
.L_x_2750:
[----:B------:R-:W-:Y:S01]  /*7000*/  BSSY B1, `(.L_x_2752) ;  /* 0x0000060000017945 */ /* 0x000fe20003800000 */
[----:B------:R-:W-:Y:S01]  /*7010*/  PRMT R15, R15, 0x5410, R5 ;  /* 0x000054100f0f7816 */ /* 0x000fe20000000005 */
[----:B------:R-:W-:Y:S02]  /*7020*/  @P2 VIADD R0, R4, 0xffffffc0 ;  /* 0xffffffc004002836 */ /* 0x000fe40000000000 */
[----:B------:R-:W-:Y:S05]  /*7030*/  @P1 BRA `(.L_x_2753) ;  /* 0x0000000400701947 */ /* 0x000fea0003800000 */
[----:B------:R-:W2:Y:S01]  /*7040*/  LDL R6, [R1+0x4] ;  /* 0x0000040001067983 */ /* 0x000ea20000100800 */
[----:B------:R-:W1:Y:S01]  /*7050*/  LDC R5, c[0x0][0x3f4] ;  /* 0x0000fd00ff057b82 */ /* 0x000e620000000800 */
[----:B------:R-:W-:Y:S01]  /*7060*/  BSSY B2, `(.L_x_2754) ;  /* 0x000002e000027945 */ /* 0x000fe20003800000 */
[-C--:B-1----:R-:W-:Y:S02]  /*7070*/  ISETP.GE.AND P0, PT, R152, R5.reuse, PT ;  /* 0x000000059800720c */ /* 0x082fe40003f06270 */
[----:B--2---:R-:W-:-:S11]  /*7080*/  ISETP.GE.AND P1, PT, R6, R5, PT ;  /* 0x000000050600720c */ /* 0x004fd60003f26270 */
[----:B------:R-:W-:Y:S05]  /*7090*/  @P0 BRA `(.L_x_2755) ;  /* 0x0000000000a80947 */ /* 0x000fea0003800000 */
[----:B------:R-:W1:Y:S01]  /*70a0*/  LDS.128 R4, [R3+0x8400] ;  /* 0x0084000003047984 */ /* 0x000e620000000c00 */
[----:B------:R-:W-:Y:S01]  /*70b0*/  SHF.R.U32.HI R37, RZ, 0x10, R31 ;  /* 0x00000010ff257819 */ /* 0x000fe2000001161f */
[--C-:B------:R-:W-:Y:S01]  /*70c0*/  HADD2.F32 R38, -RZ, R40.reuse.H0_H0 ;  /* 0x20000028ff267230 */ /* 0x100fe20000004100 */
[--C-:B0-----:R-:W-:Y:S01]  /*70d0*/  SHF.R.U32.HI R39, RZ, 0x10, R33.reuse ;  /* 0x00000010ff277819 */ /* 0x101fe20000011621 */
[----:B------:R-:W-:Y:S01]  /*70e0*/  HADD2.F32 R36, -RZ, R40.H1_H1 ;  /* 0x30000028ff247230 */ /* 0x000fe20000004100 */
[----:B------:R-:W-:Y:S01]  /*70f0*/  SHF.R.U64 R43, R32, 0x10, R33 ;  /* 0x00000010202b7819 */ /* 0x000fe20000001221 */
[----:B------:R-:W-:Y:S01]  /*7100*/  HADD2.F32 R37, -RZ, R37.H0_H0 ;  /* 0x20000025ff257230 */ /* 0x000fe20000004100 */
[----:B------:R-:W-:Y:S01]  /*7110*/  SHF.R.U64 R45, R30, 0x10, R31 ;  /* 0x000000101e2d7819 */ /* 0x000fe2000000121f */
[----:B------:R-:W-:Y:S02]  /*7120*/  HADD2.F32 R39, -RZ, R39.H0_H0 ;  /* 0x20000027ff277230 */ /* 0x000fe40000004100 */
[----:B-1----:R-:W-:-:S02]  /*7130*/  HADD2.F32 R32, -RZ, R7.H0_H0 ;  /* 0x20000007ff207230 */ /* 0x002fc40000004100 */
[----:B------:R-:W-:Y:S02]  /*7140*/  HADD2.F32 R33, -RZ, R7.H1_H1 ;  /* 0x30000007ff217230 */ /* 0x000fe40000004100 */
[--C-:B------:R-:W-:Y:S02]  /*7150*/  HADD2.F32 R7, -RZ, R4.reuse.H0_H0 ;  /* 0x20000004ff077230 */ /* 0x100fe40000004100 */
[----:B------:R-:W-:Y:S02]  /*7160*/  HADD2.F32 R4, -RZ, R4.H1_H1 ;  /* 0x30000004ff047230 */ /* 0x000fe40000004100 */
[C---:B------:R-:W-:Y:S01]  /*7170*/  FMUL.FTZ R42, R33.reuse, R37 ;  /* 0x00000025212a7220 */ /* 0x040fe20000410000 */
[-C--:B------:R-:W-:Y:S01]  /*7180*/  FMUL.FTZ R41, R33, R39.reuse ;  /* 0x0000002721297220 */ /* 0x080fe20000410000 */
[--C-:B------:R-:W-:Y:S02]  /*7190*/  HADD2.F32 R30, -RZ, R6.reuse.H0_H0 ;  /* 0x20000006ff1e7230 */ /* 0x100fe40000004100 */
[----:B------:R-:W-:Y:S01]  /*71a0*/  FMUL.FTZ R40, R4, R38 ;  /* 0x0000002604287220 */ /* 0x000fe20000410000 */
[----:B------:R-:W-:Y:S01]  /*71b0*/  FFMA.FTZ R44, R32, R39, R42 ;  /* 0x00000027202c7223 */ /* 0x000fe2000001002a */
[----:B------:R-:W-:-:S02]  /*71c0*/  HADD2.F32 R31, -RZ, R6.H1_H1 ;  /* 0x30000006ff1f7230 */ /* 0x000fc40000004100 */
[-C--:B------:R-:W-:Y:S01]  /*71d0*/  FMUL.FTZ R42, R4, R36.reuse ;  /* 0x00000024042a7220 */ /* 0x080fe20000410000 */
[C---:B------:R-:W-:Y:S01]  /*71e0*/  FFMA.FTZ R40, R7.reuse, R36, -R40 ;  /* 0x0000002407287223 */ /* 0x040fe20000010828 */
[--C-:B------:R-:W-:Y:S02]  /*71f0*/  HADD2.F32 R6, -RZ, R5.reuse.H0_H0 ;  /* 0x20000005ff067230 */ /* 0x100fe40000004100 */
[----:B------:R-:W-:Y:S01]  /*7200*/  FFMA.FTZ R41, R32, R37, -R41 ;  /* 0x0000002520297223 */ /* 0x000fe20000010829 */
[----:B------:R-:W-:Y:S02]  /*7210*/  HADD2.F32 R36, -RZ, R46.H0_H0 ;  /* 0x2000002eff247230 */ /* 0x000fe40000004100 */
[----:B------:R-:W-:Y:S01]  /*7220*/  FFMA.FTZ R37, R7, R38, R42 ;  /* 0x0000002607257223 */ /* 0x000fe2000001002a */
[----:B------:R-:W-:Y:S02]  /*7230*/  HADD2.F32 R5, -RZ, R5.H1_H1 ;  /* 0x30000005ff057230 */ /* 0x000fe40000004100 */
[----:B------:R-:W-:-:S02]  /*7240*/  HADD2.F32 R32, -RZ, R47.H0_H0 ;  /* 0x2000002fff207230 */ /* 0x000fc40000004100 */
[C---:B------:R-:W-:Y:S01]  /*7250*/  FMUL.FTZ R39, R31.reuse, R36 ;  /* 0x000000241f277220 */ /* 0x040fe20000410000 */
[----:B------:R-:W-:Y:S02]  /*7260*/  HADD2.F32 R33, -RZ, R43.H0_H0 ;  /* 0x2000002bff217230 */ /* 0x000fe40000004100 */
[----:B------:R-:W-:Y:S02]  /*7270*/  HADD2.F32 R4, -RZ, R45.H0_H0 ;  /* 0x2000002dff047230 */ /* 0x000fe40000004100 */
[-C--:B------:R-:W-:Y:S01]  /*7280*/  FMUL.FTZ R31, R31, R32.reuse ;  /* 0x000000201f1f7220 */ /* 0x080fe20000410000 */
[C---:B------:R-:W-:Y:S01]  /*7290*/  FFMA.FTZ R39, R30.reuse, R32, -R39 ;  /* 0x000000201e277223 */ /* 0x040fe20000010827 */
[C---:B------:R-:W-:Y:S01]  /*72a0*/  FMUL.FTZ R7, R5.reuse, R33 ;  /* 0x0000002105077220 */ /* 0x040fe20000410000 */
[----:B------:R-:W-:Y:S01]  /*72b0*/  FMUL.FTZ R38, R5, R4 ;  /* 0x0000000405267220 */ /* 0x000fe20000410000 */
[----:B------:R-:W-:Y:S02]  /*72c0*/  FFMA.FTZ R30, R30, R36, R31 ;  /* 0x000000241e1e7223 */ /* 0x000fe4000001001f */
[----:B------:R-:W-:Y:S01]  /*72d0*/  FFMA.FTZ R5, R6, R4, -R7 ;  /* 0x0000000406057223 */ /* 0x000fe20000010807 */
[----:B------:R-:W-:Y:S01]  /*72e0*/  F2FP.F16.F32.PACK_AB R7, R44, R41 ;  /* 0x000000292c07723e */ /* 0x000fe200000000ff */
[----:B------:R-:W-:Y:S01]  /*72f0*/  FFMA.FTZ R38, R6, R33, R38 ;  /* 0x0000002106267223 */ /* 0x000fe20000010026 */
[----:B------:R-:W-:-:S02]  /*7300*/  F2FP.F16.F32.PACK_AB R4, R37, R40 ;  /* 0x000000282504723e */ /* 0x000fc400000000ff */
[----:B------:R-:W-:Y:S02]  /*7310*/  F2FP.F16.F32.PACK_AB R6, R30, R39 ;  /* 0x000000271e06723e */ /* 0x000fe400000000ff */
[----:B------:R-:W-:-:S05]  /*7320*/  F2FP.F16.F32.PACK_AB R5, R38, R5 ;  /* 0x000000052605723e */ /* 0x000fca00000000ff */
[----:B------:R1:W-:Y:S02]  /*7330*/  STS.128 [R3+0x8400], R4 ;  /* 0x0084000403007388 */ /* 0x0003e40000000c00 */
.L_x_2755:
[----:B------:R-:W-:Y:S05]  /*7340*/  BSYNC B2 ;  /* 0x0000000000027941 */ /* 0x000fea0003800000 */
.L_x_2754:
[----:B------:R-:W-:Y:S05]  /*7350*/  @P1 BRA `(.L_x_2753) ;  /* 0x0000000000a81947 */ /* 0x000fea0003800000 */
[----:B-1----:R-:W1:Y:S01]  /*7360*/  LDS.128 R4, [R0] ;  /* 0x0000000000047984 */ /* 0x002e620000000c00 */
[----:B------:R-:W-:Y:S01]  /*7370*/  SHF.R.U32.HI R31, RZ, 0x10, R25 ;  /* 0x00000010ff1f7819 */ /* 0x000fe20000011619 */
[----:B------:R-:W-:Y:S01]  /*7380*/  HADD2.F32 R30, -RZ, R47.H1_H1 ;  /* 0x3000002fff1e7230 */ /* 0x000fe20000004100 */
[----:B------:R-:W-:Y:S01]  /*7390*/  SHF.R.U32.HI R33, RZ, 0x10, R21 ;  /* 0x00000010ff217819 */ /* 0x000fe20000011615 */
[----:B------:R-:W-:Y:S01]  /*73a0*/  HADD2.F32 R32, -RZ, R46.H1_H1 ;  /* 0x3000002eff207230 */ /* 0x000fe20000004100 */
[----:B------:R-:W-:Y:S01]  /*73b0*/  SHF.R.U64 R41, R24, 0x10, R25 ;  /* 0x0000001018297819 */ /* 0x000fe20000001219 */
[----:B------:R-:W-:Y:S01]  /*73c0*/  HADD2.F32 R31, -RZ, R31.H0_H0 ;  /* 0x2000001fff1f7230 */ /* 0x000fe20000004100 */
[----:B0-----:R-:W-:Y:S01]  /*73d0*/  SHF.R.U64 R39, R20, 0x10, R21 ;  /* 0x0000001014277819 */ /* 0x001fe20000001215 */
[----:B------:R-:W-:Y:S02]  /*73e0*/  HADD2.F32 R33, -RZ, R33.H0_H0 ;  /* 0x20000021ff217230 */ /* 0x000fe40000004100 */
[----:B-1----:R-:W-:-:S02]  /*73f0*/  HADD2.F32 R25, -RZ, R7.H1_H1 ;  /* 0x30000007ff197230 */ /* 0x002fc40000004100 */
        /* <DEDUP_REMOVED lines=9> */
[----:B------:R-:W-:Y:S02]  /*7490*/  HADD2.F32 R25, -RZ, R35.H1_H1 ;  /* 0x30000023ff197230 */ /* 0x000fe40000004100 */
[----:B------:R-:W-:Y:S01]  /*74a0*/  FFMA.FTZ R37, R24, R31, -R37 ;  /* 0x0000001f18257223 */ /* 0x000fe20000010825 */
[----:B------:R-:W-:Y:S02]  /*74b0*/  HADD2.F32 R6, -RZ, R5.H0_H0 ;  /* 0x20000005ff067230 */ /* 0x000fe40000004100 */
[-C--:B------:R-:W-:Y:S01]  /*74c0*/  FMUL.FTZ R38, R4, R30.reuse ;  /* 0x0000001e04267220 */ /* 0x080fe20000410000 */
[----:B------:R-:W-:Y:S02]  /*74d0*/  HADD2.F32 R35, -RZ, R35.H0_H0 ;  /* 0x20000023ff237230 */ /* 0x000fe40000004100 */
[----:B------:R-:W-:Y:S01]  /*74e0*/  FFMA.FTZ R36, R7, R30, -R36 ;  /* 0x0000001e07247223 */ /* 0x000fe20000010824 */
[----:B------:R-:W-:-:S02]  /*74f0*/  HADD2.F32 R5, -RZ, R5.H1_H1 ;  /* 0x30000005ff057230 */ /* 0x000fc40000004100 */
[----:B------:R-:W-:Y:S01]  /*7500*/  FFMA.FTZ R31, R7, R32, R38 ;  /* 0x00000020071f7223 */ /* 0x000fe20000010026 */
        /* <DEDUP_REMOVED lines=15> */
.L_x_2753:
[----:B------:R-:W-:Y:S05]  /*7600*/  BSYNC B1 ;  /* 0x0000000000017941 */ /* 0x000fea0003800000 */
.L_x_2752:
[----:B-12---:R-:W-:-:S05]  /*7610*/  VIADD R4, R154, 0x60 ;  /* 0x000000609a047836 */ /* 0x006fca0000000000 */
[----:B------:R-:W-:-:S13]  /*7620*/  ISETP.GE.AND P0, PT, R4, R29, PT ;  /* 0x0000001d0400720c */ /* 0x000fda0003f06270 */
        /* <DEDUP_REMOVED lines=9> */
[--C-:B------:R-:W-:Y:S01]  /*76c0*/  HADD2.F32 R24, -RZ, R48.reuse.H1_H1 ;  /* 0x30000030ff187230 */ /* 0x100fe20000004100 */
[--C-:B------:R-:W-:Y:S01]  /*76d0*/  SHF.R.U64 R31, R26, 0x10, R27.reuse ;  /* 0x000000101a1f7819 */ /* 0x100fe2000000121b */
[----:B------:R-:W-:Y:S01]  /*76e0*/  HADD2.F32 R26, -RZ, R48.H0_H0 ;  /* 0x20000030ff1a7230 */ /* 0x000fe20000004100 */
[----:B------:R-:W-:Y:S01]  /*76f0*/  SHF.R.U32.HI R27, RZ, 0x10, R27 ;  /* 0x00000010ff1b7819 */ /* 0x000fe2000001161b */
[----:B------:R-:W-:Y:S01]  /*7700*/  HADD2.F32 R25, -RZ, R25.H0_H0 ;  /* 0x20000019ff197230 */ /* 0x000fe20000004100 */
[----:B------:R-:W-:-:S03]  /*7710*/  SHF.R.U64 R33, R12, 0x10, R13 ;  /* 0x000000100c217819 */ /* 0x000fc6000000120d */
[----:B------:R-:W-:Y:S02]  /*7720*/  HADD2.F32 R27, -RZ, R27.H0_H0 ;  /* 0x2000001bff1b7230 */ /* 0x000fe40000004100 */
[--C-:B-1----:R-:W-:Y:S02]  /*7730*/  HADD2.F32 R21, -RZ, R7.reuse.H1_H1 ;  /* 0x30000007ff157230 */ /* 0x102fe40000004100 */
[----:B------:R-:W-:Y:S02]  /*7740*/  HADD2.F32 R20, -RZ, R7.H0_H0 ;  /* 0x20000007ff147230 */ /* 0x000fe40000004100 */
[--C-:B------:R-:W-:Y:S02]  /*7750*/  HADD2.F32 R7, -RZ, R4.reuse.H0_H0 ;  /* 0x20000004ff077230 */ /* 0x100fe40000004100 */
[C---:B------:R-:W-:Y:S01]  /*7760*/  FMUL.FTZ R32, R21.reuse, R25 ;  /* 0x0000001915207220 */ /* 0x040fe20000410000 */
[----:B------:R-:W-:Y:S02]  /*7770*/  HADD2.F32 R4, -RZ, R4.H1_H1 ;  /* 0x30000004ff047230 */ /* 0x000fe40000004100 */
[----:B------:R-:W-:Y:S01]  /*7780*/  FMUL.FTZ R29, R21, R27 ;  /* 0x0000001b151d7220 */ /* 0x000fe20000410000 */
[----:B------:R-:W-:-:S02]  /*7790*/  HADD2.F32 R12, -RZ, R6.H0_H0 ;  /* 0x20000006ff0c7230 */ /* 0x000fc40000004100 */
[----:B------:R-:W-:Y:S01]  /*77a0*/  FFMA.FTZ R36, R20, R27, R32 ;  /* 0x0000001b14247223 */ /* 0x000fe20000010020 */
[----:B------:R-:W-:Y:S02]  /*77b0*/  HADD2.F32 R13, -RZ, R6.H1_H1 ;  /* 0x30000006ff0d7230 */ /* 0x000fe40000004100 */
[----:B------:R-:W-:Y:S01]  /*77c0*/  FMUL.FTZ R30, R4, R26 ;  /* 0x0000001a041e7220 */ /* 0x000fe20000410000 */
[--C-:B------:R-:W-:Y:S02]  /*77d0*/  HADD2.F32 R21, -RZ, R34.reuse.H0_H0 ;  /* 0x20000022ff157230 */ /* 0x100fe40000004100 */
[----:B------:R-:W-:Y:S01]  /*77e0*/  FFMA.FTZ R29, R20, R25, -R29 ;  /* 0x00000019141d7223 */ /* 0x000fe2000001081d */
[----:B------:R-:W-:Y:S02]  /*77f0*/  HADD2.F32 R6, -RZ, R5.H0_H0 ;  /* 0x20000005ff067230 */ /* 0x000fe40000004100 */
[----:B------:R-:W-:Y:S01]  /*7800*/  FMUL.FTZ R32, R4, R24 ;  /* 0x0000001804207220 */ /* 0x000fe20000410000 */
[----:B------:R-:W-:-:S02]  /*7810*/  HADD2.F32 R34, -RZ, R34.H1_H1 ;  /* 0x30000022ff227230 */ /* 0x000fc40000004100 */
[C---:B------:R-:W-:Y:S01]  /*7820*/  FFMA.FTZ R30, R7.reuse, R24, -R30 ;  /* 0x00000018071e7223 */ /* 0x040fe2000001081e */
[----:B------:R-:W-:Y:S02]  /*7830*/  HADD2.F32 R5, -RZ, R5.H1_H1 ;  /* 0x30000005ff057230 */ /* 0x000fe40000004100 */
        /* <DEDUP_REMOVED lines=16> */
.L_x_2758:
[----:B------:R-:W-:Y:S05]  /*7940*/  BSYNC B1 ;  /* 0x0000000000017941 */ /* 0x000fea0003800000 */
.L_x_2757:
[----:B------:R-:W-:Y:S05]  /*7950*/  @P1 BRA `(.L_x_2756) ;  /* 0x0000001400e81947 */ /* 0x000fea0003800000 */
[----:B-1----:R-:W1:Y:S01]  /*7960*/  LDS.128 R4, [R0+0x3000] ;  /* 0x0030000000047984 */ /* 0x002e620000000c00 */
[----:B------:R-:W-:Y:S01]  /*7970*/  SHF.R.U32.HI R20, RZ, 0x10, R11 ;  /* 0x00000010ff147819 */ /* 0x000fe2000001160b */
[--C-:B------:R-:W-:Y:S01]  /*7980*/  HADD2.F32 R13, -RZ, R14.reuse.H0_H0 ;  /* 0x2000000eff0d7230 */ /* 0x100fe20000004100 */
[----:B------:R-:W-:Y:S01]  /*7990*/  SHF.R.U32.HI R12, RZ, 0x10, R9 ;  /* 0x00000010ff0c7819 */ /* 0x000fe20000011609 */
[----:B------:R-:W-:Y:S01]  /*79a0*/  HADD2.F32 R14, -RZ, R14.H1_H1 ;  /* 0x3000000eff0e7230 */ /* 0x000fe20000004100 */
[----:B------:R-:W-:Y:S01]  /*79b0*/  SHF.R.U64 R25, R10, 0x10, R11 ;  /* 0x000000100a197819 */ /* 0x000fe2000000120b */
[----:B------:R-:W-:Y:S01]  /*79c0*/  HADD2.F32 R20, -RZ, R20.H0_H0 ;  /* 0x20000014ff147230 */ /* 0x000fe20000004100 */
[----:B------:R-:W-:Y:S01]  /*79d0*/  SHF.R.U64 R26, R8, 0x10, R9 ;  /* 0x00000010081a7819 */ /* 0x000fe20000001209 */
[----:B------:R-:W-:Y:S02]  /*79e0*/  HADD2.F32 R12, -RZ, R12.H0_H0 ;  /* 0x2000000cff0c7230 */ /* 0x000fe40000004100 */
[----:B------:R-:W-:-:S02]  /*79f0*/  HADD2.F32 R11, -RZ, R15.H0_H0 ;  /* 0x2000000fff0b7230 */ /* 0x000fc40000004100 */
[----:B------:R-:W-:Y:S02]  /*7a00*/  HADD2.F32 R15, -RZ, R15.H1_H1 ;  /* 0x3000000fff0f7230 */ /* 0x000fe40000004100 */
[--C-:B-1----:R-:W-:Y:S02]  /*7a10*/  HADD2.F32 R10, -RZ, R7.reuse.H1_H1 ;  /* 0x30000007ff0a7230 */ /* 0x102fe40000004100 */
        /* <DEDUP_REMOVED lines=31> */
.L_x_2743:
[----:B------:R-:W0:Y:S01]  /*7c10*/  S2R R0, SR_TID.X ;  /* 0x0000000000007919 */ /* 0x000e220000002100 */
[----:B------:R-:W3:Y:S01]  /*7c20*/  LDC R32, c[0x0][0x448] ;  /* 0x00011200ff207b82 */ /* 0x000ee20000000800 */
[----:B------:R-:W-:Y:S01]  /*7c30*/  ULDC.64 UR4, c[0x0][0x3f8] ;  /* 0x0000fe0000047ab9 */ /* 0x000fe20000000a00 */
[----:B------:R-:W-:Y:S01]  /*7c40*/  ULDC.64 UR6, c[0x0][0x408] ;  /* 0x0001020000067ab9 */ /* 0x000fe20000000a00 */
[----:B------:R-:W-:Y:S01]  /*7c50*/  MOV R7, R33 ;  /* 0x0000002100077202 */ /* 0x000fe20000000f00 */
[----:B------:R-:W-:Y:S02]  /*7c60*/  IMAD.MOV.U32 R4, RZ, RZ, R26 ;  /* 0x000000ffff047224 */ /* 0x000fe400078e001a */
[----:B------:R-:W-:Y:S01]  /*7c70*/  IMAD.MOV.U32 R6, RZ, RZ, R24 ;  /* 0x000000ffff067224 */ /* 0x000fe200078e0018 */
[----:B---3--:R-:W-:Y:S02]  /*7c80*/  ISETP.NE.AND P0, PT, R32, 0x1, PT ;  /* 0x000000012000780c */ /* 0x008fe40003f05270 */
[----:B0-----:R-:W-:-:S04]  /*7c90*/  IADD3 R0, R0, -0x80, RZ ;  /* 0xffffff8000007810 */ /* 0x001fc80007ffe0ff */
[----:B------:R-:W-:-:S07]  /*7ca0*/  SHF.R.S32.HI R3, RZ, 0x1f, R0 ;  /* 0x0000001fff037819 */ /* 0x000fce0000011400 */
[----:B------:R-:W0:Y:S01]  /*7cb0*/  @P0 LDC R5, c[0x0][0x450] ;  /* 0x00011400ff050b82 */ /* 0x000e220000000800 */
[----:B------:R-:W-:-:S04]  /*7cc0*/  LEA.HI R3, R3, R0, RZ, 0x2 ;  /* 0x0000000003037211 */ /* 0x000fc800078f10ff */
[----:B------:R-:W-:-:S05]  /*7cd0*/  LOP3.LUT R3, R3, 0xfffffffc, RZ, 0xc0, !PT ;  /* 0xfffffffc03037812 */ /* 0x000fca00078ec0ff */
[----:B------:R-:W-:Y:S02]  /*7ce0*/  IMAD.IADD R3, R0, 0x1, -R3 ;  /* 0x0000000100037824 */ /* 0x000fe400078e0a03 */
[----:B------:R-:W3:Y:S02]  /*7cf0*/  @P0 LDC R0, c[0x0][0x44c] ;  /* 0x00011300ff000b82 */ /* 0x000ee40000000800 */
[----:B------:R-:W-:-:S04]  /*7d00*/  IMAD R3, R3, 0x60, R39 ;  /* 0x0000006003037824 */ /* 0x000fc800078e0227 */
[----:B---3--:R-:W-:-:S05]  /*7d10*/  @P0 IMAD.HI.U32 R0, R3, R0, RZ ;  /* 0x0000000003000227 */ /* 0x008fca00078e00ff */
[----:B0-----:R-:W-:Y:S01]  /*7d20*/  @P0 SHF.R.U32.HI R3, RZ, R5, R0 ;  /* 0x00000005ff030219 */ /* 0x001fe20000011600 */
        /* <DEDUP_REMOVED lines=18> */
[----:B------:R-:W3:Y:S01]  /*7e50*/  LDL R6, [R1+0x14] ;  /* 0x0000140001067983 */ /* 0x000ee20000100800 */
[----:B------:R-:W0:Y:S03]  /*7e60*/  LDC R43, c[0x0][0x3f4] ;  /* 0x0000fd00ff2b7b82 */ /* 0x000e260000000800 */
[----:B------:R-:W5:Y:S04]  /*7e70*/  SHFL.IDX PT, R3, R25, RZ, 0x1c1f ;  /* 0x001c1fff19037589 */ /* 0x000f6800000e0000 */
[----:B------:R-:W2:Y:S04]  /*7e80*/  SHFL.IDX PT, R0, R26, RZ, 0x1c1f ;  /* 0x001c1fff1a007589 */ /* 0x000ea800000e0000 */
[----:B-1----:R-:W1:Y:S04]  /*7e90*/  SHFL.IDX PT, R14, R27, RZ, 0x1c1f ;  /* 0x001c1fff1b0e7589 */ /* 0x002e6800000e0000 */
[----:B------:R-:W1:Y:S01]  /*7ea0*/  SHFL.IDX PT, R4, R24, RZ, 0x1c1f ;  /* 0x001c1fff18047589 */ /* 0x000e6200000e0000 */
[----:B0-----:R-:W-:Y:S01]  /*7eb0*/  ISETP.GE.AND P0, PT, R16, R43, PT ;  /* 0x0000002b1000720c */ /* 0x001fe20003f06270 */
[----:B---3--:R-:W-:-:S05]  /*7ec0*/  IMAD R32, R6, R32, RZ ;  /* 0x0000002006207224 */ /* 0x008fca00078e02ff */
[----:B------:R-:W-:-:S13]  /*7ed0*/  ISETP.GE.OR P1, PT, R39, R32, P0 ;  /* 0x000000202700720c */ /* 0x000fda0000726670 */
[C---:B------:R-:W-:Y:S01]  /*7ee0*/  @!P1 IMAD.SHL.U32 R5, R16.reuse, 0x2, RZ ;  /* 0x0000000210059824 */ /* 0x040fe200078e00ff */
[----:B------:R-:W-:-:S04]  /*7ef0*/  @!P1 SHF.L.U64.HI R21, R16, 0x1, R17 ;  /* 0x0000000110159819 */ /* 0x000fc80000010211 */
[----:B-----5:R-:W-:-:S05]  /*7f00*/  @!P1 IADD3 R6, P2, R3, R5, RZ ;  /* 0x0000000503069210 */ /* 0x020fca0007f5e0ff */
[----:B--2---:R-:W-:-:S05]  /*7f10*/  @!P1 IMAD.X R7, R0, 0x1, R21, P2 ;  /* 0x0000000100079824 */ /* 0x004fca00010e0615 */
[----:B----4-:R-:W2:Y:S01]  /*7f20*/  @!P1 LD.E.128 R8, desc[UR40][R6.64] ;  /* 0x0000002806089980 */ /* 0x010ea2000c101d00 */
[----:B-1----:R-:W-:-:S04]  /*7f30*/  @!P1 IADD3 R14, P2, R14, R5, RZ ;  /* 0x000000050e0e9210 */ /* 0x002fc80007f5e0ff */
[----:B------:R-:W-:-:S05]  /*7f40*/  @!P1 IADD3.X R3, R4, R21, RZ, P2, !PT ;  /* 0x0000001504039210 */ /* 0x000fca00017fe4ff */
        /* <DEDUP_REMOVED lines=8> */
[----:B--2---:R-:W-:Y:S02]  /*7fd0*/  @!P1 IMAD.MOV.U32 R35, RZ, RZ, R9 ;  /* 0x000000ffff239224 */ /* 0x004fe400078e0009 */
[----:B------:R-:W-:Y:S02]  /*7fe0*/  @!P1 IMAD.MOV.U32 R34, RZ, RZ, R8 ;  /* 0x000000ffff229224 */ /* 0x000fe400078e0008 */
[----:B------:R-:W-:Y:S01]  /*7ff0*/  @!P1 IMAD.MOV.U32 R36, RZ, RZ, R10 ;  /* 0x000000ffff249224 */ /* 0x000fe200078e000a */
[----:B------:R-:W-:Y:S01]  /*8000*/  MOV R3, R35 ;  /* 0x0000002300037202 */ /* 0x000fe20000000f00 */
[----:B------:R-:W-:Y:S02]  /*8010*/  IMAD.MOV.U32 R0, RZ, RZ, R34 ;  /* 0x000000ffff007224 */ /* 0x000fe400078e0022 */
[----:B------:R-:W-:Y:S01]  /*8020*/  @!P1 IMAD.MOV.U32 R37, RZ, RZ, R11 ;  /* 0x000000ffff259224 */ /* 0x000fe200078e000b */
[----:B------:R-:W-:Y:S01]  /*8030*/  PRMT R45, R45, 0x5410, R3 ;  /* 0x000054102d2d7816 */ /* 0x000fe20000000003 */
[----:B------:R-:W-:Y:S01]  /*8040*/  IMAD.MOV.U32 R8, RZ, RZ, R36 ;  /* 0x000000ffff087224 */ /* 0x000fe200078e0024 */
[----:B------:R-:W-:Y:S01]  /*8050*/  PRMT R42, R0, 0x7610, R42 ;  /* 0x00007610002a7816 */ /* 0x000fe2000000002a */
[----:B------:R0:W2:Y:S01]  /*8060*/  SHFL.IDX PT, R3, R25, 0x1, 0x1c1f ;  /* 0x003c1f0019037f89 */ /* 0x0000a200000e0000 */
[----:B------:R-:W-:Y:S01]  /*8070*/  IMAD.MOV.U32 R9, RZ, RZ, R37 ;  /* 0x000000ffff097224 */ /* 0x000fe200078e0025 */
[----:B---3--:R-:W-:-:S02]  /*8080*/  @!P1 MOV R30, R4 ;  /* 0x00000004001e9202 */ /* 0x008fc40000000f00 */
[----:B------:R0:W3:Y:S01]  /*8090*/  SHFL.IDX PT, R0, R26, 0x1, 0x1c1f ;  /* 0x003c1f001a007f89 */ /* 0x0000e200000e0000 */
[----:B------:R-:W-:Y:S01]  /*80a0*/  @!P1 IMAD.MOV.U32 R31, RZ, RZ, R5 ;  /* 0x000000ffff1f9224 */ /* 0x000fe200078e0005 */
[----:B------:R-:W-:Y:S01]  /*80b0*/  PRMT R33, R8, 0x5410, R9 ;  /* 0x0000541008217816 */ /* 0x000fe20000000009 */
[----:B------:R-:W-:Y:S02]  /*80c0*/  @!P1 IMAD.MOV.U32 R20, RZ, RZ, R6 ;  /* 0x000000ffff149224 */ /* 0x000fe400078e0006 */
[----:B------:R-:W-:Y:S01]  /*80d0*/  @!P1 IMAD.MOV.U32 R21, RZ, RZ, R7 ;  /* 0x000000ffff159224 */ /* 0x000fe200078e0007 */
[----:B------:R-:W-:Y:S01]  /*80e0*/  MOV R5, R31 ;  /* 0x0000001f00057202 */ /* 0x000fe20000000f00 */
[----:B------:R-:W-:Y:S02]  /*80f0*/  IMAD.MOV.U32 R4, RZ, RZ, R30 ;  /* 0x000000ffff047224 */ /* 0x000fe400078e001e */
[----:B------:R-:W-:Y:S01]  /*8100*/  IMAD.MOV.U32 R6, RZ, RZ, R20 ;  /* 0x000000ffff067224 */ /* 0x000fe200078e0014 */
[----:B------:R-:W-:Y:S01]  /*8110*/  PRMT R45, R5, 0x7610, R45 ;  /* 0x00007610052d7816 */ /* 0x000fe2000000002d */
[----:B------:R-:W-:-:S03]  /*8120*/  IMAD.MOV.U32 R7, RZ, RZ, R21 ;  /* 0x000000ffff077224 */ /* 0x000fc600078e0015 */
[----:B------:R-:W-:Y:S02]  /*8130*/  PRMT R56, R4, 0x5410, R6 ;  /* 0x0000541004387816 */ /* 0x000fe40000000006 */
[----:B------:R-:W-:Y:S02]  /*8140*/  CS2R R4, SRZ ;  /* 0x0000000000047805 */ /* 0x000fe4000001ff00 */
[----:B01--4-:R-:W-:-:S07]  /*8150*/  PRMT R42, R42, 0x5410, R7 ;  /* 0x000054102a2a7816 */ /* 0x013fce0000000007 */
.L_x_2988:
[----:B------:R-:W4:Y:S01]  /*8160*/  LDL R7, [R1+0x54] ;  /* 0x0000540001077983 */ /* 0x000f220000100800 */
[----:B------:R-:W-:Y:S01]  /*8170*/  VIADD R39, R39, 0x60 ;  /* 0x0000006027277836 */ /* 0x000fe20000000000 */
[----:B------:R-:W-:Y:S01]  /*8180*/  BSSY B1, `(.L_x_2760) ;  /* 0x0000016000017945 */ /* 0x000fe20003800000 */
[----:B------:R-:W-:Y:S02]  /*8190*/  CS2R R8, SRZ ;  /* 0x0000000000087805 */ /* 0x000fe4000001ff00 */
[----:B------:R-:W-:Y:S02]  /*81a0*/  CS2R R10, SRZ ;  /* 0x00000000000a7805 */ /* 0x000fe4000001ff00 */
[----:B------:R-:W-:Y:S02]  /*81b0*/  ISETP.GE.AND P1, PT, R39, R32, PT ;  /* 0x000000202700720c */ /* 0x000fe40003f26270 */
[----:B----4-:R-:W-:-:S04]  /*81c0*/  LEA.HI R6, R7, R7, RZ, 0x1 ;  /* 0x0000000707067211 */ /* 0x010fc800078f08ff */
[----:B------:R-:W-:-:S05]  /*81d0*/  LOP3.LUT R6, R6, 0xfffffffe, RZ, 0xc0, !PT ;  /* 0xfffffffe06067812 */ /* 0x000fca00078ec0ff */
[----:B------:R-:W-:Y:S01]  /*81e0*/  IMAD.IADD R13, R7, 0x1, -R6 ;  /* 0x00000001070d7824 */ /* 0x000fe200078e0a06 */
[----:B------:R-:W-:-:S04]  /*81f0*/  CS2R R6, SRZ ;  /* 0x0000000000067805 */ /* 0x000fc8000001ff00 */
[----:B------:R-:W-:Y:S01]  /*8200*/  SHF.L.U32 R13, R13, 0x1f, RZ ;  /* 0x0000001f0d0d7819 */ /* 0x000fe200000006ff */
[----:B------:R-:W-:Y:S06]  /*8210*/  @P1 BRA `(.L_x_2761) ;  /* 0x0000000000301947 */ /* 0x000fec0003800000 */
[----:B------:R-:W-:Y:S02]  /*8220*/  CS2R R6, SRZ ;  /* 0x0000000000067805 */ /* 0x000fe4000001ff00 */
[----:B------:R-:W-:Y:S02]  /*8230*/  CS2R R8, SRZ ;  /* 0x0000000000087805 */ /* 0x000fe4000001ff00 */
[----:B------:R-:W-:Y:S01]  /*8240*/  CS2R R10, SRZ ;  /* 0x00000000000a7805 */ /* 0x000fe2000001ff00 */
[----:B------:R-:W-:Y:S06]  /*8250*/  @P0 BRA `(.L_x_2761) ;  /* 0x0000000000200947 */ /* 0x000fec0003800000 */
[C---:B------:R-:W-:Y:S02]  /*8260*/  SHF.L.U32 R4, R16.reuse, 0x1, RZ ;  /* 0x0000000110047819 */ /* 0x040fe400000006ff */
[----:B------:R-:W-:Y:S02]  /*8270*/  SHF.L.U64.HI R5, R16, 0x1, R17 ;  /* 0x0000000110057819 */ /* 0x000fe40000010211 */
[-C--:B--2---:R-:W-:Y:S02]  /*8280*/  IADD3 R8, P1, R3, R4.reuse, RZ ;  /* 0x0000000403087210 */ /* 0x084fe40007f3e0ff */
[----:B------:R-:W-:-:S03]  /*8290*/  IADD3 R4, P2, R14, R4, RZ ;  /* 0x000000040e047210 */ /* 0x000fc60007f5e0ff */
[--C-:B---3--:R-:W-:Y:S02]  /*82a0*/  IMAD.X R9, R0, 0x1, R5.reuse, P1 ;  /* 0x0000000100097824 */ /* 0x108fe400008e0605 */
[----:B------:R-:W-:-:S04]  /*82b0*/  IMAD.X R5, R24, 0x1, R5, P2 ;  /* 0x0000000118057824 */ /* 0x000fc800010e0605 */
[----:B------:R-:W5:Y:S04]  /*82c0*/  LD.E.128 R8, desc[UR40][R8.64] ;  /* 0x0000002808087980 */ /* 0x000f68000c101d00 */
[----:B------:R-:W5:Y:S02]  /*82d0*/  LD.E.128 R4, desc[UR40][R4.64] ;  /* 0x0000002804047980 */ /* 0x000f64000c101d00 */
.L_x_2761:
[----:B------:R-:W-:Y:S05]  /*82e0*/  BSYNC B1 ;  /* 0x0000000000017941 */ /* 0x000fea0003800000 */
.L_x_2760:
[----:B------:R-:W0:Y:S01]  /*82f0*/  SYNCS.PHASECHK.TRANS64.TRYWAIT P1, [R2+URZ+0x16800], R13 ;  /* 0x0168000d020075a7 */ /* 0x000e22000802017f */
[----:B------:R-:W-:Y:S01]  /*8300*/  IMAD R29, R29, -0xc0, R32 ;  /* 0xffffff401d1d7824 */ /* 0x000fe200078e0220 */
[----:B--2--5:R-:W-:Y:S01]  /*8310*/  MOV R3, R5 ;  /* 0x0000000500037202 */ /* 0x024fe20000000f00 */
[C---:B------:R-:W-:Y:S01]  /*8320*/  VIADD R12, R154.reuse, 0x60 ;  /* 0x000000609a0c7836 */ /* 0x040fe20000000000 */
[----:B------:R-:W-:Y:S01]  /*8330*/  BSSY B1, `(.L_x_2762) ;  /* 0x0000010000017945 */ /* 0x000fe20003800000 */
[----:B---3--:R-:W-:Y:S01]  /*8340*/  IMAD.MOV.U32 R0, RZ, RZ, R4 ;  /* 0x000000ffff007224 */ /* 0x008fe200078e0004 */
[----:B------:R-:W-:Y:S01]  /*8350*/  VIMNMX R29, R29, 0xc0, PT ;  /* 0x000000c01d1d7848 */ /* 0x000fe20003fe0100 */
[----:B------:R-:W-:Y:S01]  /*8360*/  IMAD.MOV.U32 R14, RZ, RZ, R9 ;  /* 0x000000ffff0e7224 */ /* 0x000fe200078e0009 */
[----:B------:R-:W-:Y:S01]  /*8370*/  PRMT R41, R3, 0x7610, R41 ;  /* 0x0000761003297816 */ /* 0x000fe20000000029 */
[----:B------:R-:W-:Y:S01]  /*8380*/  IMAD.MOV.U32 R3, RZ, RZ, R7 ;  /* 0x000000ffff037224 */ /* 0x000fe200078e0007 */
[----:B------:R-:W-:-:S02]  /*8390*/  ISETP.GE.OR P2, PT, R154, R29, P0 ;  /* 0x0000001d9a00720c */ /* 0x000fc40000746670 */
[----:B------:R-:W-:Y:S01]  /*83a0*/  ISETP.GE.OR P0, PT, R12, R29, P0 ;  /* 0x0000001d0c00720c */ /* 0x000fe20000706670 */
[----:B------:R-:W-:Y:S01]  /*83b0*/  IMAD.MOV.U32 R12, RZ, RZ, R8 ;  /* 0x000000ffff0c7224 */ /* 0x000fe200078e0008 */
[----:B------:R-:W-:Y:S01]  /*83c0*/  PRMT R40, R40, 0x5410, R0 ;  /* 0x0000541028287816 */ /* 0x000fe20000000000 */
[----:B------:R-:W-:Y:S01]  /*83d0*/  IMAD.MOV.U32 R0, RZ, RZ, R6 ;  /* 0x000000ffff007224 */ /* 0x000fe200078e0006 */
[----:B------:R-:W-:Y:S02]  /*83e0*/  PRMT R41, R41, 0x5410, R14 ;  /* 0x0000541029297816 */ /* 0x000fe4000000000e */
[----:B------:R-:W-:Y:S02]  /*83f0*/  PRMT R40, R12, 0x7610, R40 ;  /* 0x000076100c287816 */ /* 0x000fe40000000028 */
[----:B------:R-:W-:Y:S02]  /*8400*/  PRMT R39, R3, 0x5410, R0 ;  /* 0x0000541003277816 */ /* 0x000fe40000000000 */
[----:B------:R-:W-:Y:S01]  /*8410*/  IADD3 R29, R16, R43, RZ ;  /* 0x0000002b101d7210 */ /* 0x000fe20007ffe0ff */
[----:B0-----:R-:W-:Y:S06]  /*8420*/  @!P1 BRA `(.L_x_2763) ;  /* 0x0000014800ac9947 */ /* 0x001fec0003800000 */
.L_x_2989:
[----:B------:R-:W-:Y:S05]  /*8430*/  BSYNC B1 ;  /* 0x0000000000017941 */ /* 0x000fea0003800000 */
.L_x_2762:
[----:B------:R-:W-:Y:S01]  /*8440*/  BSSY B1, `(.L_x_2764) ;  /* 0x0000069000017945 */ /* 0x000fe20003800000 */
[----:B------:R-:W-:Y:S01]  /*8450*/  IMAD.MOV.U32 R0, RZ, RZ, R10 ;  /* 0x000000ffff007224 */ /* 0x000fe200078e000a */
[----:B------:R-:W-:Y:S01]  /*8460*/  LOP3.LUT R29, R29, 0x38, RZ, 0xc0, !PT ;  /* 0x000000381d1d7812 */ /* 0x000fe200078ec0ff */
[----:B------:R-:W-:Y:S01]  /*8470*/  IMAD.MOV.U32 R3, RZ, RZ, R11 ;  /* 0x000000ffff037224 */ /* 0x000fe200078e000b */
[----:B------:R-:W-:Y:S06]  /*8480*/  @P2 BRA `(.L_x_2765) ;  /* 0x0000000400902947 */ /* 0x000fec0003800000 */
[----:B------:R-:W2:Y:S01]  /*8490*/  LDL R12, [R1+0x3c] ;  /* 0x00003c00010c7983 */ /* 0x000ea20000100800 */
[----:B------:R-:W1:Y:S02]  /*84a0*/  S2R R14, SR_TID.X ;  /* 0x00000000000e7919 */ /* 0x000e640000002100 */
[----:B-1----:R-:W-:-:S05]  /*84b0*/  VIADD R14, R14, 0xffffff80 ;  /* 0xffffff800e0e7836 */ /* 0x002fca0000000000 */
[----:B------:R-:W-:-:S04]  /*84c0*/  SHF.R.S32.HI R25, RZ, 0x1f, R14 ;  /* 0x0000001fff197819 */ /* 0x000fc8000001140e */
[----:B------:R-:W-:-:S04]  /*84d0*/  LEA.HI R25, R25, R14, RZ, 0x5 ;  /* 0x0000000e19197211 */ /* 0x000fc800078f28ff */
[----:B------:R-:W-:Y:S01]  /*84e0*/  SHF.R.S32.HI R25, RZ, 0x5, R25 ;  /* 0x00000005ff197819 */ /* 0x000fe20000011419 */
[--C-:B------:R-:W-:Y:S01]  /*84f0*/  HADD2.F32 R43, -RZ, R45.reuse.H1_H1 ;  /* 0x3000002dff2b7230 */ /* 0x100fe20000004100 */
[----:B------:R-:W-:Y:S01]  /*8500*/  SHF.R.U64 R55, R34, 0x10, R35 ;  /* 0x0000001022377819 */ /* 0x000fe20000001223 */
[----:B------:R-:W-:Y:S01]  /*8510*/  HADD2.F32 R45, -RZ, R45.H0_H0 ;  /* 0x2000002dff2d7230 */ /* 0x000fe20000004100 */
[----:B------:R-:W-:Y:S02]  /*8520*/  SHF.R.U32.HI R44, RZ, 0x10, R31 ;  /* 0x00000010ff2c7819 */ /* 0x000fe4000001161f */
        /* <DEDUP_REMOVED lines=9> */
[----:B------:R-:W-:Y:S02]  /*85c0*/  LOP3.LUT R12, R24, 0x38, R16, 0xf8, !PT ;  /* 0x00000038180c7812 */ /* 0x000fe400078ef810 */
[----:B------:R-:W-:-:S04]  /*85d0*/  SHF.R.U32.HI R15, RZ, 0x3, R24 ;  /* 0x00000003ff0f7819 */ /* 0x000fc80000011618 */
[----:B------:R-:W-:Y:S02]  /*85e0*/  LOP3.LUT R12, R12, R15, RZ, 0x3c, !PT ;  /* 0x0000000f0c0c7212 */ /* 0x000fe400078e3cff */
[----:B------:R-:W-:Y:S02]  /*85f0*/  LOP3.LUT R24, R15, R29, R24, 0x1e, !PT ;  /* 0x0000001d0f187212 */ /* 0x000fe400078e1e18 */
[----:B0-----:R-:W-:-:S03]  /*8600*/  LEA R13, R25, R12, 0x9 ;  /* 0x0000000c190d7211 */ /* 0x001fc600078e48ff */
[----:B------:R-:W-:-:S04]  /*8610*/  IMAD R25, R25, 0x200, R24 ;  /* 0x0000020019197824 */ /* 0x000fc800078e0218 */
        /* <DEDUP_REMOVED lines=75> */
.L_x_2765:
[----:B------:R-:W-:Y:S05]  /*8ad0*/  BSYNC B1 ;  /* 0x0000000000017941 */ /* 0x000fea0003800000 */
.L_x_2764:
[----:B------:R-:W-:Y:S01]  /*8ae0*/  PRMT R33, R0, 0x5410, R3 ;  /* 0x0000541000217816 */ /* 0x000fe20000000003 */
[----:B------:R-:W-:Y:S06]  /*8af0*/  @P0 BRA `(.L_x_2756) ;  /* 0x0000000400800947 */ /* 0x000fec0003800000 */
[----:B------:R-:W2:Y:S01]  /*8b00*/  LDL R20, [R1+0x40] ;  /* 0x0000400001147983 */ /* 0x000ea20000100800 */
[C---:B-1----:R-:W-:Y:S02]  /*8b10*/  VIADD R12, R154.reuse, 0x60 ;  /* 0x000000609a0c7836 */ /* 0x042fe40000000000 */
[----:B0-----:R-:W-:Y:S01]  /*8b20*/  VIADD R13, R154, 0x60 ;  /* 0x000000609a0d7836 */ /* 0x001fe20000000000 */
[----:B------:R-:W3:Y:S02]  /*8b30*/  LDL R45, [R1+0x5c] ;  /* 0x00005c00012d7983 */ /* 0x000ee40000100800 */
[----:B------:R-:W-:Y:S01]  /*8b40*/  SHF.L.U32 R12, R12, 0x6, RZ ;  /* 0x000000060c0c7819 */ /* 0x000fe200000006ff */
[----:B------:R-:W-:-:S03]  /*8b50*/  IMAD.SHL.U32 R13, R13, 0x40, RZ ;  /* 0x000000400d0d7824 */ /* 0x000fc600078e00ff */
[----:B------:R-:W-:Y:S02]  /*8b60*/  LOP3.LUT R12, R12, 0x1c0, RZ, 0xc0, !PT ;  /* 0x000001c00c0c7812 */ /* 0x000fe400078ec0ff */
[----:B------:R-:W-:Y:S02]  /*8b70*/  LOP3.LUT R13, R13, 0x1c0, RZ, 0xc0, !PT ;  /* 0x000001c00d0d7812 */ /* 0x000fe400078ec0ff */
[----:B------:R-:W-:-:S04]  /*8b80*/  SHF.R.U32.HI R12, RZ, 0x3, R12 ;  /* 0x00000003ff0c7819 */ /* 0x000fc8000001160c */
[----:B------:R-:W-:Y:S02]  /*8b90*/  LOP3.LUT R29, R12, R29, R13, 0x1e, !PT ;  /* 0x0000001d0c1d7212 */ /* 0x000fe400078e1e0d */
[--C-:B------:R-:W-:Y:S02]  /*8ba0*/  SHF.R.U64 R37, R6, 0x10, R7.reuse ;  /* 0x0000001006257819 */ /* 0x100fe40000001207 */
[----:B------:R-:W-:Y:S02]  /*8bb0*/  SHF.R.U32.HI R35, RZ, 0x10, R7 ;  /* 0x00000010ff237819 */ /* 0x000fe40000011607 */
[----:B------:R-:W-:Y:S01]  /*8bc0*/  SHF.R.U64 R43, R10, 0x10, R11 ;  /* 0x000000100a2b7819 */ /* 0x000fe2000000120b */
[----:B------:R-:W-:Y:S01]  /*8bd0*/  HADD2.F32 R10, -RZ, R41.H1_H1 ;  /* 0x30000029ff0a7230 */ /* 0x000fe20000004100 */
[----:B------:R-:W-:Y:S02]  /*8be0*/  SHF.R.U32.HI R21, RZ, 0x10, R9 ;  /* 0x00000010ff157819 */ /* 0x000fe40000011609 */
[----:B------:R-:W-:-:S05]  /*8bf0*/  SHF.R.U32.HI R30, RZ, 0x10, R5 ;  /* 0x00000010ff1e7819 */ /* 0x000fca0000011605 */
[----:B------:R-:W-:Y:S01]  /*8c00*/  HADD2.F32 R30, -RZ, R30.H0_H0 ;  /* 0x2000001eff1e7230 */ /* 0x000fe20000004100 */
[----:B------:R-:W-:Y:S02]  /*8c10*/  SHF.R.U64 R44, R8, 0x10, R9 ;  /* 0x00000010082c7819 */ /* 0x000fe40000001209 */
[----:B------:R-:W-:Y:S01]  /*8c20*/  SHF.R.U32.HI R42, RZ, 0x10, R11 ;  /* 0x00000010ff2a7819 */ /* 0x000fe2000001160b */
[----:B------:R-:W-:Y:S01]  /*8c30*/  HADD2.F32 R11, -RZ, R39.H1_H1 ;  /* 0x30000027ff0b7230 */ /* 0x000fe20000004100 */
[----:B------:R-:W-:Y:S01]  /*8c40*/  SHF.R.U64 R38, R4, 0x10, R5 ;  /* 0x0000001004267819 */ /* 0x000fe20000001205 */
[----:B--2---:R-:W-:-:S04]  /*8c50*/  IMAD.IADD R29, R20, 0x1, R29 ;  /* 0x00000001141d7824 */ /* 0x004fc800078e021d */
[----:B------:R-:W-:Y:S01]  /*8c60*/  IMAD R29, R29, 0x2, R2 ;  /* 0x000000021d1d7824 */ /* 0x000fe200078e0202 */
[----:B---3--:R-:W0:Y:S04]  /*8c70*/  LDS.128 R12, [R45+0x8400] ;  /* 0x008400002d0c7984 */ /* 0x008e280000000c00 */
[----:B------:R-:W1:Y:S01]  /*8c80*/  LDS.128 R24, [R29+0x8400] ;  /* 0x008400001d187984 */ /* 0x000e620000000c00 */
[----:B------:R-:W-:Y:S02]  /*8c90*/  HADD2.F32 R20, -RZ, R41.H0_H0 ;  /* 0x20000029ff147230 */ /* 0x000fe40000004100 */
[----:B0-----:R-:W-:Y:S02]  /*8ca0*/  HADD2.F32 R3, -RZ, R13.H0_H0 ;  /* 0x2000000dff037230 */ /* 0x001fe40000004100 */
[----:B-1----:R-:W-:-:S05]  /*8cb0*/  HADD2.F32 R7, -RZ, R25.H0_H0 ;  /* 0x20000019ff077230 */ /* 0x002fca0000004100 */
[C---:B------:R-:W-:Y:S01]  /*8cc0*/  FMUL.FTZ R32, R7.reuse, R20 ;  /* 0x0000001407207220 */ /* 0x040fe20000410000 */
[-C--:B------:R-:W-:Y:S01]  /*8cd0*/  FMUL.FTZ R34, R7, R10.reuse ;  /* 0x0000000a07227220 */ /* 0x080fe20000410000 */
[----:B------:R-:W-:Y:S02]  /*8ce0*/  HADD2.F32 R25, -RZ, R25.H1_H1 ;  /* 0x30000019ff197230 */ /* 0x000fe40000004100 */
[C---:B------:R-:W-:Y:S01]  /*8cf0*/  FFMA.FTZ R32, R3.reuse, R10, -R32 ;  /* 0x0000000a03207223 */ /* 0x040fe20000010820 */
[----:B------:R-:W-:Y:S02]  /*8d00*/  HADD2.F32 R6, -RZ, R24.H0_H0 ;  /* 0x20000018ff067230 */ /* 0x000fe40000004100 */
[----:B------:R-:W-:Y:S01]  /*8d10*/  FFMA.FTZ R34, R3, R20, R34 ;  /* 0x0000001403227223 */ /* 0x000fe20000010022 */
[----:B------:R-:W-:Y:S02]  /*8d20*/  HADD2.F32 R10, -RZ, R21.H0_H0 ;  /* 0x20000015ff0a7230 */ /* 0x000fe40000004100 */
[----:B------:R-:W-:-:S02]  /*8d30*/  HADD2.F32 R7, -RZ, R40.H1_H1 ;  /* 0x30000028ff077230 */ /* 0x000fc40000004100 */
[----:B------:R-:W-:Y:S02]  /*8d40*/  HADD2.F32 R3, -RZ, R40.H0_H0 ;  /* 0x20000028ff037230 */ /* 0x000fe40000004100 */
[C---:B------:R-:W-:Y:S01]  /*8d50*/  FMUL.FTZ R36, R25.reuse, R30 ;  /* 0x0000001e19247220 */ /* 0x040fe20000410000 */
[----:B------:R-:W-:Y:S02]  /*8d60*/  HADD2.F32 R13, -RZ, R13.H1_H1 ;  /* 0x3000000dff0d7230 */ /* 0x000fe40000004100 */
[-C--:B------:R-:W-:Y:S01]  /*8d70*/  FMUL.FTZ R20, R25, R10.reuse ;  /* 0x0000000a19147220 */ /* 0x080fe20000410000 */
[----:B------:R-:W-:Y:S02]  /*8d80*/  HADD2.F32 R0, -RZ, R12.H0_H0 ;  /* 0x2000000cff007230 */ /* 0x000fe40000004100 */
[C---:B------:R-:W-:Y:S01]  /*8d90*/  FMUL.FTZ R21, R6.reuse, R7 ;  /* 0x0000000706157220 */ /* 0x040fe20000410000 */
[-C--:B------:R-:W-:Y:S01]  /*8da0*/  FMUL.FTZ R6, R6, R3.reuse ;  /* 0x0000000306067220 */ /* 0x080fe20000410000 */
[C---:B------:R-:W-:Y:S01]  /*8db0*/  FFMA.FTZ R25, R13.reuse, R10, -R36 ;  /* 0x0000000a0d197223 */ /* 0x040fe20000010824 */
[----:B------:R-:W-:Y:S01]  /*8dc0*/  FFMA.FTZ R31, R13, R30, R20 ;  /* 0x0000001e0d1f7223 */ /* 0x000fe20000010014 */
[----:B------:R-:W-:Y:S01]  /*8dd0*/  FFMA.FTZ R21, R0, R3, -R21 ;  /* 0x0000000300157223 */ /* 0x000fe20000010815 */
[----:B------:R-:W-:-:S02]  /*8de0*/  HADD2.F32 R8, -RZ, R26.H0_H0 ;  /* 0x2000001aff087230 */ /* 0x000fc40000004100 */
[----:B------:R-:W-:Y:S01]  /*8df0*/  FFMA.FTZ R13, R0, R7, R6 ;  /* 0x00000007000d7223 */ /* 0x000fe20000010006 */
[----:B------:R-:W-:Y:S02]  /*8e00*/  HADD2.F32 R9, -RZ, R27.H0_H0 ;  /* 0x2000001bff097230 */ /* 0x000fe40000004100 */
[----:B------:R-:W-:Y:S02]  /*8e10*/  HADD2.F32 R3, -RZ, R33.H0_H0 ;  /* 0x20000021ff037230 */ /* 0x000fe40000004100 */
[----:B------:R-:W-:Y:S02]  /*8e20*/  HADD2.F32 R10, -RZ, R39.H0_H0 ;  /* 0x20000027ff0a7230 */ /* 0x000fe40000004100 */
[----:B------:R-:W-:Y:S02]  /*8e30*/  HADD2.F32 R0, -RZ, R33.H1_H1 ;  /* 0x30000021ff007230 */ /* 0x000fe40000004100 */
[----:B------:R-:W-:Y:S01]  /*8e40*/  FMUL.FTZ R7, R8, R11 ;  /* 0x0000000b08077220 */ /* 0x000fe20000410000 */
[----:B------:R-:W-:-:S02]  /*8e50*/  HADD2.F32 R5, -RZ, R15.H0_H0 ;  /* 0x2000000fff057230 */ /* 0x000fc40000004100 */
[----:B------:R-:W-:Y:S01]  /*8e60*/  FMUL.FTZ R33, R8, R3 ;  /* 0x0000000308217220 */ /* 0x000fe20000410000 */
[----:B------:R-:W-:Y:S02]  /*8e70*/  HADD2.F32 R4, -RZ, R14.H0_H0 ;  /* 0x2000000eff047230 */ /* 0x000fe40000004100 */
[C---:B------:R-:W-:Y:S01]  /*8e80*/  FMUL.FTZ R30, R9.reuse, R10 ;  /* 0x0000000a091e7220 */ /* 0x040fe20000410000 */
[----:B------:R-:W-:Y:S02]  /*8e90*/  HADD2.F32 R27, -RZ, R27.H1_H1 ;  /* 0x3000001bff1b7230 */ /* 0x000fe40000004100 */
[-C--:B------:R-:W-:Y:S01]  /*8ea0*/  FMUL.FTZ R9, R9, R0.reuse ;  /* 0x0000000009097220 */ /* 0x080fe20000410000 */
[----:B------:R-:W-:Y:S02]  /*8eb0*/  HADD2.F32 R8, -RZ, R35.H0_H0 ;  /* 0x20000023ff087230 */ /* 0x000fe40000004100 */
[----:B------:R-:W-:Y:S02]  /*8ec0*/  HADD2.F32 R6, -RZ, R42.H0_H0 ;  /* 0x2000002aff067230 */ /* 0x000fe40000004100 */
[----:B------:R-:W-:Y:S01]  /*8ed0*/  FFMA.FTZ R30, R5, R0, -R30 ;  /* 0x00000000051e7223 */ /* 0x000fe2000001081e */
[----:B------:R-:W-:-:S02]  /*8ee0*/  HADD2.F32 R15, -RZ, R15.H1_H1 ;  /* 0x3000000fff0f7230 */ /* 0x000fc40000004100 */
[C---:B------:R-:W-:Y:S01]  /*8ef0*/  FFMA.FTZ R20, R4.reuse, R3, -R7 ;  /* 0x0000000304147223 */ /* 0x040fe20000010807 */
[----:B------:R-:W-:Y:S01]  /*8f00*/  FFMA.FTZ R33, R4, R11, R33 ;  /* 0x0000000b04217223 */ /* 0x000fe20000010021 */
[----:B------:R-:W-:Y:S01]  /*8f10*/  FFMA.FTZ R0, R5, R10, R9 ;  /* 0x0000000a05007223 */ /* 0x000fe20000010009 */
[----:B------:R-:W-:Y:S02]  /*8f20*/  HADD2.F32 R24, -RZ, R24.H1_H1 ;  /* 0x30000018ff187230 */ /* 0x000fe40000004100 */
[C---:B------:R-:W-:Y:S01]  /*8f30*/  FMUL.FTZ R4, R27.reuse, R8 ;  /* 0x000000081b047220 */ /* 0x040fe20000410000 */
[----:B------:R-:W-:Y:S02]  /*8f40*/  HADD2.F32 R26, -RZ, R26.H1_H1 ;  /* 0x3000001aff1a7230 */ /* 0x000fe40000004100 */
[----:B------:R-:W-:Y:S01]  /*8f50*/  FMUL.FTZ R10, R27, R6 ;  /* 0x000000061b0a7220 */ /* 0x000fe20000410000 */
[----:B------:R-:W-:Y:S02]  /*8f60*/  HADD2.F32 R7, -RZ, R38.H0_H0 ;  /* 0x20000026ff077230 */ /* 0x000fe40000004100 */
[----:B------:R-:W-:-:S02]  /*8f70*/  HADD2.F32 R9, -RZ, R37.H0_H0 ;  /* 0x20000025ff097230 */ /* 0x000fc40000004100 */
[----:B------:R-:W-:Y:S02]  /*8f80*/  HADD2.F32 R3, -RZ, R44.H0_H0 ;  /* 0x2000002cff037230 */ /* 0x000fe40000004100 */
[----:B------:R-:W-:Y:S02]  /*8f90*/  HADD2.F32 R5, -RZ, R43.H0_H0 ;  /* 0x2000002bff057230 */ /* 0x000fe40000004100 */
[C---:B------:R-:W-:Y:S01]  /*8fa0*/  FFMA.FTZ R27, R15.reuse, R6, -R4 ;  /* 0x000000060f1b7223 */ /* 0x040fe20000010804 */
[----:B------:R-:W-:Y:S02]  /*8fb0*/  HADD2.F32 R12, -RZ, R12.H1_H1 ;  /* 0x3000000cff0c7230 */ /* 0x000fe40000004100 */
        /* <DEDUP_REMOVED lines=20> */
.L_x_2756:
[----:B------:R-:W-:Y:S05]  /*9100*/  BSYNC B0 ;  /* 0x0000000000007941 */ /* 0x000fea0003800000 */
.L_x_2742:
[----:B------:R-:W-:Y:S01]  /*9110*/  @!PT LDS RZ, [RZ] ;  /* 0x00000000fffff984 */ /* 0x000fe20000000800 */
[----:B------:R-:W-:Y:S01]  /*9120*/  @!PT LDS RZ, [RZ] ;  /* 0x00000000fffff984 */ /* 0x000fe20000000800 */
[----:B------:R-:W-:Y:S01]  /*9130*/  @!PT LDS RZ, [RZ] ;  /* 0x00000000fffff984 */ /* 0x000fe20000000800 */
[----:B------:R-:W-:Y:S01]  /*9140*/  @!PT LDS RZ, [RZ] ;  /* 0x00000000fffff984 */ /* 0x000fe20000000800 */
[----:B------:R4:W-:Y:S06]  /*9150*/  MEMBAR.ALL.CTA ;  /* 0x0000000000007992 */ /* 0x0009ec0000008000 */
[----:B----4-:R-:W4:Y:S01]  /*9160*/  FENCE.VIEW.ASYNC.S ;  /* 0x00000000000073c6 */ /* 0x010f220000000000 */
[----:B------:R-:W-:Y:S05]  /*9170*/  WARPSYNC.ALL ;  /* 0x0000000000007948 */ /* 0x000fea0003800000 */
[----:B----4-:R-:W-:Y:S06]  /*9180*/  BAR.SYNC.DEFER_BLOCKING 0xd, 0x180 ;  /* 0x0346000000007b1d */ /* 0x010fec0000010000 */
.L_x_2739:
[----:B------:R-:W-:-:S13]  /*9190*/  ISETP.NE.AND P0, PT, R157, 0x3, PT ;  /* 0x000000039d00780c */ /* 0x000fda0003f05270 */
[----:B------:R-:W-:Y:S05]  /*91a0*/  @!P0 BRA `(.L_x_2766) ;  /* 0x0000000000048947 */ /* 0x000fea0003800000 */
[----:B------:R-:W-:Y:S01]  /*91b0*/  BPT.TRAP 0x1 ;  /* 0x000000040000795c */ /* 0x000fe20000300000 */
.L_x_2766:
[----:B--2---:R-:W-:Y:S02]  /*91c0*/  LEA R0, R22, R2, 0x3 ;  /* 0x0000000216007211 */ /* 0x004fe400078e18ff */
[----:B-1-3--:R-:W-:-:S04]  /*91d0*/  SHF.L.U32 R5, R155, 0x1f, RZ ;  /* 0x0000001f9b057819 */ /* 0x00afc800000006ff */
[----:B------:R1:W2:Y:S01]  /*91e0*/  SYNCS.PHASECHK.TRANS64.TRYWAIT P1, [R0+URZ+0x16830], R5 ;  /* 0x01683005000075a7 */ /* 0x0002a2000802017f */
[----:B------:R-:W-:Y:S05]  /*91f0*/  @!P0 BRA `(.L_x_2767) ;  /* 0x0000000000048947 */ /* 0x000fea0003800000 */
[----:B------:R-:W-:Y:S01]  /*9200*/  BPT.TRAP 0x1 ;  /* 0x000000040000795c */ /* 0x000fe20000300000 */
.L_x_2767:
[----:B0-----:R-:W-:Y:S01]  /*9210*/  VIADD R3, R2, 0xe400 ;  /* 0x0000e40002037836 */ /* 0x001fe20000000000 */
[----:B------:R-:W-:Y:S01]  /*9220*/  LOP3.LUT R6, R28, 0x10000, RZ, 0xfc, !PT ;  /* 0x000100001c067812 */ /* 0x000fe200078efcff */
[----:B------:R-:W-:-:S03]  /*9230*/  IMAD.MOV.U32 R7, RZ, RZ, 0x40000040 ;  /* 0x40000040ff077424 */ /* 0x000fc600078e00ff */
[----:B------:R-:W-:-:S04]  /*9240*/  SHF.R.U32.HI R3, RZ, 0x4, R3 ;  /* 0x00000004ff037819 */ /* 0x000fc80000011603 */
[----:B------:R-:W-:-:S04]  /*9250*/  LOP3.LUT R3, R3, 0x3fff, RZ, 0xc0, !PT ;  /* 0x00003fff03037812 */ /* 0x000fc800078ec0ff */
[----:B------:R-:W-:-:S05]  /*9260*/  LOP3.LUT R3, R3, 0x10000, RZ, 0xfc, !PT ;  /* 0x0001000003037812 */ /* 0x000fca00078efcff */
[----:B------:R0:W-:Y:S01]  /*9270*/  STL [R1+0x1c], R3 ;  /* 0x00001c0301007387 */ /* 0x0001e20000100800 */
[----:B--2---:R-:W-:Y:S05]  /*9280*/  @P1 BRA `(.L_x_2768) ;  /* 0x0000000000081947 */ /* 0x004fea0003800000 */
[----:B------:R-:W2:Y:S02]  /*9290*/  SYNCS.PHASECHK.TRANS64.TRYWAIT P1, [R0+URZ+0x16830], R5 ;  /* 0x01683005000075a7 */ /* 0x000ea4000802017f */
[----:B--2---:R-:W-:Y:S05]  /*92a0*/  @!P1 BRA `(.L_x_2769) ;  /* 0x0000013c00209947 */ /* 0x004fea0003800000 */
.L_x_2768:
[----:B0-----:R-:W3:Y:S01]  /*92b0*/  LDL R3, [R1+0x1c] ;  /* 0x00001c0001037983 */ /* 0x001ee20000100800 */
[----:B-12---:R-:W-:Y:S01]  /*92c0*/  IMAD.MOV.U32 R5, RZ, RZ, 0x40000040 ;  /* 0x40000040ff057424 */ /* 0x006fe200078e00ff */
[----:B------:R-:W-:Y:S05]  /*92d0*/  WARPSYNC.ALL ;  /* 0x0000000000007948 */ /* 0x000fea0003800000 */
[C---:B------:R-:W-:Y:S01]  /*92e0*/  R2UR UR4, R6.reuse ;  /* 0x00000000060472ca */ /* 0x040fe200000e0000 */
[----:B-----5:R-:W-:Y:S01]  /*92f0*/  WARPGROUP.ARRIVE ;  /* 0x00000000000079c5 */ /* 0x020fe20000000000 */
[----:B------:R-:W-:Y:S01]  /*9300*/  R2UR UR5, R7 ;  /* 0x00000000070572ca */ /* 0x000fe200000e0000 */
[----:B----4-:R-:W-:Y:S01]  /*9310*/  IMAD.MOV.U32 R11, RZ, RZ, 0x40000040 ;  /* 0x40000040ff0b7424 */ /* 0x010fe200078e00ff */
[----:B------:R-:W-:Y:S01]  /*9320*/  R2UR UR7, R5 ;  /* 0x00000000050772ca */ /* 0x000fe200000e0000 */
[----:B------:R-:W-:Y:S01]  /*9330*/  IMAD.MOV.U32 R9, RZ, RZ, 0x40000040 ;  /* 0x40000040ff097424 */ /* 0x000fe200078e00ff */
[C---:B------:R-:W-:Y:S01]  /*9340*/  IADD3 R10, R6.reuse, 0x2, RZ ;  /* 0x00000002060a7810 */ /* 0x040fe20007ffe0ff */
[----:B------:R-:W-:Y:S01]  /*9350*/  VIADD R20, R6, 0x4 ;  /* 0x0000000406147836 */ /* 0x000fe20000000000 */
[----:B------:R-:W-:Y:S01]  /*9360*/  MOV R15, 0x40000040 ;  /* 0x40000040000f7802 */ /* 0x000fe20000000f00 */
[----:B------:R-:W-:-:S02]  /*9370*/  IMAD.MOV.U32 R21, RZ, RZ, 0x40000040 ;  /* 0x40000040ff157424 */ /* 0x000fc400078e00ff */
[----:B------:R-:W-:Y:S01]  /*9380*/  VIADD R14, R6, 0x6 ;  /* 0x00000006060e7836 */ /* 0x000fe20000000000 */
[----:B------:R0:W-:Y:S01]  /*9390*/  STL.64 [R1+0x8], R10 ;  /* 0x0000080a01007387 */ /* 0x0001e20000100a00 */
[----:B------:R-:W-:Y:S02]  /*93a0*/  IMAD.MOV.U32 R5, RZ, RZ, 0x40000040 ;  /* 0x40000040ff057424 */ /* 0x000fe400078e00ff */
[----:B---3--:R-:W-:-:S04]  /*93b0*/  IMAD R4, R22, 0x400, R3 ;  /* 0x0000040016047824 */ /* 0x008fc800078e0203 */
[C---:B------:R-:W-:Y:S01]  /*93c0*/  VIADD R8, R4.reuse, 0x2 ;  /* 0x0000000204087836 */ /* 0x040fe20000000000 */
[----:B------:R-:W-:-:S13]  /*93d0*/  R2UR UR6, R4 ;  /* 0x00000000040672ca */ /* 0x000fda00000e0000 */
[----:B------:R-:W-:Y:S01]  /*93e0*/  HGMMA.64x128x16.F32 R24, gdesc[UR4], RZ, !UPT, gsb0 ;  /* 0x01e00000041879f0 */ /* 0x000fe2000c0008ff */
[----:B------:R-:W-:Y:S02]  /*93f0*/  R2UR UR4, R10 ;  /* 0x000000000a0472ca */ /* 0x000fe400000e0000 */
[----:B------:R-:W-:Y:S02]  /*9400*/  R2UR UR5, R11 ;  /* 0x000000000b0572ca */ /* 0x000fe400000e0000 */
[----:B------:R-:W-:Y:S02]  /*9410*/  R2UR UR6, R8 ;  /* 0x00000000080672ca */ /* 0x000fe400000e0000 */
[----:B------:R-:W-:Y:S01]  /*9420*/  R2UR UR7, R9 ;  /* 0x00000000090772ca */ /* 0x000fe200000e0000 */
[----:B------:R-:W-:Y:S01]  /*9430*/  IMAD.MOV.U32 R9, RZ, RZ, 0x40000040 ;  /* 0x40000040ff097424 */ /* 0x000fe200078e00ff */
[C---:B------:R-:W-:Y:S01]  /*9440*/  IADD3 R8, R4.reuse, 0x4, RZ ;  /* 0x0000000404087810 */ /* 0x040fe20007ffe0ff */
        /* <DEDUP_REMOVED lines=21> */
.L_x_2770:
[----:B------:R-:W2:Y:S01]  /*95a0*/  LDL.LU R91, [R1+0x10] ;  /* 0x00001000015b7983 */ /* 0x000ea20000300800 */
[----:B------:R-:W-:Y:S01]  /*95b0*/  ULDC UR4, c[0x0][0x9d8] ;  /* 0x0002760000047ab9 */ /* 0x000fe20000000800 */
[----:B------:R-:W0:Y:S01]  /*95c0*/  LDC R93, c[0x0][0x448] ;  /* 0x00011200ff5d7b82 */ /* 0x000e220000000800 */
[----:B------:R-:W-:Y:S01]  /*95d0*/  ULDC UR5, c[0x0][0x988] ;  /* 0x0002620000057ab9 */ /* 0x000fe20000000800 */
[----:B------:R-:W3:Y:S04]  /*95e0*/  LDL R89, [R1+0x44] ;  /* 0x0000440001597983 */ /* 0x000ee80000100800 */
[----:B------:R-:W3:Y:S01]  /*95f0*/  LDL R99, [R1+0x28] ;  /* 0x0000280001637983 */ /* 0x000ee20000100800 */
[----:B------:R-:W-:Y:S01]  /*9600*/  FMUL.FTZ R12, R36, UR4 ;  /* 0x00000004240c7c20 */ /* 0x000fe20008410000 */
[----:B------:R-:W-:Y:S01]  /*9610*/  FMUL.FTZ R3, R24, UR4 ;  /* 0x0000000418037c20 */ /* 0x000fe20008410000 */
[----:B------:R-:W-:Y:S01]  /*9620*/  FMUL.FTZ R11, R33, UR4 ;  /* 0x00000004210b7c20 */ /* 0x000fe20008410000 */
[----:B------:R-:W4:Y:S01]  /*9630*/  LDL R36, [R1+0x2c] ;  /* 0x00002c0001247983 */ /* 0x000f220000100800 */
[----:B------:R-:W-:Y:S01]  /*9640*/  FMUL.FTZ R114, R26, UR4 ;  /* 0x000000041a727c20 */ /* 0x000fe20008410000 */
[----:B------:R-:W-:Y:S01]  /*9650*/  FMUL.FTZ R110, R27, UR4 ;  /* 0x000000041b6e7c20 */ /* 0x000fe20008410000 */
[----:B------:R-:W-:Y:S01]  /*9660*/  FMUL.FTZ R108, R30, UR4 ;  /* 0x000000041e6c7c20 */ /* 0x000fe20008410000 */
[----:B------:R-:W5:Y:S01]  /*9670*/  LDL R95, [R1+0x20] ;  /* 0x00002000015f7983 */ /* 0x000f620000100800 */
[----:B------:R-:W-:Y:S01]  /*9680*/  FMUL.FTZ R9, R31, UR4 ;  /* 0x000000041f097c20 */ /* 0x000fe20008410000 */
[----:B------:R-:W-:Y:S01]  /*9690*/  FMUL.FTZ R90, R34, UR4 ;  /* 0x00000004225a7c20 */ /* 0x000fe20008410000 */
[----:B------:R-:W1:Y:S01]  /*96a0*/  MUFU.TANH R114, R114 ;  /* 0x0000007200727308 */ /* 0x000e620000002400 */
[----:B------:R-:W5:Y:S01]  /*96b0*/  LDL R97, [R1+0x14] ;  /* 0x0000140001617983 */ /* 0x000f620000100800 */
[----:B------:R-:W-:Y:S01]  /*96c0*/  FMUL.FTZ R35, R35, UR4 ;  /* 0x0000000423237c20 */ /* 0x000fe20008410000 */
[----:B------:R-:W-:Y:S01]  /*96d0*/  FMUL.FTZ R92, R38, UR4 ;  /* 0x00000004265c7c20 */ /* 0x000fe20008410000 */
[----:B------:R-:W-:Y:S01]  /*96e0*/  FMUL.FTZ R13, R37, UR4 ;  /* 0x00000004250d7c20 */ /* 0x000fe20008410000 */
[----:B------:R-:W-:Y:S01]  /*96f0*/  FMUL.FTZ R37, R39, UR4 ;  /* 0x0000000427257c20 */ /* 0x000fe20008410000 */
[----:B------:R-:W-:Y:S01]  /*9700*/  FMUL.FTZ R39, R42, UR4 ;  /* 0x000000042a277c20 */ /* 0x000fe20008410000 */
[----:B0-----:R-:W-:Y:S01]  /*9710*/  ISETP.NE.AND P4, PT, R93, 0x1, PT ;  /* 0x000000015d00780c */ /* 0x001fe20003f85270 */
        /* <DEDUP_REMOVED lines=12> */
[----:B------:R-:W1:Y:S01]  /*97e0*/  @P4 LDC R24, c[0x0][0x44c] ;  /* 0x00011300ff184b82 */ /* 0x000e620000000800 */
[----:B------:R-:W-:-:S03]  /*97f0*/  FMUL.FTZ R10, R32, UR4 ;  /* 0x00000004200a7c20 */ /* 0x000fc60008410000 */
[----:B------:R-:W0:Y:S04]  /*9800*/  MUFU.TANH R9, R9 ;  /* 0x0000000900097308 */ /* 0x000e280000002400 */
[----:B------:R-:W0:Y:S04]  /*9810*/  @P4 LDC R33, c[0x0][0x450] ;  /* 0x00011400ff214b82 */ /* 0x000e280000000800 */
[----:B------:R-:W5:Y:S08]  /*9820*/  MUFU.TANH R90, R90 ;  /* 0x0000005a005a7308 */ /* 0x000f700000002400 */
[----:B------:R-:W5:Y:S08]  /*9830*/  MUFU.TANH R35, R35 ;  /* 0x0000002300237308 */ /* 0x000f700000002400 */
[----:B------:R-:W5:Y:S08]  /*9840*/  MUFU.TANH R92, R92 ;  /* 0x0000005c005c7308 */ /* 0x000f700000002400 */
[----:B------:R-:W5:Y:S08]  /*9850*/  MUFU.TANH R37, R37 ;  /* 0x0000002500257308 */ /* 0x000f700000002400 */
[----:B------:R-:W5:Y:S01]  /*9860*/  MUFU.TANH R39, R39 ;  /* 0x0000002700277308 */ /* 0x000f620000002400 */
[----:B------:R-:W-:Y:S01]  /*9870*/  FMUL.FTZ R47, R50, UR4 ;  /* 0x00000004322f7c20 */ /* 0x000fe20008410000 */
[----:B------:R-:W-:-:S06]  /*9880*/  FMUL.FTZ R30, R49, UR4 ;  /* 0x00000004311e7c20 */ /* 0x000fcc0008410000 */
[----:B------:R-:W5:Y:S01]  /*9890*/  MUFU.TANH R41, R41 ;  /* 0x0000002900297308 */ /* 0x000f620000002400 */
[----:B------:R-:W-:Y:S01]  /*98a0*/  FMUL.FTZ R49, R51, UR4 ;  /* 0x0000000433317c20 */ /* 0x000fe20008410000 */
[----:B------:R-:W-:-:S06]  /*98b0*/  FMUL.FTZ R29, R48, UR4 ;  /* 0x00000004301d7c20 */ /* 0x000fcc0008410000 */
[----:B------:R-:W5:Y:S01]  /*98c0*/  MUFU.TANH R43, R43 ;  /* 0x0000002b002b7308 */ /* 0x000f620000002400 */
[----:B------:R-:W-:-:S07]  /*98d0*/  FMUL.FTZ R51, R54, UR4 ;  /* 0x0000000436337c20 */ /* 0x000fce0008410000 */
[----:B------:R-:W5:Y:S01]  /*98e0*/  MUFU.TANH R45, R45 ;  /* 0x0000002d002d7308 */ /* 0x000f620000002400 */
[----:B------:R-:W-:Y:S01]  /*98f0*/  FMUL.FTZ R32, R53, UR4 ;  /* 0x0000000435207c20 */ /* 0x000fe20008410000 */
[----:B------:R-:W-:-:S06]  /*9900*/  FMUL.FTZ R53, R55, UR4 ;  /* 0x0000000437357c20 */ /* 0x000fcc0008410000 */
        /* <DEDUP_REMOVED lines=9> */
[----:B------:R-:W-:-:S07]  /*99a0*/  FMUL.FTZ R63, R63, UR4 ;  /* 0x000000043f3f7c20 */ /* 0x000fce0008410000 */
[----:B------:R-:W5:Y:S08]  /*99b0*/  MUFU.TANH R55, R55 ;  /* 0x0000003700377308 */ /* 0x000f700000002400 */
[----:B------:R-:W5:Y:S08]  /*99c0*/  MUFU.TANH R57, R57 ;  /* 0x0000003900397308 */ /* 0x000f700000002400 */
[----:B------:R-:W5:Y:S08]  /*99d0*/  MUFU.TANH R59, R59 ;  /* 0x0000003b003b7308 */ /* 0x000f700000002400 */
[----:B------:R-:W5:Y:S01]  /*99e0*/  MUFU.TANH R63, R63 ;  /* 0x0000003f003f7308 */ /* 0x000f620000002400 */
[----:B------:R-:W-:Y:S01]  /*99f0*/  FMUL.FTZ R94, R71, UR4 ;  /* 0x00000004475e7c20 */ /* 0x000fe20008410000 */
[----:B--2---:R-:W-:Y:S01]  /*9a00*/  LOP3.LUT R91, R91, 0xfffffffe, RZ, 0xc0, !PT ;  /* 0xfffffffe5b5b7812 */ /* 0x004fe200078ec0ff */
[----:B------:R-:W-:Y:S01]  /*9a10*/  FMUL.FTZ R75, R75, UR4 ;  /* 0x000000044b4b7c20 */ /* 0x000fe20008410000 */
[----:B------:R-:W-:Y:S01]  /*9a20*/  FMUL.FTZ R79, R79, UR4 ;  /* 0x000000044f4f7c20 */ /* 0x000fe20008410000 */
[----:B------:R-:W-:Y:S01]  /*9a30*/  FMUL.FTZ R83, R83, UR4 ;  /* 0x0000000453537c20 */ /* 0x000fe20008410000 */
[----:B------:R-:W-:Y:S01]  /*9a40*/  @P4 LOP3.LUT R91, R91, 0x1, RZ, 0xfc, !PT ;  /* 0x000000015b5b4812 */ /* 0x000fe200078efcff */
[----:B------:R-:W-:Y:S01]  /*9a50*/  FMUL.FTZ R87, R87, UR4 ;  /* 0x0000000457577c20 */ /* 0x000fe20008410000 */
[----:B------:R-:W-:Y:S03]  /*9a60*/  MUFU.TANH R3, R3 ;  /* 0x0000000300037308 */ /* 0x000fe60000002400 */
[----:B------:R3:W-:Y:S05]  /*9a70*/  STL [R1+0x10], R91 ;  /* 0x0000105b01007387 */ /* 0x0007ea0000100800 */
[----:B------:R-:W-:Y:S01]  /*9a80*/  MUFU.TANH R4, R4 ;  /* 0x0000000400047308 */ /* 0x000fe20000002400 */
[----:B---3--:R-:W-:-:S07]  /*9a90*/  IMAD.IADD R91, R89, 0x1, R99 ;  /* 0x00000001595b7824 */ /* 0x008fce00078e0263 */
[----:B------:R-:W-:Y:S01]  /*9aa0*/  MUFU.TANH R5, R5 ;  /* 0x0000000500057308 */ /* 0x000fe20000002400 */
[----:B-1----:R-:W-:-:S05]  /*9ab0*/  @P4 IMAD.HI.U32 R24, R91, R24, RZ ;  /* 0x000000185b184227 */ /* 0x002fca00078e00ff */
[----:B0-----:R-:W-:Y:S02]  /*9ac0*/  @P4 SHF.R.U32.HI R91, RZ, R33, R24 ;  /* 0x00000021ff5b4219 */ /* 0x001fe40000011618 */
[----:B------:R-:W-:Y:S03]  /*9ad0*/  MUFU.TANH R8, R8 ;  /* 0x0000000800087308 */ /* 0x000fe60000002400 */
[----:B------:R-:W0:Y:S01]  /*9ae0*/  SHFL.IDX PT, R24, R91, 0x1, 0x1c1f ;  /* 0x003c1f005b187f89 */ /* 0x000e2200000e0000 */
[----:B------:R-:W-:-:S04]  /*9af0*/  IMAD.MOV.U32 R89, RZ, RZ, -0x80 ;  /* 0xffffff80ff597424 */ /* 0x000fc800078e00ff */
[----:B------:R-:W-:Y:S01]  /*9b00*/  IMAD R89, R88, R89, 0x80 ;  /* 0x0000008058597424 */ /* 0x000fe200078e0259 */
[----:B------:R-:W-:Y:S04]  /*9b10*/  MUFU.TANH R10, R10 ;  /* 0x0000000a000a7308 */ /* 0x000fe80000002400 */
[C-C-:B----4-:R-:W-:Y:S02]  /*9b20*/  IADD3 R112, -R36.reuse, 0x1, R89.reuse ;  /* 0x0000000124707810 */ /* 0x150fe40007ffe159 */
[----:B-----5:R-:W-:Y:S02]  /*9b30*/  IADD3 R89, -R36, R95, R89 ;  /* 0x0000005f24597210 */ /* 0x020fe40007ffe159 */
[----:B------:R-:W-:Y:S01]  /*9b40*/  IADD3 R112, -R97, R112, R95 ;  /* 0x0000007061707210 */ /* 0x000fe20007ffe15f */
[----:B------:R-:W-:Y:S08]  /*9b50*/  MUFU.TANH R11, R11 ;  /* 0x0000000b000b7308 */ /* 0x000ff00000002400 */
[----:B------:R-:W-:Y:S01]  /*9b60*/  MUFU.TANH R12, R12 ;  /* 0x0000000c000c7308 */ /* 0x000fe20000002400 */
[----:B0-----:R-:W-:-:S04]  /*9b70*/  VIADDMNMX R24, R24, R112, R89, PT ;  /* 0x0000007018187246 */ /* 0x001fc80003800159 */
[C---:B------:R-:W-:Y:S02]  /*9b80*/  ISETP.GT.AND P1, PT, R24.reuse, RZ, PT ;  /* 0x000000ff1800720c */ /* 0x040fe40003f24270 */
[C---:B------:R-:W-:Y:S01]  /*9b90*/  ISETP.GT.AND P2, PT, R24.reuse, 0x1, PT ;  /* 0x000000011800780c */ /* 0x040fe20003f44270 */
[----:B------:R-:W-:Y:S01]  /*9ba0*/  MUFU.TANH R13, R13 ;  /* 0x0000000d000d7308 */ /* 0x000fe20000002400 */
[----:B------:R-:W-:Y:S02]  /*9bb0*/  ISETP.GT.AND P3, PT, R24, 0x8, PT ;  /* 0x000000081800780c */ /* 0x000fe40003f64270 */
[----:B------:R-:W-:Y:S02]  /*9bc0*/  FSEL R114, R114, -INF , P1 ;  /* 0xff80000072727808 */ /* 0x000fe40000800000 */
[----:B------:R-:W-:Y:S02]  /*9bd0*/  FSEL R110, R110, -INF , P2 ;  /* 0xff8000006e6e7808 */ /* 0x000fe40001000000 */
[----:B------:R-:W-:Y:S01]  /*9be0*/  ISETP.GT.AND P1, PT, R24, 0x9, PT ;  /* 0x000000091800780c */ /* 0x000fe20003f24270 */
[----:B------:R-:W-:Y:S01]  /*9bf0*/  MUFU.TANH R25, R25 ;  /* 0x0000001900197308 */ /* 0x000fe20000002400 */
[----:B------:R-:W-:-:S02]  /*9c00*/  FSEL R108, R108, -INF , P3 ;  /* 0xff8000006c6c7808 */ /* 0x000fc40001800000 */
[----:B------:R-:W-:Y:S02]  /*9c10*/  FMNMX.FTZ R93, R114, R110, !PT ;  /* 0x0000006e725d7209 */ /* 0x000fe40007810000 */
[----:B------:R-:W-:Y:S02]  /*9c20*/  ISETP.GT.AND P2, PT, R24, 0x10, PT ;  /* 0x000000101800780c */ /* 0x000fe40003f44270 */
[----:B------:R-:W-:Y:S01]  /*9c30*/  FSEL R36, R9, -INF , P1 ;  /* 0xff80000009247808 */ /* 0x000fe20000800000 */
[----:B------:R-:W-:Y:S01]  /*9c40*/  MUFU.TANH R26, R26 ;  /* 0x0000001a001a7308 */ /* 0x000fe20000002400 */
[----:B------:R-:W-:Y:S02]  /*9c50*/  FMNMX.FTZ R93, R108, R93, !PT ;  /* 0x0000005d6c5d7209 */ /* 0x000fe40007810000 */
[----:B------:R-:W-:Y:S02]  /*9c60*/  ISETP.GT.AND P1, PT, R24, 0x11, PT ;  /* 0x000000111800780c */ /* 0x000fe40003f24270 */
[----:B------:R-:W-:-:S02]  /*9c70*/  FSEL R40, R90, -INF , P2 ;  /* 0xff8000005a287808 */ /* 0x000fc40001000000 */
[----:B------:R-:W-:Y:S01]  /*9c80*/  FMNMX.FTZ R93, R36, R93, !PT ;  /* 0x0000005d245d7209 */ /* 0x000fe20007810000 */
[----:B------:R-:W-:Y:S01]  /*9c90*/  MUFU.TANH R27, R27 ;  /* 0x0000001b001b7308 */ /* 0x000fe20000002400 */
[----:B------:R-:W-:Y:S02]  /*9ca0*/  ISETP.GT.AND P2, PT, R24, 0x18, PT ;  /* 0x000000181800780c */ /* 0x000fe40003f44270 */
[----:B------:R-:W-:Y:S02]  /*9cb0*/  FSEL R38, R35, -INF , P1 ;  /* 0xff80000023267808 */ /* 0x000fe40000800000 */
[----:B------:R-:W-:Y:S02]  /*9cc0*/  FMNMX.FTZ R93, R40, R93, !PT ;  /* 0x0000005d285d7209 */ /* 0x000fe40007810000 */
        /* <DEDUP_REMOVED lines=10> */
[----:B------:R-:W-:Y:S02]  /*9d70*/  FMNMX.FTZ R93, R42, R93, !PT ;  /* 0x0000005d2a5d7209 */ /* 0x000fe40007810000 */
[----:B------:R-:W-:Y:S02]  /*9d80*/  ISETP.GT.AND P2, PT, R24, 0x28, PT ;  /* 0x000000281800780c */ /* 0x000fe40003f44270 */
[----:B------:R-:W-:Y:S02]  /*9d90*/  FSEL R46, R41, -INF , P1 ;  /* 0xff800000292e7808 */ /* 0x000fe40000800000 */
[----:B------:R-:W-:Y:S02]  /*9da0*/  FMNMX.FTZ R93, R48, R93, !PT ;  /* 0x0000005d305d7209 */ /* 0x000fe40007810000 */
[----:B------:R-:W-:Y:S02]  /*9db0*/  ISETP.GT.AND P1, PT, R24, 0x29, PT ;  /* 0x000000291800780c */ /* 0x000fe40003f24270 */
[----:B------:R-:W-:-:S02]  /*9dc0*/  FSEL R52, R43, -INF , P2 ;  /* 0xff8000002b347808 */ /* 0x000fc40001000000 */
[----:B------:R-:W-:Y:S02]  /*9dd0*/  FMNMX.FTZ R93, R46, R93, !PT ;  /* 0x0000005d2e5d7209 */ /* 0x000fe40007810000 */
[----:B------:R-:W-:Y:S02]  /*9de0*/  ISETP.GT.AND P2, PT, R24, 0x30, PT ;  /* 0x000000301800780c */ /* 0x000fe40003f44270 */
[----:B------:R-:W-:Y:S02]  /*9df0*/  FSEL R50, R45, -INF , P1 ;  /* 0xff8000002d327808 */ /* 0x000fe40000800000 */
[----:B------:R-:W-:Y:S01]  /*9e00*/  FMNMX.FTZ R93, R52, R93, !PT ;  /* 0x0000005d345d7209 */ /* 0x000fe20007810000 */
[----:B------:R-:W-:Y:S01]  /*9e10*/  FMUL.FTZ R33, R56, UR4 ;  /* 0x0000000438217c20 */ /* 0x000fe20008410000 */
        /* <DEDUP_REMOVED lines=9> */
[----:B------:R-:W-:Y:S01]  /*9eb0*/  FMNMX.FTZ R93, R54, R93, !PT ;  /* 0x0000005d365d7209 */ /* 0x000fe20007810000 */
[----:B------:R-:W-:Y:S01]  /*9ec0*/  FMUL.FTZ R90, R67, UR4 ;  /* 0x00000004435a7c20 */ /* 0x000fe20008410000 */
[----:B------:R-:W-:Y:S02]  /*9ed0*/  ISETP.GT.AND P2, PT, R24, 0x40, PT ;  /* 0x000000401800780c */ /* 0x000fe40003f44270 */
[----:B------:R-:W-:Y:S02]  /*9ee0*/  FSEL R62, R53, -INF , P1 ;  /* 0xff800000353e7808 */ /* 0x000fe40000800000 */
[----:B------:R-:W-:Y:S01]  /*9ef0*/  FMNMX.FTZ R93, R58, R93, !PT ;  /* 0x0000005d3a5d7209 */ /* 0x000fe20007810000 */
[----:B------:R-:W-:Y:S01]  /*9f00*/  MUFU.TANH R9, R9 ;  /* 0x0000000900097308 */ /* 0x000fe20000002400 */
[----:B------:R-:W-:Y:S01]  /*9f10*/  FMUL.FTZ R92, R70, UR4 ;  /* 0x00000004465c7c20 */ /* 0x000fe20008410000 */
[----:B------:R-:W-:Y:S02]  /*9f20*/  ISETP.GT.AND P1, PT, R24, 0x41, PT ;  /* 0x000000411800780c */ /* 0x000fe40003f24270 */
[----:B------:R-:W-:-:S02]  /*9f30*/  FSEL R70, R55, -INF , P2 ;  /* 0xff80000037467808 */ /* 0x000fc40001000000 */
[----:B------:R-:W-:Y:S02]  /*9f40*/  FMNMX.FTZ R93, R62, R93, !PT ;  /* 0x0000005d3e5d7209 */ /* 0x000fe40007810000 */
[----:B------:R-:W0:Y:S01]  /*9f50*/  MUFU.TANH R90, R90 ;  /* 0x0000005a005a7308 */ /* 0x000e220000002400 */
[----:B------:R-:W-:Y:S02]  /*9f60*/  ISETP.GT.AND P2, PT, R24, 0x48, PT ;  /* 0x000000481800780c */ /* 0x000fe40003f44270 */
[----:B------:R-:W-:Y:S02]  /*9f70*/  FSEL R66, R57, -INF , P1 ;  /* 0xff80000039427808 */ /* 0x000fe40000800000 */
[----:B------:R-:W-:Y:S01]  /*9f80*/  FMNMX.FTZ R93, R70, R93, !PT ;  /* 0x0000005d465d7209 */ /* 0x000fe20007810000 */
[----:B------:R-:W-:Y:S01]  /*9f90*/  FMUL.FTZ R35, R74, UR4 ;  /* 0x000000044a237c20 */ /* 0x000fe20008410000 */
[----:B------:R-:W-:Y:S01]  /*9fa0*/  ISETP.GT.AND P1, PT, R24, 0x49, PT ;  /* 0x000000491800780c */ /* 0x000fe20003f24270 */
[----:B------:R-:W1:Y:S01]  /*9fb0*/  MUFU.TANH R92, R92 ;  /* 0x0000005c005c7308 */ /* 0x000e620000002400 */
[----:B------:R-:W-:-:S02]  /*9fc0*/  FSEL R74, R59, -INF , P2 ;  /* 0xff8000003b4a7808 */ /* 0x000fc40001000000 */
[----:B------:R-:W-:Y:S01]  /*9fd0*/  FMNMX.FTZ R93, R66, R93, !PT ;  /* 0x0000005d425d7209 */ /* 0x000fe20007810000 */
[----:B------:R-:W-:Y:S01]  /*9fe0*/  FMUL.FTZ R37, R78, UR4 ;  /* 0x000000044e257c20 */ /* 0x000fe20008410000 */
[----:B------:R-:W-:Y:S02]  /*9ff0*/  ISETP.GT.AND P2, PT, R24, 0x50, PT ;  /* 0x000000501800780c */ /* 0x000fe40003f44270 */
[----:B------:R-:W-:Y:S01]  /*a000*/  FSEL R78, R63, -INF , P1 ;  /* 0xff8000003f4e7808 */ /* 0x000fe20000800000 */
[----:B------:R-:W2:Y:S01]  /*a010*/  MUFU.TANH R94, R94 ;  /* 0x0000005e005e7308 */ /* 0x000ea20000002400 */
[----:B------:R-:W-:Y:S02]  /*a020*/  FMNMX.FTZ R93, R74, R93, !PT ;  /* 0x0000005d4a5d7209 */ /* 0x000fe40007810000 */
[----:B------:R-:W-:Y:S02]  /*a030*/  ISETP.GT.AND P1, PT, R24, 0x51, PT ;  /* 0x000000511800780c */ /* 0x000fe40003f24270 */
[----:B------:R-:W-:-:S03]  /*a040*/  FMNMX.FTZ R93, R78, R93, !PT ;  /* 0x0000005d4e5d7209 */ /* 0x000fc60007810000 */
[----:B------:R3:W-:Y:S01]  /*a050*/  MUFU.TANH R98, R37 ;  /* 0x0000002500627308 */ /* 0x0007e20000002400 */
[----:B0-----:R-:W-:-:S07]  /*a060*/  FSEL R90, R90, -INF , P1 ;  /* 0xff8000005a5a7808 */ /* 0x001fce0000800000 */
[----:B------:R-:W0:Y:S01]  /*a070*/  MUFU.TANH R35, R35 ;  /* 0x0000002300237308 */ /* 0x000e220000002400 */
[----:B---3--:R-:W-:Y:S01]  /*a080*/  FMUL.FTZ R37, R82, UR4 ;  /* 0x0000000452257c20 */ /* 0x008fe20008410000 */
[----:B------:R-:W-:Y:S02]  /*a090*/  FSEL R82, R9, -INF , P2 ;  /* 0xff80000009527808 */ /* 0x000fe40001000000 */
[----:B------:R-:W-:Y:S02]  /*a0a0*/  ISETP.GT.AND P2, PT, R24, 0x58, PT ;  /* 0x000000581800780c */ /* 0x000fe40003f44270 */
[----:B------:R-:W-:Y:S02]  /*a0b0*/  FMNMX.FTZ R93, R82, R93, !PT ;  /* 0x0000005d525d7209 */ /* 0x000fe40007810000 */
[----:B------:R-:W3:Y:S01]  /*a0c0*/  MUFU.TANH R75, R75 ;  /* 0x0000004b004b7308 */ /* 0x000ee20000002400 */
[----:B------:R-:W-:Y:S02]  /*a0d0*/  ISETP.GT.AND P1, PT, R24, 0x59, PT ;  /* 0x000000591800780c */ /* 0x000fe40003f24270 */
[----:B-1----:R-:W-:-:S02]  /*a0e0*/  FSEL R92, R92, -INF , P2 ;  /* 0xff8000005c5c7808 */ /* 0x002fc40001000000 */
[----:B------:R-:W-:Y:S02]  /*a0f0*/  FMNMX.FTZ R93, R90, R93, !PT ;  /* 0x0000005d5a5d7209 */ /* 0x000fe40007810000 */
[----:B------:R-:W-:Y:S01]  /*a100*/  ISETP.GT.AND P2, PT, R24, 0x60, PT ;  /* 0x000000601800780c */ /* 0x000fe20003f44270 */
[----:B------:R-:W1:Y:S01]  /*a110*/  MUFU.TANH R79, R79 ;  /* 0x0000004f004f7308 */ /* 0x000e620000002400 */
[----:B--2---:R-:W-:Y:S02]  /*a120*/  FSEL R94, R94, -INF , P1 ;  /* 0xff8000005e5e7808 */ /* 0x004fe40000800000 */
[----:B------:R-:W-:Y:S01]  /*a130*/  FMNMX.FTZ R93, R92, R93, !PT ;  /* 0x0000005d5c5d7209 */ /* 0x000fe20007810000 */
[----:B------:R-:W-:Y:S01]  /*a140*/  FMUL.FTZ R9, R86, UR4 ;  /* 0x0000000456097c20 */ /* 0x000fe20008410000 */
[----:B------:R-:W-:Y:S02]  /*a150*/  ISETP.GT.AND P1, PT, R24, 0x61, PT ;  /* 0x000000611800780c */ /* 0x000fe40003f24270 */
[----:B0-----:R-:W-:Y:S01]  /*a160*/  FSEL R86, R35, -INF , P2 ;  /* 0xff80000023567808 */ /* 0x001fe20001000000 */
[----:B------:R-:W0:Y:S01]  /*a170*/  MUFU.TANH R37, R37 ;  /* 0x0000002500257308 */ /* 0x000e220000002400 */
[----:B------:R-:W-:-:S02]  /*a180*/  FMNMX.FTZ R93, R94, R93, !PT ;  /* 0x0000005d5e5d7209 */ /* 0x000fc40007810000 */
[----:B------:R-:W-:Y:S02]  /*a190*/  ISETP.GT.AND P2, PT, R24, 0x68, PT ;  /* 0x000000681800780c */ /* 0x000fe40003f44270 */
[----:B---3--:R-:W-:Y:S02]  /*a1a0*/  FSEL R96, R75, -INF , P1 ;  /* 0xff8000004b607808 */ /* 0x008fe40000800000 */
[----:B------:R-:W-:Y:S01]  /*a1b0*/  FMNMX.FTZ R93, R86, R93, !PT ;  /* 0x0000005d565d7209 */ /* 0x000fe20007810000 */
[----:B------:R-:W2:Y:S01]  /*a1c0*/  MUFU.TANH R83, R83 ;  /* 0x0000005300537308 */ /* 0x000ea20000002400 */
[----:B------:R-:W-:Y:S02]  /*a1d0*/  ISETP.GT.AND P1, PT, R24, 0x69, PT ;  /* 0x000000691800780c */ /* 0x000fe40003f24270 */
[----:B------:R-:W-:Y:S02]  /*a1e0*/  FSEL R98, R98, -INF , P2 ;  /* 0xff80000062627808 */ /* 0x000fe40001000000 */
[----:B------:R-:W-:-:S03]  /*a1f0*/  FMNMX.FTZ R93, R96, R93, !PT ;  /* 0x0000005d605d7209 */ /* 0x000fc60007810000 */
[----:B------:R-:W3:Y:S01]  /*a200*/  MUFU.TANH R9, R9 ;  /* 0x0000000900097308 */ /* 0x000ee20000002400 */
[----:B------:R-:W-:Y:S02]  /*a210*/  ISETP.GT.AND P2, PT, R24, 0x70, PT ;  /* 0x000000701800780c */ /* 0x000fe40003f44270 */
[----:B-1----:R-:W-:Y:S02]  /*a220*/  FSEL R100, R79, -INF , P1 ;  /* 0xff8000004f647808 */ /* 0x002fe40000800000 */
[----:B------:R-:W-:-:S03]  /*a230*/  FMNMX.FTZ R93, R98, R93, !PT ;  /* 0x0000005d625d7209 */ /* 0x000fc60007810000 */
[----:B------:R-:W1:Y:S01]  /*a240*/  MUFU.TANH R87, R87 ;  /* 0x0000005700577308 */ /* 0x000e620000002400 */
[----:B------:R-:W-:Y:S01]  /*a250*/  FMUL.FTZ R35, R60, UR4 ;  /* 0x000000043c237c20 */ /* 0x000fe20008410000 */
[----:B------:R-:W-:Y:S02]  /*a260*/  ISETP.GT.AND P1, PT, R24, 0x71, PT ;  /* 0x000000711800780c */ /* 0x000fe40003f24270 */
[----:B0-----:R-:W-:Y:S02]  /*a270*/  FSEL R60, R37, -INF , P2 ;  /* 0xff800000253c7808 */ /* 0x001fe40001000000 */
[----:B------:R-:W-:Y:S02]  /*a280*/  FMNMX.FTZ R93, R100, R93, !PT ;  /* 0x0000005d645d7209 */ /* 0x000fe40007810000 */
[----:B------:R-:W-:Y:S02]  /*a290*/  ISETP.GT.AND P2, PT, R24, 0x78, PT ;  /* 0x000000781800780c */ /* 0x000fe40003f44270 */
[----:B--2---:R-:W-:-:S02]  /*a2a0*/  FSEL R102, R83, -INF , P1 ;  /* 0xff80000053667808 */ /* 0x004fc40000800000 */
[----:B------:R-:W-:Y:S02]  /*a2b0*/  FMNMX.FTZ R93, R60, R93, !PT ;  /* 0x0000005d3c5d7209 */ /* 0x000fe40007810000 */
[----:B------:R-:W-:Y:S02]  /*a2c0*/  ISETP.GT.AND P1, PT, R24, 0x79, PT ;  /* 0x000000791800780c */ /* 0x000fe40003f24270 */
[----:B---3--:R-:W-:Y:S02]  /*a2d0*/  FSEL R106, R9, -INF , P2 ;  /* 0xff800000096a7808 */ /* 0x008fe40001000000 */
[----:B------:R-:W-:Y:S02]  /*a2e0*/  FMNMX.FTZ R93, R102, R93, !PT ;  /* 0x0000005d665d7209 */ /* 0x000fe40007810000 */
[----:B-1----:R-:W-:Y:S02]  /*a2f0*/  FSEL R104, R87, -INF , P1 ;  /* 0xff80000057687808 */ /* 0x002fe40000800000 */
[----:B------:R-:W-:-:S04]  /*a300*/  FMNMX.FTZ R93, R106, R93, !PT ;  /* 0x0000005d6a5d7209 */ /* 0x000fc80007810000 */
[----:B------:R-:W-:-:S05]  /*a310*/  FMNMX.FTZ R93, R104, R93, !PT ;  /* 0x0000005d685d7209 */ /* 0x000fca0007810000 */
[----:B------:R-:W0:Y:S04]  /*a320*/  SHFL.BFLY PT, R24, R93, 0x2, 0x1f ;  /* 0x0c401f005d187f89 */ /* 0x000e2800000e0000 */
[----:B------:R-:W1:Y:S01]  /*a330*/  SHFL.IDX PT, R63, R91, RZ, 0x1c1f ;  /* 0x001c1fff5b3f7589 */ /* 0x000e6200000e0000 */
[----:B0-----:R-:W-:-:S05]  /*a340*/  FMNMX.FTZ R9, R93, R24, !PT ;  /* 0x000000185d097209 */ /* 0x001fca0007810000 */
[----:B------:R-:W0:Y:S01]  /*a350*/  SHFL.BFLY PT, R24, R9, 0x1, 0x1f ;  /* 0x0c201f0009187f89 */ /* 0x000e2200000e0000 */
[----:B-1----:R-:W-:Y:S01]  /*a360*/  VIADDMNMX R63, R63, R112, R89, PT ;  /* 0x000000703f3f7246 */ /* 0x002fe20003800159 */
[----:B------:R-:W-:-:S03]  /*a370*/  FMUL.FTZ R39, R64, UR4 ;  /* 0x0000000440277c20 */ /* 0x000fc60008410000 */
[C---:B------:R-:W-:Y:S02]  /*a380*/  ISETP.GT.AND P2, PT, R63.reuse, 0x1, PT ;  /* 0x000000013f00780c */ /* 0x040fe40003f44270 */
[----:B------:R-:W-:Y:S02]  /*a390*/  ISETP.GT.AND P3, PT, R63, 0x8, PT ;  /* 0x000000083f00780c */ /* 0x000fe40003f64270 */
[----:B------:R-:W-:Y:S02]  /*a3a0*/  FSEL R4, R4, -INF , P2 ;  /* 0xff80000004047808 */ /* 0x000fe40001000000 */
[----:B0-----:R-:W-:Y:S01]  /*a3b0*/  FMNMX.FTZ R24, R9, R24, !PT ;  /* 0x0000001809187209 */ /* 0x001fe20007810000 */
[----:B------:R-:W-:Y:S02]  /*a3c0*/  IMAD.U32 R9, RZ, RZ, UR5 ;  /* 0x00000005ff097e24 */ /* 0x000fe4000f8e00ff */
[----:B------:R-:W-:Y:S01]  /*a3d0*/  FMUL.FTZ R47, R72, UR4 ;  /* 0x00000004482f7c20 */ /* 0x000fe20008410000 */
[----:B------:R-:W-:Y:S01]  /*a3e0*/  ISETP.GT.AND P2, PT, R63, 0x10, PT ;  /* 0x000000103f00780c */ /* 0x000fe20003f44270 */
[----:B------:R-:W-:Y:S01]  /*a3f0*/  FMUL.FTZ R51, R76, UR4 ;  /* 0x000000044c337c20 */ /* 0x000fe20008410000 */
[C---:B------:R-:W-:Y:S01]  /*a400*/  FMUL.FTZ R59, R24.reuse, R9 ;  /* 0x00000009183b7220 */ /* 0x040fe20000410000 */
[----:B------:R-:W-:Y:S01]  /*a410*/  FSETP.NEU.FTZ.AND P1, PT, R24, -INF , PT ;  /* 0xff8000001800780b */ /* 0x000fe20003f3d000 */
[----:B------:R-:W-:Y:S01]  /*a420*/  FMUL.FTZ R55, R80, UR4 ;  /* 0x0000000450377c20 */ /* 0x000fe20008410000 */
[----:B------:R-:W-:Y:S01]  /*a430*/  FMUL.FTZ R37, R61, UR4 ;  /* 0x000000043d257c20 */ /* 0x000fe20008410000 */
[----:B------:R-:W0:Y:S01]  /*a440*/  MUFU.TANH R30, R30 ;  /* 0x0000001e001e7308 */ /* 0x000e220000002400 */
[----:B------:R-:W-:-:S07]  /*a450*/  FSEL R59, R59, RZ, P1 ;  /* 0x000000ff3b3b7208 */ /* 0x000fce0000800000 */
[----:B------:R-:W1:Y:S01]  /*a460*/  MUFU.TANH R31, R31 ;  /* 0x0000001f001f7308 */ /* 0x000e620000002400 */
[----:B------:R-:W-:-:S07]  /*a470*/  ISETP.GT.AND P1, PT, R63, RZ, PT ;  /* 0x000000ff3f00720c */ /* 0x000fce0003f24270 */
[----:B------:R-:W2:Y:S01]  /*a480*/  MUFU.TANH R32, R32 ;  /* 0x0000002000207308 */ /* 0x000ea20000002400 */
[----:B------:R-:W-:-:S07]  /*a490*/  FSEL R64, R3, -INF , P1 ;  /* 0xff80000003407808 */ /* 0x000fce0000800000 */
[----:B------:R-:W3:Y:S01]  /*a4a0*/  MUFU.TANH R33, R33 ;  /* 0x0000002100217308 */ /* 0x000ee20000002400 */
[----:B------:R-:W-:-:S07]  /*a4b0*/  ISETP.GT.AND P1, PT, R63, 0x9, PT ;  /* 0x000000093f00780c */ /* 0x000fce0003f24270 */
[----:B------:R-:W4:Y:S01]  /*a4c0*/  MUFU.TANH R34, R34 ;  /* 0x0000002200227308 */ /* 0x000f220000002400 */
[----:B------:R-:W-:Y:S01]  /*a4d0*/  FSEL R72, R5, -INF , P3 ;  /* 0xff80000005487808 */ /* 0x000fe20001800000 */
[----:B------:R-:W-:Y:S01]  /*a4e0*/  FMUL.FTZ R41, R65, UR4 ;  /* 0x0000000441297c20 */ /* 0x000fe20008410000 */
[----:B------:R-:W-:Y:S01]  /*a4f0*/  FMNMX.FTZ R3, R64, R4, !PT ;  /* 0x0000000440037209 */ /* 0x000fe20007810000 */
[----:B------:R-:W-:Y:S01]  /*a500*/  FMUL.FTZ R43, R68, UR4 ;  /* 0x00000004442b7c20 */ /* 0x000fe20008410000 */
[----:B------:R-:W-:Y:S01]  /*a510*/  FSEL R8, R8, -INF , P1 ;  /* 0xff80000008087808 */ /* 0x000fe20000800000 */
[----:B------:R-:W-:Y:S01]  /*a520*/  FMUL.FTZ R45, R69, UR4 ;  /* 0x00000004452d7c20 */ /* 0x000fe20008410000 */
[----:B------:R-:W-:Y:S01]  /*a530*/  FMNMX.FTZ R3, R72, R3, !PT ;  /* 0x0000000348037209 */ /* 0x000fe20007810000 */
[----:B------:R-:W5:Y:S01]  /*a540*/  MUFU.TANH R35, R35 ;  /* 0x0000002300237308 */ /* 0x000f620000002400 */
[----:B------:R-:W-:Y:S01]  /*a550*/  ISETP.GT.AND P1, PT, R63, 0x11, PT ;  /* 0x000000113f00780c */ /* 0x000fe20003f24270 */
[----:B------:R-:W-:Y:S01]  /*a560*/  FMUL.FTZ R49, R73, UR4 ;  /* 0x0000000449317c20 */ /* 0x000fe20008410000 */
[----:B------:R-:W-:Y:S01]  /*a570*/  FSEL R10, R10, -INF , P2 ;  /* 0xff8000000a0a7808 */ /* 0x000fe20001000000 */
[----:B------:R-:W-:Y:S01]  /*a580*/  FMUL.FTZ R53, R77, UR4 ;  /* 0x000000044d357c20 */ /* 0x000fe20008410000 */
[----:B------:R-:W-:Y:S01]  /*a590*/  FMNMX.FTZ R3, R8, R3, !PT ;  /* 0x0000000308037209 */ /* 0x000fe20007810000 */
[----:B------:R-:W-:Y:S01]  /*a5a0*/  FMUL.FTZ R57, R81, UR4 ;  /* 0x0000000451397c20 */ /* 0x000fe20008410000 */
[----:B------:R-:W-:Y:S01]  /*a5b0*/  ISETP.GT.AND P2, PT, R63, 0x18, PT ;  /* 0x000000183f00780c */ /* 0x000fe20003f44270 */
[----:B------:R-:W-:Y:S01]  /*a5c0*/  MUFU.TANH R39, R39 ;  /* 0x0000002700277308 */ /* 0x000fe20000002400 */
[----:B------:R-:W-:Y:S01]  /*a5d0*/  FSEL R76, R11, -INF , P1 ;  /* 0xff8000000b4c7808 */ /* 0x000fe20000800000 */
[----:B------:R-:W5:Y:S01]  /*a5e0*/  S2R R101, SR_CgaCtaId ;  /* 0x0000000000657919 */ /* 0x000f620000008800 */
[----:B------:R-:W-:Y:S01]  /*a5f0*/  FMNMX.FTZ R3, R10, R3, !PT ;  /* 0x000000030a037209 */ /* 0x000fe20007810000 */
[----:B------:R-:W-:Y:S01]  /*a600*/  FFMA.FTZ R5, R36, R9, -R59 ;  /* 0x0000000924057223 */ /* 0x000fe2000001083b */
[----:B------:R-:W-:Y:S01]  /*a610*/  ISETP.GT.AND P1, PT, R63, 0x19, PT ;  /* 0x000000193f00780c */ /* 0x000fe20003f24270 */
[----:B------:R-:W-:Y:S01]  /*a620*/  ULDC UR5, c[0x0][0x9d8] ;  /* 0x0002760000057ab9 */ /* 0x000fe20000000800 */
[----:B------:R-:W-:-:S02]  /*a630*/  FSEL R36, R12, -INF , P2 ;  /* 0xff8000000c247808 */ /* 0x000fc40001000000 */
[----:B------:R-:W-:Y:S02]  /*a640*/  FMNMX.FTZ R3, R76, R3, !PT ;  /* 0x000000034c037209 */ /* 0x000fe40007810000 */
[----:B------:R-:W-:Y:S02]  /*a650*/  ISETP.GT.AND P2, PT, R63, 0x20, PT ;  /* 0x000000203f00780c */ /* 0x000fe40003f44270 */
[----:B------:R-:W-:Y:S02]  /*a660*/  FSEL R80, R13, -INF , P1 ;  /* 0xff8000000d507808 */ /* 0x000fe40000800000 */
[----:B------:R-:W-:Y:S01]  /*a670*/  FMNMX.FTZ R3, R36, R3, !PT ;  /* 0x0000000324037209 */ /* 0x000fe20007810000 */
[----:B------:R-:W-:Y:S01]  /*a680*/  FFMA.FTZ R145, R40, R9, -R59 ;  /* 0x0000000928917223 */ /* 0x000fe2000001083b */
[----:B------:R-:W-:Y:S02]  /*a690*/  ISETP.GT.AND P1, PT, R63, 0x21, PT ;  /* 0x000000213f00780c */ /* 0x000fe40003f24270 */
[----:B------:R-:W-:-:S02]  /*a6a0*/  FSEL R40, R25, -INF , P2 ;  /* 0xff80000019287808 */ /* 0x000fc40001000000 */
[----:B------:R-:W-:Y:S01]  /*a6b0*/  FMNMX.FTZ R3, R80, R3, !PT ;  /* 0x0000000350037209 */ /* 0x000fe20007810000 */
[----:B------:R-:W-:Y:S01]  /*a6c0*/  FMUL.FTZ R61, R84, UR4 ;  /* 0x00000004543d7c20 */ /* 0x000fe20008410000 */
[C---:B------:R-:W-:Y:S02]  /*a6d0*/  ISETP.GT.AND P2, PT, R63.reuse, 0x28, PT ;  /* 0x000000283f00780c */ /* 0x040fe40003f44270 */
[----:B------:R-:W-:Y:S02]  /*a6e0*/  FSEL R84, R26, -INF , P1 ;  /* 0xff8000001a547808 */ /* 0x000fe40000800000 */
[----:B------:R-:W-:Y:S01]  /*a6f0*/  FMNMX.FTZ R3, R40, R3, !PT ;  /* 0x0000000328037209 */ /* 0x000fe20007810000 */
[----:B------:R-:W-:Y:S01]  /*a700*/  FFMA.FTZ R26, R38, R9, -R59 ;  /* 0x00000009261a7223 */ /* 0x000fe2000001083b */
[----:B------:R-:W-:Y:S02]  /*a710*/  ISETP.GT.AND P1, PT, R63, 0x29, PT ;  /* 0x000000293f00780c */ /* 0x000fe40003f24270 */
[----:B------:R-:W-:-:S02]  /*a720*/  FSEL R38, R27, -INF , P2 ;  /* 0xff8000001b267808 */ /* 0x000fc40001000000 */
[----:B------:R-:W-:Y:S02]  /*a730*/  FMNMX.FTZ R3, R84, R3, !PT ;  /* 0x0000000354037209 */ /* 0x000fe40007810000 */
[C---:B------:R-:W-:Y:S02]  /*a740*/  ISETP.GT.AND P2, PT, R63.reuse, 0x30, PT ;  /* 0x000000303f00780c */ /* 0x040fe40003f44270 */
[----:B------:R-:W-:Y:S02]  /*a750*/  FSEL R28, R28, -INF , P1 ;  /* 0xff8000001c1c7808 */ /* 0x000fe40000800000 */
[----:B------:R-:W-:Y:S01]  /*a760*/  FMNMX.FTZ R3, R38, R3, !PT ;  /* 0x0000000326037209 */ /* 0x000fe20007810000 */
[----:B------:R-:W-:Y:S01]  /*a770*/  FFMA.FTZ R147, R44, R9, -R59 ;  /* 0x000000092c937223 */ /* 0x000fe2000001083b */
[----:B------:R-:W-:Y:S02]  /*a780*/  ISETP.GT.AND P1, PT, R63, 0x31, PT ;  /* 0x000000313f00780c */ /* 0x000fe40003f24270 */
[----:B------:R-:W-:-:S02]  /*a790*/  FSEL R44, R29, -INF , P2 ;  /* 0xff8000001d2c7808 */ /* 0x000fc40001000000 */
[----:B------:R-:W-:Y:S01]  /*a7a0*/  FMNMX.FTZ R3, R28, R3, !PT ;  /* 0x000000031c037209 */ /* 0x000fe20007810000 */
[--C-:B------:R-:W-:Y:S01]  /*a7b0*/  FFMA.FTZ R151, R108, R9, -R59.reuse ;  /* 0x000000096c977223 */ /* 0x100fe2000001083b */
[C---:B------:R-:W-:Y:S02]  /*a7c0*/  ISETP.GT.AND P2, PT, R63.reuse, 0x38, PT ;  /* 0x000000383f00780c */ /* 0x040fe40003f44270 */
[----:B0-----:R-:W-:Y:S02]  /*a7d0*/  FSEL R108, R30, -INF , P1 ;  /* 0xff8000001e6c7808 */ /* 0x001fe40000800000 */
[----:B------:R-:W-:Y:S01]  /*a7e0*/  FMNMX.FTZ R3, R44, R3, !PT ;  /* 0x000000032c037209 */ /* 0x000fe20007810000 */
[----:B------:R-:W-:Y:S01]  /*a7f0*/  FFMA.FTZ R30, R42, R9, -R59 ;  /* 0x000000092a1e7223 */ /* 0x000fe2000001083b */
[----:B------:R-:W-:Y:S02]  /*a800*/  ISETP.GT.AND P1, PT, R63, 0x39, PT ;  /* 0x000000393f00780c */ /* 0x000fe40003f24270 */
[----:B-1----:R-:W-:-:S02]  /*a810*/  FSEL R42, R31, -INF , P2 ;  /* 0xff8000001f2a7808 */ /* 0x002fc40001000000 */
[----:B------:R-:W-:Y:S01]  /*a820*/  FMNMX.FTZ R3, R108, R3, !PT ;  /* 0x000000036c037209 */ /* 0x000fe20007810000 */
[----:B------:R-:W0:Y:S01]  /*a830*/  MUFU.TANH R37, R37 ;  /* 0x0000002500257308 */ /* 0x000e220000002400 */
[C---:B------:R-:W-:Y:S02]  /*a840*/  ISETP.GT.AND P2, PT, R63.reuse, 0x40, PT ;  /* 0x000000403f00780c */ /* 0x040fe40003f44270 */
[----:B--2---:R-:W-:Y:S02]  /*a850*/  FSEL R32, R32, -INF , P1 ;  /* 0xff80000020207808 */ /* 0x004fe40000800000 */
[----:B------:R-:W-:Y:S01]  /*a860*/  FMNMX.FTZ R3, R42, R3, !PT ;  /* 0x000000032a037209 */ /* 0x000fe20007810000 */
[----:B------:R-:W-:Y:S01]  /*a870*/  FFMA.FTZ R141, R48, R9, -R59 ;  /* 0x00000009308d7223 */ /* 0x000fe2000001083b */
[----:B------:R-:W-:Y:S02]  /*a880*/  ISETP.GT.AND P1, PT, R63, 0x41, PT ;  /* 0x000000413f00780c */ /* 0x000fe40003f24270 */
[----:B---3--:R-:W-:-:S02]  /*a890*/  FSEL R48, R33, -INF , P2 ;  /* 0xff80000021307808 */ /* 0x008fc40001000000 */
[----:B------:R-:W-:Y:S01]  /*a8a0*/  FMNMX.FTZ R3, R32, R3, !PT ;  /* 0x0000000320037209 */ /* 0x000fe20007810000 */
[----:B------:R-:W1:Y:S01]  /*a8b0*/  MUFU.TANH R41, R41 ;  /* 0x0000002900297308 */ /* 0x000e620000002400 */
[----:B------:R-:W-:Y:S01]  /*a8c0*/  FFMA.FTZ R68, R110, R9, -R59 ;  /* 0x000000096e447223 */ /* 0x000fe2000001083b */
[C---:B------:R-:W-:Y:S02]  /*a8d0*/  ISETP.GT.AND P2, PT, R63.reuse, 0x48, PT ;  /* 0x000000483f00780c */ /* 0x040fe40003f44270 */
[----:B----4-:R-:W-:Y:S02]  /*a8e0*/  FSEL R110, R34, -INF , P1 ;  /* 0xff800000226e7808 */ /* 0x010fe40000800000 */
[----:B------:R-:W-:Y:S02]  /*a8f0*/  FMNMX.FTZ R3, R48, R3, !PT ;  /* 0x0000000330037209 */ /* 0x000fe40007810000 */
[----:B------:R-:W2:Y:S01]  /*a900*/  MUFU.TANH R43, R43 ;  /* 0x0000002b002b7308 */ /* 0x000ea20000002400 */
[----:B------:R-:W-:-:S02]  /*a910*/  ISETP.GT.AND P1, PT, R63, 0x49, PT ;  /* 0x000000493f00780c */ /* 0x000fc40003f24270 */
[----:B-----5:R-:W-:Y:S02]  /*a920*/  FSEL R112, R35, -INF , P2 ;  /* 0xff80000023707808 */ /* 0x020fe40001000000 */
[----:B------:R-:W-:Y:S01]  /*a930*/  FMNMX.FTZ R3, R110, R3, !PT ;  /* 0x000000036e037209 */ /* 0x000fe20007810000 */
[--C-:B------:R-:W-:Y:S01]  /*a940*/  FFMA.FTZ R149, R114, R9, -R59.reuse ;  /* 0x0000000972957223 */ /* 0x100fe2000001083b */
[----:B------:R-:W-:Y:S01]  /*a950*/  ISETP.GT.AND P2, PT, R63, 0x50, PT ;  /* 0x000000503f00780c */ /* 0x000fe20003f44270 */
[----:B------:R-:W3:Y:S01]  /*a960*/  MUFU.TANH R45, R45 ;  /* 0x0000002d002d7308 */ /* 0x000ee20000002400 */
[----:B0-----:R-:W-:Y:S02]  /*a970*/  FSEL R114, R37, -INF , P1 ;  /* 0xff80000025727808 */ /* 0x001fe40000800000 */
[----:B------:R-:W-:Y:S01]  /*a980*/  FMNMX.FTZ R3, R112, R3, !PT ;  /* 0x0000000370037209 */ /* 0x000fe20007810000 */
[----:B------:R-:W-:Y:S01]  /*a990*/  FFMA.FTZ R143, R52, R9, -R59 ;  /* 0x00000009348f7223 */ /* 0x000fe2000001083b */
[----:B------:R-:W-:-:S02]  /*a9a0*/  ISETP.GT.AND P1, PT, R63, 0x51, PT ;  /* 0x000000513f00780c */ /* 0x000fc40003f24270 */
[----:B------:R-:W-:Y:S01]  /*a9b0*/  FSEL R52, R39, -INF , P2 ;  /* 0xff80000027347808 */ /* 0x000fe20001000000 */
[----:B------:R-:W0:Y:S01]  /*a9c0*/  MUFU.TANH R47, R47 ;  /* 0x0000002f002f7308 */ /* 0x000e220000002400 */
[----:B------:R-:W-:Y:S02]  /*a9d0*/  FMNMX.FTZ R3, R114, R3, !PT ;  /* 0x0000000372037209 */ /* 0x000fe40007810000 */
[----:B------:R-:W-:Y:S02]  /*a9e0*/  ISETP.GT.AND P2, PT, R63, 0x58, PT ;  /* 0x000000583f00780c */ /* 0x000fe40003f44270 */
[----:B-1----:R-:W-:Y:S02]  /*a9f0*/  FSEL R116, R41, -INF , P1 ;  /* 0xff80000029747808 */ /* 0x002fe40000800000 */
[----:B------:R-:W-:Y:S01]  /*aa00*/  FMNMX.FTZ R3, R52, R3, !PT ;  /* 0x0000000334037209 */ /* 0x000fe20007810000 */
[----:B------:R-:W1:Y:S01]  /*aa10*/  MUFU.TANH R49, R49 ;  /* 0x0000003100317308 */ /* 0x000e620000002400 */
[----:B------:R-:W-:-:S02]  /*aa20*/  ISETP.GT.AND P1, PT, R63, 0x59, PT ;  /* 0x000000593f00780c */ /* 0x000fc40003f24270 */
[----:B--2---:R-:W-:Y:S02]  /*aa30*/  FSEL R120, R43, -INF , P2 ;  /* 0xff8000002b787808 */ /* 0x004fe40001000000 */
[----:B------:R-:W-:-:S03]  /*aa40*/  FMNMX.FTZ R3, R116, R3, !PT ;  /* 0x0000000374037209 */ /* 0x000fc60007810000 */
[----:B------:R-:W2:Y:S01]  /*aa50*/  MUFU.TANH R51, R51 ;  /* 0x0000003300337308 */ /* 0x000ea20000002400 */
[----:B------:R-:W-:Y:S01]  /*aa60*/  ISETP.GT.AND P2, PT, R63, 0x60, PT ;  /* 0x000000603f00780c */ /* 0x000fe20003f44270 */
[----:B------:R-:W-:Y:S01]  /*aa70*/  FMUL.FTZ R65, R85, UR4 ;  /* 0x0000000455417c20 */ /* 0x000fe20008410000 */
[----:B---3--:R-:W-:-:S05]  /*aa80*/  FSEL R122, R45, -INF , P1 ;  /* 0xff8000002d7a7808 */ /* 0x008fca0000800000 */
[----:B------:R-:W-:Y:S01]  /*aa90*/  MUFU.TANH R55, R55 ;  /* 0x0000003700377308 */ /* 0x000fe20000002400 */
[----:B------:R-:W-:Y:S01]  /*aaa0*/  FMNMX.FTZ R3, R120, R3, !PT ;  /* 0x0000000378037209 */ /* 0x000fe20007810000 */
[-CC-:B------:R-:W-:Y:S01]  /*aab0*/  FFMA.FTZ R137, R56, R9.reuse, -R59.reuse ;  /* 0x0000000938897223 */ /* 0x180fe2000001083b */
[----:B------:R-:W-:Y:S01]  /*aac0*/  ISETP.GT.AND P1, PT, R63, 0x61, PT ;  /* 0x000000613f00780c */ /* 0x000fe20003f24270 */
[----:B------:R-:W-:-:S04]  /*aad0*/  FFMA.FTZ R133, R70, R9, -R59 ;  /* 0x0000000946857223 */ /* 0x000fc8000001083b */
[----:B------:R-:W3:Y:S01]  /*aae0*/  MUFU.TANH R53, R53 ;  /* 0x0000003500357308 */ /* 0x000ee20000002400 */
[----:B0-----:R-:W-:Y:S01]  /*aaf0*/  FSEL R124, R47, -INF , P2 ;  /* 0xff8000002f7c7808 */ /* 0x001fe20001000000 */
[----:B------:R-:W0:Y:S01]  /*ab00*/  @P4 LDC R43, c[0x0][0x450] ;  /* 0x00011400ff2b4b82 */ /* 0x000e220000000800 */
[----:B------:R-:W-:-:S05]  /*ab10*/  FMNMX.FTZ R3, R122, R3, !PT ;  /* 0x000000037a037209 */ /* 0x000fca0007810000 */
[----:B------:R-:W4:Y:S01]  /*ab20*/  MUFU.TANH R57, R57 ;  /* 0x0000003900397308 */ /* 0x000f220000002400 */
[----:B------:R-:W-:-:S07]  /*ab30*/  ISETP.GT.AND P2, PT, R63, 0x68, PT ;  /* 0x000000683f00780c */ /* 0x000fce0003f44270 */
[----:B------:R-:W5:Y:S01]  /*ab40*/  MUFU.TANH R61, R61 ;  /* 0x0000003d003d7308 */ /* 0x000f620000002400 */
[----:B-1----:R-:W-:-:S07]  /*ab50*/  FSEL R126, R49, -INF , P1 ;  /* 0xff800000317e7808 */ /* 0x002fce0000800000 */
[----:B------:R-:W-:Y:S01]  /*ab60*/  MUFU.EX2 R12, R5 ;  /* 0x00000005000c7308 */ /* 0x000fe20000000800 */
[----:B------:R-:W-:-:S07]  /*ab70*/  FMNMX.FTZ R3, R124, R3, !PT ;  /* 0x000000037c037209 */ /* 0x000fce0007810000 */
[----:B------:R-:W-:Y:S01]  /*ab80*/  MUFU.EX2 R68, R68 ;  /* 0x0000004400447308 */ /* 0x000fe20000000800 */
[----:B------:R-:W-:Y:S02]  /*ab90*/  ISETP.GT.AND P1, PT, R63, 0x69, PT ;  /* 0x000000693f00780c */ /* 0x000fe40003f24270 */
[----:B------:R-:W-:-:S05]  /*aba0*/  IADD3 R0, R0, 0x16840, RZ ;  /* 0x0001684000007810 */ /* 0x000fca0007ffe0ff */
[----:B------:R-:W-:Y:S01]  /*abb0*/  MUFU.EX2 R151, R151 ;  /* 0x0000009700977308 */ /* 0x000fe20000000800 */
[----:B--2---:R-:W-:-:S07]  /*abc0*/  FSEL R130, R51, -INF , P2 ;  /* 0xff80000033827808 */ /* 0x004fce0001000000 */
[----:B------:R-:W-:Y:S01]  /*abd0*/  MUFU.EX2 R145, R145 ;  /* 0x0000009100917308 */ /* 0x000fe20000000800 */
[----:B------:R-:W-:-:S07]  /*abe0*/  FMNMX.FTZ R3, R126, R3, !PT ;  /* 0x000000037e037209 */ /* 0x000fce0007810000 */
[----:B------:R-:W-:Y:S01]  /*abf0*/  MUFU.EX2 R26, R26 ;  /* 0x0000001a001a7308 */ /* 0x000fe20000000800 */
[----:B------:R-:W-:Y:S01]  /*ac00*/  ISETP.GT.AND P2, PT, R63, 0x70, PT ;  /* 0x000000703f00780c */ /* 0x000fe20003f44270 */
[-CC-:B------:R-:W-:Y:S01]  /*ac10*/  FFMA.FTZ R34, R46, R9.reuse, -R59.reuse ;  /* 0x000000092e227223 */ /* 0x180fe2000001083b */
[----:B---3--:R-:W-:Y:S01]  /*ac20*/  FSEL R132, R53, -INF , P1 ;  /* 0xff80000035847808 */ /* 0x008fe20000800000 */
[--C-:B------:R-:W-:Y:S01]  /*ac30*/  FFMA.FTZ R118, R54, R9, -R59.reuse ;  /* 0x0000000936767223 */ /* 0x100fe2000001083b */
[----:B------:R-:W-:Y:S01]  /*ac40*/  FMNMX.FTZ R3, R130, R3, !PT ;  /* 0x0000000382037209 */ /* 0x000fe20007810000 */
[-CC-:B------:R-:W-:Y:S01]  /*ac50*/  FFMA.FTZ R139, R58, R9.reuse, -R59.reuse ;  /* 0x000000093a8b7223 */ /* 0x180fe2000001083b */
[-CC-:B------:R-:W-:Y:S01]  /*ac60*/  FFMA.FTZ R128, R62, R9.reuse, -R59.reuse ;  /* 0x000000093e807223 */ /* 0x180fe2000001083b */
[----:B------:R-:W1:Y:S01]  /*ac70*/  MUFU.TANH R65, R65 ;  /* 0x0000004100417308 */ /* 0x000e620000002400 */
[----:B------:R-:W-:Y:S01]  /*ac80*/  ISETP.GT.AND P1, PT, R63, 0x71, PT ;  /* 0x000000713f00780c */ /* 0x000fe20003f24270 */
[-CC-:B------:R-:W-:Y:S01]  /*ac90*/  FFMA.FTZ R135, R74, R9.reuse, -R59.reuse ;  /* 0x000000094a877223 */ /* 0x180fe2000001083b */
[----:B------:R-:W-:Y:S01]  /*aca0*/  FSEL R134, R55, -INF , P2 ;  /* 0xff80000037867808 */ /* 0x000fe20001000000 */
[--C-:B------:R-:W-:Y:S01]  /*acb0*/  FFMA.FTZ R129, R82, R9, -R59.reuse ;  /* 0x0000000952817223 */ /* 0x100fe2000001083b */
[----:B------:R-:W-:Y:S01]  /*acc0*/  FMNMX.FTZ R3, R132, R3, !PT ;  /* 0x0000000384037209 */ /* 0x000fe20007810000 */
[-CC-:B------:R-:W-:Y:S01]  /*acd0*/  FFMA.FTZ R131, R92, R9.reuse, -R59.reuse ;  /* 0x000000095c837223 */ /* 0x180fe2000001083b */
[----:B------:R-:W-:Y:S01]  /*ace0*/  ISETP.GT.AND P2, PT, R63, 0x78, PT ;  /* 0x000000783f00780c */ /* 0x000fe20003f44270 */
[----:B------:R-:W-:Y:S01]  /*acf0*/  MUFU.EX2 R149, R149 ;  /* 0x0000009500957308 */ /* 0x000fe20000000800 */
[----:B----4-:R-:W-:Y:S01]  /*ad00*/  FSEL R136, R57, -INF , P1 ;  /* 0xff80000039887808 */ /* 0x010fe20000800000 */
[--C-:B------:R-:W-:Y:S01]  /*ad10*/  FFMA.FTZ R125, R86, R9, -R59.reuse ;  /* 0x00000009567d7223 */ /* 0x100fe2000001083b */
[----:B------:R-:W-:Y:S01]  /*ad20*/  FMNMX.FTZ R3, R134, R3, !PT ;  /* 0x0000000386037209 */ /* 0x000fe20007810000 */
[-CC-:B------:R-:W-:Y:S01]  /*ad30*/  FFMA.FTZ R127, R98, R9.reuse, -R59.reuse ;  /* 0x00000009627f7223 */ /* 0x180fe2000001083b */
[----:B------:R-:W-:Y:S01]  /*ad40*/  ISETP.GT.AND P1, PT, R63, 0x79, PT ;  /* 0x000000793f00780c */ /* 0x000fe20003f24270 */
[--C-:B------:R-:W-:Y:S01]  /*ad50*/  FFMA.FTZ R121, R60, R9, -R59.reuse ;  /* 0x000000093c797223 */ /* 0x100fe2000001083b */
[----:B-----5:R-:W-:Y:S01]  /*ad60*/  FSEL R138, R61, -INF , P2 ;  /* 0xff8000003d8a7808 */ /* 0x020fe20001000000 */
[----:B------:R-:W-:Y:S01]  /*ad70*/  MUFU.EX2 R147, R147 ;  /* 0x0000009300937308 */ /* 0x000fe20000000800 */
[----:B------:R-:W-:Y:S01]  /*ad80*/  FMNMX.FTZ R3, R136, R3, !PT ;  /* 0x0000000388037209 */ /* 0x000fe20007810000 */
[----:B------:R-:W-:Y:S01]  /*ad90*/  FFMA.FTZ R123, R106, R9, -R59 ;  /* 0x000000096a7b7223 */ /* 0x000fe2000001083b */
[----:B-1----:R-:W-:Y:S01]  /*ada0*/  FSEL R140, R65, -INF , P1 ;  /* 0xff800000418c7808 */ /* 0x002fe20000800000 */
[----:B------:R-:W-:Y:S01]  /*adb0*/  ULDC UR4, c[0x0][0x9d8] ;  /* 0x0002760000047ab9 */ /* 0x000fe20000000800 */
[----:B------:R-:W-:-:S04]  /*adc0*/  FMNMX.FTZ R3, R138, R3, !PT ;  /* 0x000000038a037209 */ /* 0x000fc80007810000 */
[----:B------:R-:W-:-:S05]  /*add0*/  FMNMX.FTZ R3, R140, R3, !PT ;  /* 0x000000038c037209 */ /* 0x000fca0007810000 */
[----:B------:R-:W1:Y:S02]  /*ade0*/  SHFL.BFLY PT, R56, R3, 0x2, 0x1f ;  /* 0x0c401f0003387f89 */ /* 0x000e6400000e0000 */
[----:B-1----:R-:W-:-:S05]  /*adf0*/  FMNMX.FTZ R11, R3, R56, !PT ;  /* 0x00000038030b7209 */ /* 0x002fca0007810000 */
[----:B------:R-:W1:Y:S02]  /*ae00*/  SHFL.BFLY PT, R70, R11, 0x1, 0x1f ;  /* 0x0c201f000b467f89 */ /* 0x000e6400000e0000 */
[----:B-1----:R-:W-:-:S04]  /*ae10*/  FMNMX.FTZ R5, R11, R70, !PT ;  /* 0x000000460b057209 */ /* 0x002fc80007810000 */
[C---:B------:R-:W-:Y:S01]  /*ae20*/  FSETP.NEU.FTZ.AND P1, PT, R5.reuse, -INF , PT ;  /* 0xff8000000500780b */ /* 0x040fe20003f3d000 */
[----:B------:R-:W-:-:S05]  /*ae30*/  FMUL.FTZ R37, R5, R9 ;  /* 0x0000000905257220 */ /* 0x000fca0000410000 */
[----:B------:R-:W-:-:S05]  /*ae40*/  FSEL R37, R37, RZ, P1 ;  /* 0x000000ff25257208 */ /* 0x000fca0000800000 */
[-CC-:B------:R-:W-:Y:S02]  /*ae50*/  FFMA.FTZ R146, R36, R9.reuse, -R37.reuse ;  /* 0x0000000924927223 */ /* 0x180fe40000010825 */
[----:B------:R-:W1:Y:S01]  /*ae60*/  @P4 LDC R36, c[0x0][0x44c] ;  /* 0x00011300ff244b82 */ /* 0x000e620000000800 */
[-CC-:B------:R-:W-:Y:S01]  /*ae70*/  FFMA.FTZ R11, R8, R9.reuse, -R37.reuse ;  /* 0x00000009080b7223 */ /* 0x180fe20000010825 */
[----:B------:R-:W-:Y:S01]  /*ae80*/  FFMA.FTZ R8, R40, R9, -R37 ;  /* 0x0000000928087223 */ /* 0x000fe20000010825 */
[----:B------:R-:W-:Y:S02]  /*ae90*/  IMAD.MOV.U32 R40, RZ, RZ, R99 ;  /* 0x000000ffff287224 */ /* 0x000fe400078e0063 */
[----:B-1----:R-:W-:-:S05]  /*aea0*/  @P4 IMAD.HI.U32 R36, R99, R36, RZ ;  /* 0x0000002463244227 */ /* 0x002fca00078e00ff */
[----:B0-----:R-:W-:Y:S01]  /*aeb0*/  @P4 SHF.R.U32.HI R40, RZ, R43, R36 ;  /* 0x0000002bff284219 */ /* 0x001fe20000011624 */
[-CC-:B------:R-:W-:Y:S02]  /*aec0*/  FFMA.FTZ R36, R52, R9.reuse, -R37.reuse ;  /* 0x0000000934247223 */ /* 0x180fe40000010825 */
[----:B------:R-:W2:Y:S01]  /*aed0*/  LDL R52, [R1+0x34] ;  /* 0x0000340001347983 */ /* 0x000ea20000100800 */
[-CC-:B------:R-:W-:Y:S01]  /*aee0*/  FFMA.FTZ R148, R64, R9.reuse, -R37.reuse ;  /* 0x0000000940947223 */ /* 0x180fe20000010825 */
[-CC-:B------:R-:W-:Y:S01]  /*aef0*/  FFMA.FTZ R3, R4, R9.reuse, -R37.reuse ;  /* 0x0000000904037223 */ /* 0x180fe20000010825 */
[----:B------:R-:W-:-:S04]  /*af00*/  FFMA.FTZ R150, R72, R9, -R37 ;  /* 0x0000000948967223 */ /* 0x000fc80000010825 */
[----:B------:R-:W-:Y:S01]  /*af10*/  MUFU.EX2 R148, R148 ;  /* 0x0000009400947308 */ /* 0x000fe20000000800 */
[----:B------:R-:W-:-:S07]  /*af20*/  FFMA.FTZ R144, R10, R9, -R37 ;  /* 0x000000090a907223 */ /* 0x000fce0000010825 */
[----:B------:R-:W0:Y:S01]  /*af30*/  MUFU.EX2 R3, R3 ;  /* 0x0000000300037308 */ /* 0x000e220000000800 */
[----:B------:R-:W-:-:S07]  /*af40*/  FFMA.FTZ R13, R76, R9, -R37 ;  /* 0x000000094c0d7223 */ /* 0x000fce0000010825 */
[----:B------:R-:W1:Y:S01]  /*af50*/  MUFU.EX2 R150, R150 ;  /* 0x0000009600967308 */ /* 0x000e620000000800 */
[----:B------:R-:W-:Y:S01]  /*af60*/  PRMT R4, R101, 0x654, R0 ;  /* 0x0000065465047816 */ /* 0x000fe20000000000 */
[-CC-:B------:R-:W-:Y:S01]  /*af70*/  FFMA.FTZ R25, R80, R9.reuse, -R37.reuse ;  /* 0x0000000950197223 */ /* 0x180fe20000010825 */
[----:B------:R-:W-:Y:S02]  /*af80*/  FFMA.FTZ R142, R38, R9, -R37 ;  /* 0x00000009268e7223 */ /* 0x000fe40000010825 */
[----:B------:R3:W-:Y:S03]  /*af90*/  SYNCS.ARRIVE.TRANS64.RED.A1T0 RZ, [R4+URZ], RZ ;  /* 0x000000ff04ff79a7 */ /* 0x0007e6000810043f */
[----:B------:R-:W4:Y:S01]  /*afa0*/  MUFU.EX2 R11, R11 ;  /* 0x0000000b000b7308 */ /* 0x000f220000000800 */
[----:B0-----:R-:W-:-:S07]  /*afb0*/  FADD.FTZ R41, R148, R3 ;  /* 0x0000000394297221 */ /* 0x001fce0000010000 */
[----:B------:R-:W0:Y:S01]  /*afc0*/  MUFU.EX2 R144, R144 ;  /* 0x0000009000907308 */ /* 0x000e220000000800 */
[----:B---3--:R-:W-:Y:S01]  /*afd0*/  FADD.FTZ R4, R149, R68 ;  /* 0x0000004495047221 */ /* 0x008fe20000010000 */
[----:B-1----:R-:W-:-:S06]  /*afe0*/  FADD.FTZ R38, R150, R41 ;  /* 0x0000002996267221 */ /* 0x002fcc0000010000 */
[----:B------:R-:W1:Y:S01]  /*aff0*/  MUFU.EX2 R13, R13 ;  /* 0x0000000d000d7308 */ /* 0x000e620000000800 */
[----:B------:R-:W-:Y:S01]  /*b000*/  FADD.FTZ R41, R151, R4 ;  /* 0x0000000497297221 */ /* 0x000fe20000010000 */
[----:B----4-:R-:W-:-:S06]  /*b010*/  FADD.FTZ R43, R11, R38 ;  /* 0x000000260b2b7221 */ /* 0x010fcc0000010000 */
[----:B------:R-:W3:Y:S01]  /*b020*/  MUFU.EX2 R146, R146 ;  /* 0x0000009200927308 */ /* 0x000ee20000000800 */
[----:B------:R-:W-:Y:S01]  /*b030*/  FFMA.FTZ R27, R84, R9, -R37 ;  /* 0x00000009541b7223 */ /* 0x000fe20000010825 */
[----:B------:R-:W-:Y:S01]  /*b040*/  IADD3 R4, R40, R95, -R97 ;  /* 0x0000005f28047210 */ /* 0x000fe20007ffe861 */
[----:B------:R-:W-:-:S05]  /*b050*/  FADD.FTZ R38, R12, R41 ;  /* 0x000000290c267221 */ /* 0x000fca0000010000 */
[----:B------:R-:W4:Y:S01]  /*b060*/  MUFU.EX2 R25, R25 ;  /* 0x0000001900197308 */ /* 0x000f220000000800 */
[----:B0-----:R-:W-:Y:S01]  /*b070*/  FADD.FTZ R40, R144, R43 ;  /* 0x0000002b90287221 */ /* 0x001fe20000010000 */
[----:B------:R-:W-:-:S06]  /*b080*/  FADD.FTZ R45, R145, R38 ;  /* 0x00000026912d7221 */ /* 0x000fcc0000010000 */
[----:B------:R-:W0:Y:S01]  /*b090*/  MUFU.EX2 R30, R30 ;  /* 0x0000001e001e7308 */ /* 0x000e220000000800 */
[----:B-1----:R-:W-:Y:S01]  /*b0a0*/  FADD.FTZ R47, R13, R40 ;  /* 0x000000280d2f7221 */ /* 0x002fe20000010000 */
[----:B------:R-:W-:-:S06]  /*b0b0*/  FFMA.FTZ R29, R28, R9, -R37 ;  /* 0x000000091c1d7223 */ /* 0x000fcc0000010825 */
[----:B------:R-:W1:Y:S01]  /*b0c0*/  MUFU.EX2 R8, R8 ;  /* 0x0000000800087308 */ /* 0x000e620000000800 */
[----:B------:R-:W-:Y:S01]  /*b0d0*/  FADD.FTZ R38, R26, R45 ;  /* 0x0000002d1a267221 */ /* 0x000fe20000010000 */
[----:B------:R-:W-:-:S06]  /*b0e0*/  FFMA.FTZ R46, R50, R9, -R59 ;  /* 0x00000009322e7223 */ /* 0x000fcc000001083b */
[----:B------:R-:W5:Y:S01]  /*b0f0*/  MUFU.EX2 R141, R141 ;  /* 0x0000008d008d7308 */ /* 0x000f620000000800 */
[----:B---3--:R-:W-:Y:S01]  /*b100*/  FADD.FTZ R40, R146, R47 ;  /* 0x0000002f92287221 */ /* 0x008fe20000010000 */
[----:B------:R-:W-:-:S06]  /*b110*/  FFMA.FTZ R10, R44, R9, -R37 ;  /* 0x000000092c0a7223 */ /* 0x000fcc0000010825 */
[----:B------:R-:W3:Y:S01]  /*b120*/  MUFU.EX2 R27, R27 ;  /* 0x0000001b001b7308 */ /* 0x000ee20000000800 */
[----:B------:R-:W-:Y:S01]  /*b130*/  FADD.FTZ R47, R147, R38 ;  /* 0x00000026932f7221 */ /* 0x000fe20000010000 */
[----:B----4-:R-:W-:-:S06]  /*b140*/  FADD.FTZ R49, R25, R40 ;  /* 0x0000002819317221 */ /* 0x010fcc0000010000 */
[----:B------:R-:W4:Y:S01]  /*b150*/  MUFU.EX2 R34, R34 ;  /* 0x0000002200227308 */ /* 0x000f220000000800 */
[----:B------:R-:W-:-:S07]  /*b160*/  FFMA.FTZ R31, R108, R9, -R37 ;  /* 0x000000096c1f7223 */ /* 0x000fce0000010825 */
[----:B------:R-:W4:Y:S01]  /*b170*/  MUFU.EX2 R142, R142 ;  /* 0x0000008e008e7308 */ /* 0x000f220000000800 */
[----:B0-----:R-:W-:Y:S01]  /*b180*/  FADD.FTZ R38, R30, R47 ;  /* 0x0000002f1e267221 */ /* 0x001fe20000010000 */
[----:B-1----:R-:W-:-:S06]  /*b190*/  FADD.FTZ R40, R8, R49 ;  /* 0x0000003108287221 */ /* 0x002fcc0000010000 */
[----:B------:R-:W0:Y:S01]  /*b1a0*/  MUFU.EX2 R143, R143 ;  /* 0x0000008f008f7308 */ /* 0x000e220000000800 */
[----:B------:R-:W-:-:S07]  /*b1b0*/  FFMA.FTZ R28, R42, R9, -R37 ;  /* 0x000000092a1c7223 */ /* 0x000fce0000010825 */
[----:B------:R-:W1:Y:S01]  /*b1c0*/  MUFU.EX2 R29, R29 ;  /* 0x0000001d001d7308 */ /* 0x000e620000000800 */
[----:B-----5:R-:W-:Y:S01]  /*b1d0*/  FADD.FTZ R47, R141, R38 ;  /* 0x000000268d2f7221 */ /* 0x020fe20000010000 */
[----:B---3--:R-:W-:-:S06]  /*b1e0*/  FADD.FTZ R49, R27, R40 ;  /* 0x000000281b317221 */ /* 0x008fcc0000010000 */
[----:B------:R-:W3:Y:S01]  /*b1f0*/  MUFU.EX2 R46, R46 ;  /* 0x0000002e002e7308 */ /* 0x000ee20000000800 */
[----:B------:R-:W-:-:S07]  /*b200*/  FFMA.FTZ R33, R32, R9, -R37 ;  /* 0x0000000920217223 */ /* 0x000fce0000010825 */
[----:B------:R-:W5:Y:S01]  /*b210*/  MUFU.EX2 R10, R10 ;  /* 0x0000000a000a7308 */ /* 0x000f620000000800 */
[----:B------:R-:W-:Y:S01]  /*b220*/  FFMA.FTZ R32, R48, R9, -R37 ;  /* 0x0000000930207223 */ /* 0x000fe20000010825 */
[----:B----4-:R-:W-:-:S06]  /*b230*/  FADD.FTZ R44, R34, R47 ;  /* 0x0000002f222c7221 */ /* 0x010fcc0000010000 */
[----:B------:R-:W4:Y:S01]  /*b240*/  MUFU.EX2 R137, R137 ;  /* 0x0000008900897308 */ /* 0x000f220000000800 */
[----:B------:R-:W-:-:S07]  /*b250*/  FADD.FTZ R48, R142, R49 ;  /* 0x000000318e307221 */ /* 0x000fce0000010000 */
[----:B------:R-:W4:Y:S01]  /*b260*/  MUFU.EX2 R31, R31 ;  /* 0x0000001f001f7308 */ /* 0x000f220000000800 */
[----:B0-----:R-:W-:Y:S01]  /*b270*/  FADD.FTZ R47, R143, R44 ;  /* 0x0000002c8f2f7221 */ /* 0x001fe20000010000 */
[----:B-1----:R-:W-:-:S06]  /*b280*/  FADD.FTZ R49, R29, R48 ;  /* 0x000000301d317221 */ /* 0x002fcc0000010000 */
[----:B------:R-:W0:Y:S01]  /*b290*/  MUFU.EX2 R118, R118 ;  /* 0x0000007600767308 */ /* 0x000e220000000800 */
[----:B------:R-:W-:-:S07]  /*b2a0*/  FFMA.FTZ R35, R110, R9, -R37 ;  /* 0x000000096e237223 */ /* 0x000fce0000010825 */
[----:B------:R-:W1:Y:S01]  /*b2b0*/  MUFU.EX2 R28, R28 ;  /* 0x0000001c001c7308 */ /* 0x000e620000000800 */
[----:B---3--:R-:W-:Y:S01]  /*b2c0*/  FADD.FTZ R44, R46, R47 ;  /* 0x0000002f2e2c7221 */ /* 0x008fe20000010000 */
[----:B------:R-:W-:-:S06]  /*b2d0*/  FFMA.FTZ R50, R66, R9, -R59 ;  /* 0x0000000942327223 */ /* 0x000fcc000001083b */
[----:B------:R-:W3:Y:S01]  /*b2e0*/  MUFU.EX2 R139, R139 ;  /* 0x0000008b008b7308 */ /* 0x000ee20000000800 */
[----:B-----5:R-:W-:-:S07]  /*b2f0*/  FADD.FTZ R48, R10, R49 ;  /* 0x000000310a307221 */ /* 0x020fce0000010000 */
[----:B------:R-:W5:Y:S01]  /*b300*/  MUFU.EX2 R33, R33 ;  /* 0x0000002100217308 */ /* 0x000f620000000800 */
[----:B------:R-:W-:Y:S01]  /*b310*/  FFMA.FTZ R112, R112, R9, -R37 ;  /* 0x0000000970707223 */ /* 0x000fe20000010825 */
[----:B----4-:R-:W-:-:S06]  /*b320*/  FADD.FTZ R47, R137, R44 ;  /* 0x0000002c892f7221 */ /* 0x010fcc0000010000 */
[----:B------:R-:W4:Y:S01]  /*b330*/  MUFU.EX2 R128, R128 ;  /* 0x0000008000807308 */ /* 0x000f220000000800 */
[----:B------:R-:W-:Y:S01]  /*b340*/  FADD.FTZ R49, R31, R48 ;  /* 0x000000301f317221 */ /* 0x000fe20000010000 */
[----:B------:R-:W-:-:S06]  /*b350*/  FFMA.FTZ R39, R114, R9, -R37 ;  /* 0x0000000972277223 */ /* 0x000fcc0000010825 */
[----:B------:R-:W4:Y:S01]  /*b360*/  MUFU.EX2 R32, R32 ;  /* 0x0000002000207308 */ /* 0x000f220000000800 */
[----:B------:R-:W-:Y:S01]  /*b370*/  F2FP.F16.F32.PACK_AB R151, R12, R151 ;  /* 0x000000970c97723e */ /* 0x000fe200000000ff */
[----:B0-----:R-:W-:Y:S01]  /*b380*/  FADD.FTZ R12, R118, R47 ;  /* 0x0000002f760c7221 */ /* 0x001fe20000010000 */
[----:B------:R-:W-:-:S05]  /*b390*/  F2FP.F16.F32.PACK_AB R145, R26, R145 ;  /* 0x000000911a91723e */ /* 0x000fca00000000ff */
[----:B------:R-:W0:Y:S01]  /*b3a0*/  MUFU.EX2 R133, R133 ;  /* 0x0000008500857308 */ /* 0x000e220000000800 */
[----:B------:R-:W-:Y:S01]  /*b3b0*/  FFMA.FTZ R66, R78, R9, -R59 ;  /* 0x000000094e427223 */ /* 0x000fe2000001083b */
[----:B-1----:R-:W-:-:S06]  /*b3c0*/  FADD.FTZ R26, R28, R49 ;  /* 0x000000311c1a7221 */ /* 0x002fcc0000010000 */
[----:B------:R-:W1:Y:S01]  /*b3d0*/  MUFU.EX2 R35, R35 ;  /* 0x0000002300237308 */ /* 0x000e620000000800 */
[----:B---3--:R-:W-:Y:S01]  /*b3e0*/  FADD.FTZ R47, R139, R12 ;  /* 0x0000000c8b2f7221 */ /* 0x008fe20000010000 */
[----:B-----5:R-:W-:-:S06]  /*b3f0*/  FADD.FTZ R49, R33, R26 ;  /* 0x0000001a21317221 */ /* 0x020fcc0000010000 */
[----:B------:R-:W3:Y:S01]  /*b400*/  MUFU.EX2 R50, R50 ;  /* 0x0000003200327308 */ /* 0x000ee20000000800 */
[----:B------:R-:W-:-:S07]  /*b410*/  FFMA.FTZ R41, R116, R9, -R37 ;  /* 0x0000000974297223 */ /* 0x000fce0000010825 */
[----:B------:R-:W5:Y:S01]  /*b420*/  MUFU.EX2 R0, R112 ;  /* 0x0000007000007308 */ /* 0x000f620000000800 */
[----:B------:R-:W-:Y:S01]  /*b430*/  SHF.R.S32.HI R51, RZ, 0x1f, R4 ;  /* 0x0000001fff337819 */ /* 0x000fe20000011404 */
[----:B----4-:R-:W-:-:S06]  /*b440*/  FADD.FTZ R12, R128, R47 ;  /* 0x0000002f800c7221 */ /* 0x010fcc0000010000 */
[----:B------:R-:W4:Y:S01]  /*b450*/  MUFU.EX2 R135, R135 ;  /* 0x0000008700877308 */ /* 0x000f220000000800 */
[----:B------:R-:W-:Y:S01]  /*b460*/  FFMA.FTZ R54, R90, R9, -R59 ;  /* 0x000000095a367223 */ /* 0x000fe2000001083b */
[----:B------:R-:W-:-:S06]  /*b470*/  FADD.FTZ R26, R32, R49 ;  /* 0x00000031201a7221 */ /* 0x000fcc0000010000 */
[----:B------:R-:W4:Y:S01]  /*b480*/  MUFU.EX2 R39, R39 ;  /* 0x0000002700277308 */ /* 0x000f220000000800 */
[----:B------:R-:W-:Y:S01]  /*b490*/  FFMA.FTZ R120, R120, R9, -R37 ;  /* 0x0000000978787223 */ /* 0x000fe20000010825 */
[----:B------:R-:W-:Y:S01]  /*b4a0*/  LEA.HI R4, R51, R4, RZ, 0x7 ;  /* 0x0000000433047211 */ /* 0x000fe200078f38ff */
[----:B0-----:R-:W-:-:S05]  /*b4b0*/  FADD.FTZ R49, R133, R12 ;  /* 0x0000000c85317221 */ /* 0x001fca0000010000 */
[----:B------:R-:W0:Y:S01]  /*b4c0*/  MUFU.EX2 R66, R66 ;  /* 0x0000004200427308 */ /* 0x000e220000000800 */
[----:B-1----:R-:W-:Y:S01]  /*b4d0*/  FADD.FTZ R51, R35, R26 ;  /* 0x0000001a23337221 */ /* 0x002fe20000010000 */
[----:B------:R-:W-:-:S06]  /*b4e0*/  FFMA.FTZ R43, R122, R9, -R37 ;  /* 0x000000097a2b7223 */ /* 0x000fcc0000010825 */
[----:B------:R-:W1:Y:S01]  /*b4f0*/  MUFU.EX2 R36, R36 ;  /* 0x0000002400247308 */ /* 0x000e620000000800 */
[----:B------:R-:W-:Y:S01]  /*b500*/  FFMA.FTZ R42, R130, R9, -R37 ;  /* 0x00000009822a7223 */ /* 0x000fe20000010825 */
[----:B---3--:R-:W-:-:S06]  /*b510*/  FADD.FTZ R12, R50, R49 ;  /* 0x00000031320c7221 */ /* 0x008fcc0000010000 */
[----:B------:R-:W3:Y:S01]  /*b520*/  MUFU.EX2 R129, R129 ;  /* 0x0000008100817308 */ /* 0x000ee20000000800 */
[----:B------:R-:W-:Y:S01]  /*b530*/  FFMA.FTZ R56, R94, R9, -R59 ;  /* 0x000000095e387223 */ /* 0x000fe2000001083b */
[----:B-----5:R-:W-:-:S06]  /*b540*/  FADD.FTZ R26, R0, R51 ;  /* 0x00000033001a7221 */ /* 0x020fcc0000010000 */
[----:B------:R-:W5:Y:S01]  /*b550*/  MUFU.EX2 R41, R41 ;  /* 0x0000002900297308 */ /* 0x000f620000000800 */
[----:B------:R-:W-:Y:S01]  /*b560*/  FFMA.FTZ R124, R124, R9, -R37 ;  /* 0x000000097c7c7223 */ /* 0x000fe20000010825 */
[----:B------:R-:W-:Y:S01]  /*b570*/  F2FP.F16.F32.PACK_AB R148, R3, R148 ;  /* 0x000000940394723e */ /* 0x000fe200000000ff */
[----:B----4-:R-:W-:-:S05]  /*b580*/  FADD.FTZ R3, R135, R12 ;  /* 0x0000000c87037221 */ /* 0x010fca0000010000 */
[----:B------:R-:W4:Y:S01]  /*b590*/  MUFU.EX2 R54, R54 ;  /* 0x0000003600367308 */ /* 0x000f220000000800 */
[----:B------:R-:W-:Y:S01]  /*b5a0*/  F2FP.F16.F32.PACK_AB R150, R11, R150 ;  /* 0x000000960b96723e */ /* 0x000fe200000000ff */
[----:B------:R-:W-:-:S06]  /*b5b0*/  FADD.FTZ R11, R39, R26 ;  /* 0x0000001a270b7221 */ /* 0x000fcc0000010000 */
[----:B------:R-:W2:Y:S01]  /*b5c0*/  MUFU.EX2 R130, R120 ;  /* 0x0000007800827308 */ /* 0x000ea20000000800 */
[----:B------:R-:W-:Y:S01]  /*b5d0*/  FFMA.FTZ R45, R126, R9, -R37 ;  /* 0x000000097e2d7223 */ /* 0x000fe20000010825 */
[----:B0-----:R-:W-:-:S06]  /*b5e0*/  FADD.FTZ R12, R66, R3 ;  /* 0x00000003420c7221 */ /* 0x001fcc0000010000 */
[----:B------:R-:W0:Y:S01]  /*b5f0*/  MUFU.EX2 R131, R131 ;  /* 0x0000008300837308 */ /* 0x000e220000000800 */
[----:B------:R-:W-:Y:S01]  /*b600*/  FFMA.FTZ R58, R96, R9, -R59 ;  /* 0x00000009603a7223 */ /* 0x000fe2000001083b */
[----:B-1----:R-:W-:-:S06]  /*b610*/  FADD.FTZ R26, R36, R11 ;  /* 0x0000000b241a7221 */ /* 0x002fcc0000010000 */
[----:B------:R-:W1:Y:S01]  /*b620*/  MUFU.EX2 R43, R43 ;  /* 0x0000002b002b7308 */ /* 0x000e620000000800 */
[----:B------:R-:W-:Y:S01]  /*b630*/  F2FP.F16.F32.PACK_AB R144, R13, R144 ;  /* 0x000000900d90723e */ /* 0x000fe200000000ff */
[----:B---3--:R-:W-:-:S06]  /*b640*/  FADD.FTZ R11, R129, R12 ;  /* 0x0000000c810b7221 */ /* 0x008fcc0000010000 */
[----:B------:R-:W3:Y:S01]  /*b650*/  MUFU.EX2 R56, R56 ;  /* 0x0000003800387308 */ /* 0x000ee20000000800 */
[-CC-:B------:R-:W-:Y:S01]  /*b660*/  FFMA.FTZ R132, R132, R9.reuse, -R37.reuse ;  /* 0x0000000984847223 */ /* 0x180fe20000010825 */
[-CC-:B------:R-:W-:Y:S01]  /*b670*/  FFMA.FTZ R134, R134, R9.reuse, -R37.reuse ;  /* 0x0000000986867223 */ /* 0x180fe20000010825 */
[----:B------:R-:W-:-:S05]  /*b680*/  FFMA.FTZ R38, R136, R9, -R37 ;  /* 0x0000000988267223 */ /* 0x000fca0000010825 */
[----:B------:R-:W3:Y:S01]  /*b690*/  MUFU.EX2 R124, R124 ;  /* 0x0000007c007c7308 */ /* 0x000ee20000000800 */
[-CC-:B------:R-:W-:Y:S01]  /*b6a0*/  FFMA.FTZ R40, R138, R9.reuse, -R37.reuse ;  /* 0x000000098a287223 */ /* 0x180fe20000010825 */
[----:B-----5:R-:W-:Y:S01]  /*b6b0*/  FADD.FTZ R13, R41, R26 ;  /* 0x0000001a290d7221 */ /* 0x020fe20000010000 */
[----:B------:R-:W-:Y:S01]  /*b6c0*/  FFMA.FTZ R37, R140, R9, -R37 ;  /* 0x000000098c257223 */ /* 0x000fe20000010825 */
[----:B------:R-:W-:-:S04]  /*b6d0*/  F2FP.F16.F32.PACK_AB R140, R27, R8 ;  /* 0x000000081b8c723e */ /* 0x000fc800000000ff */
[----:B------:R-:W5:Y:S01]  /*b6e0*/  MUFU.EX2 R125, R125 ;  /* 0x0000007d007d7308 */ /* 0x000f620000000800 */
[----:B----4-:R-:W-:Y:S01]  /*b6f0*/  FADD.FTZ R8, R54, R11 ;  /* 0x0000000b36087221 */ /* 0x010fe20000010000 */
[----:B------:R-:W-:Y:S01]  /*b700*/  F2FP.F16.F32.PACK_AB R136, R31, R10 ;  /* 0x0000000a1f88723e */ /* 0x000fe200000000ff */
[----:B------:R-:W-:-:S05]  /*b710*/  FFMA.FTZ R62, R100, R9, -R59 ;  /* 0x00000009643e7223 */ /* 0x000fca000001083b */
[----:B------:R-:W4:Y:S01]  /*b720*/  MUFU.EX2 R45, R45 ;  /* 0x0000002d002d7308 */ /* 0x000f220000000800 */
[----:B--2---:R-:W-:Y:S01]  /*b730*/  FADD.FTZ R10, R130, R13 ;  /* 0x0000000d820a7221 */ /* 0x004fe20000010000 */
[----:B0-----:R-:W-:-:S06]  /*b740*/  FADD.FTZ R11, R131, R8 ;  /* 0x00000008830b7221 */ /* 0x001fcc0000010000 */
[----:B------:R-:W-:Y:S01]  /*b750*/  MUFU.EX2 R58, R58 ;  /* 0x0000003a003a7308 */ /* 0x000fe20000000800 */
[----:B-1----:R-:W-:-:S07]  /*b760*/  FADD.FTZ R13, R43, R10 ;  /* 0x0000000a2b0d7221 */ /* 0x002fce0000010000 */
[----:B------:R-:W0:Y:S01]  /*b770*/  MUFU.EX2 R42, R42 ;  /* 0x0000002a002a7308 */ /* 0x000e220000000800 */
[----:B---3--:R-:W-:Y:S01]  /*b780*/  FADD.FTZ R8, R56, R11 ;  /* 0x0000000b38087221 */ /* 0x008fe20000010000 */
[----:B------:R-:W-:-:S06]  /*b790*/  FFMA.FTZ R60, R102, R9, -R59 ;  /* 0x00000009663c7223 */ /* 0x000fcc000001083b */
[----:B------:R-:W1:Y:S01]  /*b7a0*/  MUFU.EX2 R127, R127 ;  /* 0x0000007f007f7308 */ /* 0x000e620000000800 */
[----:B------:R-:W-:Y:S01]  /*b7b0*/  FADD.FTZ R10, R124, R13 ;  /* 0x0000000d7c0a7221 */ /* 0x000fe20000010000 */
[----:B------:R-:W-:-:S06]  /*b7c0*/  SHF.R.S32.HI R4, RZ, 0x7, R4 ;  /* 0x00000007ff047819 */ /* 0x000fcc0000011404 */
[----:B------:R-:W2:Y:S01]  /*b7d0*/  MUFU.EX2 R47, R132 ;  /* 0x00000084002f7308 */ /* 0x000ea20000000800 */
[----:B-----5:R-:W-:Y:S01]  /*b7e0*/  FADD.FTZ R11, R125, R8 ;  /* 0x000000087d0b7221 */ /* 0x020fe20000010000 */
[----:B----4-:R-:W-:-:S06]  /*b7f0*/  FADD.FTZ R13, R45, R10 ;  /* 0x0000000a2d0d7221 */ /* 0x010fcc0000010000 */
[----:B------:R-:W3:Y:S01]  /*b800*/  MUFU.EX2 R62, R62 ;  /* 0x0000003e003e7308 */ /* 0x000ee20000000800 */
[----:B------:R-:W-:Y:S01]  /*b810*/  VIMNMX R52, R52, R4, !PT ;  /* 0x0000000434347248 */ /* 0x000fe20007fe0100 */
[----:B0-----:R-:W-:-:S06]  /*b820*/  FADD.FTZ R8, R42, R13 ;  /* 0x0000000d2a087221 */ /* 0x001fcc0000010000 */
[----:B------:R-:W-:Y:S08]  /*b830*/  MUFU.EX2 R121, R121 ;  /* 0x0000007900797308 */ /* 0x000ff00000000800 */
[----:B------:R0:W4:Y:S01]  /*b840*/  MUFU.EX2 R120, R134 ;  /* 0x0000008600787308 */ /* 0x0001220000000800 */
[----:B------:R-:W-:Y:S01]  /*b850*/  FFMA.FTZ R59, R104, R9, -R59 ;  /* 0x00000009683b7223 */ /* 0x000fe2000001083b */
[----:B------:R-:W-:Y:S01]  /*b860*/  VIADD R12, R88, 0xfffffffe ;  /* 0xfffffffe580c7836 */ /* 0x000fe20000000000 */
[----:B------:R1:W-:Y:S05]  /*b870*/  STL [R1+0x24], R52 ;  /* 0x0000243401007387 */ /* 0x0003ea0000100800 */
[----:B------:R-:W-:Y:S01]  /*b880*/  MUFU.EX2 R60, R60 ;  /* 0x0000003c003c7308 */ /* 0x000fe20000000800 */
[----:B0-----:R-:W-:Y:S01]  /*b890*/  F2FP.F16.F32.PACK_AB R134, R39, R0 ;  /* 0x000000002786723e */ /* 0x001fe200000000ff */
[----:B------:R-:W-:-:S06]  /*b8a0*/  FADD.FTZ R0, R58, R11 ;  /* 0x0000000b3a007221 */ /* 0x000fcc0000010000 */
[----:B------:R-:W0:Y:S01]  /*b8b0*/  MUFU.EX2 R3, R38 ;  /* 0x0000002600037308 */ /* 0x000e220000000800 */
[----:B-1----:R-:W-:Y:S01]  /*b8c0*/  FADD.FTZ R11, R127, R0 ;  /* 0x000000007f0b7221 */ /* 0x002fe20000010000 */
[----:B--2---:R-:W-:-:S06]  /*b8d0*/  FADD.FTZ R13, R47, R8 ;  /* 0x000000082f0d7221 */ /* 0x004fcc0000010000 */
[----:B------:R-:W-:Y:S01]  /*b8e0*/  MUFU.EX2 R123, R123 ;  /* 0x0000007b007b7308 */ /* 0x000fe20000000800 */
[----:B---3--:R-:W-:Y:S01]  /*b8f0*/  FADD.FTZ R0, R62, R11 ;  /* 0x0000000b3e007221 */ /* 0x008fe20000010000 */
[----:B------:R-:W-:-:S06]  /*b900*/  ISETP.GE.AND P1, PT, R12, R52, PT ;  /* 0x000000340c00720c */ /* 0x000fcc0003f26270 */
[----:B------:R-:W1:Y:S01]  /*b910*/  MUFU.EX2 R40, R40 ;  /* 0x0000002800287308 */ /* 0x000e620000000800 */
[----:B----4-:R-:W-:Y:S01]  /*b920*/  FADD.FTZ R10, R120, R13 ;  /* 0x0000000d780a7221 */ /* 0x010fe20000010000 */
[----:B------:R-:W-:-:S06]  /*b930*/  FADD.FTZ R11, R121, R0 ;  /* 0x00000000790b7221 */ /* 0x000fcc0000010000 */
[----:B------:R-:W2:Y:S08]  /*b940*/  MUFU.EX2 R37, R37 ;  /* 0x0000002500257308 */ /* 0x000eb00000000800 */
[----:B------:R-:W3:Y:S01]  /*b950*/  MUFU.EX2 R8, R59 ;  /* 0x0000003b00087308 */ /* 0x000ee20000000800 */
[----:B0-----:R-:W-:Y:S01]  /*b960*/  FADD.FTZ R13, R3, R10 ;  /* 0x0000000a030d7221 */ /* 0x001fe20000010000 */
[----:B------:R-:W-:-:S03]  /*b970*/  FADD.FTZ R0, R60, R11 ;  /* 0x0000000b3c007221 */ /* 0x000fc60000010000 */
[----:B-1----:R-:W-:Y:S01]  /*b980*/  FADD.FTZ R10, R40, R13 ;  /* 0x0000000d280a7221 */ /* 0x002fe20000010000 */
[----:B------:R-:W-:Y:S01]  /*b990*/  FADD.FTZ R11, R123, R0 ;  /* 0x000000007b0b7221 */ /* 0x000fe20000010000 */
[----:B------:R-:W-:Y:S02]  /*b9a0*/  F2FP.F16.F32.PACK_AB R137, R118, R137 ;  /* 0x000000897689723e */ /* 0x000fe400000000ff */
[----:B------:R-:W-:Y:S02]  /*b9b0*/  CS2R R118, SRZ ;  /* 0x0000000000767805 */ /* 0x000fe4000001ff00 */
[----:B------:R-:W-:Y:S02]  /*b9c0*/  F2FP.F16.F32.PACK_AB R139, R128, R139 ;  /* 0x0000008b808b723e */ /* 0x000fe400000000ff */
[----:B------:R-:W-:Y:S02]  /*b9d0*/  CS2R R116, SRZ ;  /* 0x0000000000747805 */ /* 0x000fe4000001ff00 */
[----:B------:R-:W-:Y:S01]  /*b9e0*/  F2FP.F16.F32.PACK_AB R120, R3, R120 ;  /* 0x000000780378723e */ /* 0x000fe200000000ff */
[----:B--2---:R-:W-:Y:S01]  /*b9f0*/  FADD.FTZ R3, R37, R10 ;  /* 0x0000000a25037221 */ /* 0x004fe20000010000 */
[----:B------:R-:W-:-:S02]  /*ba00*/  F2FP.F16.F32.PACK_AB R149, R68, R149 ;  /* 0x000000954495723e */ /* 0x000fc400000000ff */
[----:B------:R-:W-:Y:S02]  /*ba10*/  CS2R R114, SRZ ;  /* 0x0000000000727805 */ /* 0x000fe4000001ff00 */
[----:B------:R-:W-:Y:S02]  /*ba20*/  F2FP.F16.F32.PACK_AB R147, R30, R147 ;  /* 0x000000931e93723e */ /* 0x000fe400000000ff */
[----:B------:R-:W-:Y:S02]  /*ba30*/  CS2R R112, SRZ ;  /* 0x0000000000707805 */ /* 0x000fe4000001ff00 */
[----:B------:R-:W-:Y:S01]  /*ba40*/  F2FP.F16.F32.PACK_AB R141, R34, R141 ;  /* 0x0000008d228d723e */ /* 0x000fe200000000ff */
[----:B---3--:R-:W-:Y:S01]  /*ba50*/  FADD.FTZ R0, R8, R11 ;  /* 0x0000000b08007221 */ /* 0x008fe20000010000 */
[----:B------:R-:W-:Y:S02]  /*ba60*/  F2FP.F16.F32.PACK_AB R143, R46, R143 ;  /* 0x0000008f2e8f723e */ /* 0x000fe400000000ff */
[----:B------:R-:W-:-:S02]  /*ba70*/  CS2R R110, SRZ ;  /* 0x00000000006e7805 */ /* 0x000fc4000001ff00 */
[----:B------:R-:W-:Y:S02]  /*ba80*/  F2FP.F16.F32.PACK_AB R146, R25, R146 ;  /* 0x000000921992723e */ /* 0x000fe400000000ff */
[----:B------:R-:W-:Y:S02]  /*ba90*/  CS2R R108, SRZ ;  /* 0x00000000006c7805 */ /* 0x000fe4000001ff00 */
[----:B------:R-:W-:Y:S02]  /*baa0*/  F2FP.F16.F32.PACK_AB R142, R29, R142 ;  /* 0x0000008e1d8e723e */ /* 0x000fe400000000ff */
[----:B------:R-:W-:Y:S02]  /*bab0*/  CS2R R106, SRZ ;  /* 0x00000000006a7805 */ /* 0x000fe4000001ff00 */
        /* <DEDUP_REMOVED lines=19> */
[----:B------:R-:W-:-:S02]  /*bbf0*/  F2FP.F16.F32.PACK_AB R126, R47, R42 ;  /* 0x0000002a2f7e723e */ /* 0x000fc400000000ff */
[----:B------:R-:W-:Y:S02]  /*bc00*/  F2FP.F16.F32.PACK_AB R127, R62, R127 ;  /* 0x0000007f3e7f723e */ /* 0x000fe400000000ff */
[----:B------:R-:W-:Y:S02]  /*bc10*/  F2FP.F16.F32.PACK_AB R121, R60, R121 ;  /* 0x000000793c79723e */ /* 0x000fe400000000ff */
[----:B------:R-:W-:Y:S02]  /*bc20*/  F2FP.F16.F32.PACK_AB R122, R37, R40 ;  /* 0x00000028257a723e */ /* 0x000fe400000000ff */
[----:B------:R-:W-:Y:S01]  /*bc30*/  F2FP.F16.F32.PACK_AB R123, R8, R123 ;  /* 0x0000007b087b723e */ /* 0x000fe200000000ff */
[----:B------:R-:W-:Y:S06]  /*bc40*/  @!P1 BRA `(.L_x_2771) ;  /* 0x0000003000549947 */ /* 0x000fec0003800000 */
[----:B------:R-:W-:Y:S01]  /*bc50*/  IMAD.MOV.U32 R10, RZ, RZ, R24 ;  /* 0x000000ffff0a7224 */ /* 0x000fe200078e0018 */
[----:B------:R-:W-:Y:S01]  /*bc60*/  MOV R4, R155 ;  /* 0x0000009b00047202 */ /* 0x000fe20000000f00 */
[----:B------:R-:W-:Y:S02]  /*bc70*/  IMAD.MOV.U32 R11, RZ, RZ, R5 ;  /* 0x000000ffff0b7224 */ /* 0x000fe400078e0005 */
[----:B------:R-:W-:Y:S02]  /*bc80*/  IMAD.MOV.U32 R13, RZ, RZ, R22 ;  /* 0x000000ffff0d7224 */ /* 0x000fe400078e0016 */
[----:B------:R-:W-:-:S07]  /*bc90*/  IMAD.MOV.U32 R119, RZ, RZ, RZ ;  /* 0x000000ffff777224 */ /* 0x000fce00078e00ff */
.L_x_2783:
        /* <DEDUP_REMOVED lines=9> */
.L_x_2773:
        /* <DEDUP_REMOVED lines=8> */
.L_x_2774:
[----:B------:R-:W-:Y:S04]  /*bdb0*/  BSSY B0, `(.L_x_2772) ;  /* 0x0000004000007945 */ /* 0x000fe80003800000 */
[----:B-1----:R-:W-:Y:S05]  /*bdc0*/  @P2 BRA `(.L_x_2775) ;  /* 0x0000000000082947 */ /* 0x002fea0003800000 */
[----:B------:R-:W1:Y:S02]  /*bdd0*/  SYNCS.PHASECHK.TRANS64.TRYWAIT P2, [R5+URZ+0x16830], R8 ;  /* 0x01683008050075a7 */ /* 0x000e64000804017f */
[----:B-1----:R-:W-:Y:S05]  /*bde0*/  @!P2 BRA `(.L_x_2776) ;  /* 0x000001100064a947 */ /* 0x002fea0003800000 */
.L_x_2775:
[----:B------:R-:W-:Y:S05]  /*bdf0*/  BSYNC B0 ;  /* 0x0000000000007941 */ /* 0x000fea0003800000 */
.L_x_2772:
[----:B01----:R-:W2:Y:S01]  /*be00*/  LDL R8, [R1+0x1c] ;  /* 0x00001c0001087983 */ /* 0x003ea20000100800 */
[----:B------:R-:W-:Y:S01]  /*be10*/  IADD3 R22, R13, 0x1, RZ ;  /* 0x000000010d167810 */ /* 0x000fe20007ffe0ff */
[----:B------:R-:W0:Y:S03]  /*be20*/  S2R R5, SR_TID.X ;  /* 0x0000000000057919 */ /* 0x000e260000002100 */
[----:B------:R-:W-:-:S04]  /*be30*/  ISETP.NE.AND P2, PT, R22, 0x2, PT ;  /* 0x000000021600780c */ /* 0x000fc80003f45270 */
[----:B------:R-:W-:Y:S01]  /*be40*/  SEL R22, R22, RZ, P2 ;  /* 0x000000ff16167207 */ /* 0x000fe20001000000 */
[----:B------:R-:W-:Y:S01]  /*be50*/  IMAD.MOV.U32 R9, RZ, RZ, 0x40000040 ;  /* 0x40000040ff097424 */ /* 0x000fe200078e00ff */
[----:B------:R-:W-:Y:S05]  /*be60*/  WARPSYNC.ALL ;  /* 0x0000000000007948 */ /* 0x000fea0003800000 */
[----:B------:R-:W-:Y:S02]  /*be70*/  R2UR UR19, R9 ;  /* 0x00000000091372ca */ /* 0x000fe400000e0000 */
[----:B0-----:R-:W-:-:S05]  /*be80*/  SHF.R.U32.HI R5, RZ, 0x7, R5 ;  /* 0x00000007ff057819 */ /* 0x001fca0000011605 */
[----:B------:R-:W-:Y:S02]  /*be90*/  VIADD R5, R5, 0x8 ;  /* 0x0000000805057836 */ /* 0x000fe40000000000 */
        /* <DEDUP_REMOVED lines=8> */
[----:B--2---:R-:W-:-:S05]  /*bf20*/  IMAD R26, R22, 0x400, R8 ;  /* 0x00000400161a7824 */ /* 0x004fca00078e0208 */
[----:B------:R-:W-:-:S04]  /*bf30*/  IADD3 R8, R26, 0x4, RZ ;  /* 0x000000041a087810 */ /* 0x000fc80007ffe0ff */
[----:B------:R-:W-:Y:S02]  /*bf40*/  R2UR UR18, R8 ;  /* 0x00000000081272ca */ /* 0x000fe400000e0000 */
[----:B------:R-:W2:Y:S01]  /*bf50*/  LDL.64 R8, [R1+0x8] ;  /* 0x0000080001087983 */ /* 0x000ea20000100a00 */
[C---:B------:R-:W-:Y:S01]  /*bf60*/  R2UR UR10, R26.reuse ;  /* 0x000000001a0a72ca */ /* 0x040fe200000e0000 */
[C---:B------:R-:W-:Y:S02]  /*bf70*/  VIADD R24, R26.reuse, 0x2 ;  /* 0x000000021a187836 */ /* 0x040fe40000000000 */
[----:B------:R-:W-:-:S03]  /*bf80*/  VIADD R26, R26, 0x6 ;  /* 0x000000061a1a7836 */ /* 0x000fc60000000000 */
        /* <DEDUP_REMOVED lines=23> */
.L_x_2778:
[----:B------:R-:W-:Y:S01]  /*c100*/  SHF.L.U32 R4, R4, 0x1f, RZ ;  /* 0x0000001f04047819 */ /* 0x000fe200000006ff */
[----:B------:R-:W-:-:S04]  /*c110*/  IMAD R5, R13, 0x8, R2 ;  /* 0x000000080d057824 */ /* 0x000fc800078e0202 */
[----:B------:R0:W1:Y:S01]  /*c120*/  SYNCS.PHASECHK.TRANS64.TRYWAIT P1, [R5+URZ+0x16850], R4 ;  /* 0x01685004050075a7 */ /* 0x000062000802017f */
[----:B------:R-:W-:Y:S05]  /*c130*/  @!P0 BRA `(.L_x_2779) ;  /* 0x0000000000048947 */ /* 0x000fea0003800000 */
[----:B------:R-:W-:Y:S01]  /*c140*/  BPT.TRAP 0x1 ;  /* 0x000000040000795c */ /* 0x000fe20000300000 */
.L_x_2779:
[----:B-1----:R-:W-:Y:S05]  /*c150*/  @P1 BRA `(.L_x_2777) ;  /* 0x0000000000081947 */ /* 0x002fea0003800000 */
[----:B------:R-:W1:Y:S02]  /*c160*/  SYNCS.PHASECHK.TRANS64.TRYWAIT P1, [R5+URZ+0x16850], R4 ;  /* 0x01685004050075a7 */ /* 0x000e64000802017f */
[----:B-1----:R-:W-:Y:S05]  /*c170*/  @!P1 BRA `(.L_x_2780) ;  /* 0x0000010c00949947 */ /* 0x002fea0003800000 */
.L_x_2777:
[----:B01----:R-:W-:Y:S01]  /*c180*/  IADD3 R4, R2, 0x400, RZ ;  /* 0x0000040002047810 */ /* 0x003fe20007ffe0ff */
[----:B------:R-:W-:Y:S01]  /*c190*/  IMAD.MOV.U32 R5, RZ, RZ, 0x40000040 ;  /* 0x40000040ff057424 */ /* 0x000fe200078e00ff */
[----:B------:R-:W-:Y:S05]  /*c1a0*/  WARPSYNC.ALL ;  /* 0x0000000000007948 */ /* 0x000fea0003800000 */
[----:B------:R-:W-:Y:S01]  /*c1b0*/  SHF.R.U32.HI R4, RZ, 0x4, R4 ;  /* 0x00000004ff047819 */ /* 0x000fe20000011604 */
[----:B------:R-:W-:Y:S01]  /*c1c0*/  WARPGROUP.ARRIVE ;  /* 0x00000000000079c5 */ /* 0x000fe20000000000 */
[----:B------:R-:W-:Y:S01]  /*c1d0*/  R2UR UR7, R5 ;  /* 0x00000000050772ca */ /* 0x000fe200000e0000 */
[----:B------:R-:W-:Y:S01]  /*c1e0*/  IMAD.MOV.U32 R9, RZ, RZ, 0x40000040 ;  /* 0x40000040ff097424 */ /* 0x000fe200078e00ff */
[----:B------:R-:W-:Y:S01]  /*c1f0*/  LOP3.LUT R4, R4, 0x3fff, RZ, 0xc0, !PT ;  /* 0x00003fff04047812 */ /* 0x000fe200078ec0ff */
[----:B------:R-:W-:-:S04]  /*c200*/  IMAD.MOV.U32 R5, RZ, RZ, 0x40000040 ;  /* 0x40000040ff057424 */ /* 0x000fc800078e00ff */
[----:B------:R-:W-:-:S04]  /*c210*/  IMAD R4, R13, 0x400, R4 ;  /* 0x000004000d047824 */ /* 0x000fc800078e0204 */
[C---:B------:R-:W-:Y:S01]  /*c220*/  VIADD R8, R4.reuse, 0x80 ;  /* 0x0000008004087836 */ /* 0x040fe20000000000 */
[----:B------:R-:W-:-:S13]  /*c230*/  R2UR UR6, R4 ;  /* 0x00000000040672ca */ /* 0x000fda00000e0000 */
[----:B------:R-:W-:Y:S01]  /*c240*/  HGMMA.64x64x16.F32 R88, R148, gdesc[UR4].tnspB, R88, gsb0 ;  /* 0x40e0000494587df0 */ /* 0x000fe20008000858 */
[----:B------:R-:W-:Y:S02]  /*c250*/  R2UR UR6, R8 ;  /* 0x00000000080672ca */ /* 0x000fe400000e0000 */
[----:B------:R-:W-:Y:S01]  /*c260*/  R2UR UR7, R9 ;  /* 0x00000000090772ca */ /* 0x000fe200000e0000 */
[----:B------:R-:W-:Y:S01]  /*c270*/  IMAD.MOV.U32 R9, RZ, RZ, 0x40000040 ;  /* 0x40000040ff097424 */ /* 0x000fe200078e00ff */
[----:B------:R-:W-:Y:S01]  /*c280*/  IADD3 R8, R4, 0x100, RZ ;  /* 0x0000010004087810 */ /* 0x000fe20007ffe0ff */
[----:B------:R-:W-:Y:S02]  /*c290*/  WARPGROUP.DEPBAR.LE gsb0, 0x0 ;  /* 0x00008000000079c5 */ /* 0x000fe40000010000 */
[----:B------:R-:W-:-:S06]  /*c2a0*/  WARPGROUP.ARRIVE ;  /* 0x00000000000079c5 */ /* 0x000fcc0000000000 */
[----:B------:R-:W0:Y:S02]  /*c2b0*/  S2R R150, SR_TID.X ;  /* 0x0000000000967919 */ /* 0x000e240000002100 */
[----:B------:R-:W-:Y:S01]  /*c2c0*/  HGMMA.64x64x16.F32 R88, R144, gdesc[UR4].tnspB, R88, gsb0 ;  /* 0x40e0000490587df0 */ /* 0x000fe20008000858 */
[----:B------:R-:W-:Y:S01]  /*c2d0*/  R2UR UR6, R8 ;  /* 0x00000000080672ca */ /* 0x000fe200000e0000 */
[----:B------:R-:W-:Y:S01]  /*c2e0*/  VIADD R8, R4, 0x180 ;  /* 0x0000018004087836 */ /* 0x000fe20000000000 */
[----:B------:R-:W-:Y:S01]  /*c2f0*/  R2UR UR7, R9 ;  /* 0x00000000090772ca */ /* 0x000fe200000e0000 */
[----:B------:R-:W-:Y:S01]  /*c300*/  IMAD.MOV.U32 R9, RZ, RZ, 0x40000040 ;  /* 0x40000040ff097424 */ /* 0x000fe200078e00ff */
[----:B0-----:R-:W-:Y:S02]  /*c310*/  SHF.R.U32.HI R151, RZ, 0x7, R150 ;  /* 0x00000007ff977819 */ /* 0x001fe40000011696 */
[----:B------:R-:W-:Y:S01]  /*c320*/  ISETP.GE.U32.AND P1, PT, R150, 0x180, PT ;  /* 0x000001809600780c */ /* 0x000fe20003f26070 */
[----:B------:R-:W-:-:S02]  /*c330*/  WARPGROUP.DEPBAR.LE gsb0, 0x0 ;  /* 0x00008000000079c5 */ /* 0x000fc40000010000 */
        /* <DEDUP_REMOVED lines=40> */
.L_x_2781:
[----:B------:R-:W2:Y:S01]  /*c5c0*/  LDL R9, [R1+0x28] ;  /* 0x0000280001097983 */ /* 0x000ea20000100800 */
[----:B0-----:R-:W0:Y:S03]  /*c5d0*/  LDC R4, c[0x0][0x448] ;  /* 0x00011200ff047b82 */ /* 0x001e260000000800 */
[----:B------:R-:W2:Y:S04]  /*c5e0*/  LDL R8, [R1+0x44] ;  /* 0x0000440001087983 */ /* 0x000ea80000100800 */
[----:B------:R-:W3:Y:S04]  /*c5f0*/  LDL R123, [R1+0x2c] ;  /* 0x00002c00017b7983 */ /* 0x000ee80000100800 */
[----:B------:R-:W3:Y:S04]  /*c600*/  LDL R122, [R1+0x20] ;  /* 0x00002000017a7983 */ /* 0x000ee80000100800 */
[----:B------:R-:W4:Y:S01]  /*c610*/  LDL R121, [R1+0x14] ;  /* 0x0000140001797983 */ /* 0x000f220000100800 */
[----:B0-----:R-:W-:-:S13]  /*c620*/  ISETP.NE.AND P1, PT, R4, 0x1, PT ;  /* 0x000000010400780c */ /* 0x001fda0003f25270 */
[----:B------:R-:W0:Y:S08]  /*c630*/  @P1 LDC R5, c[0x0][0x44c] ;  /* 0x00011300ff051b82 */ /* 0x000e300000000800 */
        /* <DEDUP_REMOVED lines=9> */
[----:B------:R-:W-:-:S03]  /*c6d0*/  FMUL.FTZ R150, R28, UR5 ;  /* 0x000000051c967c20 */ /* 0x000fc60008410000 */
[----:B------:R-:W5:Y:S01]  /*c6e0*/  MUFU.TANH R148, R148 ;  /* 0x0000009400947308 */ /* 0x000f620000002400 */
[----:B------:R-:W-:Y:S01]  /*c6f0*/  FMUL.FTZ R149, R27, UR5 ;  /* 0x000000051b957c20 */ /* 0x000fe20008410000 */
[----:B------:R-:W-:Y:S01]  /*c700*/  FMUL.FTZ R27, R33, UR5 ;  /* 0x00000005211b7c20 */ /* 0x000fe20008410000 */
[----:B------:R-:W-:Y:S01]  /*c710*/  FMUL.FTZ R146, R36, UR5 ;  /* 0x0000000524927c20 */ /* 0x000fe20008410000 */
[----:B------:R-:W-:-:S04]  /*c720*/  FMUL.FTZ R28, R37, UR5 ;  /* 0x00000005251c7c20 */ /* 0x000fc80008410000 */
[----:B------:R-:W5:Y:S01]  /*c730*/  MUFU.TANH R144, R144 ;  /* 0x0000009000907308 */ /* 0x000f620000002400 */
[----:B------:R-:W-:Y:S01]  /*c740*/  FMUL.FTZ R136, R48, UR5 ;  /* 0x0000000530887c20 */ /* 0x000fe20008410000 */
[----:B------:R-:W-:Y:S01]  /*c750*/  FMUL.FTZ R142, R44, UR5 ;  /* 0x000000052c8e7c20 */ /* 0x000fe20008410000 */
[----:B------:R-:W-:-:S05]  /*c760*/  FMUL.FTZ R44, R45, UR5 ;  /* 0x000000052d2c7c20 */ /* 0x000fca0008410000 */
[----:B------:R-:W5:Y:S01]  /*c770*/  MUFU.TANH R120, R120 ;  /* 0x0000007800787308 */ /* 0x000f620000002400 */
[----:B------:R-:W-:-:S07]  /*c780*/  FMUL.FTZ R37, R56, UR5 ;  /* 0x0000000538257c20 */ /* 0x000fce0008410000 */
[----:B------:R-:W5:Y:S01]  /*c790*/  MUFU.TANH R150, R150 ;  /* 0x0000009600967308 */ /* 0x000f620000002400 */
[----:B------:R-:W-:-:S07]  /*c7a0*/  FMUL.FTZ R25, R42, UR5 ;  /* 0x000000052a197c20 */ /* 0x000fce0008410000 */
[----:B------:R-:W-:Y:S01]  /*c7b0*/  MUFU.TANH R140, R140 ;  /* 0x0000008c008c7308 */ /* 0x000fe20000002400 */
[----:B------:R-:W-:Y:S01]  /*c7c0*/  FMUL.FTZ R42, R49, UR5 ;  /* 0x00000005312a7c20 */ /* 0x000fe20008410000 */
[----:B------:R-:W-:-:S06]  /*c7d0*/  FMUL.FTZ R138, R52, UR5 ;  /* 0x00000005348a7c20 */ /* 0x000fcc0008410000 */
[----:B------:R-:W-:Y:S01]  /*c7e0*/  MUFU.TANH R27, R27 ;  /* 0x0000001b001b7308 */ /* 0x000fe20000002400 */
[----:B------:R-:W-:-:S07]  /*c7f0*/  FMUL.FTZ R128, R64, UR5 ;  /* 0x0000000540807c20 */ /* 0x000fce0008410000 */
[----:B------:R-:W-:Y:S08]  /*c800*/  MUFU.TANH R146, R146 ;  /* 0x0000009200927308 */ /* 0x000ff00000002400 */
[----:B------:R-:W-:Y:S01]  /*c810*/  MUFU.TANH R28, R28 ;  /* 0x0000001c001c7308 */ /* 0x000fe20000002400 */
[----:B------:R-:W-:-:S07]  /*c820*/  FMUL.FTZ R132, R57, UR5 ;  /* 0x0000000539847c20 */ /* 0x000fce0008410000 */
[----:B------:R-:W-:Y:S01]  /*c830*/  MUFU.TANH R136, R136 ;  /* 0x0000008800887308 */ /* 0x000fe20000002400 */
[----:B------:R-:W-:Y:S01]  /*c840*/  FMUL.FTZ R134, R60, UR5 ;  /* 0x000000053c867c20 */ /* 0x000fe20008410000 */
[----:B------:R-:W-:Y:S01]  /*c850*/  FMUL.FTZ R36, R61, UR5 ;  /* 0x000000053d247c20 */ /* 0x000fe20008410000 */
[----:B------:R-:W-:-:S05]  /*c860*/  FMUL.FTZ R147, R39, UR5 ;  /* 0x0000000527937c20 */ /* 0x000fca0008410000 */
[----:B------:R-:W-:Y:S01]  /*c870*/  MUFU.TANH R142, R142 ;  /* 0x0000008e008e7308 */ /* 0x000fe20000002400 */
[----:B------:R-:W-:Y:S01]  /*c880*/  FMUL.FTZ R39, R54, UR5 ;  /* 0x0000000536277c20 */ /* 0x000fe20008410000 */
[----:B------:R-:W-:-:S06]  /*c890*/  FMUL.FTZ R124, R72, UR5 ;  /* 0x00000005487c7c20 */ /* 0x000fcc0008410000 */
[----:B------:R-:W-:Y:S01]  /*c8a0*/  MUFU.TANH R44, R44 ;  /* 0x0000002c002c7308 */ /* 0x000fe20000002400 */
[----:B------:R-:W-:-:S07]  /*c8b0*/  FMUL.FTZ R130, R68, UR5 ;  /* 0x0000000544827c20 */ /* 0x000fce0008410000 */
[----:B------:R-:W-:Y:S01]  /*c8c0*/  MUFU.TANH R37, R37 ;  /* 0x0000002500257308 */ /* 0x000fe20000002400 */
[----:B------:R-:W-:Y:S01]  /*c8d0*/  FMUL.FTZ R32, R69, UR5 ;  /* 0x0000000545207c20 */ /* 0x000fe20008410000 */
[----:B------:R-:W-:-:S06]  /*c8e0*/  FMUL.FTZ R49, R80, UR5 ;  /* 0x0000000550317c20 */ /* 0x000fcc0008410000 */
[----:B------:R-:W-:Y:S08]  /*c8f0*/  MUFU.TANH R42, R42 ;  /* 0x0000002a002a7308 */ /* 0x000ff00000002400 */
[----:B------:R-:W-:Y:S08]  /*c900*/  MUFU.TANH R138, R138 ;  /* 0x0000008a008a7308 */ /* 0x000ff00000002400 */
[----:B------:R-:W-:Y:S01]  /*c910*/  MUFU.TANH R40, R40 ;  /* 0x0000002800287308 */ /* 0x000fe20000002400 */
[----:B------:R-:W-:-:S07]  /*c920*/  FMUL.FTZ R143, R47, UR5 ;  /* 0x000000052f8f7c20 */ /* 0x000fce0008410000 */
[----:B------:R-:W-:Y:S01]  /*c930*/  MUFU.TANH R128, R128 ;  /* 0x0000008000807308 */ /* 0x000fe20000002400 */
[----:B------:R-:W-:Y:S01]  /*c940*/  FMUL.FTZ R45, R73, UR5 ;  /* 0x00000005492d7c20 */ /* 0x000fe20008410000 */
[----:B------:R-:W-:Y:S01]  /*c950*/  FMUL.FTZ R126, R76, UR5 ;  /* 0x000000054c7e7c20 */ /* 0x000fe20008410000 */
[----:B------:R-:W-:-:S05]  /*c960*/  FMUL.FTZ R47, R77, UR5 ;  /* 0x000000054d2f7c20 */ /* 0x000fca0008410000 */
[----:B------:R-:W-:Y:S08]  /*c970*/  MUFU.TANH R132, R132 ;  /* 0x0000008400847308 */ /* 0x000ff00000002400 */
[----:B------:R-:W-:Y:S08]  /*c980*/  MUFU.TANH R134, R134 ;  /* 0x0000008600867308 */ /* 0x000ff00000002400 */
[----:B------:R-:W-:Y:S08]  /*c990*/  MUFU.TANH R36, R36 ;  /* 0x0000002400247308 */ /* 0x000ff00000002400 */
[----:B------:R-:W-:Y:S08]  /*c9a0*/  MUFU.TANH R124, R124 ;  /* 0x0000007c007c7308 */ /* 0x000ff00000002400 */
[----:B------:R-:W-:Y:S08]  /*c9b0*/  MUFU.TANH R130, R130 ;  /* 0x0000008200827308 */ /* 0x000ff00000002400 */
[----:B------:R-:W-:Y:S08]  /*c9c0*/  MUFU.TANH R32, R32 ;  /* 0x0000002000207308 */ /* 0x000ff00000002400 */
[----:B------:R-:W-:Y:S01]  /*c9d0*/  MUFU.TANH R49, R49 ;  /* 0x0000003100317308 */ /* 0x000fe20000002400 */
[----:B--2---:R-:W-:-:S04]  /*c9e0*/  IMAD.IADD R8, R8, 0x1, R9 ;  /* 0x0000000108087824 */ /* 0x004fc800078e0209 */
[----:B0-----:R-:W-:-:S05]  /*c9f0*/  @P1 IMAD.HI.U32 R5, R8, R5, RZ ;  /* 0x0000000508051227 */ /* 0x001fca00078e00ff */
[----:B-1----:R-:W-:-:S05]  /*ca00*/  @P1 SHF.R.U32.HI R8, RZ, R4, R5 ;  /* 0x00000004ff081219 */ /* 0x002fca0000011605 */
[----:B------:R-:W0:Y:S04]  /*ca10*/  SHFL.IDX PT, R55, R8, RZ, 0x1c1f ;  /* 0x001c1fff08377589 */ /* 0x000e2800000e0000 */
[----:B------:R1:W2:Y:S02]  /*ca20*/  SHFL.IDX PT, R53, R8, 0x1, 0x1c1f ;  /* 0x003c1f0008357f89 */ /* 0x0002a400000e0000 */
[----:B-1----:R-:W-:-:S04]  /*ca30*/  IMAD.MOV.U32 R8, RZ, RZ, -0x80 ;  /* 0xffffff80ff087424 */ /* 0x002fc800078e00ff */
[----:B------:R-:W-:Y:S02]  /*ca40*/  IMAD R46, R12, R8, 0x1 ;  /* 0x000000010c2e7424 */ /* 0x000fe400078e0208 */
[----:B------:R-:W-:Y:S01]  /*ca50*/  FMUL.FTZ R4, R26, UR5 ;  /* 0x000000051a047c20 */ /* 0x000fe20008410000 */
[----:B------:R-:W-:Y:S02]  /*ca60*/  FMUL.FTZ R26, R29, UR5 ;  /* 0x000000051d1a7c20 */ /* 0x000fe40008410000 */
[----:B---3--:R-:W-:-:S04]  /*ca70*/  IADD3 R46, R122, R46, -R123 ;  /* 0x0000002e7a2e7210 */ /* 0x008fc80007ffe87b */
[----:B----4-:R-:W-:Y:S01]  /*ca80*/  IADD3 R46, R46, -R121, RZ ;  /* 0x800000792e2e7210 */ /* 0x010fe20007ffe0ff */
[----:B------:R-:W1:Y:S01]  /*ca90*/  MUFU.TANH R26, R26 ;  /* 0x0000001a001a7308 */ /* 0x000e620000002400 */
[----:B------:R-:W-:-:S03]  /*caa0*/  FMUL.FTZ R5, R30, UR5 ;  /* 0x000000051e057c20 */ /* 0x000fc60008410000 */
[----:B0-----:R-:W-:Y:S02]  /*cab0*/  IMAD.IADD R55, R46, 0x1, R55 ;  /* 0x000000012e377824 */ /* 0x001fe400078e0237 */
[----:B------:R-:W-:-:S03]  /*cac0*/  FMUL.FTZ R30, R41, UR5 ;  /* 0x00000005291e7c20 */ /* 0x000fc60008410000 */
[----:B------:R-:W-:-:S03]  /*cad0*/  ISETP.GT.AND P2, PT, R55, RZ, PT ;  /* 0x000000ff3700720c */ /* 0x000fc60003f44270 */
[----:B------:R-:W0:Y:S01]  /*cae0*/  MUFU.TANH R30, R30 ;  /* 0x0000001e001e7308 */ /* 0x000e220000002400 */
[----:B-----5:R-:W-:Y:S02]  /*caf0*/  FSEL R148, R148, -INF , P2 ;  /* 0xff80000094947808 */ /* 0x020fe40001000000 */
[C---:B------:R-:W-:Y:S02]  /*cb00*/  ISETP.GT.AND P2, PT, R55.reuse, 0x10, PT ;  /* 0x000000103700780c */ /* 0x040fe40003f44270 */
[C---:B------:R-:W-:Y:S02]  /*cb10*/  ISETP.GT.AND P3, PT, R55.reuse, 0x1, PT ;  /* 0x000000013700780c */ /* 0x040fe40003f64270 */
[C---:B------:R-:W-:Y:S02]  /*cb20*/  ISETP.GT.AND P4, PT, R55.reuse, 0x8, PT ;  /* 0x000000083700780c */ /* 0x040fe40003f84270 */
[----:B------:R-:W-:Y:S02]  /*cb30*/  ISETP.GT.AND P1, PT, R55, 0x9, PT ;  /* 0x000000093700780c */ /* 0x000fe40003f24270 */
[----:B------:R-:W-:-:S02]  /*cb40*/  FSEL R144, R144, -INF , P2 ;  /* 0xff80000090907808 */ /* 0x000fc40001000000 */
[----:B------:R-:W-:Y:S01]  /*cb50*/  ISETP.GT.AND P2, PT, R55, 0x20, PT ;  /* 0x000000203700780c */ /* 0x000fe20003f44270 */
[----:B------:R-:W-:Y:S01]  /*cb60*/  FMUL.FTZ R9, R34, UR5 ;  /* 0x0000000522097c20 */ /* 0x000fe20008410000 */
[----:B------:R-:W-:Y:S02]  /*cb70*/  FSEL R54, R120, -INF , P3 ;  /* 0xff80000078367808 */ /* 0x000fe40001800000 */
[----:B------:R-:W-:Y:S02]  /*cb80*/  FSEL R150, R150, -INF , P4 ;  /* 0xff80000096967808 */ /* 0x000fe40002000000 */
[----:B-1----:R-:W-:Y:S01]  /*cb90*/  FSEL R52, R26, -INF , P1 ;  /* 0xff8000001a347808 */ /* 0x002fe20000800000 */
[----:B------:R-:W-:Y:S01]  /*cba0*/  FMUL.FTZ R34, R65, UR5 ;  /* 0x0000000541227c20 */ /* 0x000fe20008410000 */
[C---:B------:R-:W-:Y:S02]  /*cbb0*/  ISETP.GT.AND P3, PT, R55.reuse, 0x11, PT ;  /* 0x000000113700780c */ /* 0x040fe40003f64270 */
[----:B------:R-:W-:-:S02]  /*cbc0*/  ISETP.GT.AND P4, PT, R55, 0x18, PT ;  /* 0x000000183700780c */ /* 0x000fc40003f84270 */
[C---:B------:R-:W-:Y:S02]  /*cbd0*/  ISETP.GT.AND P1, PT, R55.reuse, 0x19, PT ;  /* 0x000000193700780c */ /* 0x040fe40003f24270 */
[----:B------:R-:W-:Y:S01]  /*cbe0*/  FSEL R140, R140, -INF , P2 ;  /* 0xff8000008c8c7808 */ /* 0x000fe20001000000 */
[----:B------:R-:W-:Y:S01]  /*cbf0*/  FMUL.FTZ R41, R50, UR5 ;  /* 0x0000000532297c20 */ /* 0x000fe20008410000 */
[----:B------:R-:W-:Y:S02]  /*cc00*/  ISETP.GT.AND P2, PT, R55, 0x30, PT ;  /* 0x000000303700780c */ /* 0x000fe40003f44270 */
[----:B------:R-:W-:Y:S02]  /*cc10*/  FSEL R50, R27, -INF , P3 ;  /* 0xff8000001b327808 */ /* 0x000fe40001800000 */
[----:B------:R-:W-:Y:S02]  /*cc20*/  FSEL R146, R146, -INF , P4 ;  /* 0xff80000092927808 */ /* 0x000fe40002000000 */
[----:B------:R-:W-:-:S02]  /*cc30*/  FSEL R48, R28, -INF , P1 ;  /* 0xff8000001c307808 */ /* 0x000fc40000800000 */
[C---:B------:R-:W-:Y:S02]  /*cc40*/  ISETP.GT.AND P3, PT, R55.reuse, 0x21, PT ;  /* 0x000000213700780c */ /* 0x040fe40003f64270 */
[C---:B------:R-:W-:Y:S02]  /*cc50*/  ISETP.GT.AND P4, PT, R55.reuse, 0x28, PT ;  /* 0x000000283700780c */ /* 0x040fe40003f84270 */
[C---:B------:R-:W-:Y:S01]  /*cc60*/  ISETP.GT.AND P1, PT, R55.reuse, 0x29, PT ;  /* 0x000000293700780c */ /* 0x040fe20003f24270 */
[----:B------:R-:W1:Y:S01]  /*cc70*/  MUFU.TANH R34, R34 ;  /* 0x0000002200227308 */ /* 0x000e620000002400 */
[----:B------:R-:W-:Y:S01]  /*cc80*/  FSEL R136, R136, -INF , P2 ;  /* 0xff80000088887808 */ /* 0x000fe20001000000 */
[----:B--2---:R-:W-:Y:S01]  /*cc90*/  IMAD.IADD R53, R46, 0x1, R53 ;  /* 0x000000012e357824 */ /* 0x004fe200078e0235 */
[----:B------:R-:W-:Y:S02]  /*cca0*/  ISETP.GT.AND P2, PT, R55, 0x40, PT ;  /* 0x000000403700780c */ /* 0x000fe40003f44270 */
[----:B0-----:R-:W-:-:S02]  /*ccb0*/  FSEL R46, R30, -INF , P3 ;  /* 0xff8000001e2e7808 */ /* 0x001fc40001800000 */
[----:B------:R-:W-:Y:S02]  /*ccc0*/  FSEL R142, R142, -INF , P4 ;  /* 0xff8000008e8e7808 */ /* 0x000fe40002000000 */
[----:B------:R-:W-:Y:S02]  /*ccd0*/  FSEL R44, R44, -INF , P1 ;  /* 0xff8000002c2c7808 */ /* 0x000fe40000800000 */
[C---:B------:R-:W-:Y:S02]  /*cce0*/  ISETP.GT.AND P3, PT, R55.reuse, 0x31, PT ;  /* 0x000000313700780c */ /* 0x040fe40003f64270 */
[C---:B------:R-:W-:Y:S02]  /*ccf0*/  ISETP.GT.AND P4, PT, R55.reuse, 0x38, PT ;  /* 0x000000383700780c */ /* 0x040fe40003f84270 */
[----:B------:R-:W-:Y:S01]  /*cd00*/  ISETP.GT.AND P1, PT, R55, 0x39, PT ;  /* 0x000000393700780c */ /* 0x000fe20003f24270 */
[----:B------:R-:W0:Y:S01]  /*cd10*/  MUFU.TANH R45, R45 ;  /* 0x0000002d002d7308 */ /* 0x000e220000002400 */
[----:B------:R-:W-:-:S02]  /*cd20*/  FSEL R37, R37, -INF , P2 ;  /* 0xff80000025257808 */ /* 0x000fc40001000000 */
[----:B------:R-:W-:Y:S02]  /*cd30*/  ISETP.GT.AND P2, PT, R55, 0x50, PT ;  /* 0x000000503700780c */ /* 0x000fe40003f44270 */
[----:B------:R-:W-:-:S03]  /*cd40*/  FSEL R42, R42, -INF , P3 ;  /* 0xff8000002a2a7808 */ /* 0x000fc60001800000 */
[----:B------:R-:W2:Y:S01]  /*cd50*/  MUFU.TANH R126, R126 ;  /* 0x0000007e007e7308 */ /* 0x000ea20000002400 */
[----:B------:R-:W-:Y:S02]  /*cd60*/  FSEL R138, R138, -INF , P4 ;  /* 0xff8000008a8a7808 */ /* 0x000fe40002000000 */
[----:B------:R-:W-:Y:S02]  /*cd70*/  FSEL R40, R40, -INF , P1 ;  /* 0xff80000028287808 */ /* 0x000fe40000800000 */
[----:B------:R-:W-:-:S03]  /*cd80*/  ISETP.GT.AND P3, PT, R55, 0x41, PT ;  /* 0x000000413700780c */ /* 0x000fc60003f64270 */
[----:B------:R-:W3:Y:S01]  /*cd90*/  MUFU.TANH R47, R47 ;  /* 0x0000002f002f7308 */ /* 0x000ee20000002400 */
[C---:B------:R-:W-:Y:S02]  /*cda0*/  ISETP.GT.AND P4, PT, R55.reuse, 0x48, PT ;  /* 0x000000483700780c */ /* 0x040fe40003f84270 */
[----:B------:R-:W-:Y:S02]  /*cdb0*/  ISETP.GT.AND P1, PT, R55, 0x49, PT ;  /* 0x000000493700780c */ /* 0x000fe40003f24270 */
[----:B------:R-:W-:-:S03]  /*cdc0*/  FSEL R128, R128, -INF , P2 ;  /* 0xff80000080807808 */ /* 0x000fc60001000000 */
[----:B------:R-:W4:Y:S01]  /*cdd0*/  MUFU.TANH R4, R4 ;  /* 0x0000000400047308 */ /* 0x000f220000002400 */
[C---:B------:R-:W-:Y:S02]  /*cde0*/  ISETP.GT.AND P2, PT, R55.reuse, 0x60, PT ;  /* 0x000000603700780c */ /* 0x040fe40003f44270 */
[----:B------:R-:W-:Y:S02]  /*cdf0*/  FSEL R132, R132, -INF , P3 ;  /* 0xff80000084847808 */ /* 0x000fe40001800000 */
[----:B------:R-:W-:Y:S02]  /*ce00*/  FSEL R134, R134, -INF , P4 ;  /* 0xff80000086867808 */ /* 0x000fe40002000000 */
[----:B------:R-:W-:Y:S02]  /*ce10*/  FSEL R36, R36, -INF , P1 ;  /* 0xff80000024247808 */ /* 0x000fe40000800000 */
[C---:B------:R-:W-:Y:S02]  /*ce20*/  ISETP.GT.AND P3, PT, R55.reuse, 0x51, PT ;  /* 0x000000513700780c */ /* 0x040fe40003f64270 */
[----:B------:R-:W-:-:S02]  /*ce30*/  ISETP.GT.AND P4, PT, R55, 0x58, PT ;  /* 0x000000583700780c */ /* 0x000fc40003f84270 */
[C---:B------:R-:W-:Y:S02]  /*ce40*/  ISETP.GT.AND P1, PT, R55.reuse, 0x59, PT ;  /* 0x000000593700780c */ /* 0x040fe40003f24270 */
[----:B------:R-:W-:Y:S02]  /*ce50*/  FSEL R124, R124, -INF , P2 ;  /* 0xff8000007c7c7808 */ /* 0x000fe40001000000 */
[----:B------:R-:W-:Y:S02]  /*ce60*/  ISETP.GT.AND P2, PT, R55, 0x70, PT ;  /* 0x000000703700780c */ /* 0x000fe40003f44270 */
[----:B-1----:R-:W-:Y:S02]  /*ce70*/  FSEL R34, R34, -INF , P3 ;  /* 0xff80000022227808 */ /* 0x002fe40001800000 */
[----:B------:R-:W-:Y:S02]  /*ce80*/  FSEL R130, R130, -INF , P4 ;  /* 0xff80000082827808 */ /* 0x000fe40002000000 */
[----:B------:R-:W-:-:S02]  /*ce90*/  FSEL R32, R32, -INF , P1 ;  /* 0xff80000020207808 */ /* 0x000fc40000800000 */
[C---:B------:R-:W-:Y:S02]  /*cea0*/  ISETP.GT.AND P3, PT, R55.reuse, 0x61, PT ;  /* 0x000000613700780c */ /* 0x040fe40003f64270 */
[C---:B------:R-:W-:Y:S02]  /*ceb0*/  ISETP.GT.AND P4, PT, R55.reuse, 0x68, PT ;  /* 0x000000683700780c */ /* 0x040fe40003f84270 */
[----:B------:R-:W-:Y:S02]  /*cec0*/  ISETP.GT.AND P1, PT, R55, 0x69, PT ;  /* 0x000000693700780c */ /* 0x000fe40003f24270 */
[----:B------:R-:W-:Y:S02]  /*ced0*/  FSEL R120, R49, -INF , P2 ;  /* 0xff80000031787808 */ /* 0x000fe40001000000 */
[----:B------:R-:W-:Y:S02]  /*cee0*/  ISETP.GT.AND P2, PT, R53, RZ, PT ;  /* 0x000000ff3500720c */ /* 0x000fe40003f44270 */
[----:B0-----:R-:W-:-:S02]  /*cef0*/  FSEL R30, R45, -INF , P3 ;  /* 0xff8000002d1e7808 */ /* 0x001fc40001800000 */
[----:B--2---:R-:W-:Y:S02]  /*cf00*/  FSEL R126, R126, -INF , P4 ;  /* 0xff8000007e7e7808 */ /* 0x004fe40002000000 */
[----:B---3--:R-:W-:Y:S02]  /*cf10*/  FSEL R28, R47, -INF , P1 ;  /* 0xff8000002f1c7808 */ /* 0x008fe40000800000 */
[C---:B------:R-:W-:Y:S02]  /*cf20*/  ISETP.GT.AND P3, PT, R55.reuse, 0x71, PT ;  /* 0x000000713700780c */ /* 0x040fe40003f64270 */
[C---:B------:R-:W-:Y:S02]  /*cf30*/  ISETP.GT.AND P4, PT, R55.reuse, 0x78, PT ;  /* 0x000000783700780c */ /* 0x040fe40003f84270 */
[----:B------:R-:W-:Y:S02]  /*cf40*/  ISETP.GT.AND P1, PT, R55, 0x79, PT ;  /* 0x000000793700780c */ /* 0x000fe40003f24270 */
[----:B----4-:R-:W-:-:S02]  /*cf50*/  FSEL R55, R4, -INF , P2 ;  /* 0xff80000004377808 */ /* 0x010fc40001000000 */
[----:B------:R-:W-:-:S04]  /*cf60*/  FMNMX.FTZ R4, R148, R11, !PT ;  /* 0x0000000b94047209 */ /* 0x000fc80007810000 */
        /* <DEDUP_REMOVED lines=20> */
[----:B------:R-:W-:Y:S01]  /*d0b0*/  FMNMX.FTZ R4, R34, R4, !PT ;  /* 0x0000000422047209 */ /* 0x000fe20007810000 */
[----:B------:R-:W-:-:S03]  /*d0c0*/  FMUL.FTZ R81, R81, UR5 ;  /* 0x0000000551517c20 */ /* 0x000fc60008410000 */
[----:B------:R-:W-:Y:S01]  /*d0d0*/  FMNMX.FTZ R4, R130, R4, !PT ;  /* 0x0000000482047209 */ /* 0x000fe20007810000 */
[----:B------:R-:W-:-:S03]  /*d0e0*/  FMUL.FTZ R122, R84, UR5 ;  /* 0x00000005547a7c20 */ /* 0x000fc60008410000 */
[----:B------:R-:W-:Y:S01]  /*d0f0*/  FMNMX.FTZ R4, R32, R4, !PT ;  /* 0x0000000420047209 */ /* 0x000fe20007810000 */
[----:B------:R-:W0:Y:S01]  /*d100*/  MUFU.TANH R8, R81 ;  /* 0x0000005100087308 */ /* 0x000e220000002400 */
[----:B------:R-:W-:Y:S01]  /*d110*/  FMUL.FTZ R137, R51, UR5 ;  /* 0x0000000533897c20 */ /* 0x000fe20008410000 */
[----:B------:R-:W-:Y:S01]  /*d120*/  FMUL.FTZ R51, R85, UR5 ;  /* 0x0000000555337c20 */ /* 0x000fe20008410000 */
[----:B------:R-:W-:-:S04]  /*d130*/  FMNMX.FTZ R4, R124, R4, !PT ;  /* 0x000000047c047209 */ /* 0x000fc80007810000 */
[----:B------:R-:W-:Y:S01]  /*d140*/  FMNMX.FTZ R4, R30, R4, !PT ;  /* 0x000000041e047209 */ /* 0x000fe20007810000 */
[----:B------:R-:W1:Y:S03]  /*d150*/  MUFU.TANH R122, R122 ;  /* 0x0000007a007a7308 */ /* 0x000e660000002400 */
[----:B------:R-:W-:-:S05]  /*d160*/  FMNMX.FTZ R4, R126, R4, !PT ;  /* 0x000000047e047209 */ /* 0x000fca0007810000 */
[----:B------:R-:W2:Y:S01]  /*d170*/  MUFU.TANH R51, R51 ;  /* 0x0000003300337308 */ /* 0x000ea20000002400 */
[----:B------:R-:W-:Y:S02]  /*d180*/  FMNMX.FTZ R4, R28, R4, !PT ;  /* 0x000000041c047209 */ /* 0x000fe40007810000 */
[----:B0-----:R-:W-:Y:S02]  /*d190*/  FSEL R26, R8, -INF , P3 ;  /* 0xff800000081a7808 */ /* 0x001fe40001800000 */
[----:B------:R-:W-:-:S03]  /*d1a0*/  FMNMX.FTZ R4, R120, R4, !PT ;  /* 0x0000000478047209 */ /* 0x000fc60007810000 */
[----:B------:R-:W0:Y:S01]  /*d1b0*/  MUFU.TANH R5, R5 ;  /* 0x0000000500057308 */ /* 0x000e220000002400 */
[----:B-1----:R-:W-:Y:S02]  /*d1c0*/  FSEL R122, R122, -INF , P4 ;  /* 0xff8000007a7a7808 */ /* 0x002fe40002000000 */
[----:B------:R-:W-:-:S04]  /*d1d0*/  FMNMX.FTZ R4, R26, R4, !PT ;  /* 0x000000041a047209 */ /* 0x000fc80007810000 */
[----:B------:R-:W-:Y:S02]  /*d1e0*/  FMNMX.FTZ R4, R122, R4, !PT ;  /* 0x000000047a047209 */ /* 0x000fe40007810000 */
[----:B--2---:R-:W-:Y:S02]  /*d1f0*/  FSEL R8, R51, -INF , P1 ;  /* 0xff80000033087808 */ /* 0x004fe40000800000 */
[----:B------:R-:W-:Y:S02]  /*d200*/  ISETP.GT.AND P4, PT, R53, 0x8, PT ;  /* 0x000000083500780c */ /* 0x000fe40003f84270 */
[----:B------:R-:W-:Y:S02]  /*d210*/  FMNMX.FTZ R4, R8, R4, !PT ;  /* 0x0000000408047209 */ /* 0x000fe40007810000 */
[----:B0-----:R-:W-:-:S03]  /*d220*/  FSEL R51, R5, -INF , P4 ;  /* 0xff80000005337808 */ /* 0x001fc60002000000 */
[----:B------:R-:W0:Y:S01]  /*d230*/  SHFL.BFLY PT, R5, R4, 0x2, 0x1f ;  /* 0x0c401f0004057f89 */ /* 0x000e2200000e0000 */
[----:B------:R-:W1:Y:S01]  /*d240*/  MUFU.TANH R9, R9 ;  /* 0x0000000900097308 */ /* 0x000e620000002400 */
[----:B------:R-:W-:Y:S02]  /*d250*/  ISETP.GT.AND P2, PT, R53, 0x10, PT ;  /* 0x000000103500780c */ /* 0x000fe40003f44270 */
[----:B0-----:R-:W-:-:S05]  /*d260*/  FMNMX.FTZ R5, R4, R5, !PT ;  /* 0x0000000504057209 */ /* 0x001fca0007810000 */
[----:B------:R-:W0:Y:S01]  /*d270*/  SHFL.BFLY PT, R4, R5, 0x1, 0x1f ;  /* 0x0c201f0005047f89 */ /* 0x000e2200000e0000 */
[----:B-1----:R-:W-:Y:S02]  /*d280*/  FSEL R49, R9, -INF , P2 ;  /* 0xff80000009317808 */ /* 0x002fe40001000000 */
[----:B------:R-:W1:Y:S01]  /*d290*/  LDC R9, c[0x0][0x988] ;  /* 0x00026200ff097b82 */ /* 0x000e620000000800 */
[----:B------:R-:W2:Y:S01]  /*d2a0*/  MUFU.TANH R149, R149 ;  /* 0x0000009500957308 */ /* 0x000ea20000002400 */
[----:B------:R-:W-:Y:S01]  /*d2b0*/  FMUL.FTZ R151, R31, UR5 ;  /* 0x000000051f977c20 */ /* 0x000fe20008410000 */
[----:B0-----:R-:W-:-:S04]  /*d2c0*/  FMNMX.FTZ R5, R5, R4, !PT ;  /* 0x0000000405057209 */ /* 0x001fc80007810000 */
[----:B------:R-:W-:-:S04]  /*d2d0*/  FSETP.NEU.FTZ.AND P6, PT, R5, -INF , PT ;  /* 0xff8000000500780b */ /* 0x000fc80003fdd000 */
[C---:B------:R-:W-:Y:S01]  /*d2e0*/  FSEL R4, R5.reuse, RZ, P6 ;  /* 0x000000ff05047208 */ /* 0x040fe20003000000 */
[----:B------:R-:W0:Y:S04]  /*d2f0*/  MUFU.TANH R151, R151 ;  /* 0x0000009700977308 */ /* 0x000e280000002400 */
[----:B------:R-:W-:Y:S01]  /*d300*/  FADD.FTZ R4, -R4, R11 ;  /* 0x0000000b04047221 */ /* 0x000fe20000010100 */
[----:B-1----:R-:W-:Y:S01]  /*d310*/  FMUL.FTZ R11, R5, R9 ;  /* 0x00000009050b7220 */ /* 0x002fe20000410000 */
[----:B------:R-:W-:Y:S01]  /*d320*/  FMUL.FTZ R145, R35, UR5 ;  /* 0x0000000523917c20 */ /* 0x000fe20008410000 */
[----:B------:R-:W-:-:S03]  /*d330*/  ISETP.GT.AND P3, PT, R53, 0x1, PT ;  /* 0x000000013500780c */ /* 0x000fc60003f64270 */
[----:B------:R-:W-:Y:S01]  /*d340*/  FSEL R11, R11, RZ, P6 ;  /* 0x000000ff0b0b7208 */ /* 0x000fe20003000000 */
[----:B------:R-:W-:Y:S01]  /*d350*/  FMUL.FTZ R24, R38, UR5 ;  /* 0x0000000526187c20 */ /* 0x000fe20008410000 */
[----:B------:R-:W1:Y:S01]  /*d360*/  MUFU.TANH R145, R145 ;  /* 0x0000009100917308 */ /* 0x000e620000002400 */
[----:B--2---:R-:W-:Y:S02]  /*d370*/  FSEL R149, R149, -INF , P3 ;  /* 0xff80000095957808 */ /* 0x004fe40001800000 */
[-CC-:B------:R-:W-:Y:S01]  /*d380*/  FFMA.FTZ R148, R148, R9.reuse, -R11.reuse ;  /* 0x0000000994947223 */ /* 0x180fe2000001080b */
        /* <DEDUP_REMOVED lines=30> */
[----:B------:R-:W-:Y:S01]  /*d570*/  FFMA.FTZ R11, R8, R9, -R11 ;  /* 0x00000009080b7223 */ /* 0x000fe2000001080b */
[----:B------:R-:W-:Y:S01]  /*d580*/  FMNMX.FTZ R8, R55, R10, !PT ;  /* 0x0000000a37087209 */ /* 0x000fe20007810000 */
[----:B------:R-:W2:Y:S01]  /*d590*/  MUFU.TANH R24, R24 ;  /* 0x0000001800187308 */ /* 0x000ea20000002400 */
[----:B------:R-:W-:-:S02]  /*d5a0*/  ISETP.GT.AND P1, PT, R53, 0x9, PT ;  /* 0x000000093500780c */ /* 0x000fc40003f24270 */
[----:B------:R-:W-:Y:S02]  /*d5b0*/  FMNMX.FTZ R8, R149, R8, !PT ;  /* 0x0000000895087209 */ /* 0x000fe40007810000 */
[----:B0-----:R-:W-:Y:S02]  /*d5c0*/  FSEL R151, R151, -INF , P1 ;  /* 0xff80000097977808 */ /* 0x001fe40000800000 */
[----:B------:R-:W-:Y:S01]  /*d5d0*/  FMNMX.FTZ R8, R51, R8, !PT ;  /* 0x0000000833087209 */ /* 0x000fe20007810000 */
[----:B------:R-:W0:Y:S01]  /*d5e0*/  MUFU.TANH R147, R147 ;  /* 0x0000009300937308 */ /* 0x000e220000002400 */
[----:B------:R-:W-:Y:S02]  /*d5f0*/  ISETP.GT.AND P3, PT, R53, 0x11, PT ;  /* 0x000000113500780c */ /* 0x000fe40003f64270 */
[----:B------:R-:W-:-:S05]  /*d600*/  FMNMX.FTZ R8, R151, R8, !PT ;  /* 0x0000000897087209 */ /* 0x000fca0007810000 */
[----:B------:R-:W3:Y:S01]  /*d610*/  MUFU.TANH R25, R25 ;  /* 0x0000001900197308 */ /* 0x000ee20000002400 */
[----:B------:R-:W-:Y:S02]  /*d620*/  ISETP.GT.AND P4, PT, R53, 0x18, PT ;  /* 0x000000183500780c */ /* 0x000fe40003f84270 */
[----:B-1----:R-:W-:Y:S02]  /*d630*/  FSEL R145, R145, -INF , P3 ;  /* 0xff80000091917808 */ /* 0x002fe40001800000 */
[----:B------:R-:W-:-:S03]  /*d640*/  FMNMX.FTZ R8, R49, R8, !PT ;  /* 0x0000000831087209 */ /* 0x000fc60007810000 */
[----:B------:R-:W1:Y:S01]  /*d650*/  MUFU.TANH R141, R141 ;  /* 0x0000008d008d7308 */ /* 0x000e620000002400 */
[----:B------:R-:W-:Y:S02]  /*d660*/  ISETP.GT.AND P1, PT, R53, 0x19, PT ;  /* 0x000000193500780c */ /* 0x000fe40003f24270 */
[----:B--2---:R-:W-:Y:S02]  /*d670*/  FSEL R47, R24, -INF , P4 ;  /* 0xff800000182f7808 */ /* 0x004fe40002000000 */
[----:B------:R-:W-:-:S03]  /*d680*/  FMNMX.FTZ R8, R145, R8, !PT ;  /* 0x0000000891087209 */ /* 0x000fc60007810000 */
[----:B------:R-:W2:Y:S01]  /*d690*/  MUFU.TANH R43, R43 ;  /* 0x0000002b002b7308 */ /* 0x000ea20000002400 */
[----:B------:R-:W-:Y:S02]  /*d6a0*/  ISETP.GT.AND P2, PT, R53, 0x20, PT ;  /* 0x000000203500780c */ /* 0x000fe40003f44270 */
[----:B0-----:R-:W-:Y:S02]  /*d6b0*/  FSEL R147, R147, -INF , P1 ;  /* 0xff80000093937808 */ /* 0x001fe40000800000 */
[----:B------:R-:W-:-:S03]  /*d6c0*/  FMNMX.FTZ R8, R47, R8, !PT ;  /* 0x000000082f087209 */ /* 0x000fc60007810000 */
[----:B------:R-:W0:Y:S01]  /*d6d0*/  MUFU.TANH R143, R143 ;  /* 0x0000008f008f7308 */ /* 0x000e220000002400 */
[----:B------:R-:W-:Y:S02]  /*d6e0*/  ISETP.GT.AND P3, PT, R53, 0x21, PT ;  /* 0x000000213500780c */ /* 0x000fe40003f64270 */
[----:B---3--:R-:W-:Y:S02]  /*d6f0*/  FSEL R45, R25, -INF , P2 ;  /* 0xff800000192d7808 */ /* 0x008fe40001000000 */
[----:B------:R-:W-:-:S03]  /*d700*/  FMNMX.FTZ R8, R147, R8, !PT ;  /* 0x0000000893087209 */ /* 0x000fc60007810000 */
[----:B------:R-:W3:Y:S01]  /*d710*/  MUFU.TANH R41, R41 ;  /* 0x0000002900297308 */ /* 0x000ee20000002400 */
[----:B------:R-:W-:Y:S02]  /*d720*/  ISETP.GT.AND P4, PT, R53, 0x28, PT ;  /* 0x000000283500780c */ /* 0x000fe40003f84270 */
[----:B-1----:R-:W-:Y:S02]  /*d730*/  FSEL R141, R141, -INF , P3 ;  /* 0xff8000008d8d7808 */ /* 0x002fe40001800000 */
[----:B------:R-:W-:-:S03]  /*d740*/  FMNMX.FTZ R8, R45, R8, !PT ;  /* 0x000000082d087209 */ /* 0x000fc60007810000 */
[----:B------:R-:W1:Y:S01]  /*d750*/  MUFU.TANH R137, R137 ;  /* 0x0000008900897308 */ /* 0x000e620000002400 */
[----:B------:R-:W-:Y:S01]  /*d760*/  ISETP.GT.AND P1, PT, R53, 0x29, PT ;  /* 0x000000293500780c */ /* 0x000fe20003f24270 */
[----:B------:R-:W-:Y:S01]  /*d770*/  FMUL.FTZ R38, R58, UR5 ;  /* 0x000000053a267c20 */ /* 0x000fe20008410000 */
[----:B--2---:R-:W-:Y:S02]  /*d780*/  FSEL R43, R43, -INF , P4 ;  /* 0xff8000002b2b7808 */ /* 0x004fe40002000000 */
[----:B------:R-:W-:-:S03]  /*d790*/  FMNMX.FTZ R8, R141, R8, !PT ;  /* 0x000000088d087209 */ /* 0x000fc60007810000 */
[----:B------:R-:W2:Y:S01]  /*d7a0*/  MUFU.TANH R39, R39 ;  /* 0x0000002700277308 */ /* 0x000ea20000002400 */
[----:B------:R-:W-:Y:S01]  /*d7b0*/  ISETP.GT.AND P2, PT, R53, 0x30, PT ;  /* 0x000000303500780c */ /* 0x000fe20003f44270 */
[----:B------:R-:W-:Y:S01]  /*d7c0*/  FMUL.FTZ R133, R59, UR5 ;  /* 0x000000053b857c20 */ /* 0x000fe20008410000 */
[----:B0-----:R-:W-:Y:S02]  /*d7d0*/  FSEL R143, R143, -INF , P1 ;  /* 0xff8000008f8f7808 */ /* 0x001fe40000800000 */
[----:B------:R-:W-:-:S03]  /*d7e0*/  FMNMX.FTZ R8, R43, R8, !PT ;  /* 0x000000082b087209 */ /* 0x000fc60007810000 */
[----:B------:R-:W0:Y:S01]  /*d7f0*/  MUFU.TANH R139, R139 ;  /* 0x0000008b008b7308 */ /* 0x000e220000002400 */
[----:B------:R-:W-:Y:S01]  /*d800*/  ISETP.GT.AND P3, PT, R53, 0x31, PT ;  /* 0x000000313500780c */ /* 0x000fe20003f64270 */
[----:B------:R-:W-:Y:S01]  /*d810*/  FMUL.FTZ R35, R62, UR5 ;  /* 0x000000053e237c20 */ /* 0x000fe20008410000 */
[----:B---3--:R-:W-:Y:S02]  /*d820*/  FSEL R41, R41, -INF , P2 ;  /* 0xff80000029297808 */ /* 0x008fe40001000000 */
[----:B------:R-:W-:-:S03]  /*d830*/  FMNMX.FTZ R8, R143, R8, !PT ;  /* 0x000000088f087209 */ /* 0x000fc60007810000 */
[----:B------:R-:W3:Y:S01]  /*d840*/  MUFU.TANH R38, R38 ;  /* 0x0000002600267308 */ /* 0x000ee20000002400 */
[----:B------:R-:W-:Y:S01]  /*d850*/  ISETP.GT.AND P4, PT, R53, 0x38, PT ;  /* 0x000000383500780c */ /* 0x000fe20003f84270 */
[----:B------:R-:W-:Y:S01]  /*d860*/  FMUL.FTZ R135, R63, UR5 ;  /* 0x000000053f877c20 */ /* 0x000fe20008410000 */
        /* <DEDUP_REMOVED lines=28> */
[----:B------:R-:W-:Y:S01]  /*da30*/  FMUL.FTZ R125, R75, UR5 ;  /* 0x000000054b7d7c20 */ /* 0x000fe20008410000 */
[----:B------:R-:W-:Y:S02]  /*da40*/  ISETP.GT.AND P2, PT, R53, 0x50, PT ;  /* 0x000000503500780c */ /* 0x000fe40003f44270 */
[----:B0-----:R-:W-:Y:S02]  /*da50*/  FSEL R135, R135, -INF , P1 ;  /* 0xff80000087877808 */ /* 0x001fe40000800000 */
[----:B------:R-:W-:Y:S02]  /*da60*/  FMNMX.FTZ R8, R35, R8, !PT ;  /* 0x0000000823087209 */ /* 0x000fe40007810000 */
[----:B------:R-:W0:Y:S01]  /*da70*/  MUFU.TANH R131, R131 ;  /* 0x0000008300837308 */ /* 0x000e220000002400 */
[----:B------:R-:W-:Y:S01]  /*da80*/  FMUL.FTZ R78, R78, UR5 ;  /* 0x000000054e4e7c20 */ /* 0x000fe20008410000 */
[----:B------:R-:W-:-:S02]  /*da90*/  ISETP.GT.AND P3, PT, R53, 0x51, PT ;  /* 0x000000513500780c */ /* 0x000fc40003f64270 */
[----:B---3--:R-:W-:Y:S02]  /*daa0*/  FSEL R33, R33, -INF , P2 ;  /* 0xff80000021217808 */ /* 0x008fe40001000000 */
[----:B------:R-:W-:Y:S02]  /*dab0*/  FMNMX.FTZ R8, R135, R8, !PT ;  /* 0x0000000887087209 */ /* 0x000fe40007810000 */
[----:B------:R-:W3:Y:S01]  /*dac0*/  MUFU.TANH R29, R29 ;  /* 0x0000001d001d7308 */ /* 0x000ee20000002400 */
[----:B------:R-:W-:Y:S01]  /*dad0*/  ISETP.GT.AND P4, PT, R53, 0x58, PT ;  /* 0x000000583500780c */ /* 0x000fe20003f84270 */
[----:B------:R-:W-:Y:S01]  /*dae0*/  FMUL.FTZ R79, R79, UR5 ;  /* 0x000000054f4f7c20 */ /* 0x000fe20008410000 */
[----:B-1----:R-:W-:Y:S02]  /*daf0*/  FSEL R129, R129, -INF , P3 ;  /* 0xff80000081817808 */ /* 0x002fe40001800000 */
[----:B------:R-:W-:-:S03]  /*db00*/  FMNMX.FTZ R8, R33, R8, !PT ;  /* 0x0000000821087209 */ /* 0x000fc60007810000 */
[----:B------:R-:W1:Y:S01]  /*db10*/  MUFU.TANH R125, R125 ;  /* 0x0000007d007d7308 */ /* 0x000e620000002400 */
[----:B------:R-:W-:-:S07]  /*db20*/  ISETP.GT.AND P1, PT, R53, 0x59, PT ;  /* 0x000000593500780c */ /* 0x000fce0003f24270 */
[----:B------:R-:W4:Y:S01]  /*db30*/  MUFU.TANH R27, R78 ;  /* 0x0000004e001b7308 */ /* 0x000f220000002400 */
[----:B--2---:R-:W-:Y:S01]  /*db40*/  FSEL R31, R31, -INF , P4 ;  /* 0xff8000001f1f7808 */ /* 0x004fe20002000000 */
[----:B------:R-:W-:Y:S01]  /*db50*/  FMUL.FTZ R121, R82, UR5 ;  /* 0x0000000552797c20 */ /* 0x000fe20008410000 */
[----:B------:R-:W-:Y:S01]  /*db60*/  FMNMX.FTZ R8, R129, R8, !PT ;  /* 0x0000000881087209 */ /* 0x000fe20007810000 */
[----:B------:R-:W-:Y:S01]  /*db70*/  FMUL.FTZ R25, R83, UR5 ;  /* 0x0000000553197c20 */ /* 0x000fe20008410000 */
[----:B------:R-:W-:Y:S02]  /*db80*/  ISETP.GT.AND P2, PT, R53, 0x60, PT ;  /* 0x000000603500780c */ /* 0x000fe40003f44270 */
[----:B0-----:R-:W-:Y:S01]  /*db90*/  FSEL R131, R131, -INF , P1 ;  /* 0xff80000083837808 */ /* 0x001fe20000800000 */
[----:B------:R-:W0:Y:S01]  /*dba0*/  MUFU.TANH R79, R79 ;  /* 0x0000004f004f7308 */ /* 0x000e220000002400 */
[----:B------:R-:W-:Y:S02]  /*dbb0*/  FMNMX.FTZ R8, R31, R8, !PT ;  /* 0x000000081f087209 */ /* 0x000fe40007810000 */
[----:B------:R-:W-:-:S02]  /*dbc0*/  ISETP.GT.AND P3, PT, R53, 0x61, PT ;  /* 0x000000613500780c */ /* 0x000fc40003f64270 */
[----:B------:R-:W-:Y:S01]  /*dbd0*/  ISETP.GT.AND P4, PT, R53, 0x68, PT ;  /* 0x000000683500780c */ /* 0x000fe20003f84270 */
[----:B------:R-:W-:Y:S01]  /*dbe0*/  FMUL.FTZ R123, R86, UR5 ;  /* 0x00000005567b7c20 */ /* 0x000fe20008410000 */
[----:B---3--:R-:W-:Y:S01]  /*dbf0*/  FSEL R29, R29, -INF , P2 ;  /* 0xff8000001d1d7808 */ /* 0x008fe20001000000 */
[----:B------:R-:W2:Y:S01]  /*dc00*/  MUFU.TANH R121, R121 ;  /* 0x0000007900797308 */ /* 0x000ea20000002400 */
[----:B------:R-:W-:Y:S02]  /*dc10*/  FMNMX.FTZ R8, R131, R8, !PT ;  /* 0x0000000883087209 */ /* 0x000fe40007810000 */
[----:B-1----:R-:W-:Y:S02]  /*dc20*/  FSEL R125, R125, -INF , P3 ;  /* 0xff8000007d7d7808 */ /* 0x002fe40001800000 */
[----:B----4-:R-:W-:Y:S02]  /*dc30*/  FSEL R27, R27, -INF , P4 ;  /* 0xff8000001b1b7808 */ /* 0x010fe40002000000 */
[C---:B------:R-:W-:Y:S01]  /*dc40*/  ISETP.GT.AND P1, PT, R53.reuse, 0x69, PT ;  /* 0x000000693500780c */ /* 0x040fe20003f24270 */
[----:B------:R-:W1:Y:S01]  /*dc50*/  MUFU.TANH R25, R25 ;  /* 0x0000001900197308 */ /* 0x000e620000002400 */
[----:B------:R-:W-:-:S02]  /*dc60*/  ISETP.GT.AND P2, PT, R53, 0x70, PT ;  /* 0x000000703500780c */ /* 0x000fc40003f44270 */
[C---:B------:R-:W-:Y:S02]  /*dc70*/  ISETP.GT.AND P3, PT, R53.reuse, 0x71, PT ;  /* 0x000000713500780c */ /* 0x040fe40003f64270 */
[C---:B------:R-:W-:Y:S02]  /*dc80*/  ISETP.GT.AND P4, PT, R53.reuse, 0x78, PT ;  /* 0x000000783500780c */ /* 0x040fe40003f84270 */
[----:B------:R-:W-:Y:S01]  /*dc90*/  ISETP.GT.AND P5, PT, R53, 0x79, PT ;  /* 0x000000793500780c */ /* 0x000fe20003fa4270 */
[----:B------:R-:W-:Y:S01]  /*dca0*/  FMUL.FTZ R53, R87, UR5 ;  /* 0x0000000557357c20 */ /* 0x000fe20008410000 */
[----:B------:R-:W-:Y:S01]  /*dcb0*/  FMNMX.FTZ R8, R29, R8, !PT ;  /* 0x000000081d087209 */ /* 0x000fe20007810000 */
[----:B------:R-:W3:Y:S03]  /*dcc0*/  MUFU.TANH R123, R123 ;  /* 0x0000007b007b7308 */ /* 0x000ee60000002400 */
[----:B------:R-:W-:-:S02]  /*dcd0*/  FMNMX.FTZ R8, R125, R8, !PT ;  /* 0x000000087d087209 */ /* 0x000fc40007810000 */
[----:B0-----:R-:W-:Y:S02]  /*dce0*/  FSEL R127, R79, -INF , P1 ;  /* 0xff8000004f7f7808 */ /* 0x001fe40000800000 */
[----:B------:R-:W-:Y:S01]  /*dcf0*/  FMNMX.FTZ R8, R27, R8, !PT ;  /* 0x000000081b087209 */ /* 0x000fe20007810000 */
[----:B------:R-:W0:Y:S01]  /*dd00*/  MUFU.TANH R53, R53 ;  /* 0x0000003500357308 */ /* 0x000e220000002400 */
[----:B--2---:R-:W-:Y:S02]  /*dd10*/  FSEL R121, R121, -INF , P2 ;  /* 0xff80000079797808 */ /* 0x004fe40001000000 */
[----:B------:R-:W-:Y:S02]  /*dd20*/  FMNMX.FTZ R8, R127, R8, !PT ;  /* 0x000000087f087209 */ /* 0x000fe40007810000 */
[----:B-1----:R-:W-:Y:S02]  /*dd30*/  FSEL R25, R25, -INF , P3 ;  /* 0xff80000019197808 */ /* 0x002fe40001800000 */
[----:B------:R-:W-:-:S02]  /*dd40*/  FMNMX.FTZ R8, R121, R8, !PT ;  /* 0x0000000879087209 */ /* 0x000fc40007810000 */
[----:B---3--:R-:W-:Y:S02]  /*dd50*/  FSEL R123, R123, -INF , P4 ;  /* 0xff8000007b7b7808 */ /* 0x008fe40002000000 */
[----:B------:R-:W-:-:S04]  /*dd60*/  FMNMX.FTZ R8, R25, R8, !PT ;  /* 0x0000000819087209 */ /* 0x000fc80007810000 */
[----:B------:R-:W-:Y:S02]  /*dd70*/  FMNMX.FTZ R8, R123, R8, !PT ;  /* 0x000000087b087209 */ /* 0x000fe40007810000 */
[----:B0-----:R-:W-:-:S04]  /*dd80*/  FSEL R53, R53, -INF , P5 ;  /* 0xff80000035357808 */ /* 0x001fc80002800000 */
[----:B------:R-:W-:-:S05]  /*dd90*/  FMNMX.FTZ R24, R53, R8, !PT ;  /* 0x0000000835187209 */ /* 0x000fca0007810000 */
[----:B------:R-:W0:Y:S02]  /*dda0*/  SHFL.BFLY PT, R8, R24, 0x2, 0x1f ;  /* 0x0c401f0018087f89 */ /* 0x000e2400000e0000 */
[----:B0-----:R-:W-:-:S05]  /*ddb0*/  FMNMX.FTZ R24, R24, R8, !PT ;  /* 0x0000000818187209 */ /* 0x001fca0007810000 */
[----:B------:R-:W0:Y:S01]  /*ddc0*/  SHFL.BFLY PT, R8, R24, 0x1, 0x1f ;  /* 0x0c201f0018087f89 */ /* 0x000e2200000e0000 */
[----:B------:R-:W1:Y:S01]  /*ddd0*/  S2R R56, SR_CgaCtaId ;  /* 0x0000000000387919 */ /* 0x000e620000008800 */
[----:B0-----:R-:W-:-:S04]  /*dde0*/  FMNMX.FTZ R24, R24, R8, !PT ;  /* 0x0000000818187209 */ /* 0x001fc80007810000 */
[----:B------:R-:W-:-:S04]  /*ddf0*/  FSETP.NEU.FTZ.AND P1, PT, R24, -INF , PT ;  /* 0xff8000001800780b */ /* 0x000fc80003f3d000 */
[----:B------:R-:W-:-:S05]  /*de00*/  FSEL R8, R24, RZ, P1 ;  /* 0x000000ff18087208 */ /* 0x000fca0000800000 */
[----:B------:R-:W-:Y:S01]  /*de10*/  FADD.FTZ R8, -R8, R10 ;  /* 0x0000000a08087221 */ /* 0x000fe20000010100 */
[-C--:B------:R-:W-:Y:S01]  /*de20*/  FMUL.FTZ R10, R24, R9.reuse ;  /* 0x00000009180a7220 */ /* 0x080fe20000410000 */
[----:B------:R-:W-:-:S04]  /*de30*/  FMUL.FTZ R4, R4, R9 ;  /* 0x0000000904047220 */ /* 0x000fc80000410000 */
[----:B------:R-:W-:Y:S01]  /*de40*/  FSEL R10, R10, RZ, P1 ;  /* 0x000000ff0a0a7208 */ /* 0x000fe20000800000 */
[-C--:B------:R-:W-:Y:S01]  /*de50*/  FMUL.FTZ R8, R8, R9.reuse ;  /* 0x0000000908087220 */ /* 0x080fe20000410000 */
[----:B------:R-:W-:Y:S03]  /*de60*/  MUFU.EX2 R148, R148 ;  /* 0x0000009400947308 */ /* 0x000fe60000000800 */
        /* <DEDUP_REMOVED lines=32> */
[----:B------:R-:W0:Y:S08]  /*e070*/  MUFU.EX2 R4, R4 ;  /* 0x0000000400047308 */ /* 0x000e300000000800 */
[----:B------:R2:W-:Y:S08]  /*e080*/  MUFU.EX2 R53, R55 ;  /* 0x0000003700357308 */ /* 0x0005f00000000800 */
[----:B------:R-:W3:Y:S01]  /*e090*/  MUFU.EX2 R8, R8 ;  /* 0x0000000800087308 */ /* 0x000ee20000000800 */
[----:B--2---:R-:W-:-:S07]  /*e0a0*/  IMAD R55, R22, 0x8, R2 ;  /* 0x0000000816377824 */ /* 0x004fce00078e0202 */
[----:B------:R-:W2:Y:S01]  /*e0b0*/  MUFU.EX2 R54, R54 ;  /* 0x0000003600367308 */ /* 0x000ea20000000800 */
[----:B------:R-:W-:-:S07]  /*e0c0*/  VIADD R55, R55, 0x16840 ;  /* 0x0001684037377836 */ /* 0x000fce0000000000 */
[----:B------:R-:W4:Y:S08]  /*e0d0*/  MUFU.EX2 R149, R149 ;  /* 0x0000009500957308 */ /* 0x000f300000000800 */
[----:B------:R-:W5:Y:S08]  /*e0e0*/  MUFU.EX2 R150, R150 ;  /* 0x0000009600967308 */ /* 0x000f700000000800 */
[----:B------:R-:W5:Y:S01]  /*e0f0*/  MUFU.EX2 R51, R51 ;  /* 0x0000003300337308 */ /* 0x000f620000000800 */
[----:B-1----:R-:W-:Y:S01]  /*e100*/  PRMT R55, R56, 0x654, R55 ;  /* 0x0000065438377816 */ /* 0x002fe20000000037 */
[----:B0-----:R-:W-:-:S06]  /*e110*/  FFMA.FTZ R3, R4, R3, R148 ;  /* 0x0000000304037223 */ /* 0x001fcc0000010094 */
[----:B------:R-:W0:Y:S01]  /*e120*/  MUFU.EX2 R52, R52 ;  /* 0x0000003400347308 */ /* 0x000e220000000800 */
[----:B---3--:R-:W-:Y:S01]  /*e130*/  FFMA.FTZ R0, R8, R0, R53 ;  /* 0x0000000008007223 */ /* 0x008fe20000010035 */
[----:B------:R4:W-:Y:S06]  /*e140*/  SYNCS.ARRIVE.TRANS64.RED.A1T0 RZ, [R55+URZ], RZ ;  /* 0x000000ff37ff79a7 */ /* 0x0009ec000810043f */
[----:B------:R-:W1:Y:S01]  /*e150*/  MUFU.EX2 R151, R151 ;  /* 0x0000009700977308 */ /* 0x000e620000000800 */
[----:B--2---:R-:W-:Y:S01]  /*e160*/  FADD.FTZ R3, R54, R3 ;  /* 0x0000000336037221 */ /* 0x004fe20000010000 */
[----:B----4-:R-:W-:-:S06]  /*e170*/  FADD.FTZ R55, R149, R0 ;  /* 0x0000000095377221 */ /* 0x010fcc0000010000 */
[----:B------:R-:W2:Y:S08]  /*e180*/  MUFU.EX2 R144, R144 ;  /* 0x0000009000907308 */ /* 0x000eb00000000800 */
[----:B------:R-:W3:Y:S01]  /*e190*/  MUFU.EX2 R49, R49 ;  /* 0x0000003100317308 */ /* 0x000ee20000000800 */
[----:B-----5:R-:W-:Y:S01]  /*e1a0*/  FADD.FTZ R0, R150, R3 ;  /* 0x0000000396007221 */ /* 0x020fe20000010000 */
[----:B------:R-:W-:-:S06]  /*e1b0*/  FADD.FTZ R3, R51, R55 ;  /* 0x0000003733037221 */ /* 0x000fcc0000010000 */
[----:B------:R-:W4:Y:S08]  /*e1c0*/  MUFU.EX2 R50, R50 ;  /* 0x0000003200327308 */ /* 0x000f300000000800 */
[----:B------:R-:W5:Y:S01]  /*e1d0*/  MUFU.EX2 R145, R145 ;  /* 0x0000009100917308 */ /* 0x000f620000000800 */
[----:B0-----:R-:W-:Y:S01]  /*e1e0*/  FADD.FTZ R0, R52, R0 ;  /* 0x0000000034007221 */ /* 0x001fe20000010000 */
[----:B-1----:R-:W-:-:S06]  /*e1f0*/  FADD.FTZ R3, R151, R3 ;  /* 0x0000000397037221 */ /* 0x002fcc0000010000 */
[----:B------:R-:W0:Y:S08]  /*e200*/  MUFU.EX2 R146, R146 ;  /* 0x0000009200927308 */ /* 0x000e300000000800 */
[----:B------:R-:W1:Y:S01]  /*e210*/  MUFU.EX2 R47, R47 ;  /* 0x0000002f002f7308 */ /* 0x000e620000000800 */
[----:B--2---:R-:W-:Y:S01]  /*e220*/  FADD.FTZ R0, R144, R0 ;  /* 0x0000000090007221 */ /* 0x004fe20000010000 */
[----:B---3--:R-:W-:-:S06]  /*e230*/  FADD.FTZ R3, R49, R3 ;  /* 0x0000000331037221 */ /* 0x008fcc0000010000 */
[----:B------:R-:W2:Y:S08]  /*e240*/  MUFU.EX2 R48, R48 ;  /* 0x0000003000307308 */ /* 0x000eb00000000800 */
[----:B------:R-:W3:Y:S01]  /*e250*/  MUFU.EX2 R147, R147 ;  /* 0x0000009300937308 */ /* 0x000ee20000000800 */
[----:B----4-:R-:W-:Y:S01]  /*e260*/  FADD.FTZ R0, R50, R0 ;  /* 0x0000000032007221 */ /* 0x010fe20000010000 */
[----:B-----5:R-:W-:-:S06]  /*e270*/  FADD.FTZ R3, R145, R3 ;  /* 0x0000000391037221 */ /* 0x020fcc0000010000 */
        /* <DEDUP_REMOVED lines=95> */
[----:B-----5:R-:W-:-:S03]  /*e870*/  FADD.FTZ R3, R25, R3 ;  /* 0x0000000319037221 */ /* 0x020fc60000010000 */
[----:B0-----:R-:W-:Y:S01]  /*e880*/  FADD.FTZ R0, R122, R0 ;  /* 0x000000007a007221 */ /* 0x001fe20000010000 */
[----:B-1----:R-:W-:-:S03]  /*e890*/  FADD.FTZ R55, R123, R3 ;  /* 0x000000037b377221 */ /* 0x002fc60000010000 */
[----:B--2---:R-:W-:Y:S01]  /*e8a0*/  FADD.FTZ R3, R11, R0 ;  /* 0x000000000b037221 */ /* 0x004fe20000010000 */
[----:B---3--:R-:W-:Y:S01]  /*e8b0*/  FADD.FTZ R0, R10, R55 ;  /* 0x000000370a007221 */ /* 0x008fe20000010000 */
[----:B------:R-:W-:Y:S06]  /*e8c0*/  @!P0 BRA `(.L_x_2782) ;  /* 0x0000000000048947 */ /* 0x000fec0003800000 */
[----:B------:R-:W-:Y:S01]  /*e8d0*/  BPT.TRAP 0x1 ;  /* 0x000000040000795c */ /* 0x000fe20000300000 */
.L_x_2782:
[----:B------:R-:W2:Y:S01]  /*e8e0*/  LDL R55, [R1+0x24] ;  /* 0x0000240001377983 */ /* 0x000ea20000100800 */
[----:B------:R-:W-:-:S05]  /*e8f0*/  LEA R13, R13, R2, 0x3 ;  /* 0x000000020d0d7211 */ /* 0x000fca00078e18ff */
[----:B------:R-:W-:-:S05]  /*e900*/  VIADD R13, R13, 0x16860 ;  /* 0x000168600d0d7836 */ /* 0x000fca0000000000 */
[----:B------:R-:W-:Y:S01]  /*e910*/  PRMT R13, R56, 0x654, R13 ;  /* 0x00000654380d7816 */ /* 0x000fe2000000000d */
[----:B------:R-:W-:Y:S01]  /*e920*/  FMUL.FTZ R88, R88, R4 ;  /* 0x0000000458587220 */ /* 0x000fe20000410000 */
[----:B------:R-:W-:Y:S02]  /*e930*/  F2FP.F16.F32.PACK_AB R122, R11, R122 ;  /* 0x0000007a0b7a723e */ /* 0x000fe400000000ff */
[----:B------:R0:W-:Y:S01]  /*e940*/  SYNCS.ARRIVE.TRANS64.RED.A1T0 RZ, [R13+URZ], RZ ;  /* 0x000000ff0dff79a7 */ /* 0x0001e2000810043f */
        /* <DEDUP_REMOVED lines=65> */
[----:B------:R-:W-:Y:S02]  /*ed60*/  MOV R4, R155 ;  /* 0x0000009b00047202 */ /* 0x000fe40000000f00 */
[C---:B--2---:R-:W-:Y:S01]  /*ed70*/  ISETP.GT.AND P1, PT, R12.reuse, R55, PT ;  /* 0x000000370c00720c */ /* 0x044fe20003f24270 */
[----:B------:R-:W-:-:S12]  /*ed80*/  VIADD R12, R12, 0xffffffff ;  /* 0xffffffff0c0c7836 */ /* 0x000fd80000000000 */
[----:B------:R-:W-:Y:S05]  /*ed90*/  @P1 BRA `(.L_x_2783) ;  /* 0xffffffcc00c01947 */ /* 0x000fea000383ffff */
.L_x_2771:
[----:B------:R-:W2:Y:S02]  /*eda0*/  LDL R4, [R1+0x34] ;  /* 0x0000340001047983 */ /* 0x000ea40000100800 */
[----:B--2---:R-:W-:-:S13]  /*edb0*/  ISETP.GE.AND P1, PT, R12, R4, PT ;  /* 0x000000040c00720c */ /* 0x004fda0003f26270 */
[----:B------:R-:W-:Y:S05]  /*edc0*/  @!P1 BRA `(.L_x_2784) ;  /* 0x0000002400e09947 */ /* 0x000fea0003800000 */
[----:B------:R-:W-:Y:S01]  /*edd0*/  IMAD.MOV.U32 R10, RZ, RZ, R24 ;  /* 0x000000ffff0a7224 */ /* 0x000fe200078e0018 */
[----:B------:R-:W-:Y:S01]  /*ede0*/  MOV R13, R22 ;  /* 0x00000016000d7202 */ /* 0x000fe20000000f00 */
[----:B------:R-:W-:Y:S02]  /*edf0*/  IMAD.MOV.U32 R11, RZ, RZ, R5 ;  /* 0x000000ffff0b7224 */ /* 0x000fe400078e0005 */
[----:B------:R-:W-:-:S07]  /*ee00*/  IMAD.MOV.U32 R4, RZ, RZ, R155 ;  /* 0x000000ffff047224 */ /* 0x000fce00078e009b */
.L_x_2796:
        /* <DEDUP_REMOVED lines=11> */
.L_x_2786:
[----:B------:R-:W-:Y:S01]  /*eec0*/  IMAD R5, R22, 0x8, R2 ;  /* 0x0000000816057824 */ /* 0x000fe200078e0202 */
[----:B------:R-:W-:-:S04]  /*eed0*/  SHF.L.U32 R8, R155, 0x1f, RZ ;  /* 0x0000001f9b087819 */ /* 0x000fc800000006ff */
[----:B------:R0:W1:Y:S01]  /*eee0*/  SYNCS.PHASECHK.TRANS64.TRYWAIT P1, [R5+URZ+0x16830], R8 ;  /* 0x01683008050075a7 */ /* 0x000062000802017f */
[----:B------:R-:W-:Y:S05]  /*eef0*/  @!P0 BRA `(.L_x_2787) ;  /* 0x0000000000048947 */ /* 0x000fea0003800000 */
[----:B------:R-:W-:Y:S01]  /*ef00*/  BPT.TRAP 0x1 ;  /* 0x000000040000795c */ /* 0x000fe20000300000 */
.L_x_2787:
[----:B------:R-:W-:Y:S04]  /*ef10*/  BSSY B0, `(.L_x_2785) ;  /* 0x0000004000007945 */ /* 0x000fe80003800000 */
[----:B-1----:R-:W-:Y:S05]  /*ef20*/  @P1 BRA `(.L_x_2788) ;  /* 0x0000000000081947 */ /* 0x002fea0003800000 */
[----:B------:R-:W1:Y:S02]  /*ef30*/  SYNCS.PHASECHK.TRANS64.TRYWAIT P1, [R5+URZ+0x16830], R8 ;  /* 0x01683008050075a7 */ /* 0x000e64000802017f */
[----:B-1----:R-:W-:Y:S05]  /*ef40*/  @!P1 BRA `(.L_x_2789) ;  /* 0x000000e000349947 */ /* 0x002fea0003800000 */
.L_x_2788:
[----:B------:R-:W-:Y:S05]  /*ef50*/  BSYNC B0 ;  /* 0x0000000000007941 */ /* 0x000fea0003800000 */
.L_x_2785:
[----:B01----:R-:W2:Y:S01]  /*ef60*/  LDL R8, [R1+0x1c] ;  /* 0x00001c0001087983 */ /* 0x003ea20000100800 */
[----:B------:R-:W-:Y:S01]  /*ef70*/  MOV R9, 0x40000040 ;  /* 0x4000004000097802 */ /* 0x000fe20000000f00 */
[----:B------:R-:W-:Y:S05]  /*ef80*/  WARPSYNC.ALL ;  /* 0x0000000000007948 */ /* 0x000fea0003800000 */
[----:B------:R-:W-:Y:S01]  /*ef90*/  R2UR UR19, R9 ;  /* 0x00000000091372ca */ /* 0x000fe200000e0000 */
[----:B------:R-:W0:Y:S01]  /*efa0*/  S2R R5, SR_TID.X ;  /* 0x0000000000057919 */ /* 0x000e220000002100 */
[----:B------:R-:W-:Y:S01]  /*efb0*/  MOV R27, 0x40000040 ;  /* 0x40000040001b7802 */ /* 0x000fe20000000f00 */
[----:B------:R-:W-:Y:S01]  /*efc0*/  IMAD.MOV.U32 R25, RZ, RZ, 0x40000040 ;  /* 0x40000040ff197424 */ /* 0x000fe200078e00ff */
[----:B------:R-:W-:-:S02]  /*efd0*/  R2UR UR8, R6 ;  /* 0x00000000060872ca */ /* 0x000fc400000e0000 */
[----:B------:R-:W-:Y:S02]  /*efe0*/  R2UR UR9, R7 ;  /* 0x00000000070972ca */ /* 0x000fe400000e0000 */
[----:B0-----:R-:W-:-:S05]  /*eff0*/  SHF.R.U32.HI R5, RZ, 0x7, R5 ;  /* 0x00000007ff057819 */ /* 0x001fca0000011605 */
[----:B------:R-:W-:Y:S01]  /*f000*/  VIADD R5, R5, 0x8 ;  /* 0x0000000805057836 */ /* 0x000fe20000000000 */
        /* <DEDUP_REMOVED lines=34> */
.L_x_2791:
[----:B------:R-:W-:Y:S01]  /*f230*/  SHF.L.U32 R4, R4, 0x1f, RZ ;  /* 0x0000001f04047819 */ /* 0x000fe200000006ff */
[----:B------:R-:W-:-:S04]  /*f240*/  IMAD R5, R13, 0x8, R2 ;  /* 0x000000080d057824 */ /* 0x000fc800078e0202 */
[----:B------:R0:W1:Y:S01]  /*f250*/  SYNCS.PHASECHK.TRANS64.TRYWAIT P1, [R5+URZ+0x16850], R4 ;  /* 0x01685004050075a7 */ /* 0x000062000802017f */
[----:B------:R-:W-:Y:S05]  /*f260*/  @!P0 BRA `(.L_x_2792) ;  /* 0x0000000000048947 */ /* 0x000fea0003800000 */
[----:B------:R-:W-:Y:S01]  /*f270*/  BPT.TRAP 0x1 ;  /* 0x000000040000795c */ /* 0x000fe20000300000 */
.L_x_2792:
[----:B-1----:R-:W-:Y:S05]  /*f280*/  @P1 BRA `(.L_x_2790) ;  /* 0x0000000000081947 */ /* 0x002fea0003800000 */
[----:B------:R-:W1:Y:S02]  /*f290*/  SYNCS.PHASECHK.TRANS64.TRYWAIT P1, [R5+URZ+0x16850], R4 ;  /* 0x01685004050075a7 */ /* 0x000e64000802017f */
[----:B-1----:R-:W-:Y:S05]  /*f2a0*/  @!P1 BRA `(.L_x_2793) ;  /* 0x000000dc00709947 */ /* 0x002fea0003800000 */
.L_x_2790:
[----:B01----:R-:W-:Y:S01]  /*f2b0*/  VIADD R4, R2, 0x400 ;  /* 0x0000040002047836 */ /* 0x003fe20000000000 */
[----:B------:R-:W-:Y:S05]  /*f2c0*/  WARPSYNC.ALL ;  /* 0x0000000000007948 */ /* 0x000fea0003800000 */
[----:B------:R-:W-:Y:S01]  /*f2d0*/  SHF.R.U32.HI R4, RZ, 0x4, R4 ;  /* 0x00000004ff047819 */ /* 0x000fe20000011604 */
[----:B------:R-:W-:Y:S01]  /*f2e0*/  IMAD.MOV.U32 R5, RZ, RZ, 0x40000040 ;  /* 0x40000040ff057424 */ /* 0x000fe200078e00ff */
[----:B------:R-:W-:Y:S01]  /*f2f0*/  WARPGROUP.ARRIVE ;  /* 0x00000000000079c5 */ /* 0x000fe20000000000 */
[----:B------:R-:W-:Y:S01]  /*f300*/  IMAD.MOV.U32 R9, RZ, RZ, 0x40000040 ;  /* 0x40000040ff097424 */ /* 0x000fe200078e00ff */
[----:B------:R-:W-:-:S02]  /*f310*/  LOP3.LUT R4, R4, 0x3fff, RZ, 0xc0, !PT ;  /* 0x00003fff04047812 */ /* 0x000fc400078ec0ff */
[----:B------:R-:W-:Y:S01]  /*f320*/  R2UR UR7, R5 ;  /* 0x00000000050772ca */ /* 0x000fe200000e0000 */
[----:B------:R-:W-:Y:S02]  /*f330*/  IMAD.MOV.U32 R5, RZ, RZ, 0x40000040 ;  /* 0x40000040ff057424 */ /* 0x000fe400078e00ff */
[----:B------:R-:W-:-:S05]  /*f340*/  IMAD R4, R13, 0x400, R4 ;  /* 0x000004000d047824 */ /* 0x000fca00078e0204 */
[C---:B------:R-:W-:Y:S02]  /*f350*/  R2UR UR6, R4.reuse ;  /* 0x00000000040672ca */ /* 0x040fe400000e0000 */
[----:B------:R-:W-:-:S11]  /*f360*/  IADD3 R8, R4, 0x80, RZ ;  /* 0x0000008004087810 */ /* 0x000fd60007ffe0ff */
        /* <DEDUP_REMOVED lines=35> */
[C---:B------:R-:W-:Y:S01]  /*f5a0*/  IADD3 R8, R4.reuse, 0x300, RZ ;  /* 0x0000030004087810 */ /* 0x040fe20007ffe0ff */
        /* <DEDUP_REMOVED lines=20> */
.L_x_2794:
[----:B------:R-:W1:Y:S01]  /*f6f0*/  S2R R121, SR_CgaCtaId ;  /* 0x0000000000797919 */ /* 0x000e620000008800 */
[----:B------:R-:W-:Y:S01]  /*f700*/  FMUL.FTZ R120, R24, UR4 ;  /* 0x0000000418787c20 */ /* 0x000fe20008410000 */
[----:B------:R-:W-:Y:S01]  /*f710*/  FMUL.FTZ R122, R25, UR4 ;  /* 0x00000004197a7c20 */ /* 0x000fe20008410000 */
[----:B0-----:R-:W-:Y:S01]  /*f720*/  FMUL.FTZ R4, R26, UR4 ;  /* 0x000000041a047c20 */ /* 0x001fe20008410000 */
[----:B------:R-:W-:Y:S01]  /*f730*/  FMUL.FTZ R26, R28, UR4 ;  /* 0x000000041c1a7c20 */ /* 0x000fe20008410000 */
[----:B------:R-:W-:Y:S01]  /*f740*/  LEA R5, R22, R2, 0x3 ;  /* 0x0000000216057211 */ /* 0x000fe200078e18ff */
[----:B------:R-:W-:Y:S01]  /*f750*/  FMUL.FTZ R29, R29, UR4 ;  /* 0x000000041d1d7c20 */ /* 0x000fe20008410000 */
[----:B------:R-:W0:Y:S01]  /*f760*/  MUFU.TANH R120, R120 ;  /* 0x0000007800787308 */ /* 0x000e220000002400 */
[----:B------:R-:W-:Y:S01]  /*f770*/  FMUL.FTZ R151, R31, UR4 ;  /* 0x000000041f977c20 */ /* 0x000fe20008410000 */
[----:B------:R-:W-:Y:S01]  /*f780*/  FMUL.FTZ R31, R32, UR4 ;  /* 0x00000004201f7c20 */ /* 0x000fe20008410000 */
[----:B------:R-:W-:-:S02]  /*f790*/  VIADD R5, R5, 0x16840 ;  /* 0x0001684005057836 */ /* 0x000fc40000000000 */
        /* <DEDUP_REMOVED lines=21> */
[----:B-1----:R-:W-:Y:S01]  /*f8f0*/  PRMT R5, R121, 0x654, R5 ;  /* 0x0000065479057816 */ /* 0x002fe20000000005 */
[----:B------:R-:W-:Y:S01]  /*f900*/  FMUL.FTZ R65, R68, UR4 ;  /* 0x0000000444417c20 */ /* 0x000fe20008410000 */
[----:B------:R-:W-:Y:S01]  /*f910*/  FMUL.FTZ R68, R69, UR4 ;  /* 0x0000000445447c20 */ /* 0x000fe20008410000 */
[----:B------:R-:W-:Y:S01]  /*f920*/  FMUL.FTZ R72, R72, UR4 ;  /* 0x0000000448487c20 */ /* 0x000fe20008410000 */
[----:B------:R0:W-:Y:S01]  /*f930*/  SYNCS.ARRIVE.TRANS64.RED.A1T0 RZ, [R5+URZ], RZ ;  /* 0x000000ff05ff79a7 */ /* 0x0001e2000810043f */
[----:B------:R-:W-:Y:S01]  /*f940*/  FMUL.FTZ R69, R73, UR4 ;  /* 0x0000000449457c20 */ /* 0x000fe20008410000 */
[----:B------:R-:W-:Y:S01]  /*f950*/  FMUL.FTZ R73, R76, UR4 ;  /* 0x000000044c497c20 */ /* 0x000fe20008410000 */
[----:B------:R-:W1:Y:S01]  /*f960*/  MUFU.TANH R31, R31 ;  /* 0x0000001f001f7308 */ /* 0x000e620000002400 */
[----:B------:R-:W-:Y:S01]  /*f970*/  FMUL.FTZ R76, R77, UR4 ;  /* 0x000000044d4c7c20 */ /* 0x000fe20008410000 */
[----:B------:R-:W-:Y:S01]  /*f980*/  FMUL.FTZ R77, R80, UR4 ;  /* 0x00000004504d7c20 */ /* 0x000fe20008410000 */
[----:B------:R-:W-:Y:S01]  /*f990*/  FMUL.FTZ R80, R81, UR4 ;  /* 0x0000000451507c20 */ /* 0x000fe20008410000 */
[----:B------:R-:W-:Y:S01]  /*f9a0*/  FMUL.FTZ R81, R84, UR4 ;  /* 0x0000000454517c20 */ /* 0x000fe20008410000 */
[----:B0-----:R-:W-:Y:S01]  /*f9b0*/  FMNMX.FTZ R5, R120, R11, !PT ;  /* 0x0000000b78057209 */ /* 0x001fe20007810000 */
[----:B------:R-:W-:Y:S01]  /*f9c0*/  FMUL.FTZ R84, R85, UR4 ;  /* 0x0000000455547c20 */ /* 0x000fe20008410000 */
[----:B------:R-:W-:Y:S01]  /*f9d0*/  FMUL.FTZ R149, R27, UR4 ;  /* 0x000000041b957c20 */ /* 0x000fe20008410000 */
[----:B------:R-:W0:Y:S01]  /*f9e0*/  MUFU.TANH R33, R33 ;  /* 0x0000002100217308 */ /* 0x000e220000002400 */
[----:B--2---:R-:W-:Y:S01]  /*f9f0*/  FMNMX.FTZ R5, R122, R5, !PT ;  /* 0x000000057a057209 */ /* 0x004fe20007810000 */
[----:B------:R-:W-:Y:S01]  /*fa00*/  FMUL.FTZ R145, R30, UR4 ;  /* 0x000000041e917c20 */ /* 0x000fe20008410000 */
[----:B------:R-:W-:Y:S01]  /*fa10*/  FMUL.FTZ R48, R38, UR4 ;  /* 0x0000000426307c20 */ /* 0x000fe20008410000 */
[----:B------:R-:W-:Y:S01]  /*fa20*/  FMUL.FTZ R147, R39, UR4 ;  /* 0x0000000427937c20 */ /* 0x000fe20008410000 */
[----:B---3--:R-:W-:Y:S01]  /*fa30*/  FMNMX.FTZ R24, R26, R5, !PT ;  /* 0x000000051a187209 */ /* 0x008fe20007810000 */
[----:B------:R-:W-:Y:S01]  /*fa40*/  FMUL.FTZ R27, R42, UR4 ;  /* 0x000000042a1b7c20 */ /* 0x000fe20008410000 */
[----:B------:R-:W-:Y:S01]  /*fa50*/  FMUL.FTZ R141, R43, UR4 ;  /* 0x000000042b8d7c20 */ /* 0x000fe20008410000 */
[----:B------:R-:W2:Y:S01]  /*fa60*/  MUFU.TANH R35, R35 ;  /* 0x0000002300237308 */ /* 0x000ea20000002400 */
[----:B----4-:R-:W-:Y:S01]  /*fa70*/  FMNMX.FTZ R24, R29, R24, !PT ;  /* 0x000000181d187209 */ /* 0x010fe20007810000 */
[----:B------:R-:W-:Y:S01]  /*fa80*/  FMUL.FTZ R44, R46, UR4 ;  /* 0x000000042e2c7c20 */ /* 0x000fe20008410000 */
[----:B------:R-:W-:Y:S01]  /*fa90*/  FMUL.FTZ R143, R47, UR4 ;  /* 0x000000042f8f7c20 */ /* 0x000fe20008410000 */
[----:B------:R-:W-:Y:S01]  /*faa0*/  FMUL.FTZ R42, R50, UR4 ;  /* 0x00000004322a7c20 */ /* 0x000fe20008410000 */
[----:B-1----:R-:W-:Y:S01]  /*fab0*/  FMNMX.FTZ R24, R31, R24, !PT ;  /* 0x000000181f187209 */ /* 0x002fe20007810000 */
[----:B------:R-:W-:Y:S01]  /*fac0*/  FMUL.FTZ R137, R51, UR4 ;  /* 0x0000000433897c20 */ /* 0x000fe20008410000 */
[----:B------:R-:W-:Y:S01]  /*fad0*/  FMUL.FTZ R40, R54, UR4 ;  /* 0x0000000436287c20 */ /* 0x000fe20008410000 */
[----:B------:R-:W1:Y:S01]  /*fae0*/  MUFU.TANH R37, R37 ;  /* 0x0000002500257308 */ /* 0x000e620000002400 */
        /* <DEDUP_REMOVED lines=16> */
[----:B-1----:R-:W-:Y:S01]  /*fbf0*/  FMNMX.FTZ R5, R37, R24, !PT ;  /* 0x0000001825057209 */ /* 0x002fe20007810000 */
[----:B------:R-:W-:Y:S01]  /*fc00*/  FMUL.FTZ R121, R82, UR4 ;  /* 0x0000000452797c20 */ /* 0x000fe20008410000 */
[----:B------:R-:W-:Y:S01]  /*fc10*/  FMUL.FTZ R25, R83, UR4 ;  /* 0x0000000453197c20 */ /* 0x000fe20008410000 */
[----:B------:R-:W-:Y:S01]  /*fc20*/  FMUL.FTZ R123, R86, UR4 ;  /* 0x00000004567b7c20 */ /* 0x000fe20008410000 */
[----:B------:R-:W-:-:S03]  /*fc30*/  FMUL.FTZ R54, R87, UR4 ;  /* 0x0000000457367c20 */ /* 0x000fc60008410000 */
        /* <DEDUP_REMOVED lines=44> */
[----:B------:R0:W3:Y:S01]  /*ff00*/  MUFU.TANH R9, R4 ;  /* 0x0000000400097308 */ /* 0x0000e20000002400 */
[----:B--2---:R-:W-:-:S07]  /*ff10*/  FMNMX.FTZ R5, R81, R24, !PT ;  /* 0x0000001851057209 */ /* 0x004fce0007810000 */
[----:B------:R-:W2:Y:S01]  /*ff20*/  MUFU.TANH R149, R149 ;  /* 0x0000009500957308 */ /* 0x000ea20000002400 */
[----:B-1----:R-:W-:Y:S01]  /*ff30*/  FMNMX.FTZ R5, R84, R5, !PT ;  /* 0x0000000554057209 */ /* 0x002fe20007810000 */
[----:B0-----:R-:W-:Y:S01]  /*ff40*/  FMUL.FTZ R4, R34, UR4 ;  /* 0x0000000422047c20 */ /* 0x001fe20008410000 */
[----:B------:R-:W-:-:S05]  /*ff50*/  FMUL.FTZ R34, R66, UR4 ;  /* 0x0000000442227c20 */ /* 0x000fca0008410000 */
[----:B------:R-:W0:Y:S01]  /*ff60*/  MUFU.TANH R145, R145 ;  /* 0x0000009100917308 */ /* 0x000e220000002400 */
[----:B---3--:R-:W-:Y:S02]  /*ff70*/  IMAD.MOV.U32 R85, RZ, RZ, R9 ;  /* 0x000000ffff557224 */ /* 0x008fe400078e0009 */
[----:B------:R-:W1:Y:S03]  /*ff80*/  SHFL.BFLY PT, R9, R5, 0x2, 0x1f ;  /* 0x0c401f0005097f89 */ /* 0x000e6600000e0000 */
[----:B------:R-:W-:Y:S02]  /*ff90*/  FMNMX.FTZ R24, R85, R10, !PT ;  /* 0x0000000a55187209 */ /* 0x000fe40007810000 */
[----:B------:R-:W3:Y:S08]  /*ffa0*/  MUFU.TANH R151, R151 ;  /* 0x0000009700977308 */ /* 0x000ef00000002400 */
[----:B------:R-:W4:Y:S08]  /*ffb0*/  MUFU.TANH R4, R4 ;  /* 0x0000000400047308 */ /* 0x000f300000002400 */
[----:B------:R-:W5:Y:S01]  /*ffc0*/  MUFU.TANH R8, R8 ;  /* 0x0000000800087308 */ /* 0x000f620000002400 */
[----:B-1----:R-:W-:-:S05]  /*ffd0*/  FMNMX.FTZ R5, R5, R9, !PT ;  /* 0x0000000905057209 */ /* 0x002fca0007810000 */
[----:B------:R-:W1:Y:S02]  /*ffe0*/  SHFL.BFLY PT, R9, R5, 0x1, 0x1f ;  /* 0x0c201f0005097f89 */ /* 0x000e6400000e0000 */
[----:B------:R-:W5:Y:S08]  /*fff0*/  MUFU.TANH R48, R48 ;  /* 0x0000003000307308 */ /* 0x000f700000002400 */
[----:B------:R-:W5:Y:S08]  /*10000*/  MUFU.TANH R147, R147 ;  /* 0x0000009300937308 */ /* 0x000f700000002400 */
[----:B------:R-:W5:Y:S01]  /*10010*/  MUFU.TANH R27, R27 ;  /* 0x0000001b001b7308 */ /* 0x000f620000002400 */
[----:B-1----:R-:W-:-:S07]  /*10020*/  FMNMX.FTZ R5, R5, R9, !PT ;  /* 0x0000000905057209 */ /* 0x002fce0007810000 */
[----:B------:R-:W1:Y:S01]  /*10030*/  MUFU.TANH R141, R141 ;  /* 0x0000008d008d7308 */ /* 0x000e620000002400 */
[----:B--2---:R-:W-:Y:S01]  /*10040*/  FMNMX.FTZ R9, R149, R24, !PT ;  /* 0x0000001895097209 */ /* 0x004fe20007810000 */
[----:B------:R-:W-:-:S03]  /*10050*/  FADD.FTZ R11, -R5, R11 ;  /* 0x0000000b050b7221 */ /* 0x000fc60000010100 */
[----:B0-----:R-:W-:-:S03]  /*10060*/  FMNMX.FTZ R9, R145, R9, !PT ;  /* 0x0000000991097209 */ /* 0x001fc60007810000 */
[----:B------:R-:W0:Y:S01]  /*10070*/  MUFU.TANH R44, R44 ;  /* 0x0000002c002c7308 */ /* 0x000e220000002400 */
[----:B---3--:R-:W-:-:S04]  /*10080*/  FMNMX.FTZ R9, R151, R9, !PT ;  /* 0x0000000997097209 */ /* 0x008fc80007810000 */
[----:B----4-:R-:W-:-:S03]  /*10090*/  FMNMX.FTZ R9, R4, R9, !PT ;  /* 0x0000000904097209 */ /* 0x010fc60007810000 */
[----:B------:R-:W2:Y:S01]  /*100a0*/  MUFU.TANH R143, R143 ;  /* 0x0000008f008f7308 */ /* 0x000ea20000002400 */
[----:B-----5:R-:W-:-:S04]  /*100b0*/  FMNMX.FTZ R9, R8, R9, !PT ;  /* 0x0000000908097209 */ /* 0x020fc80007810000 */
[----:B------:R-:W-:-:S03]  /*100c0*/  FMNMX.FTZ R9, R48, R9, !PT ;  /* 0x0000000930097209 */ /* 0x000fc60007810000 */
[----:B------:R-:W3:Y:S01]  /*100d0*/  MUFU.TANH R42, R42 ;  /* 0x0000002a002a7308 */ /* 0x000ee20000002400 */
[----:B------:R-:W-:-:S04]  /*100e0*/  FMNMX.FTZ R9, R147, R9, !PT ;  /* 0x0000000993097209 */ /* 0x000fc80007810000 */
[----:B------:R-:W-:-:S03]  /*100f0*/  FMNMX.FTZ R9, R27, R9, !PT ;  /* 0x000000091b097209 */ /* 0x000fc60007810000 */
[----:B------:R-:W4:Y:S01]  /*10100*/  MUFU.TANH R137, R137 ;  /* 0x0000008900897308 */ /* 0x000f220000002400 */
[----:B-1----:R-:W-:-:S04]  /*10110*/  FMNMX.FTZ R9, R141, R9, !PT ;  /* 0x000000098d097209 */ /* 0x002fc80007810000 */
[----:B0-----:R-:W-:-:S03]  /*10120*/  FMNMX.FTZ R9, R44, R9, !PT ;  /* 0x000000092c097209 */ /* 0x001fc60007810000 */
[----:B------:R-:W0:Y:S01]  /*10130*/  MUFU.TANH R40, R40 ;  /* 0x0000002800287308 */ /* 0x000e220000002400 */
[----:B--2---:R-:W-:-:S04]  /*10140*/  FMNMX.FTZ R9, R143, R9, !PT ;  /* 0x000000098f097209 */ /* 0x004fc80007810000 */
[----:B---3--:R-:W-:-:S03]  /*10150*/  FMNMX.FTZ R9, R42, R9, !PT ;  /* 0x000000092a097209 */ /* 0x008fc60007810000 */
[----:B------:R-:W1:Y:S01]  /*10160*/  MUFU.TANH R139, R139 ;  /* 0x0000008b008b7308 */ /* 0x000e620000002400 */
[----:B----4-:R-:W-:-:S07]  /*10170*/  FMNMX.FTZ R9, R137, R9, !PT ;  /* 0x0000000989097209 */ /* 0x010fce0007810000 */
        /* <DEDUP_REMOVED lines=31> */
[----:B0-----:R-:W-:-:S04]  /*10370*/  FMNMX.FTZ R24, R25, R24, !PT ;  /* 0x0000001819187209 */ /* 0x001fc80007810000 */
[----:B-1----:R-:W-:-:S04]  /*10380*/  FMNMX.FTZ R9, R123, R24, !PT ;  /* 0x000000187b097209 */ /* 0x002fc80007810000 */
[----:B--2---:R-:W-:-:S05]  /*10390*/  FMNMX.FTZ R9, R54, R9, !PT ;  /* 0x0000000936097209 */ /* 0x004fca0007810000 */
[----:B------:R-:W0:Y:S02]  /*103a0*/  SHFL.BFLY PT, R24, R9, 0x2, 0x1f ;  /* 0x0c401f0009187f89 */ /* 0x000e2400000e0000 */
[----:B0-----:R-:W-:-:S05]  /*103b0*/  FMNMX.FTZ R24, R9, R24, !PT ;  /* 0x0000001809187209 */ /* 0x001fca0007810000 */
[----:B------:R-:W0:Y:S02]  /*103c0*/  SHFL.BFLY PT, R9, R24, 0x1, 0x1f ;  /* 0x0c201f0018097f89 */ /* 0x000e2400000e0000 */
[----:B0-----:R-:W-:Y:S02]  /*103d0*/  FMNMX.FTZ R24, R24, R9, !PT ;  /* 0x0000000918187209 */ /* 0x001fe40007810000 */
[----:B------:R-:W0:Y:S03]  /*103e0*/  LDC R9, c[0x0][0x988] ;  /* 0x00026200ff097b82 */ /* 0x000e260000000800 */
[----:B------:R-:W-:Y:S01]  /*103f0*/  FADD.FTZ R10, -R24, R10 ;  /* 0x0000000a180a7221 */ /* 0x000fe20000010100 */
[-C--:B0-----:R-:W-:Y:S01]  /*10400*/  FMUL.FTZ R46, R5, R9.reuse ;  /* 0x00000009052e7220 */ /* 0x081fe20000410000 */
[-C--:B------:R-:W-:Y:S02]  /*10410*/  FMUL.FTZ R11, R11, R9.reuse ;  /* 0x000000090b0b7220 */ /* 0x080fe40000410000 */
[-C--:B------:R-:W-:Y:S01]  /*10420*/  FMUL.FTZ R10, R10, R9.reuse ;  /* 0x000000090a0a7220 */ /* 0x080fe20000410000 */
[-CC-:B------:R-:W-:Y:S01]  /*10430*/  FFMA.FTZ R132, R56, R9.reuse, -R46.reuse ;  /* 0x0000000938847223 */ /* 0x180fe2000001082e */
[-C--:B------:R-:W-:Y:S01]  /*10440*/  FMUL.FTZ R56, R24, R9.reuse ;  /* 0x0000000918387220 */ /* 0x080fe20000410000 */
[-CC-:B------:R-:W-:Y:S01]  /*10450*/  FFMA.FTZ R148, R120, R9.reuse, -R46.reuse ;  /* 0x0000000978947223 */ /* 0x180fe2000001082e */
[-C--:B------:R-:W-:Y:S01]  /*10460*/  FFMA.FTZ R39, R122, R9.reuse, -R46 ;  /* 0x000000097a277223 */ /* 0x080fe2000001082e */
[----:B------:R-:W-:Y:S01]  /*10470*/  MUFU.EX2 R11, R11 ;  /* 0x0000000b000b7308 */ /* 0x000fe20000000800 */
[-CC-:B------:R-:W-:Y:S01]  /*10480*/  FFMA.FTZ R55, R85, R9.reuse, -R56.reuse ;  /* 0x0000000955377223 */ /* 0x180fe20000010838 */
[-CC-:B------:R-:W-:Y:S01]  /*10490*/  FFMA.FTZ R149, R149, R9.reuse, -R56.reuse ;  /* 0x0000000995957223 */ /* 0x180fe20000010838 */
[-CC-:B------:R-:W-:Y:S01]  /*104a0*/  FFMA.FTZ R50, R4, R9.reuse, -R56.reuse ;  /* 0x0000000904327223 */ /* 0x180fe20000010838 */
[-C--:B------:R-:W-:Y:S01]  /*104b0*/  FFMA.FTZ R4, R54, R9.reuse, -R56 ;  /* 0x0000000936047223 */ /* 0x080fe20000010838 */
[-CC-:B------:R-:W-:Y:S01]  /*104c0*/  FFMA.FTZ R150, R26, R9.reuse, -R46.reuse ;  /* 0x000000091a967223 */ /* 0x180fe2000001082e */
[-CC-:B------:R-:W-:Y:S01]  /*104d0*/  FFMA.FTZ R51, R29, R9.reuse, -R46.reuse ;  /* 0x000000091d337223 */ /* 0x180fe2000001082e */
[-CC-:B------:R-:W-:Y:S01]  /*104e0*/  FFMA.FTZ R138, R52, R9.reuse, -R46.reuse ;  /* 0x00000009348a7223 */ /* 0x180fe2000001082e */
[----:B------:R-:W0:Y:S01]  /*104f0*/  MUFU.EX2 R148, R148 ;  /* 0x0000009400947308 */ /* 0x000e220000000800 */
[-C--:B------:R-:W-:Y:S01]  /*10500*/  FFMA.FTZ R29, R53, R9.reuse, -R46 ;  /* 0x00000009351d7223 */ /* 0x080fe2000001082e */
[-CC-:B------:R-:W-:Y:S01]  /*10510*/  FFMA.FTZ R52, R145, R9.reuse, -R56.reuse ;  /* 0x0000000991347223 */ /* 0x180fe20000010838 */
[-C--:B------:R-:W-:Y:S01]  /*10520*/  FFMA.FTZ R151, R151, R9.reuse, -R56 ;  /* 0x0000000997977223 */ /* 0x080fe20000010838 */
[-C--:B------:R-:W-:Y:S01]  /*10530*/  FFMA.FTZ R144, R31, R9.reuse, -R46 ;  /* 0x000000091f907223 */ /* 0x080fe2000001082e */
[-C--:B------:R-:W-:Y:S01]  /*10540*/  FFMA.FTZ R145, R8, R9.reuse, -R56 ;  /* 0x0000000908917223 */ /* 0x080fe20000010838 */
[-CC-:B------:R-:W-:Y:S01]  /*10550*/  FFMA.FTZ R33, R33, R9.reuse, -R46.reuse ;  /* 0x0000000921217223 */ /* 0x180fe2000001082e */
[-CC-:B------:R-:W-:Y:S01]  /*10560*/  FFMA.FTZ R146, R35, R9.reuse, -R46.reuse ;  /* 0x0000000923927223 */ /* 0x180fe2000001082e */
[----:B------:R-:W-:Y:S01]  /*10570*/  MUFU.EX2 R10, R10 ;  /* 0x0000000a000a7308 */ /* 0x000fe20000000800 */
[-C--:B------:R-:W-:Y:S01]  /*10580*/  FFMA.FTZ R26, R49, R9.reuse, -R46 ;  /* 0x00000009311a7223 */ /* 0x080fe2000001082e */
[-C--:B------:R-:W-:Y:S01]  /*10590*/  FFMA.FTZ R48, R48, R9.reuse, -R56 ;  /* 0x0000000930307223 */ /* 0x080fe20000010838 */
[-C--:B------:R-:W-:Y:S01]  /*105a0*/  FFMA.FTZ R47, R37, R9.reuse, -R46 ;  /* 0x00000009252f7223 */ /* 0x080fe2000001082e */
[-C--:B------:R-:W-:Y:S01]  /*105b0*/  FFMA.FTZ R147, R147, R9.reuse, -R56 ;  /* 0x0000000993937223 */ /* 0x080fe20000010838 */
[-CC-:B------:R-:W-:Y:S01]  /*105c0*/  FFMA.FTZ R140, R124, R9.reuse, -R46.reuse ;  /* 0x000000097c8c7223 */ /* 0x180fe2000001082e */
[-CC-:B------:R-:W-:Y:S01]  /*105d0*/  FFMA.FTZ R142, R126, R9.reuse, -R46.reuse ;  /* 0x000000097e8e7223 */ /* 0x180fe2000001082e */
[----:B------:R-:W-:Y:S01]  /*105e0*/  FFMA.FTZ R136, R128, R9, -R46 ;  /* 0x0000000980887223 */ /* 0x000fe2000001082e */
[----:B------:R-:W1:Y:S01]  /*105f0*/  MUFU.EX2 R54, R55 ;  /* 0x0000003700367308 */ /* 0x000e620000000800 */
[----:B0-----:R-:W-:Y:S01]  /*10600*/  FFMA.FTZ R3, R11, R3, R148 ;  /* 0x000000030b037223 */ /* 0x001fe20000010094 */
        /* <DEDUP_REMOVED lines=15> */
[----:B-1----:R-:W-:Y:S01]  /*10700*/  FFMA.FTZ R0, R10, R0, R54 ;  /* 0x000000000a007223 */ /* 0x002fe20000010036 */
[-CC-:B------:R-:W-:Y:S01]  /*10710*/  FFMA.FTZ R120, R77, R9.reuse, -R46.reuse ;  /* 0x000000094d787223 */ /* 0x180fe2000001082e */
[-CC-:B------:R-:W-:Y:S01]  /*10720*/  FFMA.FTZ R80, R80, R9.reuse, -R46.reuse ;  /* 0x0000000950507223 */ /* 0x180fe2000001082e */
[-CC-:B------:R-:W-:Y:S01]  /*10730*/  FFMA.FTZ R81, R81, R9.reuse, -R46.reuse ;  /* 0x0000000951517223 */ /* 0x180fe2000001082e */
[-C--:B------:R-:W-:Y:S01]  /*10740*/  FFMA.FTZ R122, R84, R9.reuse, -R46 ;  /* 0x00000009547a7223 */ /* 0x080fe2000001082e */
        /* <DEDUP_REMOVED lines=8> */
[-CC-:B------:R-:W-:Y:S01]  /*107d0*/  FFMA.FTZ R40, R40, R9.reuse, -R56.reuse ;  /* 0x0000000928287223 */ /* 0x180fe20000010838 */
[-C--:B------:R-:W-:Y:S01]  /*107e0*/  FFMA.FTZ R139, R139, R9.reuse, -R56 ;  /* 0x000000098b8b7223 */ /* 0x080fe20000010838 */
[----:B------:R-:W0:Y:S01]  /*107f0*/  MUFU.EX2 R52, R52 ;  /* 0x0000003400347308 */ /* 0x000e220000000800 */
[----:B--2---:R-:W-:Y:S01]  /*10800*/  FADD.FTZ R55, R149, R0 ;  /* 0x0000000095377221 */ /* 0x004fe20000010000 */
[-CC-:B------:R-:W-:Y:S01]  /*10810*/  FFMA.FTZ R38, R38, R9.reuse, -R56.reuse ;  /* 0x0000000926267223 */ /* 0x180fe20000010838 */
[-CC-:B------:R-:W-:Y:S01]  /*10820*/  FFMA.FTZ R133, R133, R9.reuse, -R56.reuse ;  /* 0x0000000985857223 */ /* 0x180fe20000010838 */
[-CC-:B------:R-:W-:Y:S01]  /*10830*/  FFMA.FTZ R36, R36, R9.reuse, -R56.reuse ;  /* 0x0000000924247223 */ /* 0x180fe20000010838 */
[-CC-:B------:R-:W-:Y:S01]  /*10840*/  FFMA.FTZ R135, R135, R9.reuse, -R56.reuse ;  /* 0x0000000987877223 */ /* 0x180fe20000010838 */
[-CC-:B------:R-:W-:Y:S01]  /*10850*/  FFMA.FTZ R34, R34, R9.reuse, -R56.reuse ;  /* 0x0000000922227223 */ /* 0x180fe20000010838 */
[-CC-:B------:R-:W-:Y:S01]  /*10860*/  FFMA.FTZ R129, R129, R9.reuse, -R56.reuse ;  /* 0x0000000981817223 */ /* 0x180fe20000010838 */
[----:B------:R-:W2:Y:S01]  /*10870*/  MUFU.EX2 R51, R51 ;  /* 0x0000003300337308 */ /* 0x000ea20000000800 */
        /* <DEDUP_REMOVED lines=8> */
[----:B0-----:R-:W-:Y:S01]  /*10900*/  FADD.FTZ R3, R52, R55 ;  /* 0x0000003734037221 */ /* 0x001fe20000010000 */
[-CC-:B------:R-:W-:Y:S01]  /*10910*/  FFMA.FTZ R121, R121, R9.reuse, -R56.reuse ;  /* 0x0000000979797223 */ /* 0x180fe20000010838 */
[-CC-:B------:R-:W-:Y:S01]  /*10920*/  FFMA.FTZ R25, R25, R9.reuse, -R56.reuse ;  /* 0x0000000919197223 */ /* 0x180fe20000010838 */
[----:B------:R-:W-:-:S04]  /*10930*/  FFMA.FTZ R123, R123, R9, -R56 ;  /* 0x000000097b7b7223 */ /* 0x000fc80000010838 */
        /* <DEDUP_REMOVED lines=116> */
.L_x_2795:
[----:B------:R-:W0:Y:S01]  /*11080*/  S2R R55, SR_CgaCtaId ;  /* 0x0000000000377919 */ /* 0x000e220000008800 */
[----:B------:R-:W-:-:S04]  /*11090*/  IMAD R13, R13, 0x8, R2 ;  /* 0x000000080d0d7824 */ /* 0x000fc800078e0202 */
[----:B------:R-:W-:-:S05]  /*110a0*/  VIADD R13, R13, 0x16860 ;  /* 0x000168600d0d7836 */ /* 0x000fca0000000000 */
[----:B0-----:R-:W-:Y:S02]  /*110b0*/  PRMT R13, R55, 0x654, R13 ;  /* 0x00000654370d7816 */ /* 0x001fe4000000000d */
[----:B------:R-:W2:Y:S01]  /*110c0*/  LDL R55, [R1+0x34] ;  /* 0x0000340001377983 */ /* 0x000ea20000100800 */
[----:B------:R-:W-:Y:S01]  /*110d0*/  F2FP.F16.F32.PACK_AB R123, R4, R123 ;  /* 0x0000007b047b723e */ /* 0x000fe200000000ff */
        /* <DEDUP_REMOVED lines=68> */
[C---:B--2---:R-:W-:Y:S02]  /*11520*/  ISETP.GT.AND P1, PT, R12.reuse, R55, PT ;  /* 0x000000370c00720c */ /* 0x044fe40003f24270 */
[----:B------:R-:W-:-:S11]  /*11530*/  IADD3 R12, R12, -0x1, RZ ;  /* 0xffffffff0c0c7810 */ /* 0x000fd60007ffe0ff */
[----:B------:R-:W-:Y:S05]  /*11540*/  @P1 BRA `(.L_x_2796) ;  /* 0xffffffd800301947 */ /* 0x000fea000383ffff */
.L_x_2784:
[----:B------:R-:W-:Y:S05]  /*11550*/  WARPSYNC.ALL ;  /* 0x0000000000007948 */ /* 0x000fea0003800000 */
[----:B------:R-:W-:Y:S06]  /*11560*/  BAR.ARV 0x8, 0x200 ;  /* 0x0208000000007b1d */ /* 0x000fec0000002000 */
[----:B------:R-:W-:Y:S05]  /*11570*/  @!P0 BRA `(.L_x_2797) ;  /* 0x0000000000048947 */ /* 0x000fea0003800000 */
[----:B------:R-:W-:Y:S01]  /*11580*/  BPT.TRAP 0x1 ;  /* 0x000000040000795c */ /* 0x000fe20000300000 */
.L_x_2797:
[----:B------:R-:W-:Y:S02]  /*11590*/  LEA R13, R22, R2, 0x3 ;  /* 0x00000002160d7211 */ /* 0x000fe400078e18ff */
[----:B------:R-:W-:-:S04]  /*115a0*/  SHF.L.U32 R4, R155, 0x1f, RZ ;  /* 0x0000001f9b047819 */ /* 0x000fc800000006ff */
[----:B------:R0:W1:Y:S01]  /*115b0*/  SYNCS.PHASECHK.TRANS64.TRYWAIT P1, [R13+URZ+0x16850], R4 ;  /* 0x016850040d0075a7 */ /* 0x000062000802017f */
[----:B------:R-:W-:Y:S05]  /*115c0*/  @!P0 BRA `(.L_x_2798) ;  /* 0x0000000000048947 */ /* 0x000fea0003800000 */
[----:B------:R-:W-:Y:S01]  /*115d0*/  BPT.TRAP 0x1 ;  /* 0x000000040000795c */ /* 0x000fe20000300000 */
.L_x_2798:
[----:B------:R-:W-:-:S05]  /*115e0*/  VIADD R2, R2, 0x400 ;  /* 0x0000040002027836 */ /* 0x000fca0000000000 */
[----:B------:R-:W-:-:S04]  /*115f0*/  SHF.R.U32.HI R2, RZ, 0x4, R2 ;  /* 0x00000004ff027819 */ /* 0x000fc80000011602 */
[----:B------:R-:W-:Y:S01]  /*11600*/  LOP3.LUT R7, R2, 0x3fff, RZ, 0xc0, !PT ;  /* 0x00003fff02077812 */ /* 0x000fe200078ec0ff */
[----:B-1----:R-:W-:Y:S06]  /*11610*/  @P1 BRA `(.L_x_2799) ;  /* 0x0000000000081947 */ /* 0x002fec0003800000 */
[----:B------:R-:W1:Y:S02]  /*11620*/  SYNCS.PHASECHK.TRANS64.TRYWAIT P1, [R13+URZ+0x16850], R4 ;  /* 0x016850040d0075a7 */ /* 0x000e64000802017f */
[----:B-1----:R-:W-:Y:S05]  /*11630*/  @!P1 BRA `(.L_x_2800) ;  /* 0x000000b800a09947 */ /* 0x002fea0003800000 */
.L_x_2799:
[----:B------:R-:W-:Y:S01]  /*11640*/  IMAD R6, R22, 0x400, R7 ;  /* 0x0000040016067824 */ /* 0x000fe200078e0207 */
[----:B------:R-:W-:Y:S05]  /*11650*/  WARPSYNC.ALL ;  /* 0x0000000000007948 */ /* 0x000fea0003800000 */
[----:B------:R-:W-:Y:S01]  /*11660*/  IMAD.MOV.U32 R7, RZ, RZ, 0x40000040 ;  /* 0x40000040ff077424 */ /* 0x000fe200078e00ff */
[C---:B------:R-:W-:Y:S01]  /*11670*/  R2UR UR6, R6.reuse ;  /* 0x00000000060672ca */ /* 0x040fe200000e0000 */
[----:B------:R-:W-:Y:S01]  /*11680*/  WARPGROUP.ARRIVE ;  /* 0x00000000000079c5 */ /* 0x000fe20000000000 */
[----:B------:R-:W-:Y:S01]  /*11690*/  VIADD R10, R6, 0x80 ;  /* 0x00000080060a7836 */ /* 0x000fe20000000000 */
[----:B------:R-:W-:Y:S01]  /*116a0*/  MOV R11, 0x40000040 ;  /* 0x40000040000b7802 */ /* 0x000fe20000000f00 */
[----:B------:R-:W2:Y:S01]  /*116b0*/  SHFL.BFLY PT, R2, R3, 0x2, 0x1f ;  /* 0x0c401f0003027f89 */ /* 0x000ea200000e0000 */
[----:B------:R-:W-:Y:S01]  /*116c0*/  R2UR UR7, R7 ;  /* 0x00000000070772ca */ /* 0x000fe200000e0000 */
[----:B------:R-:W-:-:S02]  /*116d0*/  IMAD.MOV.U32 R7, RZ, RZ, 0x40000040 ;  /* 0x40000040ff077424 */ /* 0x000fc400078e00ff */
[----:B------:R-:W-:-:S10]  /*116e0*/  IMAD.MOV.U32 R8, RZ, RZ, RZ ;  /* 0x000000ffff087224 */ /* 0x000fd400078e00ff */
[----:B------:R-:W-:Y:S01]  /*116f0*/  HGMMA.64x64x16.F32 R88, R148, gdesc[UR4].tnspB, R88, gsb0 ;  /* 0x40e0000494587df0 */ /* 0x000fe20008000858 */
[----:B------:R-:W-:Y:S01]  /*11700*/  R2UR UR6, R10 ;  /* 0x000000000a0672ca */ /* 0x000fe200000e0000 */
[----:B------:R-:W-:Y:S01]  /*11710*/  VIADD R10, R6, 0x100 ;  /* 0x00000100060a7836 */ /* 0x000fe20000000000 */
[----:B------:R-:W-:Y:S01]  /*11720*/  R2UR UR7, R11 ;  /* 0x000000000b0772ca */ /* 0x000fe200000e0000 */
[----:B------:R-:W-:Y:S02]  /*11730*/  IMAD.MOV.U32 R11, RZ, RZ, 0x40000040 ;  /* 0x40000040ff0b7424 */ /* 0x000fe400078e00ff */
[----:B--2---:R-:W-:Y:S01]  /*11740*/  FADD.FTZ R2, R2, R3 ;  /* 0x0000000302027221 */ /* 0x004fe20000010000 */
[----:B------:R-:W-:Y:S01]  /*11750*/  MOV R3, 0xff800000 ;  /* 0xff80000000037802 */ /* 0x000fe20000000f00 */
        /* <DEDUP_REMOVED lines=33> */
[----:B------:R-:W-:Y:S02]  /*11970*/  R2UR UR7, R11 ;  /* 0x000000000b0772ca */ /* 0x000fe400000e0000 */
[----:B------:R-:W2:Y:S02]  /*11980*/  SHFL.BFLY PT, R11, R0, 0x2, 0x1f ;  /* 0x0c401f00000b7f89 */ /* 0x000ea400000e0000 */
[----:B--2---:R-:W-:Y:S01]  /*11990*/  FADD.FTZ R11, R11, R0 ;  /* 0x000000000b0b7221 */ /* 0x004fe20000010000 */
[----:B------:R-:W-:-:S04]  /*119a0*/  IMAD.MOV.U32 R0, RZ, RZ, -0x800000 ;  /* 0xff800000ff007424 */ /* 0x000fc800078e00ff */
[----:B01----:R-:W0:Y:S02]  /*119b0*/  SHFL.BFLY PT, R4, R11, 0x1, 0x1f ;  /* 0x0c201f000b047f89 */ /* 0x003e2400000e0000 */
[----:B0-----:R-:W-:Y:S01]  /*119c0*/  FADD.FTZ R14, R11, R4 ;  /* 0x000000040b0e7221 */ /* 0x001fe20000010000 */
[----:B------:R-:W-:-:S04]  /*119d0*/  IMAD.MOV.U32 R4, RZ, RZ, RZ ;  /* 0x000000ffff047224 */ /* 0x000fc800078e00ff */
[----:B------:R-:W-:-:S13]  /*119e0*/  FSETP.NE.FTZ.AND P2, PT, R14, RZ, PT ;  /* 0x000000ff0e00720b */ /* 0x000fda0003f55000 */
[----:B------:R-:W0:Y:S01]  /*119f0*/  @P2 MUFU.LG2 R10, R14 ;  /* 0x0000000e000a2308 */ /* 0x000e220000000c00 */
[----:B------:R-:W-:Y:S01]  /*11a00*/  @P2 FMUL.FTZ R20, R9, 0.69314718246459960938 ;  /* 0x3f31721809142820 */ /* 0x000fe20000410000 */
[----:B------:R-:W-:Y:S02]  /*11a10*/  WARPGROUP.DEPBAR.LE gsb0, 0x0 ;  /* 0x00008000000079c5 */ /* 0x000fe40000010000 */
[----:B------:R-:W-:-:S04]  /*11a20*/  WARPGROUP.ARRIVE ;  /* 0x00000000000079c5 */ /* 0x000fc80000000000 */
[----:B------:R-:W-:Y:S02]  /*11a30*/  @P2 MUFU.RCP R8, R14 ;  /* 0x0000000e00082308 */ /* 0x000fe40000001000 */
[----:B------:R-:W-:Y:S01]  /*11a40*/  HGMMA.64x64x16.F32 R88, R124, gdesc[UR4].tnspB, R88, gsb0 ;  /* 0x40e000047c587df0 */ /* 0x000fe20008000858 */
[----:B------:R-:W-:Y:S02]  /*11a50*/  R2UR UR6, R6 ;  /* 0x00000000060672ca */ /* 0x000fe400000e0000 */
[----:B------:R-:W-:Y:S02]  /*11a60*/  R2UR UR7, R7 ;  /* 0x00000000070772ca */ /* 0x000fe400000e0000 */
[----:B------:R-:W1:Y:S02]  /*11a70*/  SHFL.BFLY PT, R7, R2, 0x1, 0x1f ;  /* 0x0c201f0002077f89 */ /* 0x000e6400000e0000 */
[----:B-1----:R-:W-:-:S05]  /*11a80*/  FADD.FTZ R12, R2, R7 ;  /* 0x00000007020c7221 */ /* 0x002fca0000010000 */
[----:B------:R-:W-:-:S13]  /*11a90*/  FSETP.NE.FTZ.AND P1, PT, R12, RZ, PT ;  /* 0x000000ff0c00720b */ /* 0x000fda0003f35000 */
[----:B------:R-:W1:Y:S01]  /*11aa0*/  @P1 MUFU.LG2 R6, R12 ;  /* 0x0000000c00061308 */ /* 0x000e620000000c00 */
[----:B------:R-:W-:Y:S01]  /*11ab0*/  @P1 FMUL.FTZ R2, R9, 0.69314718246459960938 ;  /* 0x3f31721809021820 */ /* 0x000fe20000410000 */
[----:B0-----:R-:W-:-:S04]  /*11ac0*/  @P2 FMUL.FTZ R9, R10, 0.69314718246459960938 ;  /* 0x3f3172180a092820 */ /* 0x001fc80000410000 */
[----:B------:R-:W-:Y:S02]  /*11ad0*/  @P2 FFMA.FTZ R0, R20, R24, R9 ;  /* 0x0000001814002223 */ /* 0x000fe40000010009 */
[----:B------:R0:W2:Y:S01]  /*11ae0*/  @P1 MUFU.RCP R4, R12 ;  /* 0x0000000c00041308 */ /* 0x0000a20000001000 */
[----:B-1----:R-:W-:-:S04]  /*11af0*/  @P1 FMUL.FTZ R7, R6, 0.69314718246459960938 ;  /* 0x3f31721806071820 */ /* 0x002fc80000410000 */
[----:B------:R-:W-:Y:S01]  /*11b00*/  @P1 FFMA.FTZ R3, R2, R5, R7 ;  /* 0x0000000502031223 */ /* 0x000fe20000010007 */
[----:B------:R-:W-:Y:S02]  /*11b10*/  WARPGROUP.DEPBAR.LE gsb0, 0x0 ;  /* 0x00008000000079c5 */ /* 0x000fe40000010000 */
[----:B------:R-:W-:-:S06]  /*11b20*/  WARPGROUP.ARRIVE ;  /* 0x00000000000079c5 */ /* 0x000fcc0000000000 */
[----:B------:R-:W-:Y:S03]  /*11b30*/  HGMMA.64x64x16.F32 R88, R120, gdesc[UR4].tnspB, R88, gsb0 ;  /* 0x40e0000478587df0 */ /* 0x000fe60008000858 */
[----:B------:R-:W-:Y:S02]  /*11b40*/  WARPGROUP.DEPBAR.LE gsb0, 0x0 ;  /* 0x00008000000079c5 */ /* 0x000fe40000010000 */
[----:B0-2---:R-:W-:Y:S05]  /*11b50*/  @!P0 BRA `(.L_x_2801) ;  /* 0x0000000000048947 */ /* 0x005fea0003800000 */
[----:B------:R-:W-:Y:S01]  /*11b60*/  BPT.TRAP 0x1 ;  /* 0x000000040000795c */ /* 0x000fe20000300000 */
.L_x_2801:
[----:B------:R-:W0:Y:S01]  /*11b70*/  S2R R5, SR_CgaCtaId ;  /* 0x0000000000057919 */ /* 0x000e220000008800 */
[----:B------:R-:W-:-:S05]  /*11b80*/  VIADD R2, R13, 0x16860 ;  /* 0x000168600d027836 */ /* 0x000fca0000000000 */
[----:B0-----:R-:W-:Y:S02]  /*11b90*/  PRMT R2, R5, 0x654, R2 ;  /* 0x0000065405027816 */ /* 0x001fe40000000002 */
[----:B------:R-:W2:Y:S01]  /*11ba0*/  LDL.LU R5, [R1+0x54] ;  /* 0x0000540001057983 */ /* 0x000ea20000300800 */
[----:B------:R-:W-:Y:S01]  /*11bb0*/  VIADD R22, R22, 0x1 ;  /* 0x0000000116167836 */ /* 0x000fe20000000000 */
[----:B------:R0:W-:Y:S01]  /*11bc0*/  SYNCS.ARRIVE.TRANS64.RED.A1T0 RZ, [R2+URZ], RZ ;  /* 0x000000ff02ff79a7 */ /* 0x0001e2000810043f */
[-C--:B------:R-:W-:Y:S01]  /*11bd0*/  FMUL.FTZ R20, R88, R4.reuse ;  /* 0x0000000458147220 */ /* 0x080fe20000410000 */
[-C--:B------:R-:W-:Y:S01]  /*11be0*/  FMUL.FTZ R21, R89, R4.reuse ;  /* 0x0000000459157220 */ /* 0x080fe20000410000 */
[-C--:B------:R-:W-:Y:S01]  /*11bf0*/  FMUL.FTZ R92, R92, R4.reuse ;  /* 0x000000045c5c7220 */ /* 0x080fe20000410000 */
[----:B------:R-:W-:Y:S01]  /*11c00*/  ISETP.NE.AND P1, PT, R22, 0x2, PT ;  /* 0x000000021600780c */ /* 0x000fe20003f25270 */
[-C--:B------:R-:W-:Y:S01]  /*11c10*/  FMUL.FTZ R93, R93, R4.reuse ;  /* 0x000000045d5d7220 */ /* 0x080fe20000410000 */
[-C--:B------:R-:W-:Y:S01]  /*11c20*/  FMUL.FTZ R96, R96, R4.reuse ;  /* 0x0000000460607220 */ /* 0x080fe20000410000 */
[-C--:B------:R-:W-:Y:S01]  /*11c30*/  FMUL.FTZ R97, R97, R4.reuse ;  /* 0x0000000461617220 */ /* 0x080fe20000410000 */
[----:B0-----:R-:W-:Y:S01]  /*11c40*/  SEL R2, RZ, 0x1, P1 ;  /* 0x00000001ff027807 */ /* 0x001fe20000800000 */
        /* <DEDUP_REMOVED lines=27> */
[----:B------:R-:W-:-:S02]  /*11e00*/  LOP3.LUT R155, R155, R2, RZ, 0x3c, !PT ;  /* 0x000000029b9b7212 */ /* 0x000fc400078e3cff */
[----:B------:R-:W-:Y:S01]  /*11e10*/  SEL R22, R22, RZ, P1 ;  /* 0x000000ff16167207 */ /* 0x000fe20000800000 */
[----:B--2---:R-:W-:-:S05]  /*11e20*/  VIADD R5, R5, 0x1 ;  /* 0x0000000105057836 */ /* 0x004fca0000000000 */
[----:B------:R0:W-:Y:S02]  /*11e30*/  STL [R1+0x54], R5 ;  /* 0x0000540501007387 */ /* 0x0001e40000100800 */
.L_x_2731:
[----:B------:R-:W3:Y:S01]  /*11e40*/  LDL R47, [R1+0x48] ;  /* 0x00004800012f7983 */ /* 0x000ee20000100800 */
[----:B------:R-:W1:Y:S01]  /*11e50*/  S2R R2, SR_TID.X ;  /* 0x0000000000027919 */ /* 0x000e620000002100 */
[----:B------:R-:W-:Y:S05]  /*11e60*/  WARPSYNC.ALL ;  /* 0x0000000000007948 */ /* 0x000fea0003800000 */
[----:B-1----:R-:W-:-:S04]  /*11e70*/  IADD3 R40, R2, -0x80, RZ ;  /* 0xffffff8002287810 */ /* 0x002fc80007ffe0ff */
[----:B------:R-:W-:-:S04]  /*11e80*/  SHF.R.S32.HI R46, RZ, 0x1f, R40 ;  /* 0x0000001fff2e7819 */ /* 0x000fc80000011428 */
[----:B------:R-:W-:-:S04]  /*11e90*/  LEA.HI R46, R46, R40, RZ, 0x3 ;  /* 0x000000282e2e7211 */ /* 0x000fc800078f18ff */
[----:B------:R-:W-:-:S05]  /*11ea0*/  LOP3.LUT R46, R46, 0xfffffff8, RZ, 0xc0, !PT ;  /* 0xfffffff82e2e7812 */ /* 0x000fca00078ec0ff */
[----:B------:R-:W-:-:S04]  /*11eb0*/  IMAD.IADD R46, R40, 0x1, -R46 ;  /* 0x00000001282e7824 */ /* 0x000fc800078e0a2e */
[----:B------:R-:W-:-:S05]  /*11ec0*/  IMAD.SHL.U32 R43, R46, 0x8, RZ ;  /* 0x000000082e2b7824 */ /* 0x000fca00078e00ff */
[----:B------:R-:W-:Y:S02]  /*11ed0*/  SHF.R.S32.HI R42, RZ, 0x1f, R43 ;  /* 0x0000001fff2a7819 */ /* 0x000fe4000001142b */
[----:B---3--:R-:W-:-:S04]  /*11ee0*/  SHF.R.S32.HI R32, RZ, 0x1f, R47 ;  /* 0x0000001fff207819 */ /* 0x008fc8000001142f */
[----:B------:R-:W-:Y:S01]  /*11ef0*/  SHF.L.U64.HI R35, R47, 0x2, R32 ;  /* 0x000000022f237819 */ /* 0x000fe20000010220 */
[----:B------:R-:W1:Y:S01]  /*11f00*/  S2R R4, SR_CgaCtaId ;  /* 0x0000000000047919 */ /* 0x000e620000008800 */
[----:B------:R-:W-:Y:S01]  /*11f10*/  MOV R2, 0x400 ;  /* 0x0000040000027802 */ /* 0x000fe20000000f00 */
[----:B------:R-:W-:Y:S01]  /*11f20*/  BSSY B0, `(.L_x_2802) ;  /* 0x0000238000007945 */ /* 0x000fe20003800000 */
[----:B------:R-:W-:Y:S02]  /*11f30*/  BAR.SYNC.DEFER_BLOCKING 0x5, 0x200 ;  /* 0x0148000000007b1d */ /* 0x000fe40000010000 */
[----:B-1----:R-:W-:-:S05]  /*11f40*/  LEA R2, R4, R2, 0x18 ;  /* 0x0000000204027211 */ /* 0x002fca00078ec0ff */
[----:B------:R1:W3:Y:S01]  /*11f50*/  LDS.128 R28, [R2+0x168d0] ;  /* 0x0168d000021c7984 */ /* 0x0002e20000000c00 */
[----:B------:R-:W-:Y:S06]  /*11f60*/  BAR.ARV 0x4, 0x200 ;  /* 0x0108000000007b1d */ /* 0x000fec0000002000 */
[----:B------:R-:W-:Y:S05]  /*11f70*/  @P0 BRA `(.L_x_2803) ;  /* 0x0000001800380947 */ /* 0x000fea0003800000 */
[----:B------:R-:W4:Y:S01]  /*11f80*/  LDL R4, [R1+0x64] ;  /* 0x0000640001047983 */ /* 0x000f220000100800 */
[----:B------:R-:W-:-:S03]  /*11f90*/  ULDC UR4, c[0x0][0xad4] ;  /* 0x0002b50000047ab9 */ /* 0x000fc60000000800 */
[----:B------:R-:W2:Y:S04]  /*11fa0*/  LDL.LU R26, [R1+0x4c] ;  /* 0x00004c00011a7983 */ /* 0x000ea80000300800 */
[----:B------:R-:W2:Y:S01]  /*11fb0*/  LDL.LU R34, [R1+0x50] ;  /* 0x0000500001227983 */ /* 0x000ea20000300800 */
[----:B0-----:R-:W0:Y:S01]  /*11fc0*/  S2R R5, SR_SWINHI ;  /* 0x0000000000057919 */ /* 0x001e220000002f00 */
[----:B-----5:R-:W-:Y:S02]  /*11fd0*/  MOV R24, R2 ;  /* 0x0000000200187202 */ /* 0x020fe40000000f00 */
[----:B0-----:R-:W-:Y:S02]  /*11fe0*/  MOV R25, R5 ;  /* 0x0000000500197202 */ /* 0x001fe40000000f00 */
[----:B------:R-:W-:Y:S01]  /*11ff0*/  F2FP.F16.F32.PACK_AB R14, R93, R92 ;  /* 0x0000005c5d0e723e */ /* 0x000fe200000000ff */
[----:B---3--:R-:W-:-:S02]  /*12000*/  IMAD.MOV.U32 R28, RZ, RZ, RZ ;  /* 0x000000ffff1c7224 */ /* 0x008fc400078e00ff */
        /* <DEDUP_REMOVED lines=19> */
[----:B------:R-:W-:Y:S01]  /*12140*/  LOP3.LUT R10, R9, R10, RZ, 0x3c, !PT ;  /* 0x0000000a090a7212 */ /* 0x000fe200078e3cff */
[----:B------:R-:W-:Y:S01]  /*12150*/  IMAD.X R7, RZ, RZ, R11, P1 ;  /* 0x000000ffff077224 */ /* 0x000fe200008e060b */
[----:B------:R-:W-:-:S02]  /*12160*/  LOP3.LUT R8, R4, R13, RZ, 0x3c, !PT ;  /* 0x0000000d04087212 */ /* 0x000fc400078e3cff */
[----:B------:R-:W-:Y:S02]  /*12170*/  LOP3.LUT R6, R6, R15, RZ, 0x3c, !PT ;  /* 0x0000000f06067212 */ /* 0x000fe400078e3cff */
[----:B------:R-:W-:Y:S02]  /*12180*/  LOP3.LUT R4, R12, R27, RZ, 0x3c, !PT ;  /* 0x0000001b0c047212 */ /* 0x000fe400078e3cff */
[----:B------:R-:W-:Y:S02]  /*12190*/  MOV R10, R10 ;  /* 0x0000000a000a7202 */ /* 0x000fe40000000f00 */
[----:B------:R-:W-:Y:S02]  /*121a0*/  F2FP.F16.F32.PACK_AB R12, R21, R20 ;  /* 0x00000014150c723e */ /* 0x000fe400000000ff */
[----:B------:R-:W-:Y:S02]  /*121b0*/  F2FP.F16.F32.PACK_AB R13, R91, R90 ;  /* 0x0000005a5b0d723e */ /* 0x000fe400000000ff */
[----:B------:R-:W-:-:S02]  /*121c0*/  F2FP.F16.F32.PACK_AB R15, R95, R94 ;  /* 0x0000005e5f0f723e */ /* 0x000fc400000000ff */
[----:B------:R-:W-:Y:S02]  /*121d0*/  IADD3.X R9, RZ, R11, RZ, P2, !PT ;  /* 0x0000000bff097210 */ /* 0x000fe400017fe4ff */
[----:B------:R-:W-:Y:S01]  /*121e0*/  MOV R37, R6 ;  /* 0x0000000600257202 */ /* 0x000fe20000000f00 */
[----:B------:R0:W-:Y:S01]  /*121f0*/  STSM.16.M88.4 [R10], R12 ;  /* 0x0000000c0a007844 */ /* 0x0001e20000000200 */
[----:B------:R-:W-:Y:S02]  /*12200*/  MOV R36, R4 ;  /* 0x0000000400247202 */ /* 0x000fe40000000f00 */
[----:B------:R-:W-:Y:S02]  /*12210*/  MOV R33, R8 ;  /* 0x0000000800217202 */ /* 0x000fe40000000f00 */
[----:B------:R-:W-:Y:S02]  /*12220*/  F2FP.F16.F32.PACK_AB R4, R97, R96 ;  /* 0x000000606104723e */ /* 0x000fe400000000ff */
[----:B------:R-:W-:-:S02]  /*12230*/  F2FP.F16.F32.PACK_AB R5, R99, R98 ;  /* 0x000000626305723e */ /* 0x000fc400000000ff */
[----:B------:R-:W-:Y:S02]  /*12240*/  F2FP.F16.F32.PACK_AB R6, R101, R100 ;  /* 0x000000646506723e */ /* 0x000fe400000000ff */
[----:B------:R-:W-:Y:S02]  /*12250*/  F2FP.F16.F32.PACK_AB R7, R103, R102 ;  /* 0x000000666707723e */ /* 0x000fe400000000ff */
[----:B------:R-:W-:Y:S02]  /*12260*/  F2FP.F16.F32.PACK_AB R8, R105, R104 ;  /* 0x000000686908723e */ /* 0x000fe400000000ff */
[----:B------:R-:W-:Y:S02]  /*12270*/  F2FP.F16.F32.PACK_AB R9, R107, R106 ;  /* 0x0000006a6b09723e */ /* 0x000fe400000000ff */
[----:B0-----:R-:W-:Y:S02]  /*12280*/  F2FP.F16.F32.PACK_AB R10, R109, R108 ;  /* 0x0000006c6d0a723e */ /* 0x001fe400000000ff */
[----:B------:R-:W-:-:S02]  /*12290*/  F2FP.F16.F32.PACK_AB R11, R111, R110 ;  /* 0x0000006e6f0b723e */ /* 0x000fc400000000ff */
[----:B------:R-:W-:Y:S02]  /*122a0*/  F2FP.F16.F32.PACK_AB R12, R113, R112 ;  /* 0x00000070710c723e */ /* 0x000fe400000000ff */
[----:B------:R-:W-:Y:S02]  /*122b0*/  F2FP.F16.F32.PACK_AB R13, R115, R114 ;  /* 0x00000072730d723e */ /* 0x000fe400000000ff */
[----:B------:R-:W-:Y:S02]  /*122c0*/  F2FP.F16.F32.PACK_AB R14, R117, R116 ;  /* 0x00000074750e723e */ /* 0x000fe400000000ff */
[----:B------:R-:W-:Y:S01]  /*122d0*/  F2FP.F16.F32.PACK_AB R15, R119, R118 ;  /* 0x00000076770f723e */ /* 0x000fe200000000ff */
[----:B------:R0:W-:Y:S01]  /*122e0*/  STSM.16.M88.4 [R33], R4 ;  /* 0x0000000421007844 */ /* 0x0001e20000000200 */
[----:B------:R-:W-:-:S03]  /*122f0*/  ISETP.NE.U32.AND P3, PT, RZ, UR6, PT ;  /* 0x00000006ff007c0c */ /* 0x000fc6000bf65070 */
[----:B------:R2:W-:Y:S01]  /*12300*/  STSM.16.M88.4 [R37], R8 ;  /* 0x0000000825007844 */ /* 0x0005e20000000200 */
[----:B------:R-:W-:-:S03]  /*12310*/  ISETP.NE.AND.EX P3, PT, RZ, UR7, PT, P3 ;  /* 0x00000007ff007c0c */ /* 0x000fc6000bf65330 */
[----:B------:R3:W-:Y:S01]  /*12320*/  STSM.16.M88.4 [R36], R12 ;  /* 0x0000000c24007844 */ /* 0x0007e20000000200 */
[----:B------:R-:W-:Y:S01]  /*12330*/  BAR.SYNC.DEFER_BLOCKING 0x1, 0x180 ;  /* 0x0046000000007b1d */ /* 0x000fe20000010000 */
[----:B------:R-:W-:Y:S02]  /*12340*/  ISETP.NE.U32.AND P0, PT, RZ, UR4, PT ;  /* 0x00000004ff007c0c */ /* 0x000fe4000bf05070 */
[C---:B------:R-:W-:Y:S02]  /*12350*/  IADD3 R26, P1, R34.reuse, UR4, RZ ;  /* 0x00000004221a7c10 */ /* 0x040fe4000ff3e0ff */
[----:B------:R-:W-:Y:S02]  /*12360*/  ISETP.NE.AND.EX P0, PT, RZ, UR5, PT, P0 ;  /* 0x00000005ff007c0c */ /* 0x000fe4000bf05300 */
[C---:B------:R-:W-:Y:S01]  /*12370*/  IADD3.X R27, R35.reuse, UR5, RZ, P1, !PT ;  /* 0x00000005231b7c10 */ /* 0x040fe20008ffe4ff */
[----:B0-----:R-:W-:Y:S01]  /*12380*/  IMAD.MOV.U32 R6, RZ, RZ, 0x9b8 ;  /* 0x000009b8ff067424 */ /* 0x001fe200078e00ff */
[----:B------:R-:W-:Y:S01]  /*12390*/  @P3 IADD3 R34, P1, R34, UR6, RZ ;  /* 0x0000000622223c10 */ /* 0x000fe2000ff3e0ff */
[----:B------:R-:W-:Y:S01]  /*123a0*/  ULDC UR6, c[0x0][0xa88] ;  /* 0x0002a20000067ab9 */ /* 0x000fe20000000800 */
[----:B------:R-:W-:Y:S01]  /*123b0*/  ISETP.GT.AND P2, PT, R38, 0x1, PT ;  /* 0x000000012600780c */ /* 0x000fe20003f44270 */
[----:B------:R-:W-:Y:S01]  /*123c0*/  IMAD.U32 R33, RZ, RZ, UR6 ;  /* 0x00000006ff217e24 */ /* 0x000fe2000f8e00ff */
[----:B------:R-:W-:Y:S01]  /*123d0*/  @P3 IADD3.X R35, R35, UR7, RZ, P1, !PT ;  /* 0x0000000723233c10 */ /* 0x000fe20008ffe4ff */
[----:B--2---:R-:W0:Y:S04]  /*123e0*/  LDC R8, c[0x0][0xbe8] ;  /* 0x0002fa00ff087b82 */ /* 0x004e280000000800 */
[----:B------:R2:W5:Y:S04]  /*123f0*/  @P0 LDG.E R28, desc[UR40][R26.64] ;  /* 0x000000281a1c0981 */ /* 0x000568000c1e1900 */
[----:B------:R2:W5:Y:S01]  /*12400*/  @P3 LDG.E R33, desc[UR40][R34.64] ;  /* 0x0000002822213981 */ /* 0x000562000c1e1900 */
[----:B------:R-:W-:-:S04]  /*12410*/  SEL R6, R6, 0x978, P2 ;  /* 0x0000097806067807 */ /* 0x000fc80001000000 */
[----:B---3--:R2:W3:Y:S08]  /*12420*/  LDC.64 R12, c[0x0][R6+0x220] ;  /* 0x00008800060c7b82 */ /* 0x0084f00000000a00 */
[----:B------:R2:W4:Y:S08]  /*12430*/  LDC.64 R14, c[0x0][R6+0x218] ;  /* 0x00008600060e7b82 */ /* 0x0005300000000a00 */
[----:B------:R2:W1:Y:S01]  /*12440*/  LDC.64 R10, c[0x0][R6+0x228] ;  /* 0x00008a00060a7b82 */ /* 0x0004620000000a00 */
[----:B0-----:R-:W-:Y:S01]  /*12450*/  ISETP.NE.AND P1, PT, R8, 0x1, PT ;  /* 0x000000010800780c */ /* 0x001fe20003f25270 */
[----:B--2---:R-:W-:-:S12]  /*12460*/  @P3 BRA `(.L_x_2804) ;  /* 0x0000000000103947 */ /* 0x004fd80003800000 */
[----:B------:R-:W-:Y:S05]  /*12470*/  @!P0 BRA `(.L_x_2804) ;  /* 0x00000000000c8947 */ /* 0x000fea0003800000 */
[----:B------:R-:W2:Y:S04]  /*12480*/  LDG.E R4, desc[UR40][R26.64] ;  /* 0x000000281a047981 */ /* 0x000ea8000c1e1900 */
[----:B-----5:R-:W2:Y:S02]  /*12490*/  LDG.E R33, desc[UR40][R26.64+0x4] ;  /* 0x000004281a217981 */ /* 0x020ea4000c1e1900 */
[----:B--2---:R-:W-:-:S07]  /*124a0*/  IMAD.IADD R33, R33, 0x1, -R4 ;  /* 0x0000000121217824 */ /* 0x004fce00078e0a04 */
.L_x_2804:
[----:B------:R-:W2:Y:S04]  /*124b0*/  LDL R26, [R1+0x44] ;  /* 0x00004400011a7983 */ /* 0x000ea80000100800 */
[----:B------:R-:W2:Y:S04]  /*124c0*/  LDL R49, [R1+0x28] ;  /* 0x0000280001317983 */ /* 0x000ea80000100800 */
[----:B------:R-:W2:Y:S01]  /*124d0*/  LDL R48, [R1+0x58] ;  /* 0x0000580001307983 */ /* 0x000ea20000100800 */
[----:B------:R-:W0:Y:S01]  /*124e0*/  LDC.64 R6, c[0x0][R6+0x210] ;  /* 0x0000840006067b82 */ /* 0x000e220000000a00 */
[----:B------:R-:W-:Y:S01]  /*124f0*/  ISETP.NE.U32.AND P0, PT, RZ, UR4, PT ;  /* 0x00000004ff007c0c */ /* 0x000fe2000bf05070 */
[-C--:B----4-:R-:W-:Y:S01]  /*12500*/  IMAD R35, R15, R23.reuse, RZ ;  /* 0x000000170f237224 */ /* 0x090fe200078e02ff */
[----:B------:R-:W4:Y:S01]  /*12510*/  LDL R38, [R1+0x60] ;  /* 0x0000600001267983 */ /* 0x000f220000100800 */
[----:B------:R-:W-:Y:S01]  /*12520*/  IMAD.WIDE.U32 R14, R14, R23, RZ ;  /* 0x000000170e0e7225 */ /* 0x000fe200078e00ff */
[----:B------:R-:W-:-:S03]  /*12530*/  ISETP.NE.AND.EX P0, PT, RZ, UR5, PT, P0 ;  /* 0x00000005ff007c0c */ /* 0x000fc6000bf05300 */
[----:B------:R-:W1:Y:S01]  /*12540*/  @P1 LDC R34, c[0x0][0xbec] ;  /* 0x0002fb00ff221b82 */ /* 0x000e620000000800 */
[----:B------:R-:W-:Y:S02]  /*12550*/  SEL R9, R47, RZ, !P0 ;  /* 0x000000ff2f097207 */ /* 0x000fe40004000000 */
[----:B------:R-:W-:-:S05]  /*12560*/  SEL R27, R32, RZ, !P0 ;  /* 0x000000ff201b7207 */ /* 0x000fca0004000000 */
[----:B------:R-:W0:Y:S01]  /*12570*/  @P1 LDC R39, c[0x0][0xbf0] ;  /* 0x0002fc00ff271b82 */ /* 0x000e220000000800 */
[----:B---3--:R-:W-:-:S07]  /*12580*/  IMAD R13, R13, R9, RZ ;  /* 0x000000090d0d7224 */ /* 0x008fce00078e02ff */
[----:B------:R-:W3:Y:S01]  /*12590*/  LDC.64 R4, c[0x0][0xba8] ;  /* 0x0002ea00ff047b82 */ /* 0x000ee20000000a00 */
[----:B------:R-:W1:Y:S01]  /*125a0*/  S2R R36, SR_TID.X ;  /* 0x0000000000247919 */ /* 0x000e620000002100 */
[C---:B------:R-:W-:Y:S02]  /*125b0*/  IMAD R37, R12.reuse, R27, R13 ;  /* 0x0000001b0c257224 */ /* 0x040fe400078e020d */
[----:B------:R-:W-:-:S04]  /*125c0*/  IMAD.WIDE.U32 R12, R12, R9, RZ ;  /* 0x000000090c0c7225 */ /* 0x000fc800078e00ff */
[----:B------:R-:W-:Y:S02]  /*125d0*/  IMAD.IADD R32, R15, 0x1, R35 ;  /* 0x000000010f207824 */ /* 0x000fe400078e0223 */
[----:B------:R-:W-:Y:S01]  /*125e0*/  IMAD.IADD R37, R13, 0x1, R37 ;  /* 0x000000010d257824 */ /* 0x000fe200078e0225 */
[----:B---3--:R-:W3:Y:S08]  /*125f0*/  @!P2 LDC R4, c[0x0][0xb50] ;  /* 0x0002d400ff04ab82 */ /* 0x008ef00000000800 */
[----:B------:R-:W3:Y:S01]  /*12600*/  @!P2 LDC R5, c[0x0][0xb54] ;  /* 0x0002d500ff05ab82 */ /* 0x000ee20000000800 */
[----:B-1----:R-:W-:-:S05]  /*12610*/  VIADD R44, R36, 0xffffff80 ;  /* 0xffffff80242c7836 */ /* 0x002fca0000000000 */
[----:B------:R-:W-:-:S04]  /*12620*/  SHF.R.S32.HI R36, RZ, 0x1f, R44 ;  /* 0x0000001fff247819 */ /* 0x000fc8000001142c */
[----:B------:R-:W-:-:S04]  /*12630*/  LEA.HI R36, R36, R44, RZ, 0x7 ;  /* 0x0000002c24247211 */ /* 0x000fc800078f38ff */
[----:B------:R-:W-:-:S05]  /*12640*/  LOP3.LUT R36, R36, 0xffffff80, RZ, 0xc0, !PT ;  /* 0xffffff8024247812 */ /* 0x000fca00078ec0ff */
[----:B------:R-:W-:Y:S02]  /*12650*/  IMAD.IADD R36, R44, 0x1, -R36 ;  /* 0x000000012c247824 */ /* 0x000fe400078e0a24 */
[----:B-----5:R-:W-:Y:S01]  /*12660*/  IMAD R44, R33, R8, RZ ;  /* 0x00000008212c7224 */ /* 0x020fe200078e02ff */
[----:B--2---:R-:W-:Y:S02]  /*12670*/  IADD3 R41, R26, R49, RZ ;  /* 0x000000311a297210 */ /* 0x004fe40007ffe0ff */
[----:B------:R-:W-:Y:S02]  /*12680*/  IADD3 R26, P0, P3, R12, R14, R28 ;  /* 0x0000000e0c1a7210 */ /* 0x000fe40007b1e01c */
[----:B------:R-:W-:Y:S01]  /*12690*/  SEL R27, R48, RZ, P2 ;  /* 0x000000ff301b7207 */ /* 0x000fe20001000000 */
[----:B------:R-:W-:-:S04]  /*126a0*/  @P1 IMAD.HI.U32 R14, R41, R34, RZ ;  /* 0x00000022290e1227 */ /* 0x000fc800078e00ff */
[----:B------:R-:W-:Y:S01]  /*126b0*/  IMAD.MOV.U32 R15, RZ, RZ, R41 ;  /* 0x000000ffff0f7224 */ /* 0x000fe200078e0029 */
[----:B0-----:R-:W-:Y:S01]  /*126c0*/  @P1 SHF.R.U32.HI R15, RZ, R39, R14 ;  /* 0x00000027ff0f1219 */ /* 0x001fe2000001160e */
[-C--:B------:R-:W-:Y:S01]  /*126d0*/  IMAD R35, R11, R27.reuse, RZ ;  /* 0x0000001b0b237224 */ /* 0x080fe200078e02ff */
[----:B------:R-:W-:Y:S01]  /*126e0*/  SHF.R.S32.HI R11, RZ, 0x1f, R28 ;  /* 0x0000001fff0b7819 */ /* 0x000fe2000001141c */
[----:B------:R-:W-:-:S03]  /*126f0*/  IMAD.WIDE.U32 R12, R10, R27, RZ ;  /* 0x0000001b0a0c7225 */ /* 0x000fc600078e00ff */
[----:B------:R-:W-:Y:S01]  /*12700*/  IADD3.X R27, R37, R32, R11, P0, P3 ;  /* 0x00000020251b7210 */ /* 0x000fe200007e640b */
[--C-:B------:R-:W-:Y:S01]  /*12710*/  IMAD.MOV R37, RZ, RZ, -R15.reuse ;  /* 0x000000ffff257224 */ /* 0x100fe200078e0a0f */
[----:B------:R-:W-:Y:S02]  /*12720*/  IADD3 R12, P0, P3, R15, R26, R12 ;  /* 0x0000001a0f0c7210 */ /* 0x000fe40007b1e00c */
[----:B------:R-:W-:Y:S01]  /*12730*/  SHF.R.S32.HI R10, RZ, 0x1f, R15 ;  /* 0x0000001fff0a7819 */ /* 0x000fe2000001140f */
[----:B------:R-:W-:Y:S01]  /*12740*/  IMAD R15, R8, R37, R41 ;  /* 0x00000025080f7224 */ /* 0x000fe200078e0229 */
[----:B------:R-:W-:-:S04]  /*12750*/  IADD3 R35, R13, R35, RZ ;  /* 0x000000230d237210 */ /* 0x000fc80007ffe0ff */
[----:B------:R-:W-:Y:S01]  /*12760*/  IADD3.X R13, R10, R27, R35, P0, P3 ;  /* 0x0000001b0a0d7210 */ /* 0x000fe200007e6423 */
[----:B------:R-:W-:Y:S01]  /*12770*/  IMAD R7, R7, R15, RZ ;  /* 0x0000000f07077224 */ /* 0x000fe200078e02ff */
[----:B------:R-:W-:-:S05]  /*12780*/  SHF.R.S32.HI R27, RZ, 0x1f, R15 ;  /* 0x0000001fff1b7819 */ /* 0x000fca000001140f */
[C---:B------:R-:W-:Y:S02]  /*12790*/  IMAD R27, R6.reuse, R27, R7 ;  /* 0x0000001b061b7224 */ /* 0x040fe400078e0207 */
[----:B------:R-:W-:-:S04]  /*127a0*/  IMAD.WIDE.U32 R6, R6, R15, R12 ;  /* 0x0000000f06067225 */ /* 0x000fc800078e000c */
[----:B------:R-:W-:Y:S01]  /*127b0*/  IMAD.IADD R7, R7, 0x1, R27 ;  /* 0x0000000107077824 */ /* 0x000fe200078e021b */
[----:B---3--:R-:W-:-:S04]  /*127c0*/  LEA R4, P0, R6, R4, 0x2 ;  /* 0x0000000406047211 */ /* 0x008fc800078010ff */
[----:B------:R-:W-:Y:S01]  /*127d0*/  LEA.HI.X R6, R6, R5, R7, 0x2, P0 ;  /* 0x0000000506067211 */ /* 0x000fe200000f1407 */
[----:B------:R-:W-:Y:S01]  /*127e0*/  SHFL.IDX PT, R12, R4, RZ, 0x1c1f ;  /* 0x001c1fff040c7589 */ /* 0x000fe200000e0000 */
[----:B----4-:R-:W-:-:S03]  /*127f0*/  IMAD.IADD R7, R38, 0x1, R49 ;  /* 0x0000000126077824 */ /* 0x010fc600078e0231 */
[----:B------:R-:W0:Y:S04]  /*12800*/  SHFL.IDX PT, R13, R6, RZ, 0x1c1f ;  /* 0x001c1fff060d7589 */ /* 0x000e2800000e0000 */
[----:B------:R-:W-:Y:S04]  /*12810*/  SHFL.IDX PT, R14, R4, 0x1, 0x1c1f ;  /* 0x003c1f00040e7f89 */ /* 0x000fe800000e0000 */
[----:B------:R-:W1:Y:S01]  /*12820*/  SHFL.IDX PT, R15, R6, 0x1, 0x1c1f ;  /* 0x003c1f00060f7f89 */ /* 0x000e6200000e0000 */
[----:B------:R-:W-:Y:S02]  /*12830*/  LOP3.LUT P0, RZ, R36, 0x3, RZ, 0xc0, !PT ;  /* 0x0000000324ff7812 */ /* 0x000fe4000780c0ff */
[----:B------:R-:W-:-:S02]  /*12840*/  IADD3 R5, R7, 0x8, RZ ;  /* 0x0000000807057810 */ /* 0x000fc40007ffe0ff */
        /* <DEDUP_REMOVED lines=33> */
[--C-:B------:R-:W-:Y:S01]  /*12a60*/  IMAD.X R33, RZ, RZ, R25.reuse, P2 ;  /* 0x000000ffff217224 */ /* 0x100fe200010e0619 */
[----:B------:R-:W-:Y:S01]  /*12a70*/  MOV R5, R25 ;  /* 0x0000001900057202 */ /* 0x000fe20000000f00 */
[----:B------:R-:W-:-:S02]  /*12a80*/  IMAD.X R37, RZ, RZ, R25, P3 ;  /* 0x000000ffff257224 */ /* 0x000fc400018e0619 */
        /* <DEDUP_REMOVED lines=9> */
[----:B------:R-:W-:Y:S01]  /*12b20*/  IMAD R11, R23, UR5, R11 ;  /* 0x00000005170b7c24 */ /* 0x000fe2000f8e020b */
[----:B------:R-:W-:Y:S01]  /*12b30*/  ULDC.64 UR4, c[0x0][0xaf0] ;  /* 0x0002bc0000047ab9 */ /* 0x000fe20000000a00 */
[----:B------:R-:W-:Y:S01]  /*12b40*/  @!PT LDS RZ, [RZ] ;  /* 0x00000000fffff984 */ /* 0x000fe20000000800 */
[----:B------:R-:W-:Y:S01]  /*12b50*/  @!PT LDS RZ, [RZ] ;  /* 0x00000000fffff984 */ /* 0x000fe20000000800 */
[----:B------:R-:W-:Y:S01]  /*12b60*/  @!PT LDS RZ, [RZ] ;  /* 0x00000000fffff984 */ /* 0x000fe20000000800 */
[----:B------:R-:W-:Y:S01]  /*12b70*/  @!PT LDS RZ, [RZ] ;  /* 0x00000000fffff984 */ /* 0x000fe20000000800 */
[----:B------:R2:W-:Y:S06]  /*12b80*/  MEMBAR.ALL.CTA ;  /* 0x0000000000007992 */ /* 0x0005ec0000008000 */
[----:B--2---:R-:W2:Y:S01]  /*12b90*/  FENCE.VIEW.ASYNC.S ;  /* 0x00000000000073c6 */ /* 0x004ea20000000000 */
[----:B------:R-:W-:-:S02]  /*12ba0*/  IMAD R12, R12, UR4, RZ ;  /* 0x000000040c0c7c24 */ /* 0x000fc4000f8e02ff */
[----:B0-----:R-:W-:-:S04]  /*12bb0*/  @P1 IMAD.HI.U32 R0, R14, R13, RZ ;  /* 0x0000000d0e001227 */ /* 0x001fc800078e00ff */
[----:B------:R-:W-:Y:S01]  /*12bc0*/  IMAD.MOV.U32 R3, RZ, RZ, R14 ;  /* 0x000000ffff037224 */ /* 0x000fe200078e000e */
[----:B-1----:R-:W-:Y:S01]  /*12bd0*/  @P1 SHF.R.U32.HI R3, RZ, R15, R0 ;  /* 0x0000000fff031219 */ /* 0x002fe20000011600 */
[C---:B------:R-:W-:Y:S02]  /*12be0*/  IMAD R13, R9.reuse, UR5, R12 ;  /* 0x00000005090d7c24 */ /* 0x040fe4000f8e020c */
[----:B------:R-:W-:Y:S01]  /*12bf0*/  IMAD.WIDE.U32 R10, R9, UR4, R10 ;  /* 0x00000004090a7c25 */ /* 0x000fe2000f8e000a */
[----:B------:R-:W-:Y:S01]  /*12c00*/  SHF.R.S32.HI R9, RZ, 0x1f, R3 ;  /* 0x0000001fff097819 */ /* 0x000fe20000011403 */
[----:B------:R-:W-:Y:S02]  /*12c10*/  ULDC.64 UR4, c[0x0][0xae0] ;  /* 0x0002b80000047ab9 */ /* 0x000fe40000000a00 */
[----:B------:R-:W-:Y:S01]  /*12c20*/  IMAD.IADD R11, R11, 0x1, R13 ;  /* 0x000000010b0b7824 */ /* 0x000fe200078e020d */
[----:B------:R-:W-:Y:S01]  /*12c30*/  IADD3 R13, -R3, RZ, RZ ;  /* 0x000000ff030d7210 */ /* 0x000fe20007ffe1ff */
[----:B------:R-:W-:-:S02]  /*12c40*/  VIADD R0, R2, 0x16820 ;  /* 0x0001682002007836 */ /* 0x000fc40000000000 */
[----:B------:R-:W-:Y:S02]  /*12c50*/  IMAD R12, R9, UR4, RZ ;  /* 0x00000004090c7c24 */ /* 0x000fe4000f8e02ff */
[----:B------:R-:W-:Y:S01]  /*12c60*/  IMAD R13, R8, R13, R14 ;  /* 0x0000000d080d7224 */ /* 0x000fe200078e020e */
[----:B------:R-:W-:Y:S01]  /*12c70*/  PRMT R0, RZ, 0x654, R0 ;  /* 0x00000654ff007816 */ /* 0x000fe20000000000 */
[----:B------:R-:W-:-:S03]  /*12c80*/  IMAD R15, R3, UR5, R12 ;  /* 0x00000005030f7c24 */ /* 0x000fc6000f8e020c */
[----:B--2---:R0:W-:Y:S01]  /*12c90*/  SYNCS.ARRIVE.TRANS64.RED.A1T0 RZ, [R0+URZ], RZ ;  /* 0x000000ff00ff79a7 */ /* 0x0041e2000810043f */
[----:B------:R-:W-:Y:S01]  /*12ca0*/  IMAD.WIDE.U32 R8, R3, UR4, R10 ;  /* 0x0000000403087c25 */ /* 0x000fe2000f8e000a */
[----:B------:R-:W-:Y:S01]  /*12cb0*/  ULDC.64 UR4, c[0x0][0xad8] ;  /* 0x0002b60000047ab9 */ /* 0x000fe20000000a00 */
[----:B0-----:R-:W-:Y:S02]  /*12cc0*/  SHF.R.S32.HI R0, RZ, 0x1f, R13 ;  /* 0x0000001fff007819 */ /* 0x001fe4000001140d */
[----:B------:R-:W-:-:S03]  /*12cd0*/  IMAD.IADD R9, R9, 0x1, R15 ;  /* 0x0000000109097824 */ /* 0x000fc600078e020f */
        /* <DEDUP_REMOVED lines=15> */
[C---:B------:R-:W-:Y:S01]  /*12dd0*/  IADD3 R11, R41.reuse, 0x30, RZ ;  /* 0x00000030290b7810 */ /* 0x040fe20007ffe0ff */
[----:B------:R-:W2:Y:S01]  /*12de0*/  SHFL.IDX PT, R0, R40, RZ, 0x181f ;  /* 0x00181fff28007589 */ /* 0x000ea200000e0000 */
[-C--:B------:R-:W-:Y:S02]  /*12df0*/  ISETP.GE.OR P2, PT, R41, R44.reuse, P0 ;  /* 0x0000002c2900720c */ /* 0x080fe40000746670 */
[-C--:B------:R-:W-:Y:S01]  /*12e00*/  ISETP.GE.OR P3, PT, R11, R44.reuse, P0 ;  /* 0x0000002c0b00720c */ /* 0x080fe20000766670 */
[----:B------:R-:W3:Y:S01]  /*12e10*/  SHFL.IDX PT, R14, R23, 0x2, 0x181f ;  /* 0x00581f00170e7f89 */ /* 0x000ee200000e0000 */
[----:B------:R-:W-:-:S03]  /*12e20*/  ISETP.GE.OR P4, PT, R13, R44, P0 ;  /* 0x0000002c0d00720c */ /* 0x000fc60000786670 */
[----:B------:R-:W4:Y:S04]  /*12e30*/  SHFL.IDX PT, R8, R40, 0x1, 0x181f ;  /* 0x00381f0028087f89 */ /* 0x000f2800000e0000 */
[----:B------:R-:W4:Y:S02]  /*12e40*/  SHFL.IDX PT, R10, R40, 0x2, 0x181f ;  /* 0x00581f00280a7f89 */ /* 0x000f2400000e0000 */
[C---:B0-----:R-:W-:Y:S02]  /*12e50*/  @!P2 LEA R28, P5, R43.reuse, R3, 0x1 ;  /* 0x000000032b1ca211 */ /* 0x041fe400078a08ff */
[C---:B-1----:R-:W-:Y:S02]  /*12e60*/  @!P3 LEA R20, P1, R43.reuse, R9, 0x1 ;  /* 0x000000092b14b211 */ /* 0x042fe400078208ff */
[----:B--2---:R-:W-:-:S02]  /*12e70*/  @!P2 LEA.HI.X R3, R43, R0, R42, 0x1, P5 ;  /* 0x000000002b03a211 */ /* 0x004fc400028f0c2a */
        /* <DEDUP_REMOVED lines=12> */
.L_x_2998:
[----:B------:R-:W-:-:S05]  /*12f40*/  VIADD R41, R41, 0x90 ;  /* 0x0000009029297836 */ /* 0x000fca0000000000 */
[----:B------:R-:W-:-:S13]  /*12f50*/  ISETP.GE.OR P0, PT, R41, R44, P0 ;  /* 0x0000002c2900720c */ /* 0x000fda0000706670 */
[----:B------:R-:W-:Y:S05]  /*12f60*/  @P0 BRA `(.L_x_2807) ;  /* 0x0000001000cc0947 */ /* 0x000fea0003800000 */
[----:B------:R-:W-:-:S04]  /*12f70*/  LEA R14, P0, R43, R14, 0x1 ;  /* 0x0000000e2b0e7211 */ /* 0x000fc800078008ff */
[----:B------:R-:W-:-:S05]  /*12f80*/  LEA.HI.X R15, R43, R0, R42, 0x1, P0 ;  /* 0x000000002b0f7211 */ /* 0x000fca00000f0c2a */
[----:B------:R0:W-:Y:S01]  /*12f90*/  ST.E.128 desc[UR40][R14.64], R36 ;  /* 0x000000240e007985 */ /* 0x0001e2000c101d28 */
[----:B------:R-:W-:Y:S05]  /*12fa0*/  BRA `(.L_x_2807) ;  /* 0x0000001000bc7947 */ /* 0x000fea0003800000 */
.L_x_2805:
        /* <DEDUP_REMOVED lines=9> */
[----:B------:R-:W-:-:S03]  /*13040*/  ULDC.64 UR4, c[0x0][0xb38] ;  /* 0x0002ce0000047ab9 */ /* 0x000fc60000000a00 */
        /* <DEDUP_REMOVED lines=8> */
[----:B------:R-:W-:-:S03]  /*130d0*/  ULDC.64 UR4, c[0x0][0xb48] ;  /* 0x0002d20000047ab9 */ /* 0x000fc60000000a00 */
[----:B------:R-:W-:Y:S01]  /*130e0*/  IMAD.MOV.U32 R9, RZ, RZ, R41 ;  /* 0x000000ffff097224 */ /* 0x000fe200078e0029 */
[----:B0-----:R-:W-:Y:S01]  /*130f0*/  @P1 SHF.R.U32.HI R9, RZ, R13, R4 ;  /* 0x0000000dff091219 */ /* 0x001fe20000011604 */
[----:B------:R-:W-:Y:S02]  /*13100*/  IMAD.IADD R11, R11, 0x1, R3 ;  /* 0x000000010b0b7824 */ /* 0x000fe400078e0203 */
[----:B------:R-:W-:Y:S01]  /*13110*/  VIADD R4, R2, 0x16820 ;  /* 0x0001682002047836 */ /* 0x000fe20000000000 */
[----:B------:R-:W-:Y:S01]  /*13120*/  IADD3 R3, -R9, RZ, RZ ;  /* 0x000000ff09037210 */ /* 0x000fe20007ffe1ff */
[----:B------:R-:W-:Y:S01]  /*13130*/  IMAD.WIDE.U32 R10, R48, UR4, R10 ;  /* 0x00000004300a7c25 */ /* 0x000fe2000f8e000a */
[----:B------:R-:W-:Y:S02]  /*13140*/  SHF.R.S32.HI R0, RZ, 0x1f, R9 ;  /* 0x0000001fff007819 */ /* 0x000fe40000011409 */
[----:B------:R-:W-:Y:S01]  /*13150*/  PRMT R4, RZ, 0x654, R4 ;  /* 0x00000654ff047816 */ /* 0x000fe20000000004 */
[----:B------:R-:W-:-:S02]  /*13160*/  IMAD R3, R8, R3, R41 ;  /* 0x0000000308037224 */ /* 0x000fc400078e0229 */
[----:B------:R-:W-:Y:S01]  /*13170*/  IMAD R0, R0, UR6, RZ ;  /* 0x0000000600007c24 */ /* 0x000fe2000f8e02ff */
[----:B------:R0:W-:Y:S01]  /*13180*/  SYNCS.ARRIVE.TRANS64.RED.A1T0 RZ, [R4+URZ], RZ ;  /* 0x000000ff04ff79a7 */ /* 0x0001e2000810043f */
        /* <DEDUP_REMOVED lines=12> */
[----:B------:R-:W-:-:S03]  /*13250*/  UMOV UR4, 0xffffffff ;  /* 0xffffffff00047882 */ /* 0x000fc60000000000 */
[----:B0-----:R-:W-:Y:S01]  /*13260*/  LEA.HI.X R4, R8, UR5, R3, 0x2, P0 ;  /* 0x0000000508047c11 */ /* 0x001fe200080f1403 */
[C---:B--2---:R-:W-:Y:S01]  /*13270*/  VIADD R23, R42.reuse, 0x10 ;  /* 0x000000102a177836 */ /* 0x044fe20000000000 */
[C---:B------:R-:W-:Y:S01]  /*13280*/  IADD3 R27, R42.reuse, 0x18, RZ ;  /* 0x000000182a1b7810 */ /* 0x040fe20007ffe0ff */
[C---:B------:R-:W-:Y:S01]  /*13290*/  VIADD R32, R42.reuse, 0x20 ;  /* 0x000000202a207836 */ /* 0x040fe20000000000 */
[C---:B------:R-:W-:Y:S01]  /*132a0*/  IADD3 R40, R42.reuse, 0x8, RZ ;  /* 0x000000082a287810 */ /* 0x040fe20007ffe0ff */
        /* <DEDUP_REMOVED lines=8> */
[----:B------:R-:W-:Y:S02]  /*13330*/  SHF.R.S32.HI R39, RZ, 0x1f, R38 ;  /* 0x0000001fff277819 */ /* 0x000fe40000011426 */
[----:B------:R-:W-:Y:S01]  /*13340*/  SHF.R.S32.HI R41, RZ, 0x1f, R40 ;  /* 0x0000001fff297819 */ /* 0x000fe20000011428 */
[----:B------:R-:W-:Y:S06]  /*13350*/  BRA.DIV UR4, `(.L_x_2808) ;  /* 0x000000a204747947 */ /* 0x000fec000b800000 */
[----:B------:R0:W1:Y:S04]  /*13360*/  SHFL.IDX PT, R3, R4, RZ, 0x1c1f ;  /* 0x001c1fff04037589 */ /* 0x00006800000e0000 */
[----:B------:R0:W2:Y:S02]  /*13370*/  SHFL.IDX PT, R14, R0, RZ, 0x1c1f ;  /* 0x001c1fff000e7589 */ /* 0x0000a400000e0000 */
.L_x_3001:
        /* <DEDUP_REMOVED lines=8> */
[----:B-1----:R-:W-:Y:S02]  /*13400*/  @!P3 IMAD.MOV.U32 R15, RZ, RZ, R3 ;  /* 0x000000ffff0fb224 */ /* 0x002fe400078e0003 */
[-C--:B--2---:R-:W-:Y:S01]  /*13410*/  @!P1 LEA R8, P5, R40, R14.reuse, 0x2 ;  /* 0x0000000e28089211 */ /* 0x084fe200078a10ff */
[----:B------:R-:W-:Y:S01]  /*13420*/  @!P3 IMAD.WIDE R6, R42, 0x4, R14 ;  /* 0x000000042a06b825 */ /* 0x000fe200078e020e */
[C---:B------:R-:W-:Y:S02]  /*13430*/  @!P0 LEA R10, P2, R23.reuse, R14, 0x2 ;  /* 0x0000000e170a8211 */ /* 0x040fe400078410ff */
[-C--:B------:R-:W-:Y:S02]  /*13440*/  @!P1 LEA.HI.X R9, R40, R3.reuse, R41, 0x2, P5 ;  /* 0x0000000328099211 */ /* 0x080fe400028f1429 */
[----:B------:R1:W-:Y:S01]  /*13450*/  @!P3 ST.E.64 desc[UR40][R6.64], R20 ;  /* 0x000000140600b985 */ /* 0x0003e2000c101b28 */
[----:B------:R-:W-:Y:S02]  /*13460*/  ISETP.GE.AND P3, PT, R32, UR4, PT ;  /* 0x0000000420007c0c */ /* 0x000fe4000bf66270 */
[----:B------:R-:W-:Y:S01]  /*13470*/  @!P0 LEA.HI.X R11, R23, R3, R26, 0x2, P2 ;  /* 0x00000003170b8211 */ /* 0x000fe200010f141a */
[----:B------:R2:W-:Y:S01]  /*13480*/  @!P1 ST.E.64 desc[UR40][R8.64], R92 ;  /* 0x0000005c08009985 */ /* 0x0005e2000c101b28 */
[----:B------:R-:W-:-:S02]  /*13490*/  ISETP.GE.AND P2, PT, R34, UR4, PT ;  /* 0x0000000422007c0c */ /* 0x000fc4000bf46270 */
[CC--:B------:R-:W-:Y:S01]  /*134a0*/  @!P4 LEA R12, P5, R27.reuse, R14.reuse, 0x2 ;  /* 0x0000000e1b0cc211 */ /* 0x0c0fe200078a10ff */
[----:B------:R3:W-:Y:S01]  /*134b0*/  @!P0 ST.E.64 desc[UR40][R10.64], R96 ;  /* 0x000000600a008985 */ /* 0x0007e2000c101b28 */
[----:B------:R-:W-:Y:S02]  /*134c0*/  ISETP.GE.AND P1, PT, R36, UR4, PT ;  /* 0x0000000424007c0c */ /* 0x000fe4000bf26270 */
[----:B------:R-:W-:Y:S02]  /*134d0*/  ISETP.GE.AND P0, PT, R38, UR4, PT ;  /* 0x0000000426007c0c */ /* 0x000fe4000bf06270 */
[----:B------:R-:W-:Y:S02]  /*134e0*/  @!P4 LEA.HI.X R13, R27, R3, R28, 0x2, P5 ;  /* 0x000000031b0dc211 */ /* 0x000fe400028f141c */
[----:B------:R-:W-:-:S03]  /*134f0*/  @!P3 LEA R24, P5, R32, R14, 0x2 ;  /* 0x0000000e2018b211 */ /* 0x000fc600078a10ff */
[----:B------:R3:W-:Y:S01]  /*13500*/  @!P4 ST.E.64 desc[UR40][R12.64], R100 ;  /* 0x000000640c00c985 */ /* 0x0007e2000c101b28 */
[-C--:B-1----:R-:W-:Y:S02]  /*13510*/  @!P2 LEA R6, P4, R34, R14.reuse, 0x2 ;  /* 0x0000000e2206a211 */ /* 0x082fe400078810ff */
[-C--:B------:R-:W-:Y:S02]  /*13520*/  @!P3 LEA.HI.X R25, R32, R3.reuse, R33, 0x2, P5 ;  /* 0x000000032019b211 */ /* 0x080fe400028f1421 */
[-C--:B--2---:R-:W-:Y:S02]  /*13530*/  @!P1 LEA R8, P5, R36, R14.reuse, 0x2 ;  /* 0x0000000e24089211 */ /* 0x084fe400078a10ff */
[-C--:B------:R-:W-:Y:S01]  /*13540*/  @!P2 LEA.HI.X R7, R34, R3.reuse, R35, 0x2, P4 ;  /* 0x000000032207a211 */ /* 0x080fe200020f1423 */
[----:B------:R3:W-:Y:S01]  /*13550*/  @!P3 ST.E.64 desc[UR40][R24.64], R104 ;  /* 0x000000681800b985 */ /* 0x0007e2000c101b28 */
[----:B------:R-:W-:Y:S02]  /*13560*/  @!P0 LEA R14, P4, R38, R14, 0x2 ;  /* 0x0000000e260e8211 */ /* 0x000fe400078810ff */
[-C--:B------:R-:W-:Y:S01]  /*13570*/  @!P1 LEA.HI.X R9, R36, R3.reuse, R37, 0x2, P5 ;  /* 0x0000000324099211 */ /* 0x080fe200028f1425 */
[----:B------:R3:W-:Y:S01]  /*13580*/  @!P2 ST.E.64 desc[UR40][R6.64], R108 ;  /* 0x0000006c0600a985 */ /* 0x0007e2000c101b28 */
[----:B------:R-:W-:-:S03]  /*13590*/  @!P0 LEA.HI.X R15, R38, R3, R39, 0x2, P4 ;  /* 0x00000003260f8211 */ /* 0x000fc600020f1427 */
[----:B------:R3:W-:Y:S04]  /*135a0*/  @!P1 ST.E.64 desc[UR40][R8.64], R112 ;  /* 0x0000007008009985 */ /* 0x0007e8000c101b28 */
[----:B------:R3:W-:Y:S02]  /*135b0*/  @!P0 ST.E.64 desc[UR40][R14.64], R116 ;  /* 0x000000740e008985 */ /* 0x0007e4000c101b28 */
.L_x_2810:
[----:B------:R-:W-:Y:S05]  /*135c0*/  BSYNC B1 ;  /* 0x0000000000017941 */ /* 0x000fea0003800000 */
.L_x_2809:
[----:B------:R-:W-:-:S03]  /*135d0*/  UMOV UR4, 0xffffffff ;  /* 0xffffffff00047882 */ /* 0x000fc60000000000 */
[----:B------:R-:W-:Y:S05]  /*135e0*/  BRA.DIV UR4, `(.L_x_2811) ;  /* 0x000000a204047947 */ /* 0x000fea000b800000 */
[----:B-1----:R1:W4:Y:S04]  /*135f0*/  SHFL.IDX PT, R3, R4, 0x1, 0x1c1f ;  /* 0x003c1f0004037f89 */ /* 0x00232800000e0000 */
[----:B--23--:R1:W2:Y:S02]  /*13600*/  SHFL.IDX PT, R14, R0, 0x1, 0x1c1f ;  /* 0x003c1f00000e7f89 */ /* 0x00c2a400000e0000 */
.L_x_3005:
        /* <DEDUP_REMOVED lines=37> */
.L_x_2803:
[----:B------:R-:W2:Y:S01]  /*13860*/  LDL.LU R0, [R1+0x50] ;  /* 0x0000500001007983 */ /* 0x000ea20000300800 */
[----:B------:R-:W-:Y:S01]  /*13870*/  ULDC.64 UR6, c[0x0][0xc08] ;  /* 0x0003020000067ab9 */ /* 0x000fe20000000a00 */
[----:B------:R-:W-:Y:S02]  /*13880*/  ULDC.64 UR4, c[0x0][0xc00] ;  /* 0x0003000000047ab9 */ /* 0x000fe40000000a00 */
[----:B------:R-:W4:Y:S01]  /*13890*/  LDL R8, [R1+0x4c] ;  /* 0x00004c0001087983 */ /* 0x000f220000100800 */
[----:B------:R-:W-:Y:S01]  /*138a0*/  ISETP.NE.U32.AND P1, PT, RZ, UR6, PT ;  /* 0x00000006ff007c0c */ /* 0x000fe2000bf25070 */
[----:B------:R-:W-:Y:S01]  /*138b0*/  IMAD.MOV.U32 R3, RZ, RZ, RZ ;  /* 0x000000ffff037224 */ /* 0x000fe200078e00ff */
[----:B------:R-:W-:Y:S02]  /*138c0*/  ISETP.NE.U32.AND P0, PT, RZ, UR4, PT ;  /* 0x00000004ff007c0c */ /* 0x000fe4000bf05070 */
[----:B------:R-:W-:Y:S02]  /*138d0*/  ISETP.NE.AND.EX P1, PT, RZ, UR7, PT, P1 ;  /* 0x00000007ff007c0c */ /* 0x000fe4000bf25310 */
[----:B------:R-:W-:Y:S01]  /*138e0*/  ISETP.NE.AND.EX P0, PT, RZ, UR5, PT, P0 ;  /* 0x00000005ff007c0c */ /* 0x000fe2000bf05300 */
[----:B------:R-:W1:Y:S01]  /*138f0*/  S2R R9, SR_TID.X ;  /* 0x0000000000097919 */ /* 0x000e620000002100 */
[----:B--2---:R-:W-:Y:S01]  /*13900*/  IADD3 R4, P2, R0, UR4, RZ ;  /* 0x0000000400047c10 */ /* 0x004fe2000ff5e0ff */
[----:B------:R-:W-:-:S03]  /*13910*/  ULDC UR4, c[0x0][0xa88] ;  /* 0x0002a20000047ab9 */ /* 0x000fc60000000800 */
[----:B0-----:R-:W-:-:S05]  /*13920*/  IADD3.X R5, R35, UR5, RZ, P2, !PT ;  /* 0x0000000523057c10 */ /* 0x001fca00097fe4ff */
[----:B------:R-:W-:Y:S01]  /*13930*/  @P1 IADD3 R6, P2, R0, UR6, RZ ;  /* 0x0000000600061c10 */ /* 0x000fe2000ff5e0ff */
[----:B-----5:R-:W-:Y:S01]  /*13940*/  IMAD.U32 R24, RZ, RZ, UR4 ;  /* 0x00000004ff187e24 */ /* 0x020fe2000f8e00ff */
[----:B------:R0:W5:Y:S02]  /*13950*/  @P0 LDG.E R3, desc[UR40][R4.64] ;  /* 0x0000002804030981 */ /* 0x000164000c1e1900 */
[----:B------:R-:W-:Y:S02]  /*13960*/  @P1 IADD3.X R7, R35, UR7, RZ, P2, !PT ;  /* 0x0000000723071c10 */ /* 0x000fe400097fe4ff */
[----:B-1----:R-:W-:-:S03]  /*13970*/  IADD3 R34, R9, -0x80, RZ ;  /* 0xffffff8009227810 */ /* 0x002fc60007ffe0ff */
[----:B------:R0:W5:Y:S01]  /*13980*/  @P1 LDG.E R24, desc[UR40][R6.64] ;  /* 0x0000002806181981 */ /* 0x000162000c1e1900 */
[----:B----4-:R-:W-:Y:S02]  /*13990*/  ISETP.NE.AND P2, PT, R8, RZ, PT ;  /* 0x000000ff0800720c */ /* 0x010fe40003f45270 */
[----:B------:R-:W-:-:S11]  /*139a0*/  ISETP.GT.AND P3, PT, R34, 0xbf, PT ;  /* 0x000000bf2200780c */ /* 0x000fd60003f64270 */
[----:B------:R-:W1:Y:S02]  /*139b0*/  @!P2 LDC R8, c[0x0][0xad4] ;  /* 0x0002b500ff08ab82 */ /* 0x000e640000000800 */
[----:B-1----:R0:W-:Y:S01]  /*139c0*/  @!P2 STL [R1+0x4c], R8 ;  /* 0x00004c080100a387 */ /* 0x0021e20000100800 */
[----:B------:R-:W-:Y:S01]  /*139d0*/  ISETP.GT.AND P2, PT, R8, 0x1, PT ;  /* 0x000000010800780c */ /* 0x000fe20003f44270 */
[----:B------:R-:W-:-:S12]  /*139e0*/  @P1 BRA `(.L_x_2812) ;  /* 0x0000000000101947 */ /* 0x000fd80003800000 */
[----:B------:R-:W-:Y:S05]  /*139f0*/  @!P0 BRA `(.L_x_2812) ;  /* 0x00000000000c8947 */ /* 0x000fea0003800000 */
[----:B0-----:R-:W2:Y:S04]  /*13a00*/  LDG.E R7, desc[UR40][R4.64] ;  /* 0x0000002804077981 */ /* 0x001ea8000c1e1900 */
[----:B-----5:R-:W2:Y:S02]  /*13a10*/  LDG.E R24, desc[UR40][R4.64+0x4] ;  /* 0x0000042804187981 */ /* 0x020ea4000c1e1900 */
[----:B--2---:R-:W-:-:S07]  /*13a20*/  IMAD.IADD R24, R24, 0x1, -R7 ;  /* 0x0000000118187824 */ /* 0x004fce00078e0a07 */
.L_x_2812:
[----:B------:R-:W-:Y:S01]  /*13a30*/  BSSY B1, `(.L_x_2813) ;  /* 0x0000037000017945 */ /* 0x000fe20003800000 */
[----:B------:R-:W-:Y:S02]  /*13a40*/  SEL R33, R47, RZ, !P0 ;  /* 0x000000ff2f217207 */ /* 0x000fe40004000000 */
[----:B------:R-:W-:Y:S02]  /*13a50*/  SEL R32, R32, RZ, !P0 ;  /* 0x000000ff20207207 */ /* 0x000fe40004000000 */
[----:B-----5:R-:W-:Y:S01]  /*13a60*/  SHF.R.S32.HI R26, RZ, 0x1f, R3 ;  /* 0x0000001fff1a7819 */ /* 0x020fe20000011403 */
[----:B------:R-:W-:Y:S06]  /*13a70*/  @P3 BRA `(.L_x_2814) ;  /* 0x0000000000c83947 */ /* 0x000fec0003800000 */
[----:B0-----:R-:W2:Y:S01]  /*13a80*/  LDL R4, [R1+0x28] ;  /* 0x0000280001047983 */ /* 0x001ea20000100800 */
[----:B------:R-:W0:Y:S02]  /*13a90*/  LDC R37, c[0x0][0xbe8] ;  /* 0x0002fa00ff257b82 */ /* 0x000e240000000800 */
[----:B0-----:R-:W-:Y:S01]  /*13aa0*/  IMAD R0, R24, R37, RZ ;  /* 0x0000002518007224 */ /* 0x001fe200078e02ff */
[----:B--2---:R-:W-:-:S04]  /*13ab0*/  IADD3 R35, R4, -0x80, R9 ;  /* 0xffffff8004237810 */ /* 0x004fc80007ffe009 */
[----:B------:R-:W-:-:S13]  /*13ac0*/  ISETP.GE.AND P0, PT, R35, R0, PT ;  /* 0x000000002300720c */ /* 0x000fda0003f06270 */
[----:B------:R-:W-:Y:S05]  /*13ad0*/  @P0 BRA `(.L_x_2814) ;  /* 0x0000000000b00947 */ /* 0x000fea0003800000 */
[----:B---3--:R-:W2:Y:S01]  /*13ae0*/  LDL.LU R28, [R1+0x58] ;  /* 0x00005800011c7983 */ /* 0x008ea20000300800 */
[----:B------:R-:W-:Y:S01]  /*13af0*/  IMAD.MOV.U32 R20, RZ, RZ, 0x9b8 ;  /* 0x000009b8ff147424 */ /* 0x000fe200078e00ff */
[----:B------:R-:W-:Y:S01]  /*13b00*/  ISETP.GT.AND P0, PT, R8, 0x1, PT ;  /* 0x000000010800780c */ /* 0x000fe20003f04270 */
[----:B------:R-:W0:Y:S01]  /*13b10*/  LDC.64 R4, c[0x0][0xba8] ;  /* 0x0002ea00ff047b82 */ /* 0x000e220000000a00 */
[----:B------:R-:W-:Y:S01]  /*13b20*/  ISETP.NE.AND P1, PT, R37, 0x1, PT ;  /* 0x000000012500780c */ /* 0x000fe20003f25270 */
[----:B------:R-:W-:Y:S01]  /*13b30*/  IMAD.MOV.U32 R21, RZ, RZ, R35 ;  /* 0x000000ffff157224 */ /* 0x000fe200078e0023 */
[----:B------:R-:W-:-:S05]  /*13b40*/  SEL R20, R20, 0x978, P0 ;  /* 0x0000097814147807 */ /* 0x000fca0000000000 */
[----:B------:R-:W1:Y:S08]  /*13b50*/  LDC.64 R8, c[0x0][R20+0x220] ;  /* 0x0000880014087b82 */ /* 0x000e700000000a00 */
[----:B------:R-:W3:Y:S08]  /*13b60*/  LDC.64 R6, c[0x0][R20+0x218] ;  /* 0x0000860014067b82 */ /* 0x000ef00000000a00 */
[----:B------:R-:W4:Y:S08]  /*13b70*/  LDC.64 R10, c[0x0][R20+0x228] ;  /* 0x00008a00140a7b82 */ /* 0x000f300000000a00 */
[----:B------:R-:W5:Y:S08]  /*13b80*/  @P1 LDC R0, c[0x0][0xbec] ;  /* 0x0002fb00ff001b82 */ /* 0x000f700000000800 */
[----:B------:R-:W4:Y:S08]  /*13b90*/  LDC.64 R12, c[0x0][R20+0x210] ;  /* 0x00008400140c7b82 */ /* 0x000f300000000a00 */
[----:B------:R-:W4:Y:S01]  /*13ba0*/  @P1 LDC R27, c[0x0][0xbf0] ;  /* 0x0002fc00ff1b1b82 */ /* 0x000f220000000800 */
[----:B-----5:R-:W-:-:S07]  /*13bb0*/  @P1 IMAD.HI.U32 R0, R35, R0, RZ ;  /* 0x0000000023001227 */ /* 0x020fce00078e00ff */
[----:B0-----:R-:W0:Y:S01]  /*13bc0*/  @!P0 LDC R4, c[0x0][0xb50] ;  /* 0x0002d400ff048b82 */ /* 0x001e220000000800 */
[-C--:B-1----:R-:W-:Y:S02]  /*13bd0*/  IMAD R9, R9, R33.reuse, RZ ;  /* 0x0000002109097224 */ /* 0x082fe400078e02ff */
[----:B------:R-:W-:-:S05]  /*13be0*/  IMAD.WIDE.U32 R14, R8, R33, RZ ;  /* 0x00000021080e7225 */ /* 0x000fca00078e00ff */
[----:B------:R-:W1:Y:S01]  /*13bf0*/  @!P0 LDC R5, c[0x0][0xb54] ;  /* 0x0002d500ff058b82 */ /* 0x000e620000000800 */
[-C--:B---3--:R-:W-:Y:S02]  /*13c00*/  IMAD R25, R7, R23.reuse, RZ ;  /* 0x0000001707197224 */ /* 0x088fe400078e02ff */
[----:B------:R-:W-:Y:S01]  /*13c10*/  IMAD.WIDE.U32 R6, R6, R23, RZ ;  /* 0x0000001706067225 */ /* 0x000fe200078e00ff */
[----:B----4-:R-:W-:-:S03]  /*13c20*/  @P1 SHF.R.U32.HI R21, RZ, R27, R0 ;  /* 0x0000001bff151219 */ /* 0x010fc60000011600 */
[----:B------:R-:W-:Y:S01]  /*13c30*/  IMAD R27, R8, R32, R9 ;  /* 0x00000020081b7224 */ /* 0x000fe200078e0209 */
[----:B------:R-:W-:Y:S01]  /*13c40*/  IADD3 R0, P1, P3, R14, R6, R3 ;  /* 0x000000060e007210 */ /* 0x000fe20007b3e003 */
[----:B------:R-:W-:Y:S01]  /*13c50*/  IMAD.IADD R25, R7, 0x1, R25 ;  /* 0x0000000107197824 */ /* 0x000fe200078e0219 */
[----:B------:R-:W-:Y:S01]  /*13c60*/  IADD3 R8, -R21, RZ, RZ ;  /* 0x000000ff15087210 */ /* 0x000fe20007ffe1ff */
[----:B------:R-:W-:Y:S01]  /*13c70*/  IMAD.IADD R27, R15, 0x1, R27 ;  /* 0x000000010f1b7824 */ /* 0x000fe200078e021b */
[----:B--2---:R-:W-:-:S05]  /*13c80*/  SEL R9, R28, RZ, P0 ;  /* 0x000000ff1c097207 */ /* 0x004fca0000000000 */
        /* <DEDUP_REMOVED lines=17> */
.L_x_2814:
[----:B------:R-:W-:Y:S05]  /*13da0*/  BSYNC B1 ;  /* 0x0000000000017941 */ /* 0x000fea0003800000 */
.L_x_2813:
[----:B------:R-:W-:Y:S05]  /*13db0*/  @P2 BRA `(.L_x_2807) ;  /* 0x0000000400382947 */ /* 0x000fea0003800000 */
[----:B---3--:R-:W2:Y:S01]  /*13dc0*/  LDL R28, [R1+0x28] ;  /* 0x00002800011c7983 */ /* 0x008ea20000100800 */
[----:B------:R-:W3:Y:S01]  /*13dd0*/  LDC R25, c[0x0][0xbe8] ;  /* 0x0002fa00ff197b82 */ /* 0x000ee20000000800 */
[----:B------:R-:W-:Y:S01]  /*13de0*/  SHF.R.S32.HI R27, RZ, 0x1f, R34 ;  /* 0x0000001fff1b7819 */ /* 0x000fe20000011422 */
[----:B------:R-:W-:Y:S01]  /*13df0*/  ULDC.64 UR4, c[0x0][0xaa0] ;  /* 0x0002a80000047ab9 */ /* 0x000fe20000000a00 */
[----:B------:R-:W-:Y:S01]  /*13e00*/  ULDC.64 UR6, c[0x0][0xaf0] ;  /* 0x0002bc0000067ab9 */ /* 0x000fe20000000a00 */
[----:B------:R-:W-:Y:S01]  /*13e10*/  IMAD R0, R26, UR4, RZ ;  /* 0x000000041a007c24 */ /* 0x000fe2000f8e02ff */
[----:B------:R-:W-:Y:S01]  /*13e20*/  LEA.HI R27, R27, R34, RZ, 0x3 ;  /* 0x000000221b1b7211 */ /* 0x000fe200078f18ff */
[----:B01----:R-:W-:-:S03]  /*13e30*/  IMAD.WIDE.U32 R4, R3, UR4, RZ ;  /* 0x0000000403047c25 */ /* 0x003fc6000f8e00ff */
[----:B------:R-:W-:Y:S01]  /*13e40*/  SHF.R.S32.HI R27, RZ, 0x3, R27 ;  /* 0x00000003ff1b7819 */ /* 0x000fe2000001141b */
[----:B------:R-:W-:Y:S01]  /*13e50*/  IMAD R7, R3, UR5, R0 ;  /* 0x0000000503077c24 */ /* 0x000fe2000f8e0200 */
[----:B------:R-:W-:-:S03]  /*13e60*/  ULDC.64 UR4, c[0x0][0xae8] ;  /* 0x0002ba0000047ab9 */ /* 0x000fc60000000a00 */
[----:B------:R-:W-:Y:S01]  /*13e70*/  IMAD R0, R46, 0x30, R27 ;  /* 0x000000302e007824 */ /* 0x000fe200078e021b */
[----:B------:R-:W-:-:S03]  /*13e80*/  IADD3 R5, R5, R7, RZ ;  /* 0x0000000705057210 */ /* 0x000fc60007ffe0ff */
[----:B------:R-:W-:Y:S01]  /*13e90*/  IMAD.WIDE.U32 R4, R23, UR4, R4 ;  /* 0x0000000417047c25 */ /* 0x000fe2000f8e0004 */
[----:B---3--:R-:W-:-:S03]  /*13ea0*/  ISETP.NE.AND P0, PT, R25, 0x1, PT ;  /* 0x000000011900780c */ /* 0x008fc60003f05270 */
[----:B------:R-:W-:Y:S01]  /*13eb0*/  IMAD R5, R23, UR5, R5 ;  /* 0x0000000517057c24 */ /* 0x000fe2000f8e0205 */
[----:B------:R-:W-:Y:S01]  /*13ec0*/  ULDC.64 UR4, c[0x0][0xae0] ;  /* 0x0002b80000047ab9 */ /* 0x000fe20000000a00 */
[----:B------:R-:W-:-:S08]  /*13ed0*/  IMAD.WIDE.U32 R4, R33, UR6, R4 ;  /* 0x0000000621047c25 */ /* 0x000fd0000f8e0004 */
[----:B------:R-:W0:Y:S08]  /*13ee0*/  @P0 LDC R6, c[0x0][0xbec] ;  /* 0x0002fb00ff060b82 */ /* 0x000e300000000800 */
[----:B------:R-:W1:Y:S01]  /*13ef0*/  @P0 LDC R11, c[0x0][0xbf0] ;  /* 0x0002fc00ff0b0b82 */ /* 0x000e620000000800 */
[----:B--2---:R-:W-:-:S04]  /*13f00*/  IMAD.IADD R9, R28, 0x1, R0 ;  /* 0x000000011c097824 */ /* 0x004fc800078e0200 */
[----:B0-----:R-:W-:-:S04]  /*13f10*/  @P0 IMAD.HI.U32 R0, R9, R6, RZ ;  /* 0x0000000609000227 */ /* 0x001fc800078e00ff */
[----:B------:R-:W-:Y:S01]  /*13f20*/  IMAD.MOV.U32 R3, RZ, RZ, R9 ;  /* 0x000000ffff037224 */ /* 0x000fe200078e0009 */
[----:B-1----:R-:W-:Y:S01]  /*13f30*/  @P0 SHF.R.U32.HI R3, RZ, R11, R0 ;  /* 0x0000000bff030219 */ /* 0x002fe20000011600 */
[----:B------:R-:W-:-:S03]  /*13f40*/  IMAD R6, R32, UR6, RZ ;  /* 0x0000000620067c24 */ /* 0x000fc6000f8e02ff */
[--C-:B------:R-:W-:Y:S01]  /*13f50*/  SHF.R.S32.HI R0, RZ, 0x1f, R3.reuse ;  /* 0x0000001fff007819 */ /* 0x100fe20000011403 */
[----:B------:R-:W-:Y:S01]  /*13f60*/  IMAD R7, R33, UR7, R6 ;  /* 0x0000000721077c24 */ /* 0x000fe2000f8e0206 */
[----:B------:R-:W-:Y:S01]  /*13f70*/  ULDC.64 UR6, c[0x0][0xa80] ;  /* 0x0002a00000067ab9 */ /* 0x000fe20000000a00 */
[----:B------:R-:W-:Y:S02]  /*13f80*/  IMAD.MOV R6, RZ, RZ, -R3 ;  /* 0x000000ffff067224 */ /* 0x000fe400078e0a03 */
[----:B------:R-:W-:Y:S02]  /*13f90*/  IMAD.IADD R5, R5, 0x1, R7 ;  /* 0x0000000105057824 */ /* 0x000fe400078e0207 */
[----:B------:R-:W-:Y:S02]  /*13fa0*/  IMAD R0, R0, UR4, RZ ;  /* 0x0000000400007c24 */ /* 0x000fe4000f8e02ff */
[----:B------:R-:W-:Y:S02]  /*13fb0*/  IMAD R7, R25, R6, R9 ;  /* 0x0000000619077224 */ /* 0x000fe400078e0209 */
[----:B------:R-:W-:-:S02]  /*13fc0*/  IMAD R9, R3, UR5, R0 ;  /* 0x0000000503097c24 */ /* 0x000fc4000f8e0200 */
[----:B------:R-:W-:Y:S01]  /*13fd0*/  IMAD.WIDE.U32 R4, R3, UR4, R4 ;  /* 0x0000000403047c25 */ /* 0x000fe2000f8e0004 */
[----:B------:R-:W-:Y:S01]  /*13fe0*/  SHF.R.S32.HI R0, RZ, 0x1f, R7 ;  /* 0x0000001fff007819 */ /* 0x000fe20000011407 */
[----:B------:R-:W-:-:S03]  /*13ff0*/  ULDC.64 UR4, c[0x0][0xad8] ;  /* 0x0002b60000047ab9 */ /* 0x000fc60000000a00 */
[----:B------:R-:W-:Y:S01]  /*14000*/  IADD3 R5, R5, R9, RZ ;  /* 0x0000000905057210 */ /* 0x000fe20007ffe0ff */
[----:B------:R-:W-:Y:S02]  /*14010*/  IMAD R0, R0, UR4, RZ ;  /* 0x0000000400007c24 */ /* 0x000fe4000f8e02ff */
[----:B------:R-:W-:Y:S01]  /*14020*/  IMAD.WIDE.U32 R20, R7, UR4, R4 ;  /* 0x0000000407147c25 */ /* 0x000fe2000f8e0004 */
[----:B------:R-:W-:Y:S02]  /*14030*/  ULDC UR4, c[0x0][0xac8] ;  /* 0x0002b20000047ab9 */ /* 0x000fe40000000800 */
[----:B------:R-:W-:Y:S01]  /*14040*/  ISETP.GE.AND P0, PT, R43, UR4, PT ;  /* 0x000000042b007c0c */ /* 0x000fe2000bf06270 */
[----:B------:R-:W-:Y:S01]  /*14050*/  IMAD R3, R7, UR5, R0 ;  /* 0x0000000507037c24 */ /* 0x000fe2000f8e0200 */
[----:B------:R-:W-:Y:S01]  /*14060*/  LEA R7, P1, R20, UR6, 0x1 ;  /* 0x0000000614077c11 */ /* 0x000fe2000f8208ff */
[----:B------:R-:W-:Y:S02]  /*14070*/  UMOV UR4, 0xffffffff ;  /* 0xffffffff00047882 */ /* 0x000fe40000000000 */
[----:B------:R-:W-:-:S05]  /*14080*/  IMAD.IADD R3, R21, 0x1, R3 ;  /* 0x0000000115037824 */ /* 0x000fca00078e0203 */
[----:B------:R-:W-:Y:S01]  /*14090*/  LEA.HI.X R20, R20, UR7, R3, 0x1, P1 ;  /* 0x0000000714147c11 */ /* 0x000fe200088f0c03 */
[----:B------:R-:W-:Y:S06]  /*140a0*/  BRA.DIV UR4, `(.L_x_2815) ;  /* 0x00000096049c7947 */ /* 0x000fec000b800000 */
[----:B------:R-:W0:Y:S01]  /*140b0*/  SHFL.IDX PT, R3, R7, RZ, 0x181f ;  /* 0x00181fff07037589 */ /* 0x000e2200000e0000 */
[----:B------:R-:W-:Y:S02]  /*140c0*/  IMAD R21, R24, R25, RZ ;  /* 0x0000001918157224 */ /* 0x000fe400078e02ff */
[----:B------:R-:W-:Y:S01]  /*140d0*/  IMAD.IADD R24, R27, 0x1, R28 ;  /* 0x000000011b187824 */ /* 0x000fe200078e021c */
[----:B------:R-:W1:Y:S03]  /*140e0*/  SHFL.IDX PT, R0, R20, RZ, 0x181f ;  /* 0x00181fff14007589 */ /* 0x000e6600000e0000 */
[C---:B------:R-:W-:Y:S01]  /*140f0*/  VIADD R8, R24.reuse, 0x30 ;  /* 0x0000003018087836 */ /* 0x040fe20000000000 */
[----:B------:R-:W2:Y:S01]  /*14100*/  SHFL.IDX PT, R5, R7, 0x1, 0x181f ;  /* 0x00381f0007057f89 */ /* 0x000ea200000e0000 */
[C---:B------:R-:W-:Y:S01]  /*14110*/  ISETP.GE.OR P2, PT, R24.reuse, R21, P0 ;  /* 0x000000151800720c */ /* 0x040fe20000746670 */
[----:B------:R-:W-:-:S02]  /*14120*/  VIADD R10, R24, 0x60 ;  /* 0x00000060180a7836 */ /* 0x000fc40000000000 */
[----:B------:R-:W3:Y:S01]  /*14130*/  SHFL.IDX PT, R14, R7, 0x2, 0x181f ;  /* 0x00581f00070e7f89 */ /* 0x000ee200000e0000 */
[-C--:B------:R-:W-:Y:S02]  /*14140*/  ISETP.GE.OR P3, PT, R8, R21.reuse, P0 ;  /* 0x000000150800720c */ /* 0x080fe40000766670 */
[----:B------:R-:W-:Y:S01]  /*14150*/  ISETP.GE.OR P4, PT, R10, R21, P0 ;  /* 0x000000150a00720c */ /* 0x000fe20000786670 */
[----:B------:R-:W4:Y:S04]  /*14160*/  SHFL.IDX PT, R4, R20, 0x1, 0x181f ;  /* 0x00381f0014047f89 */ /* 0x000f2800000e0000 */
[----:B------:R-:W5:Y:S02]  /*14170*/  SHFL.IDX PT, R6, R20, 0x2, 0x181f ;  /* 0x00581f0014067f89 */ /* 0x000f6400000e0000 */
[----:B0-----:R-:W-:-:S04]  /*14180*/  @!P2 LEA R10, P5, R43, R3, 0x1 ;  /* 0x000000032b0aa211 */ /* 0x001fc800078a08ff */
[C-C-:B-1----:R-:W-:Y:S02]  /*14190*/  @!P2 LEA.HI.X R3, R43.reuse, R0, R42.reuse, 0x1, P5 ;  /* 0x000000002b03a211 */ /* 0x142fe400028f0c2a */
[----:B------:R0:W1:Y:S01]  /*141a0*/  SHFL.IDX PT, R0, R20, 0x3, 0x181f ;  /* 0x00781f0014007f89 */ /* 0x00006200000e0000 */
[C---:B--2---:R-:W-:Y:S02]  /*141b0*/  @!P3 LEA R8, P1, R43.reuse, R5, 0x1 ;  /* 0x000000052b08b211 */ /* 0x044fe400078208ff */
[----:B------:R-:W-:Y:S02]  /*141c0*/  @!P2 MOV R11, R3 ;  /* 0x00000003000ba202 */ /* 0x000fe40000000f00 */
[C---:B---3--:R-:W-:Y:S02]  /*141d0*/  @!P4 LEA R23, P5, R43.reuse, R14, 0x1 ;  /* 0x0000000e2b17c211 */ /* 0x048fe400078a08ff */
[----:B------:R0:W2:Y:S01]  /*141e0*/  SHFL.IDX PT, R14, R7, 0x3, 0x181f ;  /* 0x00781f00070e7f89 */ /* 0x0000a200000e0000 */
[----:B----4-:R-:W-:-:S02]  /*141f0*/  @!P3 LEA.HI.X R9, R43, R4, R42, 0x1, P1 ;  /* 0x000000042b09b211 */ /* 0x010fc400008f0c2a */
[----:B------:R-:W-:Y:S01]  /*14200*/  @!P4 IMAD.MOV.U32 R4, RZ, RZ, R23 ;  /* 0x000000ffff04c224 */ /* 0x000fe200078e0017 */
[----:B------:R0:W-:Y:S01]  /*14210*/  @!P2 ST.E.128 desc[UR40][R10.64], RZ ;  /* 0x000000ff0a00a985 */ /* 0x0001e2000c101d28 */
[----:B-----5:R-:W-:-:S03]  /*14220*/  @!P4 LEA.HI.X R5, R43, R6, R42, 0x1, P5 ;  /* 0x000000062b05c211 */ /* 0x020fc600028f0c2a */
[----:B------:R0:W-:Y:S04]  /*14230*/  @!P3 ST.E.128 desc[UR40][R8.64], RZ ;  /* 0x000000ff0800b985 */ /* 0x0001e8000c101d28 */
[----:B------:R0:W-:Y:S02]  /*14240*/  @!P4 ST.E.128 desc[UR40][R4.64], RZ ;  /* 0x000000ff0400c985 */ /* 0x0001e4000c101d28 */
.L_x_3014:
[----:B------:R-:W-:-:S05]  /*14250*/  VIADD R24, R24, 0x90 ;  /* 0x0000009018187836 */ /* 0x000fca0000000000 */
[----:B------:R-:W-:-:S13]  /*14260*/  ISETP.GE.OR P0, PT, R24, R21, P0 ;  /* 0x000000151800720c */ /* 0x000fda0000706670 */
[----:B--2---:R-:W-:-:S04]  /*14270*/  @!P0 LEA R14, P1, R43, R14, 0x1 ;  /* 0x0000000e2b0e8211 */ /* 0x004fc800078208ff */
[----:B-1----:R-:W-:-:S05]  /*14280*/  @!P0 LEA.HI.X R15, R43, R0, R42, 0x1, P1 ;  /* 0x000000002b0f8211 */ /* 0x002fca00008f0c2a */
[----:B------:R2:W-:Y:S04]  /*14290*/  @!P0 ST.E.128 desc[UR40][R14.64], RZ ;  /* 0x000000ff0e008985 */ /* 0x0005e8000c101d28 */
.L_x_2807:
[----:B------:R-:W-:Y:S05]  /*142a0*/  BSYNC B0 ;  /* 0x0000000000007941 */ /* 0x000fea0003800000 */
.L_x_2802:
[----:B------:R-:W-:Y:S02]  /*142b0*/  ULDC UR4, c[0x0][0xc3c] ;  /* 0x00030f0000047ab9 */ /* 0x000fe40000000800 */
[----:B---3--:R-:W-:-:S13]  /*142c0*/  ISETP.GE.AND P0, PT, R31, UR4, PT ;  /* 0x000000041f007c0c */ /* 0x008fda000bf06270 */
[----:B------:R-:W-:Y:S05]  /*142d0*/  @!P0 BRA `(.L_x_2816) ;  /* 0xfffffecc004c8947 */ /* 0x000fea000383ffff */
[----:B------:R-:W-:Y:S05]  /*142e0*/  BRA `(.L_x_2661) ;  /* 0x0000007800447947 */ /* 0x000fea0003800000 */
.L_x_2659:
[----:B------:R-:W-:-:S08]  /*142f0*/  NOP ;  /* 0x0000000000007918 */ /* 0x000fd00000000000 */
[----:B--2---:R-:W0:-:S00]  /*14300*/  USETMAXREG.DEALLOC.CTAPOOL 0x20 ;  /* 0x00000020000079c8 */ /* 0x004e0000080e0500 */
        /* <DEDUP_REMOVED lines=16> */
.L_x_2817:
        /* <DEDUP_REMOVED lines=38> */
[----:B--2---:R-:W-:Y:S02]  /*14670*/  ISETP.GT.AND P6, PT, R7, UR6, PT ;  /* 0x0000000607007c0c */ /* 0x004fe4000bfc4270 */
[----:B------:R-:W-:-:S11]  /*14680*/  MOV R4, R7 ;  /* 0x0000000700047202 */ /* 0x000fd60000000f00 */
[----:B------:R-:W-:Y:S05]  /*14690*/  @P6 BRA `(.L_x_2819) ;  /* 0x0000000000a06947 */ /* 0x000fea0003800000 */
[----:B------:R-:W-:Y:S01]  /*146a0*/  IMAD.MOV.U32 R7, RZ, RZ, R4 ;  /* 0x000000ffff077224 */ /* 0x000fe200078e0004 */
[----:B------:R-:W-:Y:S01]  /*146b0*/  UMOV UR4, URZ ;  /* 0x0000003f00047c82 */ /* 0x000fe20008000000 */
[----:B------:R-:W-:-:S05]  /*146c0*/  ULDC UR5, c[0x0][0xc38] ;  /* 0x00030e0000057ab9 */ /* 0x000fca0000000800 */
.L_x_2821:
[----:B------:R-:W0:Y:S01]  /*146d0*/  LDC R2, c[0x0][0xc3c] ;  /* 0x00030f00ff027b82 */ /* 0x000e220000000800 */
[----:B------:R-:W-:Y:S01]  /*146e0*/  UIADD3 UR4, UR4, 0x1f, URZ ;  /* 0x0000001f04047890 */ /* 0x000fe2000fffe03f */
[----:B------:R-:W-:Y:S02]  /*146f0*/  ULDC UR7, c[0x0][0xc3c] ;  /* 0x00030f0000077ab9 */ /* 0x000fe40000000800 */
[----:B------:R-:W-:-:S03]  /*14700*/  IMAD.U32 R27, RZ, RZ, UR7 ;  /* 0x00000007ff1b7e24 */ /* 0x000fc6000f8e00ff */
[----:B0-----:R-:W-:-:S13]  /*14710*/  ISETP.LE.AND P6, PT, R2, UR4, PT ;  /* 0x0000000402007c0c */ /* 0x001fda000bfc3270 */
[----:B------:R-:W-:Y:S05]  /*14720*/  @P6 BRA `(.L_x_2820) ;  /* 0x0000000800a06947 */ /* 0x000fea0003800000 */
[----:B------:R-:W-:Y:S01]  /*14730*/  VIADD R9, R0, UR4 ;  /* 0x0000000400097c36 */ /* 0x000fe20008000000 */
[----:B------:R-:W-:Y:S01]  /*14740*/  MOV R6, RZ ;  /* 0x000000ff00067202 */ /* 0x000fe20000000f00 */
[----:B------:R-:W-:-:S03]  /*14750*/  IMAD.MOV.U32 R25, RZ, RZ, RZ ;  /* 0x000000ffff197224 */ /* 0x000fc600078e00ff */
        /* <DEDUP_REMOVED lines=24> */
[----:B0-----:R-:W-:-:S04]  /*148e0*/  IMAD R4, R4, UR5, RZ ;  /* 0x0000000504047c24 */ /* 0x001fc8000f8e02ff */
[----:B------:R-:W-:-:S05]  /*148f0*/  IMAD.IADD R7, R4, 0x1, R7 ;  /* 0x0000000104077824 */ /* 0x000fca00078e0207 */
[----:B------:R-:W-:-:S13]  /*14900*/  ISETP.GT.AND P6, PT, R7, UR6, PT ;  /* 0x0000000607007c0c */ /* 0x000fda000bfc4270 */
[----:B------:R-:W-:Y:S05]  /*14910*/  @!P6 BRA `(.L_x_2821) ;  /* 0xfffffffc006ce947 */ /* 0x000fea000383ffff */
.L_x_2819:
        /* <DEDUP_REMOVED lines=13> */
.L_x_2822:
[----:B-1----:R-:W-:Y:S01]  /*149f0*/  IMAD R24, R24, UR5, R5 ;  /* 0x0000000518187c24 */ /* 0x002fe2000f8e0205 */
[----:B------:R-:W-:-:S04]  /*14a00*/  IADD3 R27, R27, UR4, RZ ;  /* 0x000000041b1b7c10 */ /* 0x000fc8000fffe0ff */
        /* <DEDUP_REMOVED lines=15> */
[----:B------:R-:W-:Y:S02]  /*14b00*/  IMAD.MOV R11, RZ, RZ, -R10 ;  /* 0x000000ffff0b7224 */ /* 0x000fe400078e0a0a */
[----:B------:R-:W-:-:S04]  /*14b10*/  IMAD.HI.U32 R2, R3, R8, RZ ;  /* 0x0000000803027227 */ /* 0x000fc800078e00ff */
[----:B------:R-:W-:-:S05]  /*14b20*/  IMAD R8, R2, R11, R8 ;  /* 0x0000000b02087224 */ /* 0x000fca00078e0208 */
[----:B------:R-:W-:Y:S01]  /*14b30*/  ISETP.GT.U32.AND P1, PT, R7, R8, PT ;  /* 0x000000080700720c */ /* 0x000fe20003f24070 */
[----:B0-----:R-:W0:-:S12]  /*14b40*/  MUFU.RCP R9, R9 ;  /* 0x0000000900097308 */ /* 0x001e180000001000 */
[----:B------:R-:W-:Y:S02]  /*14b50*/  @!P1 IMAD.IADD R8, R8, 0x1, -R7 ;  /* 0x0000000108089824 */ /* 0x000fe400078e0a07 */
[----:B------:R-:W-:Y:S01]  /*14b60*/  @!P1 VIADD R2, R2, 0x1 ;  /* 0x0000000102029836 */ /* 0x000fe20000000000 */
[----:B------:R-:W-:Y:S02]  /*14b70*/  ISETP.NE.AND P1, PT, R25, RZ, PT ;  /* 0x000000ff1900720c */ /* 0x000fe40003f25270 */
[----:B------:R-:W-:Y:S02]  /*14b80*/  ISETP.GE.U32.AND P0, PT, R8, R7, PT ;  /* 0x000000070800720c */ /* 0x000fe40003f06070 */
[----:B0-----:R-:W-:Y:S02]  /*14b90*/  IADD3 R3, R9, 0xffffffe, RZ ;  /* 0x0ffffffe09037810 */ /* 0x001fe40007ffe0ff */
[----:B------:R-:W-:-:S04]  /*14ba0*/  LOP3.LUT R7, R4, R25, RZ, 0x3c, !PT ;  /* 0x0000001904077212 */ /* 0x000fc800078e3cff */
[----:B------:R-:W0:Y:S01]  /*14bb0*/  F2I.FTZ.U32.TRUNC.NTZ R3, R3 ;  /* 0x0000000300037305 */ /* 0x000e22000021f000 */
[----:B------:R-:W-:-:S04]  /*14bc0*/  ISETP.GE.AND P2, PT, R7, RZ, PT ;  /* 0x000000ff0700720c */ /* 0x000fc80003f46270 */
[----:B------:R-:W-:-:S05]  /*14bd0*/  @P0 VIADD R2, R2, 0x1 ;  /* 0x0000000102020836 */ /* 0x000fca0000000000 */
[----:B------:R-:W-:Y:S01]  /*14be0*/  MOV R7, R2 ;  /* 0x0000000200077202 */ /* 0x000fe20000000f00 */
[----:B0-----:R-:W-:-:S04]  /*14bf0*/  IMAD.MOV R8, RZ, RZ, -R3 ;  /* 0x000000ffff087224 */ /* 0x001fc800078e0a03 */
[----:B------:R-:W-:Y:S01]  /*14c00*/  @!P2 IMAD.MOV R7, RZ, RZ, -R7 ;  /* 0x000000ffff07a224 */ /* 0x000fe200078e0a07 */
[----:B------:R-:W-:Y:S01]  /*14c10*/  @!P1 LOP3.LUT R7, RZ, R25, RZ, 0x33, !PT ;  /* 0x00000019ff079212 */ /* 0x000fe200078e33ff */
[----:B------:R-:W-:Y:S01]  /*14c20*/  IMAD.MOV.U32 R2, RZ, RZ, R8 ;  /* 0x000000ffff027224 */ /* 0x000fe200078e0008 */
[----:B------:R-:W-:-:S03]  /*14c30*/  IABS R8, R6 ;  /* 0x0000000600087213 */ /* 0x000fc60000000000 */
[----:B------:R-:W-:Y:S02]  /*14c40*/  IMAD R9, R2, R5, RZ ;  /* 0x0000000502097224 */ /* 0x000fe400078e02ff */
[----:B------:R-:W-:Y:S02]  /*14c50*/  IMAD.MOV.U32 R2, RZ, RZ, RZ ;  /* 0x000000ffff027224 */ /* 0x000fe400078e00ff */
[----:B------:R-:W-:Y:S02]  /*14c60*/  IMAD.MOV R8, RZ, RZ, -R8 ;  /* 0x000000ffff087224 */ /* 0x000fe400078e0a08 */
[----:B------:R-:W-:Y:S01]  /*14c70*/  IMAD.HI.U32 R2, R3, R9, R2 ;  /* 0x0000000903027227 */ /* 0x000fe200078e0002 */
[----:B------:R-:W-:-:S05]  /*14c80*/  IABS R3, R7 ;  /* 0x0000000700037213 */ /* 0x000fca0000000000 */
[----:B------:R-:W-:-:S04]  /*14c90*/  IMAD.HI.U32 R2, R2, R3, RZ ;  /* 0x0000000302027227 */ /* 0x000fc800078e00ff */
[----:B------:R-:W-:Y:S01]  /*14ca0*/  IMAD R8, R2, R8, R3 ;  /* 0x0000000802087224 */ /* 0x000fe200078e0203 */
[----:B------:R-:W-:-:S04]  /*14cb0*/  LOP3.LUT R3, R7, R6, RZ, 0x3c, !PT ;  /* 0x0000000607037212 */ /* 0x000fc800078e3cff */
[----:B------:R-:W-:Y:S02]  /*14cc0*/  ISETP.GT.U32.AND P1, PT, R5, R8, PT ;  /* 0x000000080500720c */ /* 0x000fe40003f24070 */
[----:B------:R-:W-:Y:S02]  /*14cd0*/  ISETP.GE.AND P2, PT, R3, RZ, PT ;  /* 0x000000ff0300720c */ /* 0x000fe40003f46270 */
[----:B------:R-:W-:-:S09]  /*14ce0*/  IADD3 R3, -R7, RZ, RZ ;  /* 0x000000ff07037210 */ /* 0x000fd20007ffe1ff */
[-C--:B------:R-:W-:Y:S01]  /*14cf0*/  @!P1 IADD3 R8, R8, -R5.reuse, RZ ;  /* 0x8000000508089210 */ /* 0x080fe20007ffe0ff */
[----:B------:R-:W-:Y:S01]  /*14d00*/  @!P1 VIADD R2, R2, 0x1 ;  /* 0x0000000102029836 */ /* 0x000fe20000000000 */
[----:B------:R-:W-:Y:S02]  /*14d10*/  ISETP.NE.AND P1, PT, R6, RZ, PT ;  /* 0x000000ff0600720c */ /* 0x000fe40003f25270 */
[----:B------:R-:W-:-:S13]  /*14d20*/  ISETP.GE.U32.AND P0, PT, R8, R5, PT ;  /* 0x000000050800720c */ /* 0x000fda0003f06070 */
[----:B------:R-:W-:-:S04]  /*14d30*/  @P0 VIADD R2, R2, 0x1 ;  /* 0x0000000102020836 */ /* 0x000fc80000000000 */
        /* <DEDUP_REMOVED lines=8> */
.L_x_2823:
[----:B0-----:R-:W0:Y:S02]  /*14dc0*/  LDC.64 R2, c[0x0][0xc90] ;  /* 0x00032400ff027b82 */ /* 0x001e240000000a00 */
[----:B0-----:R-:W-:-:S05]  /*14dd0*/  IMAD.WIDE R2, R27, 0x4, R2 ;  /* 0x000000041b027825 */ /* 0x001fca00078e0202 */
[----:B------:R0:W2:Y:S02]  /*14de0*/  LDG.E R8, desc[UR40][R2.64] ;  /* 0x0000002802087981 */ /* 0x0000a4000c1e1900 */
[----:B0-----:R-:W-:Y:S01]  /*14df0*/  MOV R2, RZ ;  /* 0x000000ff00027202 */ /* 0x001fe20000000f00 */
[----:B--2---:R-:W-:-:S05]  /*14e00*/  IMAD R5, R25, R8, RZ ;  /* 0x0000000819057224 */ /* 0x004fca00078e02ff */
[----:B------:R-:W-:-:S04]  /*14e10*/  IABS R10, R5 ;  /* 0x00000005000a7213 */ /* 0x000fc80000000000 */
[----:B------:R-:W0:Y:S08]  /*14e20*/  I2F.RP R6, R10 ;  /* 0x0000000a00067306 */ /* 0x000e300000209400 */
[----:B0-----:R-:W0:Y:S02]  /*14e30*/  MUFU.RCP R6, R6 ;  /* 0x0000000600067308 */ /* 0x001e240000001000 */
[----:B0-----:R-:W-:-:S06]  /*14e40*/  VIADD R7, R6, 0xffffffe ;  /* 0x0ffffffe06077836 */ /* 0x001fcc0000000000 */
[----:B------:R-:W0:Y:S02]  /*14e50*/  F2I.FTZ.U32.TRUNC.NTZ R3, R7 ;  /* 0x0000000700037305 */ /* 0x000e24000021f000 */
[----:B0-----:R-:W-:-:S04]  /*14e60*/  IMAD.MOV R9, RZ, RZ, -R3 ;  /* 0x000000ffff097224 */ /* 0x001fc800078e0a03 */
[----:B------:R-:W-:-:S04]  /*14e70*/  IMAD R9, R9, R10, RZ ;  /* 0x0000000a09097224 */ /* 0x000fc800078e02ff */
        /* <DEDUP_REMOVED lines=14> */
[----:B------:R-:W-:Y:S02]  /*14f60*/  @!P2 IADD3 R2, -R2, RZ, RZ ;  /* 0x000000ff0202a210 */ /* 0x000fe40007ffe1ff */
[----:B------:R-:W-:-:S05]  /*14f70*/  @!P1 LOP3.LUT R2, RZ, R5, RZ, 0x33, !PT ;  /* 0x00000005ff029212 */ /* 0x000fca00078e33ff */
[----:B------:R-:W-:Y:S02]  /*14f80*/  IMAD R6, R8, R2, RZ ;  /* 0x0000000208067224 */ /* 0x000fe400078e02ff */
[----:B------:R-:W-:Y:S02]  /*14f90*/  IMAD.MOV R2, RZ, RZ, -R2 ;  /* 0x000000ffff027224 */ /* 0x000fe400078e0a02 */
[----:B------:R-:W-:Y:S02]  /*14fa0*/  IMAD.MOV R7, RZ, RZ, -R6 ;  /* 0x000000ffff077224 */ /* 0x000fe400078e0a06 */
[----:B------:R-:W-:Y:S01]  /*14fb0*/  IMAD R4, R5, R2, R4 ;  /* 0x0000000205047224 */ /* 0x000fe200078e0204 */
[----:B------:R-:W-:Y:S02]  /*14fc0*/  MOV R2, RZ ;  /* 0x000000ff00027202 */ /* 0x000fe40000000f00 */
[----:B------:R-:W-:-:S04]  /*14fd0*/  VIADDMNMX R7, R7, UR5, R8, PT ;  /* 0x0000000507077c46 */ /* 0x000fc8000b800108 */
[----:B------:R-:W-:Y:S01]  /*14fe0*/  IABS R8, R7 ;  /* 0x0000000700087213 */ /* 0x000fe20000000000 */
[----:B------:R-:W-:-:S03]  /*14ff0*/  IMAD.MOV R26, RZ, RZ, -R7 ;  /* 0x000000ffff1a7224 */ /* 0x000fc600078e0a07 */
[----:B------:R-:W0:Y:S08]  /*15000*/  I2F.RP R9, R8 ;  /* 0x0000000800097306 */ /* 0x000e300000209400 */
[----:B0-----:R-:W0:Y:S02]  /*15010*/  MUFU.RCP R9, R9 ;  /* 0x0000000900097308 */ /* 0x001e240000001000 */
[----:B0-----:R-:W-:Y:S01]  /*15020*/  VIADD R3, R9, 0xffffffe ;  /* 0x0ffffffe09037836 */ /* 0x001fe20000000000 */
[----:B------:R-:W-:-:S05]  /*15030*/  IABS R9, R7 ;  /* 0x0000000700097213 */ /* 0x000fca0000000000 */
[----:B------:R-:W0:Y:S02]  /*15040*/  F2I.FTZ.U32.TRUNC.NTZ R3, R3 ;  /* 0x0000000300037305 */ /* 0x000e24000021f000 */
[----:B0-----:R-:W-:-:S04]  /*15050*/  IMAD.MOV R11, RZ, RZ, -R3 ;  /* 0x000000ffff0b7224 */ /* 0x001fc800078e0a03 */
[----:B------:R-:W-:-:S04]  /*15060*/  IMAD R5, R11, R8, RZ ;  /* 0x000000080b057224 */ /* 0x000fc800078e02ff */
        /* <DEDUP_REMOVED lines=11> */
[----:B------:R-:W-:Y:S02]  /*15120*/  ISETP.GE.AND P2, PT, R3, RZ, PT ;  /* 0x000000ff0300720c */ /* 0x000fe40003f46270 */
[----:B------:R-:W-:-:S05]  /*15130*/  IADD3 R3, R6, 0x1000000, R4 ;  /* 0x0100000006037810 */ /* 0x000fca0007ffe004 */
[----:B------:R-:W-:-:S06]  /*15140*/  @P0 VIADD R2, R2, 0x1 ;  /* 0x0000000102020836 */ /* 0x000fcc0000000000 */
[----:B------:R-:W-:Y:S02]  /*15150*/  @!P2 IADD3 R2, -R2, RZ, RZ ;  /* 0x000000ff0202a210 */ /* 0x000fe40007ffe1ff */
[----:B------:R-:W-:-:S05]  /*15160*/  @!P1 LOP3.LUT R2, RZ, R7, RZ, 0x33, !PT ;  /* 0x00000007ff029212 */ /* 0x000fca00078e33ff */
[----:B------:R-:W-:-:S07]  /*15170*/  IMAD R26, R2, R26, R3 ;  /* 0x0000001a021a7224 */ /* 0x000fce00078e0203 */
.L_x_2824:
[----:B------:R-:W-:-:S05]  /*15180*/  LOP3.LUT R2, RZ, R2, RZ, 0x33, !PT ;  /* 0x00000002ff027212 */ /* 0x000fca00078e33ff */
[----:B------:R-:W-:Y:S01]  /*15190*/  IMAD.IADD R25, R25, 0x1, R2 ;  /* 0x0000000119197824 */ /* 0x000fe200078e0202 */
[----:B------:R-:W-:Y:S06]  /*151a0*/  BRA `(.L_x_2825) ;  /* 0x00000000000c7947 */ /* 0x000fec0003800000 */
.L_x_2820:
[----:B------:R-:W-:Y:S01]  /*151b0*/  IMAD.MOV.U32 R25, RZ, RZ, RZ ;  /* 0x000000ffff197224 */ /* 0x000fe200078e00ff */
[----:B------:R-:W-:Y:S01]  /*151c0*/  MOV R26, RZ ;  /* 0x000000ff001a7202 */ /* 0x000fe20000000f00 */
[----:B------:R-:W-:-:S07]  /*151d0*/  IMAD.U32 R24, RZ, RZ, UR6 ;  /* 0x00000006ff187e24 */ /* 0x000fce000f8e00ff */
.L_x_2825:
[----:B------:R-:W-:-:S13]  /*151e0*/  ISETP.NE.AND P0, PT, R0, RZ, PT ;  /* 0x000000ff0000720c */ /* 0x000fda0003f05270 */
[----:B------:R-:W0:Y:S01]  /*151f0*/  @!P0 S2R R3, SR_CgaCtaId ;  /* 0x0000000000038919 */ /* 0x000e220000008800 */
[----:B------:R-:W-:-:S04]  /*15200*/  @!P0 MOV R0, 0x400 ;  /* 0x0000040000008802 */ /* 0x000fc80000000f00 */
[----:B0-----:R-:W-:-:S05]  /*15210*/  @!P0 LEA R0, R3, R0, 0x18 ;  /* 0x0000000003008211 */ /* 0x001fca00078ec0ff */
[----:B------:R0:W-:Y:S01]  /*15220*/  @!P0 STS.128 [R0+0x168d0], R24 ;  /* 0x0168d01800008388 */ /* 0x0001e20000000c00 */
[----:B------:R-:W-:Y:S06]  /*15230*/  BAR.ARV 0x5, 0x200 ;  /* 0x0148000000007b1d */ /* 0x000fec0000002000 */
.L_x_2818:
[----:B------:R2:W-:Y:S01]  /*15240*/  STL [R1+0x48], RZ ;  /* 0x000048ff01007387 */ /* 0x0005e20000100800 */
[----:B------:R-:W-:Y:S01]  /*15250*/  ULDC UR4, c[0x0][0xc3c] ;  /* 0x00030f0000047ab9 */ /* 0x000fe20000000800 */
[----:B------:R-:W-:Y:S01]  /*15260*/  IMAD.MOV.U32 R29, RZ, RZ, 0x1 ;  /* 0x00000001ff1d7424 */ /* 0x000fe200078e00ff */
[----:B-1----:R-:W-:Y:S01]  /*15270*/  ISETP.GE.AND P0, PT, R27, UR4, PT ;  /* 0x000000041b007c0c */ /* 0x002fe2000bf06270 */
[----:B------:R-:W-:-:S12]  /*15280*/  IMAD.MOV.U32 R22, RZ, RZ, RZ ;  /* 0x000000ffff167224 */ /* 0x000fd800078e00ff */
[----:B--2---:R-:W-:Y:S05]  /*15290*/  @P0 BRA `(.L_x_2826) ;  /* 0x00000064007c0947 */ /* 0x004fea0003800000 */
[----:B------:R-:W2:Y:S01]  /*152a0*/  LDL R6, [R1+0x3c] ;  /* 0x00003c0001067983 */ /* 0x000ea20000100800 */
[----:B------:R-:W0:Y:S01]  /*152b0*/  S2R R7, SR_TID.X ;  /* 0x0000000000077919 */ /* 0x000e220000002100 */
[----:B------:R-:W1:Y:S01]  /*152c0*/  S2UR UR5, SR_CgaCtaId ;  /* 0x00000000000579c3 */ /* 0x000e620000008800 */
[----:B------:R-:W-:Y:S01]  /*152d0*/  UMOV UR4, 0x400 ;  /* 0x0000040000047882 */ /* 0x000fe20000000000 */
[C---:B0-----:R-:W-:Y:S01]  /*152e0*/  IMAD.SHL.U32 R0, R7.reuse, 0x8, RZ ;  /* 0x0000000807007824 */ /* 0x041fe200078e00ff */
[----:B------:R-:W-:Y:S01]  /*152f0*/  LOP3.LUT R5, R7, 0x7f, RZ, 0xc0, !PT ;  /* 0x0000007f07057812 */ /* 0x000fe200078ec0ff */
[----:B-1----:R-:W-:-:S03]  /*15300*/  ULEA UR4, UR5, UR4, 0x18 ;  /* 0x0000000405047291 */ /* 0x002fc6000f8ec03f */
[----:B------:R-:W-:Y:S01]  /*15310*/  LOP3.LUT R2, R0, 0x1f8, RZ, 0xc0, !PT ;  /* 0x000001f800027812 */ /* 0x000fe200078ec0ff */
[----:B------:R-:W-:-:S03]  /*15320*/  IMAD.SHL.U32 R3, R5, 0x8, RZ ;  /* 0x0000000805037824 */ /* 0x000fc600078e00ff */
[----:B------:R-:W-:Y:S01]  /*15330*/  LOP3.LUT R2, R2, 0x38, R7, 0x78, !PT ;  /* 0x0000003802027812 */ /* 0x000fe200078e7807 */
[----:B------:R-:W-:-:S03]  /*15340*/  IMAD.U32 R16, RZ, RZ, UR4 ;  /* 0x00000004ff107e24 */ /* 0x000fc6000f8e00ff */
[----:B------:R-:W-:Y:S02]  /*15350*/  LOP3.LUT R4, R2, 0x200, R3, 0xf8, !PT ;  /* 0x0000020002047812 */ /* 0x000fe400078ef803 */
[----:B------:R-:W-:Y:S02]  /*15360*/  SHF.L.U32 R2, R7, 0x4, RZ ;  /* 0x0000000407027819 */ /* 0x000fe400000006ff */
[----:B------:R-:W-:Y:S02]  /*15370*/  SHF.R.U32.HI R3, RZ, 0x3, R5 ;  /* 0x00000003ff037819 */ /* 0x000fe40000011605 */
[----:B------:R-:W-:Y:S01]  /*15380*/  LOP3.LUT R2, R2, 0x70, RZ, 0xc0, !PT ;  /* 0x0000007002027812 */ /* 0x000fe200078ec0ff */
[----:B------:R-:W-:Y:S01]  /*15390*/  BSSY B8, `(.L_x_2826) ;  /* 0x000064f000087945 */ /* 0x000fe20003800000 */
[----:B------:R-:W-:Y:S01]  /*153a0*/  IMAD.MOV.U32 R28, RZ, RZ, RZ ;  /* 0x000000ffff1c7224 */ /* 0x000fe200078e00ff */
[----:B------:R-:W-:Y:S01]  /*153b0*/  MOV R29, 0x1 ;  /* 0x00000001001d7802 */ /* 0x000fe20000000f00 */
[----:B------:R-:W-:Y:S01]  /*153c0*/  IMAD.MOV.U32 R22, RZ, RZ, RZ ;  /* 0x000000ffff167224 */ /* 0x000fe200078e00ff */
[----:B------:R-:W-:Y:S01]  /*153d0*/  LOP3.LUT R2, R3, R2, RZ, 0xfc, !PT ;  /* 0x0000000203027212 */ /* 0x000fe200078efcff */
[----:B------:R-:W-:Y:S01]  /*153e0*/  ULDC.64 UR38, c[0x0][0x198] ;  /* 0x0000660000267ab9 */ /* 0x000fe20000000a00 */
[----:B------:R-:W-:Y:S01]  /*153f0*/  ULDC UR36, c[0x0][0xc] ;  /* 0x0000030000247ab9 */ /* 0x000fe20000000800 */
[----:B--2---:R-:W-:-:S05]  /*15400*/  LOP3.LUT R0, R6, 0x2, RZ, 0xfc, !PT ;  /* 0x0000000206007812 */ /* 0x004fca00078efcff */
[----:B------:R0:W-:Y:S04]  /*15410*/  STL [R1+0x54], R0 ;  /* 0x0000540001007387 */ /* 0x0001e80000100800 */
[----:B------:R-:W-:Y:S01]  /*15420*/  STL [R1+0x48], RZ ;  /* 0x000048ff01007387 */ /* 0x000fe20000100800 */
[----:B0-----:R-:W-:-:S05]  /*15430*/  IMAD.MOV.U32 R0, RZ, RZ, 0x1 ;  /* 0x00000001ff007424 */ /* 0x001fca00078e00ff */
[----:B------:R0:W-:Y:S02]  /*15440*/  STL [R1], R0 ;  /* 0x0000000001007387 */ /* 0x0001e40000100800 */
[----:B0-----:R-:W-:-:S05]  /*15450*/  IMAD R0, R4, 0x2, R16 ;  /* 0x0000000204007824 */ /* 0x001fca00078e0210 */
[----:B------:R0:W-:Y:S02]  /*15460*/  STL [R1+0x28], R0 ;  /* 0x0000280001007387 */ /* 0x0001e40000100800 */
.L_x_2923:
        /* <DEDUP_REMOVED lines=12> */
[----:B------:R-:W-:-:S10]  /*15530*/  IMAD.SHL.U32 R18, R11, 0x4, RZ ;  /* 0x000000040b127824 */ /* 0x000fd400078e00ff */
[C---:B------:R-:W-:Y:S01]  /*15540*/  @P0 LEA R2, P1, R11.reuse, UR4, 0x2 ;  /* 0x000000040b020c11 */ /* 0x040fe2000f8210ff */
[----:B------:R-:W-:Y:S03]  /*15550*/  STL [R1+0x24], R11 ;  /* 0x0000240b01007387 */ /* 0x000fe60000100800 */
[C-C-:B------:R-:W-:Y:S01]  /*15560*/  @P0 LEA.HI.X R3, R11.reuse, UR5, R0.reuse, 0x2, P1 ;  /* 0x000000050b030c11 */ /* 0x140fe200088f1400 */
[----:B------:R-:W-:Y:S01]  /*15570*/  ULDC.64 UR4, c[0x0][0xa00] ;  /* 0x0002800000047ab9 */ /* 0x000fe20000000a00 */
[----:B------:R-:W-:Y:S01]  /*15580*/  SHF.L.U64.HI R19, R11, 0x2, R0 ;  /* 0x000000020b137819 */ /* 0x000fe20000010200 */
[----:B------:R0:W-:Y:S04]  /*15590*/  STL [R1+0x44], R0 ;  /* 0x0000440001007387 */ /* 0x0001e80000100800 */
[----:B--2---:R1:W2:Y:S01]  /*155a0*/  @P0 LDG.E R10, desc[UR40][R2.64] ;  /* 0x00000028020a0981 */ /* 0x0042a2000c1e1900 */
[----:B------:R-:W-:-:S02]  /*155b0*/  ISETP.NE.U32.AND P0, PT, RZ, UR4, PT ;  /* 0x00000004ff007c0c */ /* 0x000fc4000bf05070 */
[----:B------:R-:W-:Y:S02]  /*155c0*/  ISETP.NE.U32.AND P2, PT, RZ, UR8, PT ;  /* 0x00000008ff007c0c */ /* 0x000fe4000bf45070 */
[----:B------:R-:W-:Y:S02]  /*155d0*/  ISETP.NE.AND.EX P0, PT, RZ, UR5, PT, P0 ;  /* 0x00000005ff007c0c */ /* 0x000fe4000bf05300 */
[----:B------:R-:W-:Y:S02]  /*155e0*/  ISETP.NE.AND.EX P2, PT, RZ, UR9, PT, P2 ;  /* 0x00000009ff007c0c */ /* 0x000fe4000bf45320 */
[----:B------:R-:W-:Y:S02]  /*155f0*/  ISETP.NE.U32.AND P1, PT, RZ, UR6, PT ;  /* 0x00000006ff007c0c */ /* 0x000fe4000bf25070 */
[----:B-1----:R-:W-:Y:S02]  /*15600*/  IADD3 R2, P3, R18, UR4, RZ ;  /* 0x0000000412027c10 */ /* 0x002fe4000ff7e0ff */
[----:B------:R-:W-:-:S02]  /*15610*/  ISETP.NE.AND.EX P1, PT, RZ, UR7, PT, P1 ;  /* 0x00000007ff007c0c */ /* 0x000fc4000bf25310 */
[C---:B------:R-:W-:Y:S02]  /*15620*/  IADD3.X R3, R19.reuse, UR5, RZ, P3, !PT ;  /* 0x0000000513037c10 */ /* 0x040fe40009ffe4ff */
[----:B------:R-:W-:Y:S02]  /*15630*/  IADD3 R4, P4, R18, UR6, RZ ;  /* 0x0000000612047c10 */ /* 0x000fe4000ff9e0ff */
[----:B0-----:R-:W-:Y:S01]  /*15640*/  MOV R0, RZ ;  /* 0x000000ff00007202 */ /* 0x001fe20000000f00 */
[----:B---3--:R-:W3:Y:S01]  /*15650*/  @P0 LDG.E R6, desc[UR40][R2.64] ;  /* 0x0000002802060981 */ /* 0x008ee2000c1e1900 */
[----:B------:R-:W-:Y:S01]  /*15660*/  ULDC UR4, c[0x0][0x288] ;  /* 0x0000a20000047ab9 */ /* 0x000fe20000000800 */
[----:B------:R-:W-:Y:S01]  /*15670*/  IADD3.X R5, R19, UR7, RZ, P4, !PT ;  /* 0x0000000713057c10 */ /* 0x000fe2000a7fe4ff */
[----:B------:R-:W-:Y:S01]  /*15680*/  IMAD.U32 R8, RZ, RZ, UR4 ;  /* 0x00000004ff087e24 */ /* 0x000fe2000f8e00ff */
[----:B------:R-:W-:-:S03]  /*15690*/  ULDC.64 UR4, c[0x0][0x418] ;  /* 0x0001060000047ab9 */ /* 0x000fc60000000a00 */
        /* <DEDUP_REMOVED lines=12> */
[----:B0-----:R-:W-:Y:S01]  /*15760*/  IMAD.U32 R6, RZ, RZ, UR5 ;  /* 0x00000005ff067e24 */ /* 0x001fe2000f8e00ff */
[----:B---3--:R0:W-:Y:S04]  /*15770*/  STL [R1+0x38], R8 ;  /* 0x0000380801007387 */ /* 0x0081e80000100800 */
[----:B--2---:R1:W-:Y:S01]  /*15780*/  STL [R1+0x1c], R10 ;  /* 0x00001c0a01007387 */ /* 0x0043e20000100800 */
[----:B------:R-:W-:Y:S02]  /*15790*/  IMAD.MOV.U32 R9, RZ, RZ, R8 ;  /* 0x000000ffff097224 */ /* 0x000fe400078e0008 */
[----:B0-----:R-:W-:Y:S01]  /*157a0*/  IMAD.U32 R8, RZ, RZ, UR4 ;  /* 0x00000004ff087e24 */ /* 0x001fe2000f8e00ff */
[----:B------:R-:W-:Y:S06]  /*157b0*/  @P2 BRA `(.L_x_2827) ;  /* 0x0000000000142947 */ /* 0x000fec0003800000 */
[----:B------:R-:W-:Y:S05]  /*157c0*/  @!P0 BRA `(.L_x_2827) ;  /* 0x0000000000108947 */ /* 0x000fea0003800000 */
[----:B------:R-:W2:Y:S04]  /*157d0*/  LDG.E R7, desc[UR40][R2.64] ;  /* 0x0000002802077981 */ /* 0x000ea8000c1e1900 */
[----:B------:R-:W2:Y:S02]  /*157e0*/  LDG.E R2, desc[UR40][R2.64+0x4] ;  /* 0x0000042802027981 */ /* 0x000ea4000c1e1900 */
[----:B--2---:R-:W-:-:S05]  /*157f0*/  IADD3 R9, -R7, R2, RZ ;  /* 0x0000000207097210 */ /* 0x004fca0007ffe1ff */
[----:B------:R0:W-:Y:S02]  /*15800*/  STL [R1+0x38], R9 ;  /* 0x0000380901007387 */ /* 0x0001e40000100800 */
.L_x_2827:
[----:B------:R-:W-:Y:S01]  /*15810*/  IMAD.MOV.U32 R12, RZ, RZ, R11 ;  /* 0x000000ffff0c7224 */ /* 0x000fe200078e000b */
[----:B------:R-:W-:Y:S01]  /*15820*/  ULDC.64 UR4, c[0x0][0xa20] ;  /* 0x0002880000047ab9 */ /* 0x000fe20000000a00 */
[C---:B------:R-:W-:Y:S02]  /*15830*/  LOP3.LUT R7, R26.reuse, 0xff000000, RZ, 0xc0, !PT ;  /* 0xff0000001a077812 */ /* 0x040fe400078ec0ff */
[----:B------:R-:W-:Y:S01]  /*15840*/  ISETP.NE.U32.AND P0, PT, RZ, UR4, PT ;  /* 0x00000004ff007c0c */ /* 0x000fe2000bf05070 */
[----:B------:R2:W-:Y:S01]  /*15850*/  STL [R1+0x8], R12 ;  /* 0x0000080c01007387 */ /* 0x0005e20000100800 */
[----:B------:R-:W-:Y:S02]  /*15860*/  SHF.R.U32.HI R7, RZ, 0x8, R7 ;  /* 0x00000008ff077819 */ /* 0x000fe40000011607 */
[----:B------:R-:W-:Y:S02]  /*15870*/  ISETP.NE.AND.EX P0, PT, RZ, UR5, PT, P0 ;  /* 0x00000005ff007c0c */ /* 0x000fe4000bf05300 */
[----:B------:R-:W-:-:S02]  /*15880*/  LOP3.LUT R2, R26, 0xff0000, RZ, 0xc0, !PT ;  /* 0x00ff00001a027812 */ /* 0x000fc400078ec0ff */
[----:B------:R-:W-:Y:S02]  /*15890*/  LOP3.LUT R17, R26, 0xffff, RZ, 0xc0, !PT ;  /* 0x0000ffff1a117812 */ /* 0x000fe400078ec0ff */
[----:B------:R-:W-:-:S07]  /*158a0*/  LEA.HI R7, R2, R7, RZ, 0x10 ;  /* 0x0000000702077211 */ /* 0x000fce00078f80ff */
[----:B--2---:R-:W-:Y:S05]  /*158b0*/  @!P0 BRA `(.L_x_2828) ;  /* 0x0000000000108947 */ /* 0x004fea0003800000 */
[----:B------:R-:W-:-:S04]  /*158c0*/  IADD3 R2, P0, R18, UR4, RZ ;  /* 0x0000000412027c10 */ /* 0x000fc8000ff1e0ff */
[----:B------:R-:W-:-:S05]  /*158d0*/  IADD3.X R3, R19, UR5, RZ, P0, !PT ;  /* 0x0000000513037c10 */ /* 0x000fca00087fe4ff */
[----:B------:R2:W5:Y:S01]  /*158e0*/  LDG.E R8, desc[UR40][R2.64] ;  /* 0x0000002802087981 */ /* 0x000562000c1e1900 */
[----:B------:R-:W-:Y:S05]  /*158f0*/  BRA `(.L_x_2829) ;  /* 0x0000000000247947 */ /* 0x000fea0003800000 */
.L_x_2828:
[----:B------:R-:W-:Y:S02]  /*15900*/  ULDC.64 UR4, c[0x0][0xa08] ;  /* 0x0002820000047ab9 */ /* 0x000fe40000000a00 */
[----:B------:R-:W-:-:S04]  /*15910*/  ISETP.NE.U32.AND P0, PT, RZ, UR4, PT ;  /* 0x00000004ff007c0c */ /* 0x000fc8000bf05070 */
[----:B------:R-:W-:-:S13]  /*15920*/  ISETP.NE.AND.EX P0, PT, RZ, UR5, PT, P0 ;  /* 0x00000005ff007c0c */ /* 0x000fda000bf05300 */
[----:B------:R-:W-:Y:S05]  /*15930*/  @!P0 BRA `(.L_x_2829) ;  /* 0x0000000000148947 */ /* 0x000fea0003800000 */
[----:B------:R-:W2:Y:S02]  /*15940*/  LDC.64 R2, c[0x0][0xa08] ;  /* 0x00028200ff027b82 */ /* 0x000ea40000000a00 */
[----:B--2---:R-:W-:-:S05]  /*15950*/  IMAD.WIDE R2, R12, 0x4, R2 ;  /* 0x000000040c027825 */ /* 0x004fca00078e0202 */
[----:B------:R-:W2:Y:S04]  /*15960*/  LDG.E R8, desc[UR40][R2.64] ;  /* 0x0000002802087981 */ /* 0x000ea8000c1e1900 */
[----:B------:R-:W2:Y:S02]  /*15970*/  LDG.E R2, desc[UR40][R2.64+0x4] ;  /* 0x0000042802027981 */ /* 0x000ea4000c1e1900 */
[----:B--2---:R-:W-:-:S07]  /*15980*/  IMAD.IADD R8, R2, 0x1, -R8 ;  /* 0x0000000102087824 */ /* 0x004fce00078e0a08 */
.L_x_2829:
[----:B--2---:R-:W2:Y:S01]  /*15990*/  @P1 LDG.E R2, desc[UR40][R4.64] ;  /* 0x0000002804021981 */ /* 0x004ea2000c1e1900 */
[----:B------:R-:W3:Y:S03]  /*159a0*/  LDC R3, c[0x0][0x448] ;  /* 0x00011200ff037b82 */ /* 0x000ee60000000800 */
[----:B------:R4:W2:Y:S01]  /*159b0*/  @P1 LDG.E R4, desc[UR40][R4.64+0x4] ;  /* 0x0000042804041981 */ /* 0x0008a2000c1e1900 */
[----:B------:R-:W-:Y:S01]  /*159c0*/  BSSY B0, `(.L_x_2830) ;  /* 0x0000038000007945 */ /* 0x000fe20003800000 */
[----:B------:R-:W-:Y:S02]  /*159d0*/  LOP3.LUT R23, R7, 0xff, RZ, 0xc0, !PT ;  /* 0x000000ff07177812 */ /* 0x000fe400078ec0ff */
[----:B---3--:R-:W-:-:S13]  /*159e0*/  ISETP.NE.AND P0, PT, R3, 0x1, PT ;  /* 0x000000010300780c */ /* 0x008fda0003f05270 */
[----:B------:R-:W3:Y:S08]  /*159f0*/  @P0 LDC R3, c[0x0][0x44c] ;  /* 0x00011300ff030b82 */ /* 0x000ef00000000800 */
[----:B----4-:R-:W4:Y:S01]  /*15a00*/  @P0 LDC R5, c[0x0][0x450] ;  /* 0x00011400ff050b82 */ /* 0x010f220000000800 */
[----:B--2---:R-:W-:Y:S02]  /*15a10*/  @P1 IMAD.IADD R6, R4, 0x1, -R2 ;  /* 0x0000000104061824 */ /* 0x004fe400078e0a02 */
[----:B------:R-:W-:-:S04]  /*15a20*/  IMAD R2, R25, 0xc0, RZ ;  /* 0x000000c019027824 */ /* 0x000fc800078e02ff */
[----:B------:R-:W-:-:S04]  /*15a30*/  VIADD R2, R2, 0xbf ;  /* 0x000000bf02027836 */ /* 0x000fc80000000000 */
[----:B---3--:R-:W-:-:S05]  /*15a40*/  @P0 IMAD.HI.U32 R3, R2, R3, RZ ;  /* 0x0000000302030227 */ /* 0x008fca00078e00ff */
[----:B----4-:R-:W-:Y:S02]  /*15a50*/  @P0 SHF.R.U32.HI R2, RZ, R5, R3 ;  /* 0x00000005ff020219 */ /* 0x010fe40000011603 */
[----:B-----5:R-:W-:-:S05]  /*15a60*/  IADD3 R5, -R10, R8, RZ ;  /* 0x000000080a057210 */ /* 0x020fca0007ffe1ff */
[----:B------:R-:W-:-:S05]  /*15a70*/  IMAD.IADD R3, R5, 0x1, R6 ;  /* 0x0000000105037824 */ /* 0x000fca00078e0206 */
[----:B------:R2:W-:Y:S01]  /*15a80*/  STL [R1+0x14], R3 ;  /* 0x0000140301007387 */ /* 0x0005e20000100800 */
[----:B------:R-:W-:-:S05]  /*15a90*/  IADD3 R20, R3, 0x80, -R9 ;  /* 0x0000008003147810 */ /* 0x000fca0007ffe809 */
[----:B------:R-:W-:Y:S02]  /*15aa0*/  IMAD.IADD R2, R20, 0x1, R2 ;  /* 0x0000000114027824 */ /* 0x000fe400078e0202 */
[----:B--2---:R-:W-:-:S05]  /*15ab0*/  VIADD R3, R3, 0x7f ;  /* 0x0000007f03037836 */ /* 0x004fca0000000000 */
[----:B------:R-:W-:-:S04]  /*15ac0*/  SHF.R.S32.HI R4, RZ, 0x1f, R3 ;  /* 0x0000001fff047819 */ /* 0x000fc80000011403 */
[----:B------:R-:W-:Y:S02]  /*15ad0*/  LEA.HI R4, R4, R3, RZ, 0x7 ;  /* 0x0000000304047211 */ /* 0x000fe400078f38ff */
[----:B------:R-:W-:Y:S02]  /*15ae0*/  SHF.R.S32.HI R3, RZ, 0x1f, R2 ;  /* 0x0000001fff037819 */ /* 0x000fe40000011402 */
[----:B------:R-:W-:Y:S02]  /*15af0*/  SHF.R.S32.HI R21, RZ, 0x7, R4 ;  /* 0x00000007ff157819 */ /* 0x000fe40000011404 */
[----:B------:R-:W-:Y:S01]  /*15b00*/  LEA.HI R3, R3, R2, RZ, 0x7 ;  /* 0x0000000203037211 */ /* 0x000fe200078f38ff */
[----:B------:R-:W-:Y:S01]  /*15b10*/  IMAD.MOV.U32 R2, RZ, RZ, RZ ;  /* 0x000000ffff027224 */ /* 0x000fe200078e00ff */
[----:B------:R-:W-:Y:S02]  /*15b20*/  SHF.R.U32.HI R4, RZ, 0x10, R7 ;  /* 0x00000010ff047819 */ /* 0x000fe40000011607 */
[----:B------:R-:W-:-:S04]  /*15b30*/  SHF.R.S32.HI R3, RZ, 0x7, R3 ;  /* 0x00000007ff037819 */ /* 0x000fc80000011403 */
[----:B------:R-:W-:-:S04]  /*15b40*/  VIMNMX R8, R21, R3, PT ;  /* 0x0000000315087248 */ /* 0x000fc80003fe0100 */
[----:B------:R-:W-:-:S13]  /*15b50*/  ISETP.GE.AND P0, PT, R8, 0x1, PT ;  /* 0x000000010800780c */ /* 0x000fda0003f06270 */
[----:B------:R-:W-:Y:S05]  /*15b60*/  @!P0 BRA `(.L_x_2831) ;  /* 0x0000000000748947 */ /* 0x000fea0003800000 */
[----:B------:R-:W-:Y:S01]  /*15b70*/  ISETP.NE.AND P0, PT, R4, RZ, PT ;  /* 0x000000ff0400720c */ /* 0x000fe20003f05270 */
[----:B------:R-:W-:-:S03]  /*15b80*/  ULDC UR4, c[0x0][0x9f0] ;  /* 0x00027c0000047ab9 */ /* 0x000fc60000000800 */
[----:B------:R-:W-:-:S04]  /*15b90*/  SEL R7, R4, UR4, P0 ;  /* 0x0000000404077c07 */ /* 0x000fc80008000000 */
[----:B0-----:R-:W-:Y:S02]  /*15ba0*/  IABS R9, R7 ;  /* 0x0000000700097213 */ /* 0x001fe40000000000 */
[----:B-1----:R-:W-:Y:S02]  /*15bb0*/  IADD3 R10, R7, -0x1, R8 ;  /* 0xffffffff070a7810 */ /* 0x002fe40007ffe008 */
[----:B------:R-:W0:Y:S08]  /*15bc0*/  I2F.RP R2, R9 ;  /* 0x0000000900027306 */ /* 0x000e300000209400 */
[----:B0-----:R-:W0:Y:S02]  /*15bd0*/  MUFU.RCP R2, R2 ;  /* 0x0000000200027308 */ /* 0x001e240000001000 */
[----:B0-----:R-:W-:-:S06]  /*15be0*/  IADD3 R2, R2, 0xffffffe, RZ ;  /* 0x0ffffffe02027810 */ /* 0x001fcc0007ffe0ff */
        /* <DEDUP_REMOVED lines=21> */
.L_x_2831:
[----:B------:R-:W-:Y:S05]  /*15d40*/  BSYNC B0 ;  /* 0x0000000000007941 */ /* 0x000fea0003800000 */
.L_x_2830:
[-C--:B------:R-:W-:Y:S01]  /*15d50*/  IMAD R3, R23, R2.reuse, RZ ;  /* 0x0000000217037224 */ /* 0x080fe200078e02ff */
[----:B------:R-:W-:Y:S04]  /*15d60*/  BSSY B0, `(.L_x_2832) ;  /* 0x00000dc000007945 */ /* 0x000fe80003800000 */
[C---:B------:R-:W-:Y:S02]  /*15d70*/  VIADDMNMX R2, R3.reuse, R2, R8, PT ;  /* 0x0000000203027246 */ /* 0x040fe40003800108 */
[----:B------:R-:W-:-:S03]  /*15d80*/  LEA R3, R3, -R5, 0x7 ;  /* 0x8000000503037211 */ /* 0x000fc600078e38ff */
[----:B------:R-:W-:Y:S01]  /*15d90*/  IMAD R2, R2, 0x80, -R5 ;  /* 0x0000008002027824 */ /* 0x000fe200078e0a05 */
[----:B------:R-:W-:-:S04]  /*15da0*/  VIMNMX R3, RZ, R3, !PT ;  /* 0x00000003ff037248 */ /* 0x000fc80007fe0100 */
[----:B------:R-:W-:-:S04]  /*15db0*/  VIMNMX R2, R2, R6, PT ;  /* 0x0000000602027248 */ /* 0x000fc80003fe0100 */
[----:B------:R-:W-:Y:S02]  /*15dc0*/  ISETP.GT.AND P0, PT, R2, R3, PT ;  /* 0x000000030200720c */ /* 0x000fe40003f04270 */
[----:B------:R-:W-:-:S11]  /*15dd0*/  SHF.R.U32.HI R3, RZ, 0x7, R3 ;  /* 0x00000007ff037819 */ /* 0x000fd60000011603 */
        /* <DEDUP_REMOVED lines=11> */
[----:B------:R-:W2:Y:S02]  /*15e90*/  S2R R6, SR_TID.X ;  /* 0x0000000000067919 */ /* 0x000ea40000002100 */
[----:B--2---:R-:W-:-:S04]  /*15ea0*/  SHF.R.U32.HI R6, RZ, 0x5, R6 ;  /* 0x00000005ff067819 */ /* 0x004fc80000011606 */
[----:B------:R-:W-:-:S05]  /*15eb0*/  LOP3.LUT R6, R6, 0x3, RZ, 0xc0, !PT ;  /* 0x0000000306067812 */ /* 0x000fca00078ec0ff */
[----:B------:R2:W3:Y:S02]  /*15ec0*/  SHFL.IDX PT, R14, R6, RZ, 0x1f ;  /* 0x00001fff060e7589 */ /* 0x0004e400000e0000 */
.L_x_3017:
[----:B---3--:R-:W-:Y:S02]  /*15ed0*/  ISETP.NE.AND P0, PT, R14, RZ, PT ;  /* 0x000000ff0e00720c */ /* 0x008fe40003f05270 */
[----:B------:R-:W-:-:S11]  /*15ee0*/  PLOP3.LUT P6, PT, PT, PT, PT, 0x8, 0x0 ;  /* 0x000000000000781c */ /* 0x000fd60003fce170 */
[----:B------:R-:W-:Y:S05]  /*15ef0*/  @P0 BRA `(.L_x_2835) ;  /* 0x00000000000c0947 */ /* 0x000fea0003800000 */
[----:B------:R-:W-:-:S03]  /*15f00*/  UMOV UR4, 0xffffffff ;  /* 0xffffffff00047882 */ /* 0x000fc60000000000 */
[----:B------:R-:W-:Y:S05]  /*15f10*/  BRA.DIV UR4, `(.L_x_2836) ;  /* 0x0000007e04347947 */ /* 0x000fea000b800000 */
[----:B------:R-:W-:-:S13]  /*15f20*/  ELECT P6, URZ, PT ;  /* 0x00000000003f782f */ /* 0x000fda00038c0000 */
.L_x_2835:
[----:B--2---:R-:W2:Y:S01]  /*15f30*/  LDL R6, [R1+0x48] ;  /* 0x0000480001067983 */ /* 0x004ea20000100800 */
[----:B------:R-:W-:Y:S01]  /*15f40*/  BSSY B1, `(.L_x_2837) ;  /* 0x0000008000017945 */ /* 0x000fe20003800000 */
[----:B--2---:R-:W-:-:S05]  /*15f50*/  VIADD R6, R6, 0x1 ;  /* 0x0000000106067836 */ /* 0x004fca0000000000 */
[----:B------:R-:W-:-:S04]  /*15f60*/  LEA.HI R7, R6, R6, RZ, 0x1 ;  /* 0x0000000606077211 */ /* 0x000fc800078f08ff */
[----:B------:R-:W-:-:S05]  /*15f70*/  LOP3.LUT R7, R7, 0xfffffffe, RZ, 0xc0, !PT ;  /* 0xfffffffe07077812 */ /* 0x000fca00078ec0ff */
[----:B------:R-:W-:-:S05]  /*15f80*/  IMAD.IADD R6, R6, 0x1, -R7 ;  /* 0x0000000106067824 */ /* 0x000fca00078e0a07 */
[----:B------:R-:W-:-:S04]  /*15f90*/  SHF.L.U32 R6, R6, 0x1f, RZ ;  /* 0x0000001f06067819 */ /* 0x000fc800000006ff */
[----:B------:R-:W2:Y:S02]  /*15fa0*/  SYNCS.PHASECHK.TRANS64.TRYWAIT P0, [R16+URZ+0x16820], R6 ;  /* 0x01682006100075a7 */ /* 0x000ea4000800017f */
[----:B--2---:R-:W-:Y:S05]  /*15fb0*/  @!P0 BRA `(.L_x_2838) ;  /* 0x0000007c002c8947 */ /* 0x004fea0003800000 */
.L_x_3020:
[----:B------:R-:W-:Y:S05]  /*15fc0*/  BSYNC B1 ;  /* 0x0000000000017941 */ /* 0x000fea0003800000 */
.L_x_2837:
[----:B------:R-:W-:Y:S04]  /*15fd0*/  BSSY B1, `(.L_x_2839) ;  /* 0x0000050000017945 */ /* 0x000fe80003800000 */
[----:B------:R-:W-:Y:S05]  /*15fe0*/  @!P6 BRA `(.L_x_2840) ;  /* 0x000000040038e947 */ /* 0x000fea0003800000 */
[----:B------:R-:W3:Y:S01]  /*15ff0*/  LDL R7, [R1] ;  /* 0x0000000001077983 */ /* 0x000ee20000100800 */
[----:B--2---:R-:W-:Y:S01]  /*16000*/  LEA R6, R28, R16, 0x3 ;  /* 0x000000101c067211 */ /* 0x004fe200078e18ff */
[----:B------:R-:W2:Y:S01]  /*16010*/  S2R R8, SR_TID.X ;  /* 0x0000000000087919 */ /* 0x000ea20000002100 */
[----:B------:R-:W-:Y:S01]  /*16020*/  BSSY B2, `(.L_x_2841) ;  /* 0x0000006000027945 */ /* 0x000fe20003800000 */
[----:B--2---:R-:W-:-:S04]  /*16030*/  LOP3.LUT R8, R8, 0x7f, RZ, 0xc0, !PT ;  /* 0x0000007f08087812 */ /* 0x004fc800078ec0ff */
[----:B------:R-:W-:Y:S02]  /*16040*/  ISETP.NE.AND P1, PT, R8, RZ, PT ;  /* 0x000000ff0800720c */ /* 0x000fe40003f25270 */
[----:B---3--:R-:W-:-:S04]  /*16050*/  SHF.L.U32 R7, R7, 0x1f, RZ ;  /* 0x0000001f07077819 */ /* 0x008fc800000006ff */
[----:B------:R-:W2:Y:S02]  /*16060*/  SYNCS.PHASECHK.TRANS64.TRYWAIT P0, [R6+URZ+0x168a0], R7 ;  /* 0x0168a007060075a7 */ /* 0x000ea4000800017f */
[----:B--2---:R-:W-:Y:S05]  /*16070*/  @!P0 BRA `(.L_x_2842) ;  /* 0x0000007c00108947 */ /* 0x004fea0003800000 */
.L_x_3021:
[----:B------:R-:W-:Y:S05]  /*16080*/  BSYNC B2 ;  /* 0x0000000000027941 */ /* 0x000fea0003800000 */
.L_x_2841:
[----:B------:R-:W-:Y:S04]  /*16090*/  BSSY B2, `(.L_x_2843) ;  /* 0x0000009000027945 */ /* 0x000fe80003800000 */
[----:B------:R-:W-:Y:S05]  /*160a0*/  @P1 BRA `(.L_x_2844) ;  /* 0x00000000001c1947 */ /* 0x000fea0003800000 */
[----:B------:R-:W0:Y:S02]  /*160b0*/  S2R R8, SR_TID.X ;  /* 0x0000000000087919 */ /* 0x000e240000002100 */
[----:B0-----:R-:W-:Y:S01]  /*160c0*/  LOP3.LUT R9, R8, 0x1f, RZ, 0xc0, !PT ;  /* 0x0000001f08097812 */ /* 0x001fe200078ec0ff */
[----:B------:R-:W-:-:S03]  /*160d0*/  IMAD.MOV.U32 R8, RZ, RZ, 0x4000 ;  /* 0x00004000ff087424 */ /* 0x000fc600078e00ff */
[----:B------:R-:W-:Y:S01]  /*160e0*/  ISETP.NE.AND P0, PT, R9, RZ, PT ;  /* 0x000000ff0900720c */ /* 0x000fe20003f05270 */
[----:B------:R3:W-:-:S12]  /*160f0*/  SYNCS.ARRIVE.TRANS64 RZ, [R6+URZ+0x16890], R8 ;  /* 0x0168900806ff79a7 */ /* 0x0007d8000800003f */
[----:B---3--:R-:W-:Y:S05]  /*16100*/  @!P0 BRA `(.L_x_2844) ;  /* 0x0000000000048947 */ /* 0x008fea0003800000 */
[----:B------:R-:W-:Y:S01]  /*16110*/  BPT.TRAP 0x1 ;  /* 0x000000040000795c */ /* 0x000fe20000300000 */
.L_x_2844:
[----:B------:R-:W-:Y:S05]  /*16120*/  BSYNC B2 ;  /* 0x0000000000027941 */ /* 0x000fea0003800000 */
.L_x_2843:
[----:B------:R-:W-:Y:S01]  /*16130*/  IMAD.MOV.U32 R12, RZ, RZ, RZ ;  /* 0x000000ffff0c7224 */ /* 0x000fe200078e00ff */
[----:B------:R-:W-:Y:S01]  /*16140*/  UIADD3 UR4, UP0, UR38, 0x570, URZ ;  /* 0x0000057026047890 */ /* 0x000fe2000ff1e03f */
[----:B------:R-:W-:Y:S01]  /*16150*/  IMAD R8, R5, 0x80, R0 ;  /* 0x0000008005087824 */ /* 0x000fe200078e0200 */
[----:B------:R-:W-:Y:S01]  /*16160*/  PLOP3.LUT P0, PT, PT, PT, PT, 0x80, 0x0 ;  /* 0x000000000000781c */ /* 0x000fe20003f0f070 */
[----:B0-----:R-:W-:Y:S01]  /*16170*/  IMAD R9, R28, 0x4000, R16 ;  /* 0x000040001c097824 */ /* 0x001fe200078e0210 */
[----:B------:R-:W-:Y:S01]  /*16180*/  R2UR UR10, R12 ;  /* 0x000000000c0a72ca */ /* 0x000fe200000e0000 */
[----:B------:R-:W-:Y:S01]  /*16190*/  IMAD.SHL.U32 R11, R28, 0x2000, RZ ;  /* 0x000020001c0b7824 */ /* 0x000fe200078e00ff */
[----:B------:R-:W-:Y:S01]  /*161a0*/  IADD3 R8, R8, -0x80, RZ ;  /* 0xffffff8008087810 */ /* 0x000fe20007ffe0ff */
[----:B------:R-:W-:Y:S01]  /*161b0*/  VIADD R9, R9, 0xe400 ;  /* 0x0000e40009097836 */ /* 0x000fe20000000000 */
[----:B------:R-:W-:Y:S01]  /*161c0*/  UIADD3.X UR5, URZ, UR39, URZ, UP0, !UPT ;  /* 0x000000273f057290 */ /* 0x000fe200087fe43f */
[----:B-1----:R-:W-:Y:S01]  /*161d0*/  VIADD R10, R6, 0x16890 ;  /* 0x00016890060a7836 */ /* 0x002fe20000000000 */
[----:B------:R-:W-:Y:S01]  /*161e0*/  UMOV UR6, 0x0 ;  /* 0x0000000000067882 */ /* 0x000fe20000000000 */
[----:B------:R-:W-:-:S09]  /*161f0*/  UMOV UR7, 0x12f00000 ;  /* 0x12f0000000077882 */ /* 0x000fd20000000000 */
.L_x_2845:
        /* <DEDUP_REMOVED lines=13> */
.L_x_3022:
[----:B------:R-:W-:Y:S05]  /*162d0*/  BSYNC B2 ;  /* 0x0000000000027941 */ /* 0x000fea0003800000 */
.L_x_2846:
[----:B------:R-:W-:Y:S01]  /*162e0*/  BSSY B2, `(.L_x_2848) ;  /* 0x000000b000027945 */ /* 0x000fe20003800000 */
[----:B------:R-:W-:Y:S01]  /*162f0*/  IMAD.MOV.U32 R14, RZ, RZ, 0x0 ;  /* 0x00000000ff0e7424 */ /* 0x000fe200078e00ff */
[----:B------:R-:W-:Y:S02]  /*16300*/  MOV R15, 0x12f00000 ;  /* 0x12f00000000f7802 */ /* 0x000fe40000000f00 */
[----:B------:R-:W-:Y:S05]  /*16310*/  @P1 BRA `(.L_x_2849) ;  /* 0x00000000001c1947 */ /* 0x000fea0003800000 */
[----:B------:R-:W1:Y:S01]  /*16320*/  S2R R9, SR_TID.X ;  /* 0x0000000000097919 */ /* 0x000e620000002100 */
[----:B0-2---:R-:W-:-:S04]  /*16330*/  IMAD.MOV.U32 R7, RZ, RZ, 0x4000 ;  /* 0x00004000ff077424 */ /* 0x005fc800078e00ff */
[----:B------:R3:W-:Y:S01]  /*16340*/  SYNCS.ARRIVE.TRANS64 RZ, [R6+URZ+0x168b0], R7 ;  /* 0x0168b00706ff79a7 */ /* 0x0007e2000800003f */
[----:B-1----:R-:W-:-:S04]  /*16350*/  LOP3.LUT R9, R9, 0x1f, RZ, 0xc0, !PT ;  /* 0x0000001f09097812 */ /* 0x002fc800078ec0ff */
[----:B------:R-:W-:-:S13]  /*16360*/  ISETP.NE.AND P0, PT, R9, RZ, PT ;  /* 0x000000ff0900720c */ /* 0x000fda0003f05270 */
[----:B---3--:R-:W-:Y:S05]  /*16370*/  @!P0 BRA `(.L_x_2849) ;  /* 0x0000000000048947 */ /* 0x008fea0003800000 */
[----:B------:R-:W-:Y:S01]  /*16380*/  BPT.TRAP 0x1 ;  /* 0x000000040000795c */ /* 0x000fe20000300000 */
.L_x_2849:
[----:B------:R-:W-:Y:S05]  /*16390*/  BSYNC B2 ;  /* 0x0000000000027941 */ /* 0x000fea0003800000 */
.L_x_2848:
[----:B------:R-:W-:Y:S01]  /*163a0*/  R2UR UR10, R12 ;  /* 0x000000000c0a72ca */ /* 0x000fe200000e0000 */
[----:B0-2---:R-:W-:Y:S01]  /*163b0*/  IMAD R7, R11, 0x2, R16 ;  /* 0x000000020b077824 */ /* 0x005fe200078e0210 */
[----:B------:R-:W-:Y:S01]  /*163c0*/  R2UR UR6, R14 ;  /* 0x000000000e0672ca */ /* 0x000fe200000e0000 */
[----:B------:R-:W-:Y:S01]  /*163d0*/  UIADD3 UR4, UP0, UR38, 0x670, URZ ;  /* 0x0000067026047890 */ /* 0x000fe2000ff1e03f */
[----:B------:R-:W-:Y:S01]  /*163e0*/  R2UR UR7, R15 ;  /* 0x000000000f0772ca */ /* 0x000fe200000e0000 */
[----:B------:R-:W-:Y:S01]  /*163f0*/  VIADD R6, R6, 0x168b0 ;  /* 0x000168b006067836 */ /* 0x000fe20000000000 */
[----:B------:R-:W-:Y:S01]  /*16400*/  PLOP3.LUT P0, PT, PT, PT, PT, 0x80, 0x0 ;  /* 0x000000000000781c */ /* 0x000fe20003f0f070 */
[----:B------:R-:W-:Y:S01]  /*16410*/  VIADD R7, R7, 0x400 ;  /* 0x0000040007077836 */ /* 0x000fe20000000000 */
[----:B------:R-:W-:-:S12]  /*16420*/  UIADD3.X UR5, URZ, UR39, URZ, UP0, !UPT ;  /* 0x000000273f057290 */ /* 0x000fd800087fe43f */
.L_x_2850:
        /* <DEDUP_REMOVED lines=9> */
[----:B---3--:R-:W-:Y:S05]  /*164c0*/  @P0 BRA.U.ANY `(.L_x_2850) ;  /* 0xfffffffd00d80947 */ /* 0x008fea000393ffff */
.L_x_2840:
[----:B------:R-:W-:Y:S05]  /*164d0*/  BSYNC B1 ;  /* 0x0000000000017941 */ /* 0x000fea0003800000 */
.L_x_2839:
[----:B0-----:R-:W3:Y:S01]  /*164e0*/  LDL.LU R9, [R1] ;  /* 0x0000000001097983 */ /* 0x001ee20000300800 */
[----:B------:R-:W-:Y:S01]  /*164f0*/  IADD3 R28, R28, 0x1, RZ ;  /* 0x000000011c1c7810 */ /* 0x000fe20007ffe0ff */
[----:B------:R-:W-:Y:S01]  /*16500*/  VIADD R5, R5, 0xfffffffe ;  /* 0xfffffffe05057836 */ /* 0x000fe20000000000 */
[----:B------:R-:W-:Y:S02]  /*16510*/  PLOP3.LUT P0, PT, PT, PT, PT, 0x8, 0x0 ;  /* 0x000000000000781c */ /* 0x000fe40003f0e170 */
[C---:B------:R-:W-:Y:S02]  /*16520*/  ISETP.NE.AND P1, PT, R28.reuse, 0x2, PT ;  /* 0x000000021c00780c */ /* 0x040fe40003f25270 */
[----:B------:R-:W-:Y:S02]  /*16530*/  ISETP.GE.AND P2, PT, R5, R3, PT ;  /* 0x000000030500720c */ /* 0x000fe40003f46270 */
[----:B--2---:R-:W-:Y:S02]  /*16540*/  SEL R6, RZ, 0x1, P1 ;  /* 0x00000001ff067807 */ /* 0x004fe40000800000 */
[----:B------:R-:W-:-:S02]  /*16550*/  SEL R28, R28, RZ, P1 ;  /* 0x000000ff1c1c7207 */ /* 0x000fc40000800000 */
[----:B---3--:R-:W-:-:S05]  /*16560*/  LOP3.LUT R9, R9, R6, RZ, 0x3c, !PT ;  /* 0x0000000609097212 */ /* 0x008fca00078e3cff */
[----:B------:R2:W-:Y:S02]  /*16570*/  STL [R1], R9 ;  /* 0x0000000901007387 */ /* 0x0005e40000100800 */
[----:B------:R-:W-:Y:S05]  /*16580*/  @!P2 BRA `(.L_x_2833) ;  /* 0x000000040064a947 */ /* 0x000fea0003800000 */
.L_x_2863:
[----:B------:R-:W-:Y:S05]  /*16590*/  YIELD ;  /* 0x0000000000007946 */ /* 0x000fea0003800000 */
[----:B------:R-:W-:Y:S04]  /*165a0*/  BSSY B1, `(.L_x_2851) ;  /* 0x000004d000017945 */ /* 0x000fe80003800000 */
[----:B---3--:R-:W-:Y:S05]  /*165b0*/  @!P6 BRA `(.L_x_2852) ;  /* 0x00000004002ce947 */ /* 0x008fea0003800000 */
[----:B------:R-:W3:Y:S01]  /*165c0*/  LDL R7, [R1] ;  /* 0x0000000001077983 */ /* 0x000ee20000100800 */
[----:B------:R-:W0:Y:S02]  /*165d0*/  S2R R6, SR_TID.X ;  /* 0x0000000000067919 */ /* 0x000e240000002100 */
[----:B0-----:R-:W-:Y:S01]  /*165e0*/  LOP3.LUT R8, R6, 0x7f, RZ, 0xc0, !PT ;  /* 0x0000007f06087812 */ /* 0x001fe200078ec0ff */
[----:B------:R-:W-:Y:S01]  /*165f0*/  IMAD R6, R28, 0x8, R16 ;  /* 0x000000081c067824 */ /* 0x000fe200078e0210 */
[----:B------:R-:W-:Y:S02]  /*16600*/  BSSY B2, `(.L_x_2853) ;  /* 0x0000005000027945 */ /* 0x000fe40003800000 */
[----:B------:R-:W-:Y:S02]  /*16610*/  ISETP.NE.AND P2, PT, R8, RZ, PT ;  /* 0x000000ff0800720c */ /* 0x000fe40003f45270 */
[----:B---3--:R-:W-:-:S04]  /*16620*/  SHF.L.U32 R7, R7, 0x1f, RZ ;  /* 0x0000001f07077819 */ /* 0x008fc800000006ff */
[----:B------:R-:W0:Y:S02]  /*16630*/  SYNCS.PHASECHK.TRANS64.TRYWAIT P1, [R6+URZ+0x168a0], R7 ;  /* 0x0168a007060075a7 */ /* 0x000e24000802017f */
[----:B0-----:R-:W-:Y:S05]  /*16640*/  @!P1 BRA `(.L_x_2854) ;  /* 0x0000007400c49947 */ /* 0x001fea0003800000 */
.L_x_3023:
[----:B------:R-:W-:Y:S05]  /*16650*/  BSYNC B2 ;  /* 0x0000000000027941 */ /* 0x000fea0003800000 */
.L_x_2853:
[----:B------:R-:W-:Y:S04]  /*16660*/  BSSY B2, `(.L_x_2855) ;  /* 0x0000009000027945 */ /* 0x000fe80003800000 */
[----:B------:R-:W-:Y:S05]  /*16670*/  @P2 BRA `(.L_x_2856) ;  /* 0x00000000001c2947 */ /* 0x000fea0003800000 */
[----:B------:R-:W2:Y:S02]  /*16680*/  S2R R8, SR_TID.X ;  /* 0x0000000000087919 */ /* 0x000ea40000002100 */
[----:B--2---:R-:W-:Y:S01]  /*16690*/  LOP3.LUT R9, R8, 0x1f, RZ, 0xc0, !PT ;  /* 0x0000001f08097812 */ /* 0x004fe200078ec0ff */
[----:B------:R-:W-:-:S03]  /*166a0*/  IMAD.MOV.U32 R8, RZ, RZ, 0x4000 ;  /* 0x00004000ff087424 */ /* 0x000fc600078e00ff */
[----:B------:R-:W-:Y:S01]  /*166b0*/  ISETP.NE.AND P1, PT, R9, RZ, PT ;  /* 0x000000ff0900720c */ /* 0x000fe20003f25270 */
[----:B------:R3:W-:-:S12]  /*166c0*/  SYNCS.ARRIVE.TRANS64 RZ, [R6+URZ+0x16890], R8 ;  /* 0x0168900806ff79a7 */ /* 0x0007d8000800003f */
[----:B---3--:R-:W-:Y:S05]  /*166d0*/  @!P1 BRA `(.L_x_2856) ;  /* 0x0000000000049947 */ /* 0x008fea0003800000 */
[----:B------:R-:W-:Y:S01]  /*166e0*/  BPT.TRAP 0x1 ;  /* 0x000000040000795c */ /* 0x000fe20000300000 */
.L_x_2856:
[----:B------:R-:W-:Y:S05]  /*166f0*/  BSYNC B2 ;  /* 0x0000000000027941 */ /* 0x000fea0003800000 */
.L_x_2855:
[----:B------:R-:W-:Y:S01]  /*16700*/  IMAD.MOV.U32 R12, RZ, RZ, RZ ;  /* 0x000000ffff0c7224 */ /* 0x000fe200078e00ff */
[----:B------:R-:W-:Y:S01]  /*16710*/  LEA R8, R28, R16, 0xe ;  /* 0x000000101c087211 */ /* 0x000fe200078e70ff */
[----:B------:R-:W-:Y:S01]  /*16720*/  UIADD3 UR4, UP0, UR38, 0x570, URZ ;  /* 0x0000057026047890 */ /* 0x000fe2000ff1e03f */
[----:B------:R-:W-:Y:S01]  /*16730*/  PLOP3.LUT P1, PT, PT, PT, PT, 0x80, 0x0 ;  /* 0x000000000000781c */ /* 0x000fe20003f2f070 */
[----:B--2---:R-:W-:Y:S01]  /*16740*/  IMAD R9, R5, 0x80, R0 ;  /* 0x0000008005097824 */ /* 0x004fe200078e0200 */
[----:B------:R-:W-:Y:S01]  /*16750*/  R2UR UR10, R12 ;  /* 0x000000000c0a72ca */ /* 0x000fe200000e0000 */
[----:B-1----:R-:W-:Y:S01]  /*16760*/  VIADD R10, R6, 0x16890 ;  /* 0x00016890060a7836 */ /* 0x002fe20000000000 */
[----:B------:R-:W-:Y:S01]  /*16770*/  UIADD3.X UR5, URZ, UR39, URZ, UP0, !UPT ;  /* 0x000000273f057290 */ /* 0x000fe200087fe43f */
[----:B------:R-:W-:Y:S01]  /*16780*/  VIADD R11, R8, 0xe400 ;  /* 0x0000e400080b7836 */ /* 0x000fe20000000000 */
[----:B------:R-:W-:Y:S01]  /*16790*/  UMOV UR6, 0x0 ;  /* 0x0000000000067882 */ /* 0x000fe20000000000 */
[----:B------:R-:W-:-:S10]  /*167a0*/  UMOV UR7, 0x12f00000 ;  /* 0x12f0000000077882 */ /* 0x000fd40000000000 */
.L_x_2857:
        /* <DEDUP_REMOVED lines=13> */
.L_x_3024:
[----:B------:R-:W-:Y:S05]  /*16880*/  BSYNC B2 ;  /* 0x0000000000027941 */ /* 0x000fea0003800000 */
.L_x_2858:
        /* <DEDUP_REMOVED lines=11> */
.L_x_2861:
[----:B------:R-:W-:Y:S05]  /*16940*/  BSYNC B2 ;  /* 0x0000000000027941 */ /* 0x000fea0003800000 */
.L_x_2860:
        /* <DEDUP_REMOVED lines=8> */
.L_x_2862:
        /* <DEDUP_REMOVED lines=10> */
.L_x_2852:
[----:B------:R-:W-:Y:S05]  /*16a70*/  BSYNC B1 ;  /* 0x0000000000017941 */ /* 0x000fea0003800000 */
.L_x_2851:
[----:B------:R-:W3:Y:S01]  /*16a80*/  LDL.LU R7, [R1] ;  /* 0x0000000001077983 */ /* 0x000ee20000300800 */
[----:B------:R-:W-:Y:S01]  /*16a90*/  VIADD R28, R28, 0x1 ;  /* 0x000000011c1c7836 */ /* 0x000fe20000000000 */
[C---:B------:R-:W-:Y:S02]  /*16aa0*/  ISETP.GT.AND P2, PT, R5.reuse, R3, PT ;  /* 0x000000030500720c */ /* 0x040fe40003f44270 */
[----:B------:R-:W-:Y:S02]  /*16ab0*/  IADD3 R5, R5, -0x1, RZ ;  /* 0xffffffff05057810 */ /* 0x000fe40007ffe0ff */
[----:B------:R-:W-:-:S04]  /*16ac0*/  ISETP.NE.AND P1, PT, R28, 0x2, PT ;  /* 0x000000021c00780c */ /* 0x000fc80003f25270 */
[----:B------:R-:W-:Y:S02]  /*16ad0*/  SEL R6, RZ, 0x1, P1 ;  /* 0x00000001ff067807 */ /* 0x000fe40000800000 */
[----:B------:R-:W-:Y:S02]  /*16ae0*/  SEL R28, R28, RZ, P1 ;  /* 0x000000ff1c1c7207 */ /* 0x000fe40000800000 */
[----:B---3--:R-:W-:-:S05]  /*16af0*/  LOP3.LUT R7, R7, R6, RZ, 0x3c, !PT ;  /* 0x0000000607077212 */ /* 0x008fca00078e3cff */
[----:B------:R3:W-:Y:S01]  /*16b00*/  STL [R1], R7 ;  /* 0x0000000701007387 */ /* 0x0007e20000100800 */
[----:B------:R-:W-:Y:S05]  /*16b10*/  @P2 BRA `(.L_x_2863) ;  /* 0xfffffff8009c2947 */ /* 0x000fea000383ffff */
.L_x_2833:
[----:B------:R-:W-:Y:S05]  /*16b20*/  BSYNC B0 ;  /* 0x0000000000007941 */ /* 0x000fea0003800000 */
.L_x_2832:
[----:B------:R-:W4:Y:S01]  /*16b30*/  LDC R0, c[0x0][0x448] ;  /* 0x00011200ff007b82 */ /* 0x000f220000000800 */
[----:B------:R-:W-:Y:S01]  /*16b40*/  IMAD.MOV.U32 R2, RZ, RZ, 0xc0 ;  /* 0x000000c0ff027424 */ /* 0x000fe200078e00ff */
[----:B------:R-:W-:Y:S01]  /*16b50*/  ISETP.NE.AND P2, PT, R4, RZ, PT ;  /* 0x000000ff0400720c */ /* 0x000fe20003f45270 */
[----:B------:R-:W-:Y:S05]  /*16b60*/  @!P0 WARPSYNC.ALL ;  /* 0x0000000000008948 */ /* 0x000fea0003800000 */
[----:B------:R-:W-:Y:S01]  /*16b70*/  IMAD R2, R25, R2, 0xbf ;  /* 0x000000bf19027424 */ /* 0x000fe200078e0202 */
[----:B------:R-:W-:Y:S06]  /*16b80*/  BSSY B0, `(.L_x_2864) ;  /* 0x000002a000007945 */ /* 0x000fec0003800000 */
[----:B------:R-:W0:Y:S08]  /*16b90*/  @!P2 LDC R4, c[0x0][0x9f0] ;  /* 0x00027c00ff04ab82 */ /* 0x000e300000000800 */
[----:B------:R-:W-:Y:S01]  /*16ba0*/  @!P0 BAR.SYNC.DEFER_BLOCKING 0xc, 0x200 ;  /* 0x0308000000008b1d */ /* 0x000fe20000010000 */
[----:B----4-:R-:W-:-:S13]  /*16bb0*/  ISETP.NE.AND P1, PT, R0, 0x1, PT ;  /* 0x000000010000780c */ /* 0x010fda0003f25270 */
[----:B------:R-:W4:Y:S08]  /*16bc0*/  @P1 LDC R0, c[0x0][0x44c] ;  /* 0x00011300ff001b82 */ /* 0x000f300000000800 */
[----:B------:R-:W5:Y:S01]  /*16bd0*/  @P1 LDC R3, c[0x0][0x450] ;  /* 0x00011400ff031b82 */ /* 0x000f620000000800 */
[----:B----4-:R-:W-:-:S05]  /*16be0*/  @P1 IMAD.HI.U32 R0, R2, R0, RZ ;  /* 0x0000000002001227 */ /* 0x010fca00078e00ff */
[----:B-----5:R-:W-:-:S05]  /*16bf0*/  @P1 SHF.R.U32.HI R2, RZ, R3, R0 ;  /* 0x00000003ff021219 */ /* 0x020fca0000011600 */
[----:B------:R-:W-:-:S05]  /*16c00*/  IMAD.IADD R2, R20, 0x1, R2 ;  /* 0x0000000114027824 */ /* 0x000fca00078e0202 */
[----:B------:R-:W-:-:S04]  /*16c10*/  SHF.R.S32.HI R0, RZ, 0x1f, R2 ;  /* 0x0000001fff007819 */ /* 0x000fc80000011402 */
[----:B------:R-:W-:-:S04]  /*16c20*/  LEA.HI R0, R0, R2, RZ, 0x7 ;  /* 0x0000000200007211 */ /* 0x000fc800078f38ff */
[----:B------:R-:W-:-:S04]  /*16c30*/  SHF.R.S32.HI R0, RZ, 0x7, R0 ;  /* 0x00000007ff007819 */ /* 0x000fc80000011400 */
[----:B------:R-:W-:Y:S01]  /*16c40*/  VIMNMX R21, R21, R0, PT ;  /* 0x0000000015157248 */ /* 0x000fe20003fe0100 */
[----:B------:R-:W-:-:S03]  /*16c50*/  IMAD.MOV.U32 R0, RZ, RZ, RZ ;  /* 0x000000ffff007224 */ /* 0x000fc600078e00ff */
[----:B------:R-:W-:-:S13]  /*16c60*/  ISETP.GE.AND P1, PT, R21, 0x1, PT ;  /* 0x000000011500780c */ /* 0x000fda0003f26270 */
[----:B0-----:R-:W-:Y:S05]  /*16c70*/  @!P1 BRA `(.L_x_2865) ;  /* 0x0000000000689947 */ /* 0x001fea0003800000 */
[-C--:B------:R-:W-:Y:S02]  /*16c80*/  IABS R0, R4.reuse ;  /* 0x0000000400007213 */ /* 0x080fe40000000000 */
[----:B------:R-:W-:Y:S02]  /*16c90*/  IABS R6, R4 ;  /* 0x0000000400067213 */ /* 0x000fe40000000000 */
[----:B------:R-:W0:Y:S03]  /*16ca0*/  I2F.RP R2, R0 ;  /* 0x0000000000027306 */ /* 0x000e260000209400 */
[----:B------:R-:W-:-:S05]  /*16cb0*/  IMAD.MOV R6, RZ, RZ, -R6 ;  /* 0x000000ffff067224 */ /* 0x000fca00078e0a06 */
[----:B0-----:R-:W0:Y:S02]  /*16cc0*/  MUFU.RCP R2, R2 ;  /* 0x0000000200027308 */ /* 0x001e240000001000 */
[----:B0-----:R-:W-:-:S06]  /*16cd0*/  VIADD R2, R2, 0xffffffe ;  /* 0x0ffffffe02027836 */ /* 0x001fcc0000000000 */
[----:B------:R-:W0:Y:S02]  /*16ce0*/  F2I.FTZ.U32.TRUNC.NTZ R3, R2 ;  /* 0x0000000200037305 */ /* 0x000e24000021f000 */
[----:B0-----:R-:W-:-:S05]  /*16cf0*/  IADD3 R2, RZ, -R3, RZ ;  /* 0x80000003ff027210 */ /* 0x001fca0007ffe0ff */
[----:B------:R-:W-:Y:S02]  /*16d00*/  IMAD R5, R2, R0, RZ ;  /* 0x0000000002057224 */ /* 0x000fe400078e02ff */
[----:B------:R-:W-:-:S04]  /*16d10*/  IMAD.MOV.U32 R2, RZ, RZ, RZ ;  /* 0x000000ffff027224 */ /* 0x000fc800078e00ff */
        /* <DEDUP_REMOVED lines=16> */
.L_x_2865:
[----:B------:R-:W-:Y:S05]  /*16e20*/  BSYNC B0 ;  /* 0x0000000000007941 */ /* 0x000fea0003800000 */
.L_x_2864:
[-C--:B------:R-:W-:Y:S01]  /*16e30*/  IMAD R2, R23, R0.reuse, RZ ;  /* 0x0000000017027224 */ /* 0x080fe200078e02ff */
        /* <DEDUP_REMOVED lines=12> */
[----:B------:R-:W4:Y:S01]  /*16f00*/  LDC.64 R2, c[0x0][0xc60] ;  /* 0x00031800ff027b82 */ /* 0x000f220000000a00 */
[----:B------:R-:W0:Y:S02]  /*16f10*/  FLO.U32 R0, UR4 ;  /* 0x0000000400007d00 */ /* 0x000e2400080e0000 */
[----:B0-----:R-:W-:-:S06]  /*16f20*/  ISETP.EQ.U32.AND P0, PT, R0, R5, PT ;  /* 0x000000050000720c */ /* 0x001fcc0003f02070 */
[----:B------:R-:W4:Y:S07]  /*16f30*/  POPC R5, UR4 ;  /* 0x0000000400057d09 */ /* 0x000f2e0008000000 */
[----:B----4-:R-:W4:Y:S01]  /*16f40*/  @P0 ATOMG.E.ADD.STRONG.GPU PT, R3, desc[UR40][R2.64], R5 ;  /* 0x00000005020309a8 */ /* 0x010f2200081ee1e8 */
[----:B------:R-:W0:Y:S02]  /*16f50*/  S2R R4, SR_LTMASK ;  /* 0x0000000000047919 */ /* 0x000e240000003900 */
[----:B0-----:R-:W-:-:S04]  /*16f60*/  LOP3.LUT R4, R4, UR4, RZ, 0xc0, !PT ;  /* 0x0000000404047c12 */ /* 0x001fc8000f8ec0ff */
[----:B---3--:R-:W0:Y:S01]  /*16f70*/  POPC R7, R4 ;  /* 0x0000000400077309 */ /* 0x008e220000000000 */
[----:B----4-:R-:W0:Y:S02]  /*16f80*/  SHFL.IDX PT, R0, R3, R0, 0x1f ;  /* 0x00001f0003007589 */ /* 0x010e2400000e0000 */
[----:B0-----:R-:W-:Y:S01]  /*16f90*/  IADD3 R24, R0, UR36, R7 ;  /* 0x0000002400187c10 */ /* 0x001fe2000fffe007 */
[----:B------:R-:W-:Y:S06]  /*16fa0*/  BRA `(.L_x_2868) ;  /* 0x00000038001c7947 */ /* 0x000fec0003800000 */
.L_x_2867:
        /* <DEDUP_REMOVED lines=13> */
[----:B---3--:R-:W-:Y:S02]  /*17080*/  IMAD.U32 R7, RZ, RZ, UR9 ;  /* 0x00000009ff077e24 */ /* 0x008fe4000f8e00ff */
[----:B-1----:R-:W-:-:S02]  /*17090*/  IMAD.U32 R10, RZ, RZ, UR4 ;  /* 0x00000004ff0a7e24 */ /* 0x002fc4000f8e00ff */
[----:B------:R-:W-:Y:S02]  /*170a0*/  IMAD.U32 R11, RZ, RZ, UR5 ;  /* 0x00000005ff0b7e24 */ /* 0x000fe4000f8e00ff */
[----:B------:R-:W-:Y:S02]  /*170b0*/  IMAD.MOV.U32 R12, RZ, RZ, 0x1 ;  /* 0x00000001ff0c7424 */ /* 0x000fe400078e00ff */
[----:B------:R-:W-:-:S07]  /*170c0*/  IMAD.MOV.U32 R13, RZ, RZ, RZ ;  /* 0x000000ffff0d7224 */ /* 0x000fce00078e00ff */
[----:B------:R-:W-:-:S07]  /*170d0*/  LEPC R20, `(.L_x_2870) ;  /* 0x000000001014794e */ /* 0x000fce0000000000 */
[----:B0-2---:R-:W-:Y:S05]  /*170e0*/  CALL.ABS.NOINC R2 ;  /* 0x0000000002007343 */ /* 0x005fea0003c00000 */
.L_x_2870:
[----:B------:R-:W-:Y:S05]  /*170f0*/  BSYNC B6 ;  /* 0x0000000000067941 */ /* 0x000fea0003800000 */
.L_x_2869:
        /* <DEDUP_REMOVED lines=11> */
[----:B------:R-:W-:Y:S01]  /*171b0*/  IMAD.U32 R6, RZ, RZ, UR8 ;  /* 0x00000008ff067e24 */ /* 0x000fe2000f8e00ff */
[----:B------:R-:W-:Y:S01]  /*171c0*/  MOV R8, 0x70 ;  /* 0x0000007000087802 */ /* 0x000fe20000000f00 */
[----:B---3--:R-:W-:Y:S02]  /*171d0*/  IMAD.U32 R7, RZ, RZ, UR9 ;  /* 0x00000009ff077e24 */ /* 0x008fe4000f8e00ff */
[----:B-1----:R-:W-:-:S02]  /*171e0*/  IMAD.U32 R10, RZ, RZ, UR4 ;  /* 0x00000004ff0a7e24 */ /* 0x002fc4000f8e00ff */
[----:B------:R-:W-:Y:S02]  /*171f0*/  IMAD.U32 R11, RZ, RZ, UR5 ;  /* 0x00000005ff0b7e24 */ /* 0x000fe4000f8e00ff */
[----:B------:R-:W-:Y:S02]  /*17200*/  IMAD.MOV.U32 R12, RZ, RZ, 0x1 ;  /* 0x00000001ff0c7424 */ /* 0x000fe400078e00ff */
[----:B0-----:R-:W-:-:S07]  /*17210*/  IMAD.MOV.U32 R13, RZ, RZ, RZ ;  /* 0x000000ffff0d7224 */ /* 0x001fce00078e00ff */
[----:B------:R-:W-:-:S07]  /*17220*/  LEPC R20, `(.L_x_2873) ;  /* 0x000000001014794e */ /* 0x000fce0000000000 */
[----:B--2-4-:R-:W-:Y:S05]  /*17230*/  CALL.ABS.NOINC R2 ;  /* 0x0000000002007343 */ /* 0x014fea0003c00000 */
.L_x_2873:
[----:B------:R0:W1:Y:S01]  /*17240*/  LDC.64 R2, c[0x4][R23] ;  /* 0x0100000017027b82 */ /* 0x0000620000000a00 */
[----:B------:R-:W-:Y:S01]  /*17250*/  ULDC.64 UR4, c[0x4][0x88] ;  /* 0x0100220000047ab9 */ /* 0x000fe20000000a00 */
[----:B------:R-:W-:Y:S01]  /*17260*/  ULDC.64 UR6, c[0x4][0x90] ;  /* 0x0100240000067ab9 */ /* 0x000fe20000000a00 */
[----:B------:R-:W-:Y:S01]  /*17270*/  ULDC.64 UR8, c[0x4][0x18] ;  /* 0x0100060000087ab9 */ /* 0x000fe20000000a00 */
[----:B------:R-:W-:Y:S01]  /*17280*/  IMAD.U32 R4, RZ, RZ, UR4 ;  /* 0x00000004ff047e24 */ /* 0x000fe2000f8e00ff */
[----:B------:R-:W-:Y:S01]  /*17290*/  MOV R6, UR6 ;  /* 0x0000000600067c02 */ /* 0x000fe20008000f00 */
        /* <DEDUP_REMOVED lines=9> */
.L_x_2872:
[----:B------:R-:W-:Y:S05]  /*17330*/  BSYNC B6 ;  /* 0x0000000000067941 */ /* 0x000fea0003800000 */
.L_x_2871:
[----:B------:R0:W4:Y:S01]  /*17340*/  LDL R20, [R1+0x8] ;  /* 0x0000080001147983 */ /* 0x0001220000100800 */
[----:B------:R-:W-:Y:S01]  /*17350*/  ULDC.64 UR4, c[0x0][0x9f8] ;  /* 0x00027e0000047ab9 */ /* 0x000fe20000000a00 */
[----:B------:R-:W-:Y:S01]  /*17360*/  IMAD.MOV.U32 R23, RZ, RZ, R26 ;  /* 0x000000ffff177224 */ /* 0x000fe200078e001a */
[----:B------:R-:W-:Y:S01]  /*17370*/  ISETP.NE.U32.AND P0, PT, RZ, UR4, PT ;  /* 0x00000004ff007c0c */ /* 0x000fe2000bf05070 */
[----:B------:R-:W3:Y:S01]  /*17380*/  LDL R26, [R1+0x14] ;  /* 0x00001400011a7983 */ /* 0x000ee20000100800 */
[----:B------:R-:W0:Y:S02]  /*17390*/  LDC R6, c[0x0][0x430] ;  /* 0x00010c00ff067b82 */ /* 0x000e240000000800 */
[----:B------:R-:W-:Y:S01]  /*173a0*/  ISETP.NE.AND.EX P0, PT, RZ, UR5, PT, P0 ;  /* 0x00000005ff007c0c */ /* 0x000fe2000bf05300 */
[----:B------:R-:W3:Y:S01]  /*173b0*/  LDL R21, [R1+0x1c] ;  /* 0x00001c0001157983 */ /* 0x000ee20000100800 */
[----:B------:R-:W4:Y:S01]  /*173c0*/  S2R R2, SR_TID.X ;  /* 0x0000000000027919 */ /* 0x000f220000002100 */
[----:B------:R-:W4:Y:S10]  /*173d0*/  S2R R3, SR_TID.X ;  /* 0x0000000000037919 */ /* 0x000f340000002100 */
[----:B------:R-:W-:Y:S01]  /*173e0*/  @P0 IADD3 R18, P1, R18, UR4, RZ ;  /* 0x0000000412120c10 */ /* 0x000fe2000ff3e0ff */
[----:B-1----:R-:W3:Y:S03]  /*173f0*/  LDL R10, [R1+0x54] ;  /* 0x00005400010a7983 */ /* 0x002ee60000100800 */
[----:B------:R-:W-:Y:S01]  /*17400*/  @P0 IADD3.X R19, R19, UR5, RZ, P1, !PT ;  /* 0x0000000513130c10 */ /* 0x000fe20008ffe4ff */
[----:B------:R-:W-:Y:S01]  /*17410*/  VIADD R23, R23, 0xffffffff ;  /* 0xffffffff17177836 */ /* 0x000fe20000000000 */
[----:B--2---:R-:W2:Y:S01]  /*17420*/  LDL.LU R9, [R1+0x10] ;  /* 0x0000100001097983 */ /* 0x004ea20000300800 */
[----:B0-----:R-:W-:-:S03]  /*17430*/  ISETP.NE.AND P1, PT, R6, 0x1, PT ;  /* 0x000000010600780c */ /* 0x001fc60003f25270 */
[----:B----4-:R-:W4:Y:S01]  /*17440*/  @P0 LDG.E R20, desc[UR40][R18.64] ;  /* 0x0000002812140981 */ /* 0x010f22000c1e1900 */
[----:B------:R-:W-:-:S09]  /*17450*/  LOP3.LUT R0, R2, 0x7f, RZ, 0xc0, !PT ;  /* 0x0000007f02007812 */ /* 0x000fd200078ec0ff */
[----:B------:R-:W0:Y:S01]  /*17460*/  @P1 LDC R2, c[0x0][0x434] ;  /* 0x00010d00ff021b82 */ /* 0x000e220000000800 */
[----:B------:R-:W-:Y:S01]  /*17470*/  IMAD.SHL.U32 R4, R3, 0x10, RZ ;  /* 0x0000001003047824 */ /* 0x000fe200078e00ff */
[----:B------:R-:W-:Y:S02]  /*17480*/  SHF.R.U32.HI R0, RZ, 0x3, R0 ;  /* 0x00000003ff007819 */ /* 0x000fe40000011600 */
[----:B------:R-:W-:-:S04]  /*17490*/  SHF.L.U32 R8, R23, 0x7, RZ ;  /* 0x0000000717087819 */ /* 0x000fc800000006ff */
[----:B------:R-:W1:Y:S01]  /*174a0*/  @P1 LDC R3, c[0x0][0x438] ;  /* 0x00010e00ff031b82 */ /* 0x000e620000000800 */
[----:B------:R-:W-:-:S04]  /*174b0*/  LOP3.LUT R4, R4, 0x70, RZ, 0xc0, !PT ;  /* 0x0000007004047812 */ /* 0x000fc800078ec0ff */
[----:B------:R-:W-:Y:S01]  /*174c0*/  LOP3.LUT R0, R8, R0, R4, 0xfe, !PT ;  /* 0x0000000008007212 */ /* 0x000fe200078efe04 */
[----:B----4-:R-:W-:Y:S03]  /*174d0*/  @P0 STL [R1+0x8], R20 ;  /* 0x0000081401000387 */ /* 0x010fe60000100800 */
[C---:B---3--:R-:W-:Y:S01]  /*174e0*/  ISETP.GE.AND P0, PT, R0.reuse, R26, PT ;  /* 0x0000001a0000720c */ /* 0x048fe20003f06270 */
[----:B------:R-:W-:-:S04]  /*174f0*/  IMAD.IADD R0, R0, 0x1, R21 ;  /* 0x0000000100007824 */ /* 0x000fc800078e0215 */
[----:B0-----:R-:W-:-:S04]  /*17500*/  @P1 IMAD.HI.U32 R2, R0, R2, RZ ;  /* 0x0000000200021227 */ /* 0x001fc800078e00ff */
[----:B------:R-:W-:Y:S01]  /*17510*/  IMAD.MOV.U32 R4, RZ, RZ, R0 ;  /* 0x000000ffff047224 */ /* 0x000fe200078e0000 */
[----:B-1----:R-:W-:-:S03]  /*17520*/  @P1 SHF.R.U32.HI R4, RZ, R3, R2 ;  /* 0x00000003ff041219 */ /* 0x002fc60000011602 */
[----:B------:R-:W0:Y:S01]  /*17530*/  @!P0 LDC.64 R2, c[0x0][0x428] ;  /* 0x00010a00ff028b82 */ /* 0x000e220000000a00 */
[----:B------:R-:W-:Y:S01]  /*17540*/  SHF.R.S32.HI R7, RZ, 0x1f, R20 ;  /* 0x0000001fff077819 */ /* 0x000fe20000011414 */
[----:B------:R-:W-:-:S04]  /*17550*/  IMAD.MOV R5, RZ, RZ, -R4 ;  /* 0x000000ffff057224 */ /* 0x000fc800078e0a04 */
[----:B------:R-:W-:Y:S01]  /*17560*/  IMAD R0, R6, R5, R0 ;  /* 0x0000000506007224 */ /* 0x000fe200078e0200 */
[--C-:B------:R-:W-:Y:S01]  /*17570*/  @!P0 SHF.R.S32.HI R5, RZ, 0x1f, R4.reuse ;  /* 0x0000001fff058819 */ /* 0x100fe20000011404 */
[----:B------:R0:W-:Y:S02]  /*17580*/  STL [R1+0x20], R7 ;  /* 0x0000200701007387 */ /* 0x0001e40000100800 */
[-C--:B0-----:R-:W-:Y:S02]  /*17590*/  @!P0 IMAD R7, R7, R2.reuse, RZ ;  /* 0x0000000207078224 */ /* 0x081fe400078e02ff */
[----:B------:R-:W-:-:S04]  /*175a0*/  @!P0 IMAD.WIDE.U32 R4, R20, R2, R4 ;  /* 0x0000000214048225 */ /* 0x000fc800078e0004 */
[----:B------:R-:W-:Y:S02]  /*175b0*/  @!P0 IMAD R7, R20, R3, R7 ;  /* 0x0000000314078224 */ /* 0x000fe400078e0207 */
[----:B------:R-:W0:Y:S02]  /*175c0*/  @!P0 LDC.64 R2, c[0x0][0x418] ;  /* 0x00010600ff028b82 */ /* 0x000e240000000a00 */
[----:B0-----:R-:W-:Y:S01]  /*175d0*/  @!P0 LEA R6, P1, R4, R2, 0x2 ;  /* 0x0000000204068211 */ /* 0x001fe200078210ff */
[----:B------:R-:W-:-:S05]  /*175e0*/  @!P0 IMAD.IADD R2, R5, 0x1, R7 ;  /* 0x0000000105028824 */ /* 0x000fca00078e0207 */
[----:B------:R-:W-:Y:S02]  /*175f0*/  @!P0 LEA.HI.X R7, R4, R3, R2, 0x2, P1 ;  /* 0x0000000304078211 */ /* 0x000fe400008f1402 */
[----:B------:R-:W-:-:S06]  /*17600*/  MOV R2, RZ ;  /* 0x000000ff00027202 */ /* 0x000fcc0000000f00 */
[----:B------:R0:W5:Y:S01]  /*17610*/  @!P0 LDG.E R2, desc[UR40][R6.64] ;  /* 0x0000002806028981 */ /* 0x000162000c1e1900 */
[----:B------:R-:W-:Y:S02]  /*17620*/  ISETP.NE.AND P2, PT, R10, 0x3, PT ;  /* 0x000000030a00780c */ /* 0x000fe40003f45270 */
[----:B--2---:R-:W-:-:S11]  /*17630*/  LOP3.LUT R9, R9, 0xfffffffd, RZ, 0xc0, !PT ;  /* 0xfffffffd09097812 */ /* 0x004fd600078ec0ff */
[----:B------:R-:W-:-:S05]  /*17640*/  @P2 LOP3.LUT R9, R9, 0x2, RZ, 0xfc, !PT ;  /* 0x0000000209092812 */ /* 0x000fca00078efcff */
[----:B------:R0:W-:Y:S01]  /*17650*/  STL [R1+0x10], R9 ;  /* 0x0000100901007387 */ /* 0x0001e20000100800 */
[----:B------:R-:W-:-:S03]  /*17660*/  UMOV UR4, 0xffffffff ;  /* 0xffffffff00047882 */ /* 0x000fc60000000000 */
[----:B------:R-:W-:Y:S05]  /*17670*/  BRA.DIV UR4, `(.L_x_2874) ;  /* 0x0000006604e07947 */ /* 0x000fea000b800000 */
.L_x_3027:
[----:B------:R-:W-:Y:S05]  /*17680*/  @!P2 BRA `(.L_x_2875) ;  /* 0x000000000004a947 */ /* 0x000fea0003800000 */
[----:B------:R-:W-:Y:S01]  /*17690*/  BPT.TRAP 0x1 ;  /* 0x000000040000795c */ /* 0x000fe20000300000 */
.L_x_2875:
        /* <DEDUP_REMOVED lines=23> */
.L_x_3028:
[----:B------:R-:W-:Y:S05]  /*17810*/  BSYNC B0 ;  /* 0x0000000000007941 */ /* 0x000fea0003800000 */
.L_x_2876:
        /* <DEDUP_REMOVED lines=14> */
[----:B------:R-:W-:-:S04]  /*17900*/  ULDC.64 UR4, c[0x0][0x308] ;  /* 0x0000c20000047ab9 */ /* 0x000fc80000000a00 */
[----:B------:R-:W-:-:S03]  /*17910*/  IADD3 R5, R5, R7, RZ ;  /* 0x0000000705057210 */ /* 0x000fc60007ffe0ff */
        /* <DEDUP_REMOVED lines=11> */
[----:B--2---:R-:W-:Y:S01]  /*179d0*/  IADD3 R4, -R12, R14, -R8 ;  /* 0x0000000e0c047210 */ /* 0x004fe20007ffe908 */
[----:B------:R-:W-:Y:S02]  /*179e0*/  IMAD.SHL.U32 R12, R11, 0x8, RZ ;  /* 0x000000080b0c7824 */ /* 0x000fe400078e00ff */
[----:B------:R-:W-:Y:S01]  /*179f0*/  IMAD.SHL.U32 R11, R13, 0x8, RZ ;  /* 0x000000080d0b7824 */ /* 0x000fe200078e00ff */
[----:B---3--:R-:W-:Y:S02]  /*17a00*/  LOP3.LUT R10, R10, 0xfffffffe, RZ, 0xc0, !PT ;  /* 0xfffffffe0a0a7812 */ /* 0x008fe400078ec0ff */
[----:B------:R-:W-:-:S05]  /*17a10*/  ISETP.GE.AND P0, PT, R4, 0x1, PT ;  /* 0x000000010400780c */ /* 0x000fca0003f06270 */
[----:B------:R-:W-:Y:S02]  /*17a20*/  @P2 LOP3.LUT R10, R10, 0x1, RZ, 0xfc, !PT ;  /* 0x000000010a0a2812 */ /* 0x000fe400078efcff */
[----:B------:R-:W-:-:S03]  /*17a30*/  LOP3.LUT R11, R11, 0x1f8, RZ, 0xc0, !PT ;  /* 0x000001f80b0b7812 */ /* 0x000fc600078ec0ff */
[----:B------:R0:W-:Y:S01]  /*17a40*/  STL [R1+0x10], R10 ;  /* 0x0000100a01007387 */ /* 0x0001e20000100800 */
[----:B------:R-:W-:-:S04]  /*17a50*/  LOP3.LUT R11, R11, 0x38, R13, 0x78, !PT ;  /* 0x000000380b0b7812 */ /* 0x000fc800078e780d */
[----:B------:R-:W-:-:S05]  /*17a60*/  LOP3.LUT R11, R11, 0x200, R12, 0xf8, !PT ;  /* 0x000002000b0b7812 */ /* 0x000fca00078ef80c */
[----:B------:R-:W-:Y:S01]  /*17a70*/  IMAD R5, R22, 0x2000, R11 ;  /* 0x0000200016057824 */ /* 0x000fe200078e020b */
[----:B0-----:R-:W-:Y:S06]  /*17a80*/  BRA.DIV UR4, `(.L_x_2878) ;  /* 0x0000006604247947 */ /* 0x001fec000b800000 */
[----:B------:R-:W0:Y:S01]  /*17a90*/  SHFL.IDX PT, R7, R0, RZ, 0x181f ;  /* 0x00181fff00077589 */ /* 0x000e2200000e0000 */
[----:B------:R-:W-:-:S03]  /*17aa0*/  @P0 IMAD R8, R5, 0x2, R16 ;  /* 0x0000000205080824 */ /* 0x000fc600078e0210 */
[----:B------:R-:W1:Y:S01]  /*17ab0*/  SHFL.IDX PT, R6, R2, RZ, 0x181f ;  /* 0x00181fff02067589 */ /* 0x000e6200000e0000 */
[----:B0-----:R-:W-:-:S04]  /*17ac0*/  @P0 LEA R7, P1, R9, R7, 0x1 ;  /* 0x0000000709070211 */ /* 0x001fc800078208ff */
[----:B-1----:R-:W-:-:S04]  /*17ad0*/  @P0 IADD3.X R6, RZ, R6, RZ, P1, !PT ;  /* 0x00000006ff060210 */ /* 0x002fc80000ffe4ff */
        /* <DEDUP_REMOVED lines=49> */
[----:B0-----:R-:W-:-:S04]  /*17df0*/  @P0 LEA R7, P1, R9, R7, 0x1 ;  /* 0x0000000709070211 */ /* 0x001fc800078208ff */
[----:B-1----:R-:W-:-:S04]  /*17e00*/  @P0 IADD3.X R6, RZ, R6, RZ, P1, !PT ;  /* 0x00000006ff060210 */ /* 0x002fc80000ffe4ff */
        /* <DEDUP_REMOVED lines=16> */
.L_x_3046:
[----:B------:R-:W-:-:S13]  /*17f10*/  ISETP.GE.AND P0, PT, R4, 0x71, PT ;  /* 0x000000710400780c */ /* 0x000fda0003f06270 */
[----:B0-----:R-:W-:Y:S02]  /*17f20*/  @P0 LEA R6, P1, R9, R0, 0x1 ;  /* 0x0000000009060211 */ /* 0x001fe400078208ff */
[----:B------:R-:W-:-:S03]  /*17f30*/  @P0 LEA R5, R5, R16, 0x1 ;  /* 0x0000001005050211 */ /* 0x000fc600078e08ff */
[----:B------:R-:W-:-:S05]  /*17f40*/  @P0 IMAD.X R7, RZ, RZ, R2, P1 ;  /* 0x000000ffff070224 */ /* 0x000fca00008e0602 */
[----:B------:R-:W-:Y:S01]  /*17f50*/  @!PT LDS RZ, [RZ] ;  /* 0x00000000fffff984 */ /* 0x000fe20000000800 */
[----:B------:R-:W-:Y:S01]  /*17f60*/  @!PT LDS RZ, [RZ] ;  /* 0x00000000fffff984 */ /* 0x000fe20000000800 */
[----:B------:R-:W-:Y:S01]  /*17f70*/  @!PT LDS RZ, [RZ] ;  /* 0x00000000fffff984 */ /* 0x000fe20000000800 */
[----:B------:R0:W-:Y:S01]  /*17f80*/  @P0 LDGSTS.E.BYPASS.LTC128B.128 [R5+0x11c00], desc[UR40][R6.64], !P2 ;  /* 0x11c0000006050fae */ /* 0x0001e2000d101d68 */
[----:B------:R-:W-:Y:S01]  /*17f90*/  PLOP3.LUT P0, PT, PT, PT, PT, 0x80, 0x0 ;  /* 0x000000000000781c */ /* 0x000fe20003f0f070 */
[----:B------:R-:W-:-:S12]  /*17fa0*/  NOP ;  /* 0x0000000000007918 */ /* 0x000fd80000000000 */
.L_x_2879:
        /* <DEDUP_REMOVED lines=11> */
.L_x_2880:
[----:B------:R1:W5:Y:S01]  /*18060*/  LDL.LU R4, [R1+0x2c] ;  /* 0x00002c0001047983 */ /* 0x0003620000300800 */
[----:B------:R1:W-:Y:S03]  /*18070*/  SYNCS.ARRIVE.TRANS64.A1T0 RZ, [R3+URZ+0x16830], RZ ;  /* 0x016830ff03ff79a7 */ /* 0x0003e6000810003f */
[----:B0-----:R1:W5:Y:S04]  /*18080*/  LDL.LU R7, [R1+0x24] ;  /* 0x0000240001077983 */ /* 0x0013680000300800 */
[----:B------:R1:W5:Y:S02]  /*18090*/  LDL.LU R6, [R1+0x44] ;  /* 0x0000440001067983 */ /* 0x0003640000300800 */
[----:B------:R-:W-:Y:S05]  /*180a0*/  WARPSYNC.ALL ;  /* 0x0000000000007948 */ /* 0x000fea0003800000 */
[----:B------:R-:W-:Y:S01]  /*180b0*/  ULDC.64 UR4, c[0x0][0x298] ;  /* 0x0000a60000047ab9 */ /* 0x000fe20000000a00 */
[----:B------:R-:W-:Y:S01]  /*180c0*/  ULDC.64 UR6, c[0x0][0xa00] ;  /* 0x0002800000067ab9 */ /* 0x000fe20000000a00 */
[----:B------:R-:W-:Y:S01]  /*180d0*/  VIADD R0, R16, 0x8400 ;  /* 0x0000840010007836 */ /* 0x000fe20000000000 */
[----:B------:R-:W-:Y:S01]  /*180e0*/  BAR.SYNC.DEFER_BLOCKING 0x8, 0x200 ;  /* 0x0208000000007b1d */ /* 0x000fe20000010000 */
[----:B------:R-:W-:-:S03]  /*180f0*/  ISETP.NE.U32.AND P0, PT, RZ, UR6, PT ;  /* 0x00000006ff007c0c */ /* 0x000fc6000bf05070 */
[----:B------:R-:W-:Y:S02]  /*18100*/  LOP3.LUT P1, RZ, R0, 0x3ff, RZ, 0xc0, !PT ;  /* 0x000003ff00ff7812 */ /* 0x000fe4000782c0ff */
[----:B------:R-:W-:Y:S01]  /*18110*/  ISETP.NE.AND.EX P0, PT, RZ, UR7, PT, P0 ;  /* 0x00000007ff007c0c */ /* 0x000fe2000bf05300 */
[----:B------:R-:W-:Y:S01]  /*18120*/  BSSY B6, `(.L_x_2881) ;  /* 0x000001c000067945 */ /* 0x000fe20003800000 */
        /* <DEDUP_REMOVED lines=27> */
.L_x_2882:
[----:B------:R-:W-:Y:S05]  /*182e0*/  BSYNC B6 ;  /* 0x0000000000067941 */ /* 0x000fea0003800000 */
.L_x_2881:
        /* <DEDUP_REMOVED lines=10> */
[----:B-1----:R-:W-:Y:S02]  /*18390*/  IMAD.MOV.U32 R3, RZ, RZ, R2 ;  /* 0x000000ffff037224 */ /* 0x002fe400078e0002 */
[----:B--2---:R-:W-:Y:S01]  /*183a0*/  IMAD.MOV.U32 R2, RZ, RZ, R20 ;  /* 0x000000ffff027224 */ /* 0x004fe200078e0014 */
[----:B------:R-:W1:Y:S03]  /*183b0*/  S2R R21, SR_TID.X ;  /* 0x0000000000157919 */ /* 0x000e660000002100 */
[C---:B------:R-:W-:Y:S01]  /*183c0*/  IMAD.WIDE.U32 R2, R17.reuse, UR4, R2 ;  /* 0x0000000411027c25 */ /* 0x040fe2000f8e0002 */
[----:B------:R-:W2:Y:S03]  /*183d0*/  S2R R20, SR_TID.X ;  /* 0x0000000000147919 */ /* 0x000ea60000002100 */
[----:B------:R-:W-:Y:S01]  /*183e0*/  IMAD R3, R17, UR5, R3 ;  /* 0x0000000511037c24 */ /* 0x000fe2000f8e0203 */
[----:B------:R-:W-:Y:S01]  /*183f0*/  ULDC.64 UR4, c[0x0][0x2d0] ;  /* 0x0000b40000047ab9 */ /* 0x000fe20000000a00 */
[----:B---3--:R-:W-:-:S02]  /*18400*/  IMAD R0, R0, UR6, RZ ;  /* 0x0000000600007c24 */ /* 0x008fc4000f8e02ff */
[----:B------:R-:W-:-:S04]  /*18410*/  IMAD.WIDE.U32 R2, R26, UR6, R2 ;  /* 0x000000061a027c25 */ /* 0x000fc8000f8e0002 */
[----:B------:R-:W-:Y:S01]  /*18420*/  IMAD R0, R26, UR7, R0 ;  /* 0x000000071a007c24 */ /* 0x000fe2000f8e0200 */
[----:B------:R-:W-:Y:S01]  /*18430*/  ULDC.64 UR6, c[0x0][0x2c8] ;  /* 0x0000b20000067ab9 */ /* 0x000fe20000000a00 */
[----:B------:R3:W5:Y:S01]  /*18440*/  LDL R26, [R1+0x38] ;  /* 0x00003800011a7983 */ /* 0x0007620000100800 */
[----:B------:R-:W-:Y:S02]  /*18450*/  IMAD.MOV.U32 R4, RZ, RZ, R2 ;  /* 0x000000ffff047224 */ /* 0x000fe400078e0002 */
[----:B------:R-:W-:Y:S01]  /*18460*/  IADD3 R5, R3, R0, RZ ;  /* 0x0000000003057210 */ /* 0x000fe20007ffe0ff */
[----:B-1----:R-:W-:Y:S01]  /*18470*/  IMAD.SHL.U32 R21, R21, 0x10, RZ ;  /* 0x0000001015157824 */ /* 0x002fe200078e00ff */
[----:B--2---:R-:W-:-:S04]  /*18480*/  LOP3.LUT R20, R20, 0x7f, RZ, 0xc0, !PT ;  /* 0x0000007f14147812 */ /* 0x004fc800078ec0ff */
[----:B------:R-:W-:Y:S02]  /*18490*/  LOP3.LUT R21, R21, 0x70, RZ, 0xc0, !PT ;  /* 0x0000007015157812 */ /* 0x000fe400078ec0ff */
[----:B------:R-:W-:-:S04]  /*184a0*/  SHF.R.U32.HI R20, RZ, 0x3, R20 ;  /* 0x00000003ff147819 */ /* 0x000fc80000011614 */
[----:B------:R-:W-:-:S05]  /*184b0*/  LOP3.LUT R20, R20, R21, RZ, 0xfc, !PT ;  /* 0x0000001514147212 */ /* 0x000fca00078efcff */
[----:B------:R-:W-:Y:S02]  /*184c0*/  IMAD R6, R25, 0xc0, R20 ;  /* 0x000000c019067824 */ /* 0x000fe400078e0214 */
[----:B------:R3:W5:Y:S02]  /*184d0*/  LDL R20, [R1+0x28] ;  /* 0x0000280001147983 */ /* 0x0007640000100800 */
[----:B0-----:R-:W-:-:S04]  /*184e0*/  @P1 IMAD.HI.U32 R0, R6, R7, RZ ;  /* 0x0000000706001227 */ /* 0x001fc800078e00ff */
[----:B------:R-:W-:Y:S01]  /*184f0*/  IMAD.MOV.U32 R2, RZ, RZ, R6 ;  /* 0x000000ffff027224 */ /* 0x000fe200078e0006 */
        /* <DEDUP_REMOVED lines=13> */
[----:B------:R-:W0:Y:S03]  /*185d0*/  @P1 LDC R7, c[0x0][0x44c] ;  /* 0x00011300ff071b82 */ /* 0x000e260000000800 */
[----:B------:R-:W-:-:S04]  /*185e0*/  IADD3 R0, R9, R0, RZ ;  /* 0x0000000009007210 */ /* 0x000fc80007ffe0ff */
[----:B------:R-:W-:Y:S02]  /*185f0*/  LEA.HI.X R0, R8, UR9, R0, 0x1, P0 ;  /* 0x0000000908007c11 */ /* 0x000fe400080f0c00 */
[----:B------:R-:W1:Y:S01]  /*18600*/  @P1 LDC R8, c[0x0][0x450] ;  /* 0x00011400ff081b82 */ /* 0x000e620000000800 */
[----:B------:R-:W-:Y:S01]  /*18610*/  VIADD R3, R6, 0x80 ;  /* 0x0000008006037836 */ /* 0x000fe20000000000 */
[----:B------:R-:W2:Y:S03]  /*18620*/  S2R R11, SR_TID.X ;  /* 0x00000000000b7919 */ /* 0x000ea60000002100 */
        /* <DEDUP_REMOVED lines=103> */
[----:B------:R-:W-:Y:S02]  /*18ca0*/  @!P3 IMAD.MOV.U32 R7, RZ, RZ, R0 ;  /* 0x000000ffff07b224 */ /* 0x000fe400078e0000 */
[----:B------:R-:W-:Y:S01]  /*18cb0*/  VIADD R0, R25, 0x90 ;  /* 0x0000009019007836 */ /* 0x000fe20000000000 */
[----:B0-----:R-:W-:Y:S02]  /*18cc0*/  @!P1 LEA R2, P2, R21, R2, 0x1 ;  /* 0x0000000215029211 */ /* 0x001fe400078408ff */
[----:B------:R0:W-:Y:S03]  /*18cd0*/  @!P3 LDGSTS.E.BYPASS.LTC128B.128 [R20+0xbc00], desc[UR40][R6.64], !P0 ;  /* 0x0bc000000614bfae */ /* 0x0001e6000c101d68 */
[----:B0-----:R-:W-:-:S05]  /*18ce0*/  @!P1 IMAD.X R6, RZ, RZ, R8, P2 ;  /* 0x000000ffff069224 */ /* 0x001fca00010e0608 */
[----:B------:R-:W-:Y:S01]  /*18cf0*/  @!P1 MOV R7, R6 ;  /* 0x0000000600079202 */ /* 0x000fe20000000f00 */
[----:B------:R-:W-:Y:S02]  /*18d00*/  @!P1 IMAD.MOV.U32 R6, RZ, RZ, R2 ;  /* 0x000000ffff069224 */ /* 0x000fe400078e0002 */
        /* <DEDUP_REMOVED lines=18> */
.L_x_3071:
        /* <DEDUP_REMOVED lines=10> */
.L_x_2884:
[----:B------:R-:W-:Y:S02]  /*18ed0*/  PLOP3.LUT P1, PT, P1, P0, PT, 0xa2, 0x0 ;  /* 0x000000000000781c */ /* 0x000fe40000f21472 */
[----:B------:R-:W-:-:S08]  /*18ee0*/  @P0 R2UR P1, UR4, R16 ;  /* 0x00000000100402ca */ /* 0x000fd00000020000 */
[----:B------:R-:W-:-:S05]  /*18ef0*/  @P0 PLOP3.LUT P0, PT, P1, PT, PT, 0x80, 0x0 ;  /* 0x000000000000081c */ /* 0x000fca0000f0f070 */
[----:B------:R-:W-:Y:S01]  /*18f00*/  @!P1 SYNCS.ARRIVE.TRANS64.RED.A0T1 RZ, [UR4+0x16800], RZ ;  /* 0x016800ffffff99a7 */ /* 0x000fe20008200404 */
[----:B------:R-:W-:Y:S07]  /*18f10*/  @!P1 ARRIVES.LDGSTSBAR.64.TRANSCNT [UR4+0x16800] ;  /* 0x01680000ff0099b0 */ /* 0x000fee0008000a84 */
[----:B------:R-:W-:Y:S05]  /*18f20*/  @P0 BRA.U.ANY `(.L_x_2884) ;  /* 0xfffffffd00e80947 */ /* 0x000fea000393ffff */
[----:B-1----:R-:W2:Y:S02]  /*18f30*/  LDL.LU R2, [R1+0x48] ;  /* 0x0000480001027983 */ /* 0x002ea40000300800 */
[----:B--2---:R-:W-:-:S04]  /*18f40*/  IADD3 R2, R2, 0x1, RZ ;  /* 0x0000000102027810 */ /* 0x004fc80007ffe0ff */
[----:B------:R-:W-:Y:S01]  /*18f50*/  LEA.HI R0, R2, R2, RZ, 0x1 ;  /* 0x0000000202007211 */ /* 0x000fe200078f08ff */
[----:B------:R1:W-:Y:S03]  /*18f60*/  STL [R1+0x48], R2 ;  /* 0x0000480201007387 */ /* 0x0003e60000100800 */
        /* <DEDUP_REMOVED lines=8> */
.L_x_3072:
[----:B------:R-:W-:Y:S05]  /*18ff0*/  BSYNC B0 ;  /* 0x0000000000007941 */ /* 0x000fea0003800000 */
.L_x_2885:
        /* <DEDUP_REMOVED lines=8> */
[----:B------:R-:W-:Y:S01]  /*19080*/  IMAD.MOV.U32 R6, RZ, RZ, R22 ;  /* 0x000000ffff067224 */ /* 0x000fe200078e0016 */
[----:B------:R-:W-:Y:S01]  /*19090*/  MOV R20, R29 ;  /* 0x0000001d00147202 */ /* 0x000fe20000000f00 */
[----:B------:R-:W-:Y:S02]  /*190a0*/  IMAD.MOV.U32 R26, RZ, RZ, R23 ;  /* 0x000000ffff1a7224 */ /* 0x000fe400078e0017 */
[----:B0-----:R-:W-:-:S05]  /*190b0*/  IMAD.SHL.U32 R2, R2, 0x8, RZ ;  /* 0x0000000802027824 */ /* 0x001fca00078e00ff */
[----:B------:R-:W-:-:S04]  /*190c0*/  LOP3.LUT R2, R2, 0x38, RZ, 0xc0, !PT ;  /* 0x0000003802027812 */ /* 0x000fc800078ec0ff */
[----:B------:R-:W-:-:S13]  /*190d0*/  ISETP.GE.AND P1, PT, R2, UR4, PT ;  /* 0x0000000402007c0c */ /* 0x000fda000bf26270 */
.L_x_2901:
[----:B------:R-:W2:Y:S01]  /*190e0*/  LDL R11, [R1+0x1c] ;  /* 0x00001c00010b7983 */ /* 0x000ea20000100800 */
[----:B-1----:R-:W0:Y:S03]  /*190f0*/  LDC R0, c[0x0][0x430] ;  /* 0x00010c00ff007b82 */ /* 0x002e260000000800 */
[----:B------:R-:W3:Y:S04]  /*19100*/  LDL R10, [R1+0x20] ;  /* 0x00002000010a7983 */ /* 0x000ee80000100800 */
[----:B------:R-:W4:Y:S01]  /*19110*/  LDL R9, [R1+0x8] ;  /* 0x0000080001097983 */ /* 0x000f220000100800 */
[----:B------:R-:W1:Y:S03]  /*19120*/  S2R R2, SR_TID.X ;  /* 0x0000000000027919 */ /* 0x000e660000002100 */
[----:B------:R-:W5:Y:S01]  /*19130*/  LDL R8, [R1+0x54] ;  /* 0x0000540001087983 */ /* 0x000f620000100800 */
        /* <DEDUP_REMOVED lines=13> */
[----:B-1----:R-:W-:-:S04]  /*19210*/  @P0 SHF.R.U32.HI R2, RZ, R3, R5 ;  /* 0x00000003ff020219 */ /* 0x002fc80000011605 */
[----:B------:R-:W-:-:S05]  /*19220*/  IADD3 R3, -R2, RZ, RZ ;  /* 0x000000ff02037210 */ /* 0x000fca0007ffe1ff */
        /* <DEDUP_REMOVED lines=20> */
.L_x_2889:
[----:B------:R-:W-:Y:S01]  /*19370*/  IMAD R5, R22, 0x8, R16 ;  /* 0x0000000816057824 */ /* 0x000fe200078e0210 */
[----:B------:R-:W-:Y:S01]  /*19380*/  SHF.L.U32 R2, R29, 0x1f, RZ ;  /* 0x0000001f1d027819 */ /* 0x000fe200000006ff */
[----:B------:R-:W-:Y:S03]  /*19390*/  BSSY B1, `(.L_x_2890) ;  /* 0x0000003000017945 */ /* 0x000fe60003800000 */
[----:B------:R-:W0:Y:S02]  /*193a0*/  SYNCS.PHASECHK.TRANS64.TRYWAIT P0, [R5+URZ+0x16840], R2 ;  /* 0x01684002050075a7 */ /* 0x000e24000800017f */
[----:B0-----:R-:W-:Y:S05]  /*193b0*/  @!P0 BRA `(.L_x_2891) ;  /* 0x0000006400788947 */ /* 0x001fea0003800000 */
.L_x_3073:
[----:B------:R-:W-:Y:S05]  /*193c0*/  BSYNC B1 ;  /* 0x0000000000017941 */ /* 0x000fea0003800000 */
.L_x_2890:
[----:B------:R-:W2:Y:S01]  /*193d0*/  LDL R3, [R1+0x10] ;  /* 0x0000100001037983 */ /* 0x000ea20000100800 */
        /* <DEDUP_REMOVED lines=8> */
[----:B------:R-:W-:Y:S02]  /*19460*/  IMAD.SHL.U32 R11, R8, 0x8, RZ ;  /* 0x00000008080b7824 */ /* 0x000fe400078e00ff */
[----:B---3--:R-:W-:-:S05]  /*19470*/  IMAD.SHL.U32 R8, R9, 0x8, RZ ;  /* 0x0000000809087824 */ /* 0x008fca00078e00ff */
[----:B------:R-:W-:-:S04]  /*19480*/  LOP3.LUT R8, R8, 0x1f8, RZ, 0xc0, !PT ;  /* 0x000001f808087812 */ /* 0x000fc800078ec0ff */
[----:B------:R-:W-:-:S04]  /*19490*/  LOP3.LUT R8, R8, 0x38, R9, 0x78, !PT ;  /* 0x0000003808087812 */ /* 0x000fc800078e7809 */
[----:B------:R-:W-:-:S05]  /*194a0*/  LOP3.LUT R8, R8, 0x200, R11, 0xf8, !PT ;  /* 0x0000020008087812 */ /* 0x000fca00078ef80b */
[----:B------:R-:W-:Y:S01]  /*194b0*/  IMAD R8, R22, 0x2000, R8 ;  /* 0x0000200016087824 */ /* 0x000fe200078e0208 */
[----:B--2---:R-:W-:Y:S01]  /*194c0*/  LOP3.LUT P2, RZ, R3, 0x1, RZ, 0xc0, !PT ;  /* 0x0000000103ff7812 */ /* 0x004fe2000784c0ff */
[----:B0-----:R-:W-:Y:S01]  /*194d0*/  IMAD.WIDE.U32 R2, R0, UR4, RZ ;  /* 0x0000000400027c25 */ /* 0x001fe2000f8e00ff */
[----:B------:R-:W-:-:S04]  /*194e0*/  ULDC.64 UR4, c[0x0][0x310] ;  /* 0x0000c40000047ab9 */ /* 0x000fc80000000a00 */
[----:B------:R-:W-:Y:S01]  /*194f0*/  IADD3 R3, R3, R7, RZ ;  /* 0x0000000703037210 */ /* 0x000fe20007ffe0ff */
[----:B------:R-:W-:-:S04]  /*19500*/  IMAD R7, R25, UR4, RZ ;  /* 0x0000000419077c24 */ /* 0x000fc8000f8e02ff */
[C---:B------:R-:W-:Y:S02]  /*19510*/  IMAD R7, R4.reuse, UR5, R7 ;  /* 0x0000000504077c24 */ /* 0x040fe4000f8e0207 */
[----:B------:R-:W-:Y:S01]  /*19520*/  IMAD.WIDE.U32 R2, R4, UR4, R2 ;  /* 0x0000000404027c25 */ /* 0x000fe2000f8e0002 */
        /* <DEDUP_REMOVED lines=11> */
[----:B0-----:R-:W-:-:S03]  /*195e0*/  SHF.L.U32 R11, R3, 0x3, RZ ;  /* 0x00000003030b7819 */ /* 0x001fc600000006ff */
[----:B------:R-:W0:Y:S01]  /*195f0*/  SHFL.IDX PT, R3, R10, RZ, 0x181f ;  /* 0x00181fff0a037589 */ /* 0x000e2200000e0000 */
[----:B------:R-:W-:-:S05]  /*19600*/  LOP3.LUT R11, R11, 0x38, RZ, 0xc0, !PT ;  /* 0x000000380b0b7812 */ /* 0x000fca00078ec0ff */
[----:B------:R-:W-:-:S05]  /*19610*/  IMAD.SHL.U32 R7, R11, 0x2, RZ ;  /* 0x000000020b077824 */ /* 0x000fca00078e00ff */
[----:B-1----:R-:W-:-:S05]  /*19620*/  IADD3 R2, P0, R2, R7, RZ ;  /* 0x0000000702027210 */ /* 0x002fca0007f1e0ff */
[----:B0-----:R-:W-:-:S05]  /*19630*/  IMAD.X R3, RZ, RZ, R3, P0 ;  /* 0x000000ffff037224 */ /* 0x001fca00000e0603 */
        /* <DEDUP_REMOVED lines=34> */
.L_x_3091:
        /* <DEDUP_REMOVED lines=8> */
.L_x_2893:
        /* <DEDUP_REMOVED lines=11> */
.L_x_2894:
[----:B------:R1:W-:Y:S01]  /*19990*/  SYNCS.ARRIVE.TRANS64.A1T0 RZ, [R5+URZ+0x16830], RZ ;  /* 0x016830ff05ff79a7 */ /* 0x0003e2000810003f */
[----:B------:R-:W-:Y:S05]  /*199a0*/  @!P3 BRA `(.L_x_2895) ;  /* 0x000000000004b947 */ /* 0x000fea0003800000 */
[----:B------:R-:W-:Y:S01]  /*199b0*/  BPT.TRAP 0x1 ;  /* 0x000000040000795c */ /* 0x000fe20000300000 */
.L_x_2895:
[----:B------:R-:W-:Y:S01]  /*199c0*/  SHF.L.U32 R2, R20, 0x1f, RZ ;  /* 0x0000001f14027819 */ /* 0x000fe200000006ff */
[----:B-1----:R-:W-:Y:S01]  /*199d0*/  IMAD R5, R6, 0x8, R16 ;  /* 0x0000000806057824 */ /* 0x002fe200078e0210 */
[----:B------:R-:W-:Y:S03]  /*199e0*/  BSSY B1, `(.L_x_2896) ;  /* 0x0000003000017945 */ /* 0x000fe60003800000 */
[----:B------:R-:W1:Y:S02]  /*199f0*/  SYNCS.PHASECHK.TRANS64.TRYWAIT P0, [R5+URZ+0x16860], R2 ;  /* 0x01686002050075a7 */ /* 0x000e64000800017f */
[----:B-1----:R-:W-:Y:S05]  /*19a00*/  @!P0 BRA `(.L_x_2897) ;  /* 0x0000006800348947 */ /* 0x002fea0003800000 */
.L_x_3092:
[----:B------:R-:W-:Y:S05]  /*19a10*/  BSYNC B1 ;  /* 0x0000000000017941 */ /* 0x000fea0003800000 */
.L_x_2896:
[----:B------:R-:W2:Y:S01]  /*19a20*/  LDL R8, [R1+0x14] ;  /* 0x0000140001087983 */ /* 0x000ea20000100800 */
        /* <DEDUP_REMOVED lines=10> */
[----:B--2---:R-:W-:-:S05]  /*19ad0*/  IMAD R8, R26, -0x80, R8 ;  /* 0xffffff801a087824 */ /* 0x004fca00078e0208 */
[----:B------:R-:W-:Y:S01]  /*19ae0*/  IADD3 R8, -R3, R8, RZ ;  /* 0x0000000803087210 */ /* 0x000fe20007ffe1ff */
        /* <DEDUP_REMOVED lines=47> */
.L_x_3110:
        /* <DEDUP_REMOVED lines=25> */
.L_x_2899:
        /* <DEDUP_REMOVED lines=12> */
.L_x_2900:
[----:B------:R-:W2:Y:S01]  /*1a030*/  LDL R0, [R1+0x18] ;  /* 0x0000180001007983 */ /* 0x000ea20000100800 */
[----:B------:R0:W-:Y:S01]  /*1a040*/  SYNCS.ARRIVE.TRANS64.A1T0 RZ, [R5+URZ+0x16850], RZ ;  /* 0x016850ff05ff79a7 */ /* 0x0001e2000810003f */
[C---:B------:R-:W-:Y:S01]  /*1a050*/  VIADD R7, R23.reuse, 0xffffffff ;  /* 0xffffffff17077836 */ /* 0x040fe20000000000 */
[----:B------:R-:W-:Y:S01]  /*1a060*/  MOV R6, R22 ;  /* 0x0000001600067202 */ /* 0x000fe20000000f00 */
[----:B------:R-:W-:Y:S02]  /*1a070*/  IMAD.MOV.U32 R20, RZ, RZ, R29 ;  /* 0x000000ffff147224 */ /* 0x000fe400078e001d */
[----:B------:R-:W-:Y:S01]  /*1a080*/  IMAD.MOV.U32 R26, RZ, RZ, R23 ;  /* 0x000000ffff1a7224 */ /* 0x000fe200078e0017 */
[----:B--2---:R-:W-:-:S13]  /*1a090*/  ISETP.GT.AND P0, PT, R23, R0, PT ;  /* 0x000000001700720c */ /* 0x004fda0003f04270 */
[----:B0-----:R-:W-:Y:S05]  /*1a0a0*/  @P0 BRA `(.L_x_2901) ;  /* 0xfffffff0000c0947 */ /* 0x001fea000383ffff */
.L_x_2888:
[----:B------:R-:W-:Y:S05]  /*1a0b0*/  BSYNC B0 ;  /* 0x0000000000007941 */ /* 0x000fea0003800000 */
.L_x_2887:
        /* <DEDUP_REMOVED lines=17> */
.L_x_2903:
[----:B------:R-:W-:Y:S05]  /*1a1d0*/  BSYNC B0 ;  /* 0x0000000000007941 */ /* 0x000fea0003800000 */
.L_x_2902:
[----:B------:R-:W2:Y:S02]  /*1a1e0*/  LDL R0, [R1+0x54] ;  /* 0x0000540001007983 */ /* 0x000ea40000100800 */
[----:B--2---:R-:W-:-:S13]  /*1a1f0*/  ISETP.NE.AND P0, PT, R0, 0x3, PT ;  /* 0x000000030000780c */ /* 0x004fda0003f05270 */
[----:B------:R-:W-:Y:S05]  /*1a200*/  @!P0 BRA `(.L_x_2904) ;  /* 0x0000000000048947 */ /* 0x000fea0003800000 */
[----:B------:R-:W-:Y:S01]  /*1a210*/  BPT.TRAP 0x1 ;  /* 0x000000040000795c */ /* 0x000fe20000300000 */
.L_x_2904:
[----:B------:R-:W2:Y:S01]  /*1a220*/  LDL.LU R2, [R1+0x14] ;  /* 0x0000140001027983 */ /* 0x000ea20000300800 */
[----:B------:R-:W-:Y:S01]  /*1a230*/  IMAD R0, R22, 0x8, R16 ;  /* 0x0000000816007824 */ /* 0x000fe200078e0210 */
[----:B------:R-:W-:Y:S01]  /*1a240*/  SHF.L.U32 R3, R29, 0x1f, RZ ;  /* 0x0000001f1d037819 */ /* 0x000fe200000006ff */
[----:B------:R-:W-:Y:S03]  /*1a250*/  BSSY B0, `(.L_x_2905) ;  /* 0x0000004000007945 */ /* 0x000fe60003800000 */
[----:B------:R-:W0:Y:S01]  /*1a260*/  SYNCS.PHASECHK.TRANS64.TRYWAIT P0, [R0+URZ+0x16860], R3 ;  /* 0x01686003000075a7 */ /* 0x000e22000800017f */
[----:B--2---:R-:W-:Y:S01]  /*1a270*/  IMAD R6, R23, -0x80, R2 ;  /* 0xffffff8017067824 */ /* 0x004fe200078e0202 */
[----:B0-----:R-:W-:Y:S06]  /*1a280*/  @!P0 BRA `(.L_x_2906) ;  /* 0x0000006800708947 */ /* 0x001fec0003800000 */
.L_x_3111:
[----:B------:R-:W-:Y:S05]  /*1a290*/  BSYNC B0 ;  /* 0x0000000000007941 */ /* 0x000fea0003800000 */
.L_x_2905:
[----:B------:R-:W1:Y:S01]  /*1a2a0*/  S2R R8, SR_TID.X ;  /* 0x0000000000087919 */ /* 0x000e620000002100 */
[----:B------:R-:W-:Y:S01]  /*1a2b0*/  ULDC UR4, c[0x0][0x2f4] ;  /* 0x0000bd0000047ab9 */ /* 0x000fe20000000800 */
[C---:B-1----:R-:W-:Y:S01]  /*1a2c0*/  IMAD.SHL.U32 R2, R8.reuse, 0x8, RZ ;  /* 0x0000000808027824 */ /* 0x042fe200078e00ff */
[C---:B------:R-:W-:Y:S02]  /*1a2d0*/  LOP3.LUT R5, R8.reuse, 0x7f, RZ, 0xc0, !PT ;  /* 0x0000007f08057812 */ /* 0x040fe400078ec0ff */
[----:B------:R-:W-:Y:S02]  /*1a2e0*/  SHF.L.U32 R7, R8, 0x3, RZ ;  /* 0x0000000308077819 */ /* 0x000fe400000006ff */
[----:B------:R-:W-:Y:S01]  /*1a2f0*/  LOP3.LUT R2, R2, 0x1f8, RZ, 0xc0, !PT ;  /* 0x000001f802027812 */ /* 0x000fe200078ec0ff */
[----:B------:R-:W-:Y:S01]  /*1a300*/  IMAD.SHL.U32 R4, R5, 0x8, RZ ;  /* 0x0000000805047824 */ /* 0x000fe200078e00ff */
[----:B------:R-:W-:Y:S02]  /*1a310*/  LOP3.LUT R7, R7, 0x38, RZ, 0xc0, !PT ;  /* 0x0000003807077812 */ /* 0x000fe400078ec0ff */
[----:B------:R-:W-:-:S02]  /*1a320*/  LOP3.LUT R2, R2, 0x38, R8, 0x78, !PT ;  /* 0x0000003802027812 */ /* 0x000fc400078e7808 */
[----:B------:R-:W-:Y:S01]  /*1a330*/  ISETP.GE.AND P0, PT, R7, UR4, PT ;  /* 0x0000000407007c0c */ /* 0x000fe2000bf06270 */
[----:B------:R-:W-:Y:S01]  /*1a340*/  UMOV UR4, 0xffffffff ;  /* 0xffffffff00047882 */ /* 0x000fe20000000000 */
[----:B------:R-:W-:Y:S02]  /*1a350*/  SHF.R.U32.HI R5, RZ, 0x3, R5 ;  /* 0x00000003ff057819 */ /* 0x000fe40000011605 */
[----:B------:R-:W-:-:S03]  /*1a360*/  LOP3.LUT R2, R2, 0x200, R4, 0xf8, !PT ;  /* 0x0000020002027812 */ /* 0x000fc600078ef804 */
[----:B------:R-:W-:Y:S01]  /*1a370*/  IMAD.IADD R6, R6, 0x1, -R5 ;  /* 0x0000000106067824 */ /* 0x000fe200078e0a05 */
[----:B------:R-:W-:Y:S01]  /*1a380*/  LEA R4, R22, R2, 0xd ;  /* 0x0000000216047211 */ /* 0x000fe200078e68ff */
        /* <DEDUP_REMOVED lines=47> */
.L_x_3129:
        /* <DEDUP_REMOVED lines=9> */
.L_x_2908:
        /* <DEDUP_REMOVED lines=11> */
.L_x_2909:
[----:B------:R-:W-:Y:S01]  /*1a7c0*/  VIADD R22, R22, 0x1 ;  /* 0x0000000116167836 */ /* 0x000fe20000000000 */
[----:B------:R0:W-:Y:S04]  /*1a7d0*/  SYNCS.ARRIVE.TRANS64.A1T0 RZ, [R0+URZ+0x16850], RZ ;  /* 0x016850ff00ff79a7 */ /* 0x0001e8000810003f */
[----:B------:R-:W-:-:S04]  /*1a7e0*/  ISETP.NE.AND P0, PT, R22, 0x2, PT ;  /* 0x000000021600780c */ /* 0x000fc80003f05270 */
[----:B0-----:R-:W-:Y:S02]  /*1a7f0*/  SEL R0, RZ, 0x1, P0 ;  /* 0x00000001ff007807 */ /* 0x001fe40000000000 */
[----:B------:R-:W-:Y:S02]  /*1a800*/  SEL R22, R22, RZ, P0 ;  /* 0x000000ff16167207 */ /* 0x000fe40000000000 */
[----:B------:R-:W-:-:S07]  /*1a810*/  LOP3.LUT R29, R29, R0, RZ, 0x3c, !PT ;  /* 0x000000001d1d7212 */ /* 0x000fce00078e3cff */
.L_x_2868:
[----:B------:R-:W-:Y:S05]  /*1a820*/  BSYNC B7 ;  /* 0x0000000000077941 */ /* 0x000fea0003800000 */
.L_x_2866:
[----:B------:R-:W4:Y:S02]  /*1a830*/  LDL R0, [R1+0x10] ;  /* 0x0000100001007983 */ /* 0x000f240000100800 */
[----:B----4-:R-:W-:-:S13]  /*1a840*/  LOP3.LUT P0, RZ, R0, 0x4, RZ, 0xc0, !PT ;  /* 0x0000000400ff7812 */ /* 0x010fda000780c0ff */
[----:B------:R-:W-:Y:S05]  /*1a850*/  @!P0 BRA `(.L_x_2910) ;  /* 0x0000000000248947 */ /* 0x000fea0003800000 */
[----:B------:R-:W-:Y:S05]  /*1a860*/  WARPSYNC.ALL ;  /* 0x0000000000007948 */ /* 0x000fea0003800000 */
[----:B------:R-:W0:Y:S08]  /*1a870*/  S2UR UR5, SR_CgaCtaId ;  /* 0x00000000000579c3 */ /* 0x000e300000008800 */
[----:B------:R-:W-:Y:S06]  /*1a880*/  BAR.SYNC.DEFER_BLOCKING 0x5, 0x200 ;  /* 0x0148000000007b1d */ /* 0x000fec0000010000 */
[----:B------:R-:W-:-:S02]  /*1a890*/  UMOV UR4, 0x400 ;  /* 0x0000040000047882 */ /* 0x000fc40000000000 */
[----:B0-----:R-:W-:-:S06]  /*1a8a0*/  ULEA UR4, UR5, UR4, 0x18 ;  /* 0x0000000405047291 */ /* 0x001fcc000f8ec03f */
[----:B------:R-:W-:-:S05]  /*1a8b0*/  MOV R16, UR4 ;  /* 0x0000000400107c02 */ /* 0x000fca0008000f00 */
[----:B------:R0:W4:Y:S01]  /*1a8c0*/  LDS.128 R24, [R16+0x168d0] ;  /* 0x0168d00010187984 */ /* 0x0001220000000c00 */
[----:B------:R-:W-:Y:S06]  /*1a8d0*/  BAR.ARV 0x4, 0x200 ;  /* 0x0108000000007b1d */ /* 0x000fec0000002000 */
[----:B------:R-:W-:Y:S05]  /*1a8e0*/  BRA `(.L_x_2911) ;  /* 0x0000000c00d87947 */ /* 0x000fea0003800000 */
.L_x_2910:
[----:B------:R-:W0:Y:S01]  /*1a8f0*/  S2R R0, SR_TID.X ;  /* 0x0000000000007919 */ /* 0x000e220000002100 */
[----:B------:R-:W-:Y:S01]  /*1a900*/  UMOV UR4, 0xffffffff ;  /* 0xffffffff00047882 */ /* 0x000fe20000000000 */
[----:B0-----:R-:W-:-:S04]  /*1a910*/  LOP3.LUT R8, R0, 0x1f, RZ, 0xc0, !PT ;  /* 0x0000001f00087812 */ /* 0x001fc800078ec0ff */
[----:B------:R-:W-:Y:S01]  /*1a920*/  ISETP.NE.AND P0, PT, R8, 0x1f, PT ;  /* 0x0000001f0800780c */ /* 0x000fe20003f05270 */
[----:B------:R-:W-:-:S12]  /*1a930*/  BRA.DIV UR4, `(.L_x_2912) ;  /* 0x0000006e04047947 */ /* 0x000fd8000b800000 */
[----:B--2---:R-:W-:Y:S01]  /*1a940*/  IMAD.IADD R9, R27, 0x1, R8 ;  /* 0x000000011b097824 */ /* 0x004fe200078e0208 */
[----:B------:R-:W-:-:S04]  /*1a950*/  ULDC UR4, c[0x0][0xc3c] ;  /* 0x00030f0000047ab9 */ /* 0x000fc80000000800 */
[----:B------:R-:W-:-:S13]  /*1a960*/  ISETP.GE.OR P1, PT, R9, UR4, !P0 ;  /* 0x0000000409007c0c */ /* 0x000fda000c726670 */
[----:B------:R-:W0:Y:S08]  /*1a970*/  @!P1 LDC.64 R2, c[0x0][0xc80] ;  /* 0x00032000ff029b82 */ /* 0x000e300000000a00 */
[----:B------:R-:W2:Y:S01]  /*1a980*/  @!P1 LDC.64 R4, c[0x0][0xc78] ;  /* 0x00031e00ff049b82 */ /* 0x000ea20000000a00 */
[----:B0-----:R-:W-:-:S05]  /*1a990*/  @!P1 IMAD.WIDE R2, R9, 0x4, R2 ;  /* 0x0000000409029825 */ /* 0x001fca00078e0202 */
[----:B---3--:R2:W3:Y:S02]  /*1a9a0*/  @!P1 LDG.E R7, desc[UR40][R2.64] ;  /* 0x0000002802079981 */ /* 0x0084e4000c1e1900 */
[----:B--2---:R-:W-:-:S05]  /*1a9b0*/  @!P1 IMAD.WIDE R2, R9, 0x4, R4 ;  /* 0x0000000409029825 */ /* 0x004fca00078e0204 */
[----:B------:R-:W2:Y:S01]  /*1a9c0*/  @!P1 LDG.E R4, desc[UR40][R2.64] ;  /* 0x0000002802049981 */ /* 0x000ea2000c1e1900 */
        /* <DEDUP_REMOVED lines=9> */
[----:B---3--:R-:W-:Y:S02]  /*1aa60*/  @!P1 IMAD.MOV.U32 R25, RZ, RZ, R7 ;  /* 0x000000ffff199224 */ /* 0x008fe400078e0007 */
[----:B--2---:R-:W-:Y:S01]  /*1aa70*/  @!P1 IMAD.MOV.U32 R5, RZ, RZ, R4 ;  /* 0x000000ffff059224 */ /* 0x004fe200078e0004 */
        /* <DEDUP_REMOVED lines=17> */
[----:B------:R0:W2:Y:S02]  /*1ab90*/  SHFL.IDX PT, R14, R2, 0x1f, 0x1f ;  /* 0x03e01f00020e7f89 */ /* 0x0000a400000e0000 */
.L_x_3139:
[----:B------:R-:W-:Y:S02]  /*1aba0*/  ULDC UR4, c[0x0][0xc38] ;  /* 0x00030e0000047ab9 */ /* 0x000fe40000000800 */
[----:B------:R-:W-:-:S05]  /*1abb0*/  MOV R4, UR4 ;  /* 0x0000000400047c02 */ /* 0x000fca0008000f00 */
[----:B--2---:R-:W-:-:S04]  /*1abc0*/  IMAD R3, R14, R4, RZ ;  /* 0x000000040e037224 */ /* 0x004fc800078e02ff */
[----:B------:R-:W-:-:S05]  /*1abd0*/  IMAD.IADD R6, R6, 0x1, R3 ;  /* 0x0000000106067824 */ /* 0x000fca00078e0203 */
[----:B------:R-:W-:-:S13]  /*1abe0*/  ISETP.GT.AND P6, PT, R6, R0, PT ;  /* 0x000000000600720c */ /* 0x000fda0003fc4270 */
[----:B------:R-:W-:Y:S05]  /*1abf0*/  @P6 BRA `(.L_x_2913) ;  /* 0x0000000000a46947 */ /* 0x000fea0003800000 */
.L_x_2916:
        /* <DEDUP_REMOVED lines=9> */
[----:B------:R-:W0:Y:S02]  /*1ac90*/  @!P6 LDC.64 R2, c[0x0][0xc80] ;  /* 0x00032000ff02eb82 */ /* 0x000e240000000a00 */
[----:B0-----:R-:W-:-:S05]  /*1aca0*/  @!P6 IMAD.WIDE R2, R4, 0x4, R2 ;  /* 0x000000040402e825 */ /* 0x001fca00078e0202 */
[----:B------:R0:W2:Y:S01]  /*1acb0*/  @!P6 LDG.E R25, desc[UR40][R2.64] ;  /* 0x000000280219e981 */ /* 0x0000a2000c1e1900 */
[----:B------:R-:W-:Y:S01]  /*1acc0*/  IMAD.MOV.U32 R5, RZ, RZ, RZ ;  /* 0x000000ffff057224 */ /* 0x000fe200078e00ff */
[----:B0-----:R-:W0:Y:S02]  /*1acd0*/  @!P6 LDC.64 R2, c[0x0][0xc78] ;  /* 0x00031e00ff02eb82 */ /* 0x001e240000000a00 */
[----:B0-----:R-:W-:-:S05]  /*1ace0*/  @!P6 IMAD.WIDE R2, R4, 0x4, R2 ;  /* 0x000000040402e825 */ /* 0x001fca00078e0202 */
        /* <DEDUP_REMOVED lines=20> */
.L_x_3147:
[----:B------:R-:W-:Y:S02]  /*1ae30*/  ULDC UR4, c[0x0][0xc38] ;  /* 0x00030e0000047ab9 */ /* 0x000fe40000000800 */
[----:B------:R-:W-:-:S04]  /*1ae40*/  IMAD.U32 R4, RZ, RZ, UR4 ;  /* 0x00000004ff047e24 */ /* 0x000fc8000f8e00ff */
[----:B--2---:R-:W-:-:S05]  /*1ae50*/  IMAD R3, R14, R4, RZ ;  /* 0x000000040e037224 */ /* 0x004fca00078e02ff */
[----:B------:R-:W-:-:S04]  /*1ae60*/  IADD3 R6, R3, R6, RZ ;  /* 0x0000000603067210 */ /* 0x000fc80007ffe0ff */
[----:B------:R-:W-:-:S13]  /*1ae70*/  ISETP.GT.AND P6, PT, R6, R0, PT ;  /* 0x000000000600720c */ /* 0x000fda0003fc4270 */
[----:B------:R-:W-:Y:S05]  /*1ae80*/  @!P6 BRA `(.L_x_2916) ;  /* 0xfffffffc005ce947 */ /* 0x000fea000383ffff */
.L_x_2913:
[----:B------:R-:W-:Y:S01]  /*1ae90*/  IMAD.IADD R6, R6, 0x1, -R3 ;  /* 0x0000000106067824 */ /* 0x000fe200078e0a03 */
[----:B------:R-:W-:-:S03]  /*1aea0*/  UMOV UR4, 0xffffffff ;  /* 0xffffffff00047882 */ /* 0x000fc60000000000 */
[----:B------:R-:W-:-:S05]  /*1aeb0*/  IMAD R3, R2, R4, R6 ;  /* 0x0000000402037224 */ /* 0x000fca00078e0206 */
[----:B------:R-:W-:Y:S01]  /*1aec0*/  ISETP.GT.AND P6, PT, R3, R0, PT ;  /* 0x000000000300720c */ /* 0x000fe20003fc4270 */
[----:B------:R-:W-:-:S12]  /*1aed0*/  BRA.DIV UR4, `(.L_x_2917) ;  /* 0x0000006e048c7947 */ /* 0x000fd8000b800000 */
[----:B------:R-:W-:-:S04]  /*1aee0*/  VOTE.ANY R3, PT, !P6 ;  /* 0x0000000000037806 */ /* 0x000fc800070e0100 */
[----:B------:R-:W2:Y:S02]  /*1aef0*/  POPC R7, R3 ;  /* 0x0000000300077309 */ /* 0x000ea40000000000 */
[----:B--2---:R2:W3:Y:S01]  /*1af00*/  SHFL.IDX PT, R25, R25, R7, 0x1f ;  /* 0x00001f0719197589 */ /* 0x0044e200000e0000 */
[----:B------:R-:W-:-:S03]  /*1af10*/  IMAD.IADD R27, R7, 0x1, R27 ;  /* 0x00000001071b7824 */ /* 0x000fc600078e021b */
[----:B------:R2:W4:Y:S04]  /*1af20*/  SHFL.IDX PT, R5, R5, R7, 0x1f ;  /* 0x00001f0705057589 */ /* 0x00052800000e0000 */
.L_x_3152:
[----:B------:R-:W-:-:S13]  /*1af30*/  ISETP.NE.AND P0, PT, R3, RZ, PT ;  /* 0x000000ff0300720c */ /* 0x000fda0003f05270 */
[----:B------:R-:W-:Y:S05]  /*1af40*/  @!P0 BRA `(.L_x_2918) ;  /* 0x0000000000108947 */ /* 0x000fea0003800000 */
[----:B------:R-:W-:Y:S01]  /*1af50*/  UMOV UR4, 0xffffffff ;  /* 0xffffffff00047882 */ /* 0x000fe20000000000 */
[----:B------:R-:W-:Y:S02]  /*1af60*/  VIADD R12, R7, 0xffffffff ;  /* 0xffffffff070c7836 */ /* 0x000fe40000000000 */
[----:B------:R-:W-:Y:S05]  /*1af70*/  BRA.DIV UR4, `(.L_x_2919) ;  /* 0x0000006e04c47947 */ /* 0x000fea000b800000 */
[----:B------:R0:W0:Y:S02]  /*1af80*/  SHFL.IDX PT, R24, R2, R12, 0x1f ;  /* 0x00001f0c02187589 */ /* 0x00002400000e0000 */
.L_x_2918:
[----:B----4-:R-:W-:Y:S01]  /*1af90*/  ISETP.NE.AND P0, PT, R5, 0x1, PT ;  /* 0x000000010500780c */ /* 0x010fe20003f05270 */
[----:B0-----:R-:W-:-:S05]  /*1afa0*/  IMAD R24, R24, R4, R6 ;  /* 0x0000000418187224 */ /* 0x001fca00078e0206 */
[----:B------:R-:W-:-:S07]  /*1afb0*/  IADD3 R0, R0, -R24, RZ ;  /* 0x8000001800007210 */ /* 0x000fce0007ffe0ff */
[----:B------:R-:W-:Y:S05]  /*1afc0*/  @!P0 BRA `(.L_x_2920) ;  /* 0x0000000000dc8947 */ /* 0x000fea0003800000 */
[-C--:B---3--:R-:W-:Y:S01]  /*1afd0*/  IABS R6, R25.reuse ;  /* 0x0000001900067213 */ /* 0x088fe20000000000 */
[----:B------:R-:W-:Y:S01]  /*1afe0*/  IMAD.MOV.U32 R2, RZ, RZ, RZ ;  /* 0x000000ffff027224 */ /* 0x000fe200078e00ff */
[----:B------:R-:W-:Y:S02]  /*1aff0*/  IABS R8, R25 ;  /* 0x0000001900087213 */ /* 0x000fe40000000000 */
[----:B------:R-:W0:Y:S02]  /*1b000*/  I2F.RP R4, R6 ;  /* 0x0000000600047306 */ /* 0x000e240000209400 */
[----:B------:R-:W-:-:S06]  /*1b010*/  IADD3 R8, RZ, -R8, RZ ;  /* 0x80000008ff087210 */ /* 0x000fcc0007ffe0ff */
[----:B0-----:R-:W2:Y:S02]  /*1b020*/  MUFU.RCP R4, R4 ;  /* 0x0000000400047308 */ /* 0x001ea40000001000 */
[----:B--2---:R-:W-:-:S06]  /*1b030*/  VIADD R7, R4, 0xffffffe ;  /* 0x0ffffffe04077836 */ /* 0x004fcc0000000000 */
[----:B------:R-:W0:Y:S02]  /*1b040*/  F2I.FTZ.U32.TRUNC.NTZ R3, R7 ;  /* 0x0000000700037305 */ /* 0x000e24000021f000 */
[----:B0-----:R-:W-:-:S04]  /*1b050*/  IMAD.MOV R9, RZ, RZ, -R3 ;  /* 0x000000ffff097224 */ /* 0x001fc800078e0a03 */
[----:B------:R-:W-:-:S04]  /*1b060*/  IMAD R9, R9, R6, RZ ;  /* 0x0000000609097224 */ /* 0x000fc800078e02ff */
[----:B------:R-:W-:Y:S01]  /*1b070*/  IMAD.HI.U32 R2, R3, R9, R2 ;  /* 0x0000000903027227 */ /* 0x000fe200078e0002 */
[----:B------:R-:W-:-:S05]  /*1b080*/  IABS R3, R0 ;  /* 0x0000000000037213 */ /* 0x000fca0000000000 */
[----:B------:R-:W-:Y:S01]  /*1b090*/  IMAD.HI.U32 R4, R2, R3, RZ ;  /* 0x0000000302047227 */ /* 0x000fe200078e00ff */
[----:B------:R-:W-:-:S03]  /*1b0a0*/  MOV R2, RZ ;  /* 0x000000ff00027202 */ /* 0x000fc60000000f00 */
[----:B------:R-:W-:-:S05]  /*1b0b0*/  IMAD R3, R4, R8, R3 ;  /* 0x0000000804037224 */ /* 0x000fca00078e0203 */
[----:B------:R-:W-:-:S13]  /*1b0c0*/  ISETP.GT.U32.AND P1, PT, R6, R3, PT ;  /* 0x000000030600720c */ /* 0x000fda0003f24070 */
[----:B------:R-:W-:Y:S02]  /*1b0d0*/  @!P1 IMAD.IADD R3, R3, 0x1, -R6 ;  /* 0x0000000103039824 */ /* 0x000fe400078e0a06 */
[----:B------:R-:W-:Y:S01]  /*1b0e0*/  @!P1 VIADD R4, R4, 0x1 ;  /* 0x0000000104049836 */ /* 0x000fe20000000000 */
[----:B------:R-:W-:Y:S02]  /*1b0f0*/  ISETP.NE.AND P1, PT, R25, RZ, PT ;  /* 0x000000ff1900720c */ /* 0x000fe40003f25270 */
[----:B------:R-:W-:Y:S02]  /*1b100*/  ISETP.GE.U32.AND P0, PT, R3, R6, PT ;  /* 0x000000060300720c */ /* 0x000fe40003f06070 */
[----:B------:R-:W-:-:S04]  /*1b110*/  IABS R6, R5 ;  /* 0x0000000500067213 */ /* 0x000fc80000000000 */
[----:B------:R-:W0:Y:S07]  /*1b120*/  I2F.RP R7, R6 ;  /* 0x0000000600077306 */ /* 0x000e2e0000209400 */
[----:B------:R-:W-:Y:S01]  /*1b130*/  @P0 VIADD R4, R4, 0x1 ;  /* 0x0000000104040836 */ /* 0x000fe20000000000 */
[----:B0-----:R-:W0:Y:S02]  /*1b140*/  MUFU.RCP R7, R7 ;  /* 0x0000000700077308 */ /* 0x001e240000001000 */
[----:B0-----:R-:W-:Y:S01]  /*1b150*/  VIADD R8, R7, 0xffffffe ;  /* 0x0ffffffe07087836 */ /* 0x001fe20000000000 */
[----:B------:R-:W-:-:S05]  /*1b160*/  IABS R7, R5 ;  /* 0x0000000500077213 */ /* 0x000fca0000000000 */
[----:B------:R-:W0:Y:S01]  /*1b170*/  F2I.FTZ.U32.TRUNC.NTZ R3, R8 ;  /* 0x0000000800037305 */ /* 0x000e22000021f000 */
[----:B------:R-:W-:Y:S01]  /*1b180*/  IADD3 R7, RZ, -R7, RZ ;  /* 0x80000007ff077210 */ /* 0x000fe20007ffe0ff */
[----:B0-----:R-:W-:-:S04]  /*1b190*/  IMAD.MOV R9, RZ, RZ, -R3 ;  /* 0x000000ffff097224 */ /* 0x001fc800078e0a03 */
[----:B------:R-:W-:-:S04]  /*1b1a0*/  IMAD R9, R9, R6, RZ ;  /* 0x0000000609097224 */ /* 0x000fc800078e02ff */
[----:B------:R-:W-:Y:S01]  /*1b1b0*/  IMAD.HI.U32 R2, R3, R9, R2 ;  /* 0x0000000903027227 */ /* 0x000fe200078e0002 */
[----:B------:R-:W-:-:S04]  /*1b1c0*/  LOP3.LUT R3, R0, R25, RZ, 0x3c, !PT ;  /* 0x0000001900037212 */ /* 0x000fc800078e3cff */
        /* <DEDUP_REMOVED lines=16> */
[--C-:B------:R-:W-:Y:S02]  /*1b2d0*/  IMAD.MOV R3, RZ, RZ, -R2.reuse ;  /* 0x000000ffff037224 */ /* 0x100fe400078e0a02 */
[C---:B------:R-:W-:Y:S02]  /*1b2e0*/  IMAD R26, R5.reuse, 0x1000000, R2 ;  /* 0x01000000051a7824 */ /* 0x040fe400078e0202 */
[--C-:B------:R-:W-:Y:S02]  /*1b2f0*/  IMAD R5, R5, R3, R4.reuse ;  /* 0x0000000305057224 */ /* 0x100fe400078e0204 */
[----:B------:R-:W-:-:S03]  /*1b300*/  IMAD.MOV R2, RZ, RZ, -R4 ;  /* 0x000000ffff027224 */ /* 0x000fc600078e0a04 */
[----:B------:R-:W-:Y:S01]  /*1b310*/  LEA R26, R5, R26, 0x10 ;  /* 0x0000001a051a7211 */ /* 0x000fe200078e80ff */
[----:B------:R-:W-:Y:S01]  /*1b320*/  IMAD R2, R25, R2, R0 ;  /* 0x0000000219027224 */ /* 0x000fe200078e0200 */
[----:B------:R-:W-:Y:S06]  /*1b330*/  BRA `(.L_x_2921) ;  /* 0x0000000000f47947 */ /* 0x000fec0003800000 */
.L_x_2920:
[----:B------:R-:W0:Y:S02]  /*1b340*/  LDC.64 R2, c[0x0][0xc90] ;  /* 0x00032400ff027b82 */ /* 0x000e240000000a00 */
[----:B0-----:R-:W-:-:S05]  /*1b350*/  IMAD.WIDE R2, R27, 0x4, R2 ;  /* 0x000000041b027825 */ /* 0x001fca00078e0202 */
[----:B------:R0:W3:Y:S02]  /*1b360*/  LDG.E R6, desc[UR40][R2.64] ;  /* 0x0000002802067981 */ /* 0x0000e4000c1e1900 */
[----:B0-----:R-:W-:Y:S02]  /*1b370*/  IMAD.MOV.U32 R2, RZ, RZ, RZ ;  /* 0x000000ffff027224 */ /* 0x001fe400078e00ff */
[----:B---3--:R-:W-:-:S05]  /*1b380*/  IMAD R5, R25, R6, RZ ;  /* 0x0000000619057224 */ /* 0x008fca00078e02ff */
[----:B--2---:R-:W-:-:S04]  /*1b390*/  IABS R7, R5 ;  /* 0x0000000500077213 */ /* 0x004fc80000000000 */
[----:B------:R-:W0:Y:S08]  /*1b3a0*/  I2F.RP R8, R7 ;  /* 0x0000000700087306 */ /* 0x000e300000209400 */
[----:B0-----:R-:W1:Y:S02]  /*1b3b0*/  MUFU.RCP R8, R8 ;  /* 0x0000000800087308 */ /* 0x001e640000001000 */
[----:B-1----:R-:W-:-:S06]  /*1b3c0*/  VIADD R10, R8, 0xffffffe ;  /* 0x0ffffffe080a7836 */ /* 0x002fcc0000000000 */
[----:B------:R-:W0:Y:S02]  /*1b3d0*/  F2I.FTZ.U32.TRUNC.NTZ R3, R10 ;  /* 0x0000000a00037305 */ /* 0x000e24000021f000 */
[----:B0-----:R-:W-:-:S04]  /*1b3e0*/  IMAD.MOV R12, RZ, RZ, -R3 ;  /* 0x000000ffff0c7224 */ /* 0x001fc800078e0a03 */
[----:B------:R-:W-:-:S04]  /*1b3f0*/  IMAD R9, R12, R7, RZ ;  /* 0x000000070c097224 */ /* 0x000fc800078e02ff */
[----:B------:R-:W-:Y:S01]  /*1b400*/  IMAD.HI.U32 R9, R3, R9, R2 ;  /* 0x0000000903097227 */ /* 0x000fe200078e0002 */
[----:B------:R-:W-:Y:S02]  /*1b410*/  IABS R2, R0 ;  /* 0x0000000000027213 */ /* 0x000fe40000000000 */
[----:B------:R-:W-:-:S03]  /*1b420*/  IABS R3, R5 ;  /* 0x0000000500037213 */ /* 0x000fc60000000000 */
[----:B------:R-:W-:Y:S01]  /*1b430*/  IMAD.HI.U32 R9, R9, R2, RZ ;  /* 0x0000000209097227 */ /* 0x000fe200078e00ff */
[----:B------:R-:W-:-:S05]  /*1b440*/  IADD3 R3, RZ, -R3, RZ ;  /* 0x80000003ff037210 */ /* 0x000fca0007ffe0ff */
        /* <DEDUP_REMOVED lines=8> */
[----:B------:R-:W-:-:S06]  /*1b4d0*/  IMAD.MOV.U32 R2, RZ, RZ, RZ ;  /* 0x000000ffff027224 */ /* 0x000fcc00078e00ff */
[----:B------:R-:W-:-:S05]  /*1b4e0*/  @P0 VIADD R9, R9, 0x1 ;  /* 0x0000000109090836 */ /* 0x000fca0000000000 */
[----:B------:R-:W-:-:S05]  /*1b4f0*/  MOV R7, R9 ;  /* 0x0000000900077202 */ /* 0x000fca0000000f00 */
[----:B------:R-:W-:Y:S01]  /*1b500*/  @!P2 IMAD.MOV R7, RZ, RZ, -R7 ;  /* 0x000000ffff07a224 */ /* 0x000fe200078e0a07 */
[----:B------:R-:W-:-:S05]  /*1b510*/  @!P1 LOP3.LUT R7, RZ, R5, RZ, 0x33, !PT ;  /* 0x00000005ff079212 */ /* 0x000fca00078e33ff */
[----:B------:R-:W-:Y:S01]  /*1b520*/  IMAD R8, R6, R7, RZ ;  /* 0x0000000706087224 */ /* 0x000fe200078e02ff */
[----:B------:R-:W-:-:S03]  /*1b530*/  IADD3 R7, -R7, RZ, RZ ;  /* 0x000000ff07077210 */ /* 0x000fc60007ffe1ff */
[----:B------:R-:W-:Y:S02]  /*1b540*/  IMAD.MOV R3, RZ, RZ, -R8 ;  /* 0x000000ffff037224 */ /* 0x000fe400078e0a08 */
[----:B------:R-:W-:-:S03]  /*1b550*/  IMAD R5, R5, R7, R0 ;  /* 0x0000000705057224 */ /* 0x000fc600078e0200 */
[----:B------:R-:W-:-:S04]  /*1b560*/  VIADDMNMX R4, R3, R4, R6, PT ;  /* 0x0000000403047246 */ /* 0x000fc80003800106 */
[-C--:B------:R-:W-:Y:S02]  /*1b570*/  IABS R6, R4.reuse ;  /* 0x0000000400067213 */ /* 0x080fe40000000000 */
[----:B------:R-:W-:Y:S02]  /*1b580*/  IABS R0, R4 ;  /* 0x0000000400007213 */ /* 0x000fe40000000000 */
[----:B------:R-:W0:Y:S03]  /*1b590*/  I2F.RP R9, R6 ;  /* 0x0000000600097306 */ /* 0x000e260000209400 */
[----:B------:R-:W-:-:S05]  /*1b5a0*/  IMAD.MOV R0, RZ, RZ, -R0 ;  /* 0x000000ffff007224 */ /* 0x000fca00078e0a00 */
[----:B0-----:R-:W0:Y:S02]  /*1b5b0*/  MUFU.RCP R9, R9 ;  /* 0x0000000900097308 */ /* 0x001e240000001000 */
[----:B0-----:R-:W-:-:S06]  /*1b5c0*/  VIADD R10, R9, 0xffffffe ;  /* 0x0ffffffe090a7836 */ /* 0x001fcc0000000000 */
[----:B------:R-:W0:Y:S02]  /*1b5d0*/  F2I.FTZ.U32.TRUNC.NTZ R3, R10 ;  /* 0x0000000a00037305 */ /* 0x000e24000021f000 */
[----:B0-----:R-:W-:-:S04]  /*1b5e0*/  IMAD.MOV R7, RZ, RZ, -R3 ;  /* 0x000000ffff077224 */ /* 0x001fc800078e0a03 */
[----:B------:R-:W-:-:S04]  /*1b5f0*/  IMAD R7, R7, R6, RZ ;  /* 0x0000000607077224 */ /* 0x000fc800078e02ff */
[----:B------:R-:W-:Y:S01]  /*1b600*/  IMAD.HI.U32 R2, R3, R7, R2 ;  /* 0x0000000703027227 */ /* 0x000fe200078e0002 */
[----:B------:R-:W-:-:S05]  /*1b610*/  IABS R3, R5 ;  /* 0x0000000500037213 */ /* 0x000fca0000000000 */
[----:B------:R-:W-:-:S04]  /*1b620*/  IMAD.HI.U32 R2, R2, R3, RZ ;  /* 0x0000000302027227 */ /* 0x000fc800078e00ff */
[----:B------:R-:W-:Y:S01]  /*1b630*/  IMAD R3, R2, R0, R3 ;  /* 0x0000000002037224 */ /* 0x000fe200078e0203 */
[----:B------:R-:W-:Y:S02]  /*1b640*/  LOP3.LUT R0, R5, R4, RZ, 0x3c, !PT ;  /* 0x0000000405007212 */ /* 0x000fe400078e3cff */
[----:B------:R-:W-:Y:S02]  /*1b650*/  IADD3 R5, R8, 0x1000000, R5 ;  /* 0x0100000008057810 */ /* 0x000fe40007ffe005 */
        /* <DEDUP_REMOVED lines=8> */
[----:B------:R-:W-:Y:S02]  /*1b6e0*/  @!P1 LOP3.LUT R2, RZ, R4, RZ, 0x33, !PT ;  /* 0x00000004ff029212 */ /* 0x000fe400078e33ff */
[----:B------:R-:W-:-:S05]  /*1b6f0*/  IADD3 R4, -R4, RZ, RZ ;  /* 0x000000ff04047210 */ /* 0x000fca0007ffe1ff */
[----:B------:R-:W-:-:S07]  /*1b700*/  IMAD R26, R2, R4, R5 ;  /* 0x00000004021a7224 */ /* 0x000fce00078e0205 */
.L_x_2921:
[----:B------:R-:W-:-:S05]  /*1b710*/  LOP3.LUT R2, RZ, R2, RZ, 0x33, !PT ;  /* 0x00000002ff027212 */ /* 0x000fca00078e33ff */
[----:B------:R-:W-:Y:S01]  /*1b720*/  IMAD.IADD R25, R25, 0x1, R2 ;  /* 0x0000000119197824 */ /* 0x000fe200078e0202 */
[----:B------:R-:W-:Y:S06]  /*1b730*/  BRA `(.L_x_2922) ;  /* 0x00000000001c7947 */ /* 0x000fec0003800000 */
.L_x_2914:
[----:B------:R-:W-:Y:S01]  /*1b740*/  UMOV UR4, URZ ;  /* 0x0000003f00047c82 */ /* 0x000fe20008000000 */
[----:B------:R-:W-:Y:S01]  /*1b750*/  UMOV UR5, URZ ;  /* 0x0000003f00057c82 */ /* 0x000fe20008000000 */
[----:B------:R-:W-:Y:S01]  /*1b760*/  ULDC UR6, c[0x0][0xc3c] ;  /* 0x00030f0000067ab9 */ /* 0x000fe20000000800 */
[----:B------:R-:W-:Y:S01]  /*1b770*/  IMAD.MOV.U32 R24, RZ, RZ, R0 ;  /* 0x000000ffff187224 */ /* 0x000fe200078e0000 */
[----:B------:R-:W-:Y:S01]  /*1b780*/  MOV R26, UR5 ;  /* 0x00000005001a7c02 */ /* 0x000fe20008000f00 */
[----:B------:R-:W-:Y:S02]  /*1b790*/  IMAD.U32 R25, RZ, RZ, UR4 ;  /* 0x00000004ff197e24 */ /* 0x000fe4000f8e00ff */
[----:B------:R-:W-:-:S07]  /*1b7a0*/  IMAD.U32 R27, RZ, RZ, UR6 ;  /* 0x00000006ff1b7e24 */ /* 0x000fce000f8e00ff */
.L_x_2922:
        /* <DEDUP_REMOVED lines=10> */
.L_x_2911:
[----:B------:R-:W-:Y:S02]  /*1b850*/  ULDC UR4, c[0x0][0xc3c] ;  /* 0x00030f0000047ab9 */ /* 0x000fe40000000800 */
[----:B----4-:R-:W-:-:S13]  /*1b860*/  ISETP.GE.AND P0, PT, R27, UR4, PT ;  /* 0x000000041b007c0c */ /* 0x010fda000bf06270 */
[----:B------:R-:W-:Y:S05]  /*1b870*/  @!P0 BRA `(.L_x_2923) ;  /* 0xffffff9800fc8947 */ /* 0x000fea000383ffff */
[----:B------:R-:W-:Y:S05]  /*1b880*/  BSYNC B8 ;  /* 0x0000000000087941 */ /* 0x000fea0003800000 */
.L_x_2826:
        /* <DEDUP_REMOVED lines=12> */
.L_x_3155:
[----:B------:R-:W-:Y:S05]  /*1b950*/  BSYNC B0 ;  /* 0x0000000000007941 */ /* 0x000fea0003800000 */
.L_x_2924:
[----:B------:R-:W-:-:S03]  /*1b960*/  UMOV UR4, 0xffffffff ;  /* 0xffffffff00047882 */ /* 0x000fc60000000000 */
[----:B------:R-:W-:Y:S05]  /*1b970*/  BRA.DIV UR4, `(.L_x_2926) ;  /* 0x0000006604807947 */ /* 0x000fea000b800000 */
[----:B0-----:R-:W0:Y:S02]  /*1b980*/  S2R R0, SR_TID.X ;  /* 0x0000000000007919 */ /* 0x001e240000002100 */
[----:B0-----:R-:W-:-:S04]  /*1b990*/  SHF.R.U32.HI R0, RZ, 0x5, R0 ;  /* 0x00000005ff007819 */ /* 0x001fc80000011600 */
[----:B------:R-:W-:-:S05]  /*1b9a0*/  LOP3.LUT R0, R0, 0x3, RZ, 0xc0, !PT ;  /* 0x0000000300007812 */ /* 0x000fca00078ec0ff */
[----:B------:R0:W4:Y:S02]  /*1b9b0*/  SHFL.IDX PT, R14, R0, RZ, 0x1f ;  /* 0x00001fff000e7589 */ /* 0x00012400000e0000 */
.L_x_3158:
[----:B----4-:R-:W-:-:S13]  /*1b9c0*/  ISETP.NE.AND P0, PT, R14, RZ, PT ;  /* 0x000000ff0e00720c */ /* 0x010fda0003f05270 */
[----:B------:R-:W-:Y:S05]  /*1b9d0*/  @P0 BRA `(.L_x_2661) ;  /* 0x0000000000880947 */ /* 0x000fea0003800000 */
[----:B------:R-:W-:-:S03]  /*1b9e0*/  UMOV UR4, 0xffffffff ;  /* 0xffffffff00047882 */ /* 0x000fc60000000000 */
[----:B------:R-:W-:Y:S05]  /*1b9f0*/  BRA.DIV UR4, `(.L_x_2927) ;  /* 0x0000006604947947 */ /* 0x000fea000b800000 */
[----:B------:R-:W-:-:S13]  /*1ba00*/  ELECT P6, URZ, PT ;  /* 0x00000000003f782f */ /* 0x000fda00038c0000 */
.L_x_3161:
[----:B------:R-:W-:Y:S05]  /*1ba10*/  @!P6 BRA `(.L_x_2661) ;  /* 0x000000000078e947 */ /* 0x000fea0003800000 */
[----:B0-----:R-:W4:Y:S02]  /*1ba20*/  LDL.LU R0, [R1+0x3c] ;  /* 0x00003c0001007983 */ /* 0x001f240000300800 */
[----:B----4-:R-:W-:-:S04]  /*1ba30*/  LOP3.LUT R0, R0, 0x2, RZ, 0xfc, !PT ;  /* 0x0000000200007812 */ /* 0x010fc800078efcff */
[----:B------:R-:W-:-:S13]  /*1ba40*/  ISETP.NE.AND P0, PT, R0, 0x3, PT ;  /* 0x000000030000780c */ /* 0x000fda0003f05270 */
[----:B------:R-:W-:Y:S05]  /*1ba50*/  @!P0 BRA `(.L_x_2928) ;  /* 0x0000000000048947 */ /* 0x000fea0003800000 */
[----:B------:R-:W-:Y:S01]  /*1ba60*/  BPT.TRAP 0x1 ;  /* 0x000000040000795c */ /* 0x000fe20000300000 */
.L_x_2928:
[C---:B------:R-:W-:Y:S01]  /*1ba70*/  LEA R3, R22.reuse, R5, 0x3 ;  /* 0x0000000516037211 */ /* 0x040fe200078e18ff */
[----:B------:R-:W-:Y:S01]  /*1ba80*/  VIADD R22, R22, 0x1 ;  /* 0x0000000116167836 */ /* 0x000fe20000000000 */
[----:B------:R-:W-:-:S04]  /*1ba90*/  SHF.L.U32 R2, R29, 0x1f, RZ ;  /* 0x0000001f1d027819 */ /* 0x000fc800000006ff */
[----:B------:R-:W0:Y:S01]  /*1baa0*/  SYNCS.PHASECHK.TRANS64.TRYWAIT P1, [R3+URZ+0x16840], R2 ;  /* 0x01684002030075a7 */ /* 0x000e22000802017f */
[----:B------:R-:W-:-:S04]  /*1bab0*/  ISETP.NE.AND P2, PT, R22, 0x2, PT ;  /* 0x000000021600780c */ /* 0x000fc80003f45270 */
[----:B------:R-:W-:Y:S01]  /*1bac0*/  SEL R0, RZ, 0x1, P2 ;  /* 0x00000001ff007807 */ /* 0x000fe20001000000 */
[----:B0-----:R-:W-:Y:S08]  /*1bad0*/  @!P1 BRA `(.L_x_2929) ;  /* 0x00000064007c9947 */ /* 0x001ff00003800000 */
.L_x_3162:
[----:B------:R-:W-:Y:S02]  /*1bae0*/  SEL R22, R22, RZ, P2 ;  /* 0x000000ff16167207 */ /* 0x000fe40001000000 */
[----:B------:R-:W-:Y:S01]  /*1baf0*/  LOP3.LUT R0, R29, R0, RZ, 0x3c, !PT ;  /* 0x000000001d007212 */ /* 0x000fe200078e3cff */
[----:B------:R-:W-:Y:S06]  /*1bb00*/  @!P0 BRA `(.L_x_2930) ;  /* 0x0000000000048947 */ /* 0x000fec0003800000 */
[----:B------:R-:W-:Y:S01]  /*1bb10*/  BPT.TRAP 0x1 ;  /* 0x000000040000795c */ /* 0x000fe20000300000 */
.L_x_2930:
[----:B------:R-:W-:Y:S01]  /*1bb20*/  IMAD R5, R22, 0x8, R5 ;  /* 0x0000000816057824 */ /* 0x000fe200078e0205 */
[----:B------:R-:W-:-:S04]  /*1bb30*/  SHF.L.U32 R0, R0, 0x1f, RZ ;  /* 0x0000001f00007819 */ /* 0x000fc800000006ff */
[----:B------:R-:W4:Y:S02]  /*1bb40*/  SYNCS.PHASECHK.TRANS64.TRYWAIT P1, [R5+URZ+0x16840], R0 ;  /* 0x01684000050075a7 */ /* 0x000f24000802017f */
[----:B----4-:R-:W-:Y:S05]  /*1bb50*/  @!P1 BRA `(.L_x_2931) ;  /* 0x0000006400709947 */ /* 0x010fea0003800000 */
.L_x_3163:
[----:B------:R-:W-:Y:S05]  /*1bb60*/  @!P0 BRA `(.L_x_2932) ;  /* 0x0000000000048947 */ /* 0x000fea0003800000 */
[----:B------:R-:W-:Y:S01]  /*1bb70*/  BPT.TRAP 0x1 ;  /* 0x000000040000795c */ /* 0x000fe20000300000 */
.L_x_2932:
[----:B------:R-:W5:Y:S02]  /*1bb80*/  SYNCS.PHASECHK.TRANS64.TRYWAIT P1, [R3+URZ+0x16860], R2 ;  /* 0x01686002030075a7 */ /* 0x000f64000802017f */
[----:B-----5:R-:W-:Y:S05]  /*1bb90*/  @!P1 BRA `(.L_x_2933) ;  /* 0x0000006400749947 */ /* 0x020fea0003800000 */
.L_x_3164:
[----:B------:R-:W-:Y:S05]  /*1bba0*/  @!P0 BRA `(.L_x_2934) ;  /* 0x0000000000048947 */ /* 0x000fea0003800000 */
[----:B------:R-:W-:Y:S01]  /*1bbb0*/  BPT.TRAP 0x1 ;  /* 0x000000040000795c */ /* 0x000fe20000300000 */
.L_x_2934:
[----:B------:R0:W0:Y:S02]  /*1bbc0*/  SYNCS.PHASECHK.TRANS64.TRYWAIT P0, [R5+URZ+0x16860], R0 ;  /* 0x01686000050075a7 */ /* 0x000024000800017f */
[----:B0-----:R-:W-:Y:S05]  /*1bbd0*/  @!P0 NANOSLEEP.SYNCS 0x989680 ;  /* 0x009896800000895d */ /* 0x001fea0003900000 */
[----:B------:R-:W0:Y:S02]  /*1bbe0*/  @!P0 SYNCS.PHASECHK.TRANS64 P0, [R5+URZ+0x16860], R0 ;  /* 0x01686000050085a7 */ /* 0x000e24000800007f */
[----:B0-----:R-:W-:Y:S05]  /*1bbf0*/  @!P0 BRA `(.L_x_2934) ;  /* 0xfffffffc00f08947 */ /* 0x001fea000383ffff */
.L_x_2661:
[----:B------:R-:W-:Y:S05]  /*1bc00*/  BSYNC B9 ;  /* 0x0000000000097941 */ /* 0x000fea0003800000 */
.L_x_2658:
[----:B------:R-:W-:Y:S05]  /*1bc10*/  EXIT ;  /* 0x000000000000794d */ /* 0x000fea0003800000 */
.L_x_2681:
[----:B0-----:R0:W1:Y:S02]  /*1bc20*/  SYNCS.PHASECHK.TRANS64.TRYWAIT P6, [R68+URZ+0x16890], R77 ;  /* 0x0168904d440075a7 */ /* 0x00106400080c017f */
[----:B-1----:R-:W-:Y:S05]  /*1bc30*/  @!P6 NANOSLEEP.SYNCS 0x989680 ;  /* 0x009896800000e95d */ /* 0x002fea0003900000 */
[----:B------:R-:W1:Y:S02]  /*1bc40*/  @!P6 SYNCS.PHASECHK.TRANS64 P6, [R68+URZ+0x16890], R77 ;  /* 0x0168904d4400e5a7 */ /* 0x000e6400080c007f */
[----:B-1----:R-:W-:Y:S05]  /*1bc50*/  @!P6 BRA `(.L_x_2681) ;  /* 0xfffffffc00f0e947 */ /* 0x002fea000383ffff */
[----:B------:R-:W-:Y:S05]  /*1bc60*/  BRA `(.L_x_2935) ;  /* 0xfffffe7000547947 */ /* 0x000fea000383ffff */
.L_x_2682:
        /* <DEDUP_REMOVED lines=8> */
.L_x_2937:
[----:B------:R-:W-:Y:S05]  /*1bcf0*/  BSYNC B1 ;  /* 0x0000000000017941 */ /* 0x000fea0003800000 */
.L_x_2936:
        /* <DEDUP_REMOVED lines=8> */
.L_x_2938:
[----:B------:R-:W-:Y:S05]  /*1bd80*/  BRA `(.L_x_2939) ;  /* 0xfffffe7000207947 */ /* 0x000fea000383ffff */
.L_x_2691:
[----:B------:R-:W-:Y:S01]  /*1bd90*/  BSSY B1, `(.L_x_2940) ;  /* 0x0000008000017945 */ /* 0x000fe20003800000 */
[----:B--2-4-:R-:W-:Y:S01]  /*1bda0*/  MOV R13, R85 ;  /* 0x00000055000d7202 */ /* 0x014fe20000000f00 */
[----:B------:R-:W-:Y:S02]  /*1bdb0*/  IMAD.MOV.U32 R12, RZ, RZ, 0x1 ;  /* 0x00000001ff0c7424 */ /* 0x000fe400078e00ff */
[----:B------:R-:W-:Y:S02]  /*1bdc0*/  IMAD.MOV.U32 R11, RZ, RZ, 0x1c1f ;  /* 0x00001c1fff0b7424 */ /* 0x000fe400078e00ff */
[----:B------:R-:W-:-:S07]  /*1bdd0*/  IMAD.MOV.U32 R15, RZ, RZ, -0x1 ;  /* 0xffffffffff0f7424 */ /* 0x000fce00078e00ff */
[----:B01-3--:R-:W-:Y:S05]  /*1bde0*/  WARPSYNC.COLLECTIVE R15, `(.L_x_2941) ;  /* 0x000000000f087348 */ /* 0x00bfea0003c00000 */
[----:B---3--:R2:W3:Y:S02]  /*1bdf0*/  SHFL.IDX P6, R14, R13, R12, R11 ;  /* 0x0000000c0d0e7389 */ /* 0x0084e400000c000b */
[----:B0123--:R-:W-:Y:S01]  /*1be00*/  ENDCOLLECTIVE ;  /* 0x000000000000791b */ /* 0x00ffe20003800000 */
.L_x_2941:
[----:B------:R-:W-:Y:S05]  /*1be10*/  BSYNC B1 ;  /* 0x0000000000017941 */ /* 0x000fea0003800000 */
.L_x_2940:
[----:B------:R-:W-:Y:S01]  /*1be20*/  IMAD.MOV.U32 R13, RZ, RZ, R84 ;  /* 0x000000ffff0d7224 */ /* 0x000fe200078e0054 */
[----:B------:R-:W-:Y:S01]  /*1be30*/  MOV R15, 0xffffffff ;  /* 0xffffffff000f7802 */ /* 0x000fe20000000f00 */
[----:B------:R-:W-:Y:S01]  /*1be40*/  IMAD.MOV.U32 R12, RZ, RZ, 0x1 ;  /* 0x00000001ff0c7424 */ /* 0x000fe200078e00ff */
[----:B------:R-:W-:Y:S01]  /*1be50*/  MOV R85, R14 ;  /* 0x0000000e00557202 */ /* 0x000fe20000000f00 */
[----:B------:R-:W-:-:S07]  /*1be60*/  IMAD.MOV.U32 R11, RZ, RZ, 0x1c1f ;  /* 0x00001c1fff0b7424 */ /* 0x000fce00078e00ff */
[----:B------:R-:W-:Y:S05]  /*1be70*/  WARPSYNC.COLLECTIVE R15, `(.L_x_2942) ;  /* 0x000000000f087348 */ /* 0x000fea0003c00000 */
[----:B------:R0:W1:Y:S02]  /*1be80*/  SHFL.IDX P6, R14, R13, R12, R11 ;  /* 0x0000000c0d0e7389 */ /* 0x00006400000c000b */
[----:B01----:R-:W-:Y:S01]  /*1be90*/  ENDCOLLECTIVE ;  /* 0x000000000000791b */ /* 0x003fe20003800000 */
.L_x_2942:
[----:B------:R-:W-:Y:S05]  /*1bea0*/  BRA `(.L_x_2943) ;  /* 0xfffffe7400907947 */ /* 0x000fea000383ffff */
.L_x_2703:
[----:B0-----:R0:W1:Y:S02]  /*1beb0*/  SYNCS.PHASECHK.TRANS64.TRYWAIT P4, [R68+URZ+0x16890], R77 ;  /* 0x0168904d440075a7 */ /* 0x001064000808017f */
[----:B-1----:R-:W-:Y:S05]  /*1bec0*/  @!P4 NANOSLEEP.SYNCS 0x989680 ;  /* 0x009896800000c95d */ /* 0x002fea0003900000 */
[----:B------:R-:W1:Y:S02]  /*1bed0*/  @!P4 SYNCS.PHASECHK.TRANS64 P4, [R68+URZ+0x16890], R77 ;  /* 0x0168904d4400c5a7 */ /* 0x000e64000808007f */
[----:B-1----:R-:W-:Y:S05]  /*1bee0*/  @!P4 BRA `(.L_x_2703) ;  /* 0xfffffffc00f0c947 */ /* 0x002fea000383ffff */
[----:B------:R-:W-:Y:S05]  /*1bef0*/  BRA `(.L_x_2944) ;  /* 0xfffffe8000847947 */ /* 0x000fea000383ffff */
.L_x_2704:
        /* <DEDUP_REMOVED lines=8> */
.L_x_2946:
[----:B------:R-:W-:Y:S05]  /*1bf80*/  BSYNC B1 ;  /* 0x0000000000017941 */ /* 0x000fea0003800000 */
.L_x_2945:
        /* <DEDUP_REMOVED lines=8> */
.L_x_2947:
[----:B------:R-:W-:Y:S01]  /*1c010*/  IMAD.MOV.U32 R80, RZ, RZ, R14 ;  /* 0x000000ffff507224 */ /* 0x000fe200078e000e */
[----:B------:R-:W-:Y:S06]  /*1c020*/  BRA `(.L_x_2948) ;  /* 0xfffffe8000507947 */ /* 0x000fec000383ffff */
.L_x_2709:
[----:B------:R-:W-:Y:S01]  /*1c030*/  BSSY B1, `(.L_x_2949) ;  /* 0x0000008000017945 */ /* 0x000fe20003800000 */
[----:B---3--:R-:W-:Y:S01]  /*1c040*/  IMAD.MOV.U32 R13, RZ, RZ, R85 ;  /* 0x000000ffff0d7224 */ /* 0x008fe200078e0055 */
[----:B------:R-:W-:Y:S01]  /*1c050*/  MOV R12, 0x1 ;  /* 0x00000001000c7802 */ /* 0x000fe20000000f00 */
[----:B--2---:R-:W-:Y:S02]  /*1c060*/  IMAD.MOV.U32 R11, RZ, RZ, 0x1c1f ;  /* 0x00001c1fff0b7424 */ /* 0x004fe400078e00ff */
[----:B------:R-:W-:-:S07]  /*1c070*/  IMAD.MOV.U32 R15, RZ, RZ, -0x1 ;  /* 0xffffffffff0f7424 */ /* 0x000fce00078e00ff */
[----:B01----:R-:W-:Y:S05]  /*1c080*/  WARPSYNC.COLLECTIVE R15, `(.L_x_2950) ;  /* 0x000000000f087348 */ /* 0x003fea0003c00000 */
[----:B------:R2:W3:Y:S02]  /*1c090*/  SHFL.IDX P6, R14, R13, R12, R11 ;  /* 0x0000000c0d0e7389 */ /* 0x0004e400000c000b */
[----:B0123--:R-:W-:Y:S01]  /*1c0a0*/  ENDCOLLECTIVE ;  /* 0x000000000000791b */ /* 0x00ffe20003800000 */
.L_x_2950:
[----:B------:R-:W-:Y:S05]  /*1c0b0*/  BSYNC B1 ;  /* 0x0000000000017941 */ /* 0x000fea0003800000 */
.L_x_2949:
        /* <DEDUP_REMOVED lines=8> */
.L_x_2951:
[----:B------:R-:W-:Y:S01]  /*1c140*/  MOV R84, R14 ;  /* 0x0000000e00547202 */ /* 0x000fe20000000f00 */
[----:B------:R-:W-:Y:S06]  /*1c150*/  BRA `(.L_x_2952) ;  /* 0xfffffe8400dc7947 */ /* 0x000fec000383ffff */
.L_x_2714:
[----:B0-----:R0:W1:Y:S02]  /*1c160*/  SYNCS.PHASECHK.TRANS64.TRYWAIT P3, [R68+URZ+0x16890], R77 ;  /* 0x0168904d440075a7 */ /* 0x001064000806017f */
[----:B-1----:R-:W-:Y:S05]  /*1c170*/  @!P3 NANOSLEEP.SYNCS 0x989680 ;  /* 0x009896800000b95d */ /* 0x002fea0003900000 */
[----:B------:R-:W1:Y:S02]  /*1c180*/  @!P3 SYNCS.PHASECHK.TRANS64 P3, [R68+URZ+0x16890], R77 ;  /* 0x0168904d4400b5a7 */ /* 0x000e64000806007f */
[----:B-1----:R-:W-:Y:S05]  /*1c190*/  @!P3 BRA `(.L_x_2714) ;  /* 0xfffffffc00f0b947 */ /* 0x002fea000383ffff */
[----:B------:R-:W-:Y:S05]  /*1c1a0*/  BRA `(.L_x_2953) ;  /* 0xfffffe8c00e47947 */ /* 0x000fea000383ffff */
.L_x_2715:
        /* <DEDUP_REMOVED lines=8> */
.L_x_2955:
[----:B------:R-:W-:Y:S05]  /*1c230*/  BSYNC B1 ;  /* 0x0000000000017941 */ /* 0x000fea0003800000 */
.L_x_2954:
        /* <DEDUP_REMOVED lines=8> */
.L_x_2956:
[----:B------:R-:W-:Y:S01]  /*1c2c0*/  IMAD.MOV.U32 R7, RZ, RZ, R14 ;  /* 0x000000ffff077224 */ /* 0x000fe200078e000e */
[----:B------:R-:W-:Y:S06]  /*1c2d0*/  BRA `(.L_x_2957) ;  /* 0xfffffe9000007947 */ /* 0x000fec000383ffff */
.L_x_2718:
        /* <DEDUP_REMOVED lines=8> */
.L_x_2959:
[----:B------:R-:W-:Y:S05]  /*1c360*/  BSYNC B1 ;  /* 0x0000000000017941 */ /* 0x000fea0003800000 */
.L_x_2958:
        /* <DEDUP_REMOVED lines=8> */
.L_x_2960:
[----:B------:R-:W-:Y:S01]  /*1c3f0*/  MOV R7, R14 ;  /* 0x0000000e00077202 */ /* 0x000fe20000000f00 */
[----:B------:R-:W-:Y:S06]  /*1c400*/  BRA `(.L_x_2961) ;  /* 0xfffffe8c00fc7947 */ /* 0x000fec000383ffff */
.L_x_2722:
[----:B0-----:R0:W2:Y:S02]  /*1c410*/  SYNCS.PHASECHK.TRANS64.TRYWAIT P4, [R68+URZ+0x168b0], R77 ;  /* 0x0168b04d440075a7 */ /* 0x0010a4000808017f */
[----:B--2---:R-:W-:Y:S05]  /*1c420*/  @!P4 NANOSLEEP.SYNCS 0x989680 ;  /* 0x009896800000c95d */ /* 0x004fea0003900000 */
[----:B------:R-:W2:Y:S02]  /*1c430*/  @!P4 SYNCS.PHASECHK.TRANS64 P4, [R68+URZ+0x168b0], R77 ;  /* 0x0168b04d4400c5a7 */ /* 0x000ea4000808007f */
[----:B--2---:R-:W-:Y:S05]  /*1c440*/  @!P4 BRA `(.L_x_2722) ;  /* 0xfffffffc00f0c947 */ /* 0x004fea000383ffff */
[----:B------:R-:W-:Y:S05]  /*1c450*/  BRA `(.L_x_2962) ;  /* 0xfffffe9000747947 */ /* 0x000fea000383ffff */
.L_x_2732:
[----:B------:R-:W0:Y:S01]  /*1c460*/  S2R R4, SR_TID.X ;  /* 0x0000000000047919 */ /* 0x000e220000002100 */
[----:B------:R-:W-:Y:S01]  /*1c470*/  BSSY B0, `(.L_x_2963) ;  /* 0x000000c000007945 */ /* 0x000fe20003800000 */
[----:B------:R-:W-:Y:S01]  /*1c480*/  IMAD.MOV.U32 R12, RZ, RZ, RZ ;  /* 0x000000ffff0c7224 */ /* 0x000fe200078e00ff */
[----:B----4-:R-:W-:Y:S01]  /*1c490*/  MOV R11, 0x1f ;  /* 0x0000001f000b7802 */ /* 0x010fe20000000f00 */
[----:B------:R-:W-:Y:S02]  /*1c4a0*/  IMAD.MOV.U32 R15, RZ, RZ, -0x1 ;  /* 0xffffffffff0f7424 */ /* 0x000fe400078e00ff */
[----:B0-----:R-:W-:-:S05]  /*1c4b0*/  VIADD R5, R4, 0xffffff80 ;  /* 0xffffff8004057836 */ /* 0x001fca0000000000 */
[----:B------:R-:W-:-:S04]  /*1c4c0*/  SHF.R.S32.HI R4, RZ, 0x1f, R5 ;  /* 0x0000001fff047819 */ /* 0x000fc80000011405 */
[----:B------:R-:W-:-:S04]  /*1c4d0*/  LEA.HI R4, R4, R5, RZ, 0x7 ;  /* 0x0000000504047211 */ /* 0x000fc800078f38ff */
[----:B------:R-:W-:-:S05]  /*1c4e0*/  SHF.R.S32.HI R4, RZ, 0x7, R4 ;  /* 0x00000007ff047819 */ /* 0x000fca0000011404 */
[----:B--2---:R-:W-:-:S07]  /*1c4f0*/  IMAD.MOV.U32 R13, RZ, RZ, R4 ;  /* 0x000000ffff0d7224 */ /* 0x004fce00078e0004 */
[----:B-----5:R-:W-:Y:S05]  /*1c500*/  WARPSYNC.COLLECTIVE R15, `(.L_x_2964) ;  /* 0x000000000f087348 */ /* 0x020fea0003c00000 */
[----:B------:R0:W1:Y:S02]  /*1c510*/  SHFL.IDX P6, R14, R13, R12, R11 ;  /* 0x0000000c0d0e7389 */ /* 0x00006400000c000b */
[----:B01---5:R-:W-:Y:S01]  /*1c520*/  ENDCOLLECTIVE ;  /* 0x000000000000791b */ /* 0x023fe20003800000 */
.L_x_2964:
[----:B------:R-:W-:Y:S05]  /*1c530*/  BSYNC B0 ;  /* 0x0000000000007941 */ /* 0x000fea0003800000 */
.L_x_2963:
[----:B------:R1:W-:Y:S01]  /*1c540*/  STL [R1+0x18], R14 ;  /* 0x0000180e01007387 */ /* 0x0003e20000100800 */
[----:B------:R-:W-:Y:S05]  /*1c550*/  BRA `(.L_x_2965) ;  /* 0xfffffe9800b87947 */ /* 0x000fea000383ffff */
.L_x_2744:
[----:B------:R-:W-:Y:S01]  /*1c560*/  BSSY B1, `(.L_x_2966) ;  /* 0x0000008000017945 */ /* 0x000fe20003800000 */
[----:B--2---:R-:W-:Y:S01]  /*1c570*/  IMAD.MOV.U32 R13, RZ, RZ, R6 ;  /* 0x000000ffff0d7224 */ /* 0x004fe200078e0006 */
[----:B------:R-:W-:Y:S01]  /*1c580*/  MOV R11, 0x1c1f ;  /* 0x00001c1f000b7802 */ /* 0x000fe20000000f00 */
[----:B------:R-:W-:Y:S02]  /*1c590*/  IMAD.MOV.U32 R12, RZ, RZ, RZ ;  /* 0x000000ffff0c7224 */ /* 0x000fe400078e00ff */
[----:B------:R-:W-:-:S07]  /*1c5a0*/  IMAD.MOV.U32 R15, RZ, RZ, -0x1 ;  /* 0xffffffffff0f7424 */ /* 0x000fce00078e00ff */
[----:B-1----:R-:W-:Y:S05]  /*1c5b0*/  WARPSYNC.COLLECTIVE R15, `(.L_x_2967) ;  /* 0x000000000f087348 */ /* 0x002fea0003c00000 */
[----:B-1----:R0:W1:Y:S02]  /*1c5c0*/  SHFL.IDX P6, R14, R13, R12, R11 ;  /* 0x0000000c0d0e7389 */ /* 0x00206400000c000b */
[----:B01----:R-:W-:Y:S01]  /*1c5d0*/  ENDCOLLECTIVE ;  /* 0x000000000000791b */ /* 0x003fe20003800000 */
.L_x_2967:
[----:B------:R-:W-:Y:S05]  /*1c5e0*/  BSYNC B1 ;  /* 0x0000000000017941 */ /* 0x000fea0003800000 */
.L_x_2966:
        /* <DEDUP_REMOVED lines=8> */
.L_x_2968:
[----:B------:R-:W-:Y:S01]  /*1c670*/  MOV R13, R8 ;  /* 0x00000008000d7202 */ /* 0x000fe20000000f00 */
[----:B------:R-:W-:-:S07]  /*1c680*/  IMAD.MOV.U32 R0, RZ, RZ, R14 ;  /* 0x000000ffff007224 */ /* 0x000fce00078e000e */
[----:B------:R-:W-:Y:S05]  /*1c690*/  WARPSYNC.COLLECTIVE R15, `(.L_x_2969) ;  /* 0x000000000f087348 */ /* 0x000fea0003c00000 */
[----:B------:R0:W1:Y:S02]  /*1c6a0*/  SHFL.IDX P6, R14, R13, R12, R11 ;  /* 0x0000000c0d0e7389 */ /* 0x00006400000c000b */
[----:B01----:R-:W-:Y:S01]  /*1c6b0*/  ENDCOLLECTIVE ;  /* 0x000000000000791b */ /* 0x003fe20003800000 */
.L_x_2969:
[----:B------:R-:W-:Y:S02]  /*1c6c0*/  IMAD.MOV.U32 R13, RZ, RZ, R7 ;  /* 0x000000ffff0d7224 */ /* 0x000fe400078e0007 */
[----:B------:R-:W-:-:S07]  /*1c6d0*/  IMAD.MOV.U32 R5, RZ, RZ, R14 ;  /* 0x000000ffff057224 */ /* 0x000fce00078e000e */
[----:B------:R-:W-:Y:S05]  /*1c6e0*/  WARPSYNC.COLLECTIVE R15, `(.L_x_2970) ;  /* 0x000000000f087348 */ /* 0x000fea0003c00000 */
[----:B------:R0:W1:Y:S02]  /*1c6f0*/  SHFL.IDX P6, R14, R13, R12, R11 ;  /* 0x0000000c0d0e7389 */ /* 0x00006400000c000b */
[----:B01----:R-:W-:Y:S01]  /*1c700*/  ENDCOLLECTIVE ;  /* 0x000000000000791b */ /* 0x003fe20003800000 */
.L_x_2970:
[----:B------:R-:W-:Y:S05]  /*1c710*/  BRA `(.L_x_2971) ;  /* 0xfffffea000447947 */ /* 0x000fea000383ffff */
.L_x_2747:
[----:B------:R-:W-:Y:S01]  /*1c720*/  BSSY B1, `(.L_x_2972) ;  /* 0x0000008000017945 */ /* 0x000fe20003800000 */
[----:B--2---:R-:W-:Y:S01]  /*1c730*/  IMAD.MOV.U32 R13, RZ, RZ, R6 ;  /* 0x000000ffff0d7224 */ /* 0x004fe200078e0006 */
[----:B------:R-:W-:Y:S01]  /*1c740*/  MOV R12, 0x1 ;  /* 0x00000001000c7802 */ /* 0x000fe20000000f00 */
[----:B------:R-:W-:Y:S02]  /*1c750*/  IMAD.MOV.U32 R11, RZ, RZ, 0x1c1f ;  /* 0x00001c1fff0b7424 */ /* 0x000fe400078e00ff */
[----:B------:R-:W-:-:S07]  /*1c760*/  IMAD.MOV.U32 R15, RZ, RZ, -0x1 ;  /* 0xffffffffff0f7424 */ /* 0x000fce00078e00ff */
[----:B-1----:R-:W-:Y:S05]  /*1c770*/  WARPSYNC.COLLECTIVE R15, `(.L_x_2973) ;  /* 0x000000000f087348 */ /* 0x002fea0003c00000 */
[----:B------:R0:W2:Y:S02]  /*1c780*/  SHFL.IDX P6, R14, R13, R12, R11 ;  /* 0x0000000c0d0e7389 */ /* 0x0000a400000c000b */
[----:B012---:R-:W-:Y:S01]  /*1c790*/  ENDCOLLECTIVE ;  /* 0x000000000000791b */ /* 0x007fe20003800000 */
.L_x_2973:
[----:B------:R-:W-:Y:S05]  /*1c7a0*/  BSYNC B1 ;  /* 0x0000000000017941 */ /* 0x000fea0003800000 */
.L_x_2972:
        /* <DEDUP_REMOVED lines=8> */
.L_x_2974:
[----:B------:R-:W-:Y:S01]  /*1c830*/  IMAD.MOV.U32 R13, RZ, RZ, R8 ;  /* 0x000000ffff0d7224 */ /* 0x000fe200078e0008 */
[----:B------:R-:W-:-:S07]  /*1c840*/  MOV R0, R14 ;  /* 0x0000000e00007202 */ /* 0x000fce0000000f00 */
[----:B------:R-:W-:Y:S05]  /*1c850*/  WARPSYNC.COLLECTIVE R15, `(.L_x_2975) ;  /* 0x000000000f087348 */ /* 0x000fea0003c00000 */
[----:B------:R0:W1:Y:S02]  /*1c860*/  SHFL.IDX P6, R14, R13, R12, R11 ;  /* 0x0000000c0d0e7389 */ /* 0x00006400000c000b */
[----:B01----:R-:W-:Y:S01]  /*1c870*/  ENDCOLLECTIVE ;  /* 0x000000000000791b */ /* 0x003fe20003800000 */
.L_x_2975:
[----:B------:R-:W-:Y:S02]  /*1c880*/  IMAD.MOV.U32 R13, RZ, RZ, R7 ;  /* 0x000000ffff0d7224 */ /* 0x000fe400078e0007 */
[----:B------:R-:W-:-:S07]  /*1c890*/  IMAD.MOV.U32 R5, RZ, RZ, R14 ;  /* 0x000000ffff057224 */ /* 0x000fce00078e000e */
[----:B------:R-:W-:Y:S05]  /*1c8a0*/  WARPSYNC.COLLECTIVE R15, `(.L_x_2976) ;  /* 0x000000000f087348 */ /* 0x000fea0003c00000 */
[----:B------:R0:W1:Y:S02]  /*1c8b0*/  SHFL.IDX P6, R14, R13, R12, R11 ;  /* 0x0000000c0d0e7389 */ /* 0x00006400000c000b */
[----:B01----:R-:W-:Y:S01]  /*1c8c0*/  ENDCOLLECTIVE ;  /* 0x000000000000791b */ /* 0x003fe20003800000 */
.L_x_2976:
[----:B------:R-:W-:Y:S05]  /*1c8d0*/  BRA `(.L_x_2977) ;  /* 0xfffffea000a87947 */ /* 0x000fea000383ffff */
.L_x_2751:
[----:B0-----:R0:W1:Y:S02]  /*1c8e0*/  SYNCS.PHASECHK.TRANS64.TRYWAIT P0, [R2+URZ+0x16800], R39 ;  /* 0x01680027020075a7 */ /* 0x001064000800017f */
[----:B-1----:R-:W-:Y:S05]  /*1c8f0*/  @!P0 NANOSLEEP.SYNCS 0x989680 ;  /* 0x009896800000895d */ /* 0x002fea0003900000 */
[----:B------:R-:W1:Y:S02]  /*1c900*/  @!P0 SYNCS.PHASECHK.TRANS64 P0, [R2+URZ+0x16800], R39 ;  /* 0x01680027020085a7 */ /* 0x000e64000800007f */
[----:B-1----:R-:W-:Y:S05]  /*1c910*/  @!P0 BRA `(.L_x_2751) ;  /* 0xfffffffc00f08947 */ /* 0x002fea000383ffff */
[----:B------:R-:W-:Y:S05]  /*1c920*/  BRA `(.L_x_2978) ;  /* 0xfffffea400b07947 */ /* 0x000fea000383ffff */
.L_x_2759:
[----:B------:R-:W0:Y:S01]  /*1c930*/  LDC R43, c[0x0][0x3f4] ;  /* 0x0000fd00ff2b7b82 */ /* 0x000e220000000800 */
[----:B------:R-:W-:Y:S01]  /*1c940*/  BSSY B1, `(.L_x_2979) ;  /* 0x0000008000017945 */ /* 0x000fe20003800000 */
[----:B--2---:R-:W-:Y:S01]  /*1c950*/  MOV R13, R26 ;  /* 0x0000001a000d7202 */ /* 0x004fe20000000f00 */
[----:B------:R-:W-:Y:S02]  /*1c960*/  IMAD.MOV.U32 R12, RZ, RZ, RZ ;  /* 0x000000ffff0c7224 */ /* 0x000fe400078e00ff */
[----:B----4-:R-:W-:Y:S02]  /*1c970*/  IMAD.MOV.U32 R11, RZ, RZ, 0x1c1f ;  /* 0x00001c1fff0b7424 */ /* 0x010fe400078e00ff */
[----:B------:R-:W-:-:S07]  /*1c980*/  IMAD.MOV.U32 R15, RZ, RZ, -0x1 ;  /* 0xffffffffff0f7424 */ /* 0x000fce00078e00ff */
[----:B01----:R-:W-:Y:S05]  /*1c990*/  WARPSYNC.COLLECTIVE R15, `(.L_x_2980) ;  /* 0x000000000f087348 */ /* 0x003fea0003c00000 */
[----:B-1----:R1:W2:Y:S02]  /*1c9a0*/  SHFL.IDX P6, R14, R13, R12, R11 ;  /* 0x0000000c0d0e7389 */ /* 0x0022a400000c000b */
[----:B012---:R-:W-:Y:S01]  /*1c9b0*/  ENDCOLLECTIVE ;  /* 0x000000000000791b */ /* 0x007fe20003800000 */
.L_x_2980:
[----:B------:R-:W-:Y:S05]  /*1c9c0*/  BSYNC B1 ;  /* 0x0000000000017941 */ /* 0x000fea0003800000 */
.L_x_2979:
[----:B------:R0:W5:Y:S01]  /*1c9d0*/  LDL R10, [R1+0x14] ;  /* 0x00001400010a7983 */ /* 0x0001620000100800 */
[----:B------:R-:W-:Y:S01]  /*1c9e0*/  IMAD.MOV.U32 R13, RZ, RZ, R25 ;  /* 0x000000ffff0d7224 */ /* 0x000fe200078e0019 */
[----:B------:R-:W-:Y:S01]  /*1c9f0*/  MOV R15, 0xffffffff ;  /* 0xffffffff000f7802 */ /* 0x000fe20000000f00 */
[----:B------:R-:W-:Y:S01]  /*1ca00*/  IMAD.MOV.U32 R12, RZ, RZ, RZ ;  /* 0x000000ffff0c7224 */ /* 0x000fe200078e00ff */
[----:B------:R-:W-:Y:S01]  /*1ca10*/  MOV R0, R14 ;  /* 0x0000000e00007202 */ /* 0x000fe20000000f00 */
[----:B------:R-:W-:Y:S01]  /*1ca20*/  IMAD.MOV.U32 R11, RZ, RZ, 0x1c1f ;  /* 0x00001c1fff0b7424 */ /* 0x000fe200078e00ff */
[----:B------:R-:W-:-:S13]  /*1ca30*/  ISETP.GE.AND P0, PT, R16, R43, PT ;  /* 0x0000002b1000720c */ /* 0x000fda0003f06270 */
[----:B0----5:R-:W-:Y:S05]  /*1ca40*/  WARPSYNC.COLLECTIVE R15, `(.L_x_2981) ;  /* 0x000000000f087348 */ /* 0x021fea0003c00000 */
[----:B------:R1:W2:Y:S02]  /*1ca50*/  SHFL.IDX P6, R14, R13, R12, R11 ;  /* 0x0000000c0d0e7389 */ /* 0x0002a400000c000b */
[----:B012--5:R-:W-:Y:S01]  /*1ca60*/  ENDCOLLECTIVE ;  /* 0x000000000000791b */ /* 0x027fe20003800000 */
.L_x_2981:
[----:B------:R-:W-:Y:S02]  /*1ca70*/  IMAD.MOV.U32 R13, RZ, RZ, R24 ;  /* 0x000000ffff0d7224 */ /* 0x000fe400078e0018 */
[----:B------:R-:W-:-:S07]  /*1ca80*/  IMAD.MOV.U32 R3, RZ, RZ, R14 ;  /* 0x000000ffff037224 */ /* 0x000fce00078e000e */
[----:B------:R-:W-:Y:S05]  /*1ca90*/  WARPSYNC.COLLECTIVE R15, `(.L_x_2982) ;  /* 0x000000000f087348 */ /* 0x000fea0003c00000 */
[----:B------:R0:W1:Y:S02]  /*1caa0*/  SHFL.IDX P6, R14, R13, R12, R11 ;  /* 0x0000000c0d0e7389 */ /* 0x00006400000c000b */
[----:B01----:R-:W-:Y:S01]  /*1cab0*/  ENDCOLLECTIVE ;  /* 0x000000000000791b */ /* 0x003fe20003800000 */
.L_x_2982:
[----:B------:R-:W-:Y:S01]  /*1cac0*/  MOV R13, R27 ;  /* 0x0000001b000d7202 */ /* 0x000fe20000000f00 */
[----:B------:R-:W-:-:S07]  /*1cad0*/  IMAD.MOV.U32 R4, RZ, RZ, R14 ;  /* 0x000000ffff047224 */ /* 0x000fce00078e000e */
[----:B------:R-:W-:Y:S05]  /*1cae0*/  WARPSYNC.COLLECTIVE R15, `(.L_x_2983) ;  /* 0x000000000f087348 */ /* 0x000fea0003c00000 */
[----:B------:R0:W1:Y:S02]  /*1caf0*/  SHFL.IDX P6, R14, R13, R12, R11 ;  /* 0x0000000c0d0e7389 */ /* 0x00006400000c000b */
[----:B01----:R-:W-:Y:S01]  /*1cb00*/  ENDCOLLECTIVE ;  /* 0x000000000000791b */ /* 0x003fe20003800000 */
.L_x_2983:
[----:B------:R-:W-:-:S05]  /*1cb10*/  IMAD R32, R10, R32, RZ ;  /* 0x000000200a207224 */ /* 0x000fca00078e02ff */
[----:B------:R-:W-:-:S13]  /*1cb20*/  ISETP.GE.OR P1, PT, R39, R32, P0 ;  /* 0x000000202700720c */ /* 0x000fda0000726670 */
[C---:B------:R-:W-:Y:S01]  /*1cb30*/  @!P1 IMAD.SHL.U32 R5, R16.reuse, 0x2, RZ ;  /* 0x0000000210059824 */ /* 0x040fe200078e00ff */
[----:B------:R-:W-:-:S04]  /*1cb40*/  @!P1 SHF.L.U64.HI R21, R16, 0x1, R17 ;  /* 0x0000000110159819 */ /* 0x000fc80000010211 */
[----:B------:R-:W-:-:S05]  /*1cb50*/  @!P1 IADD3 R6, P2, R3, R5, RZ ;  /* 0x0000000503069210 */ /* 0x000fca0007f5e0ff */
[----:B------:R-:W-:-:S05]  /*1cb60*/  @!P1 IMAD.X R7, R0, 0x1, R21, P2 ;  /* 0x0000000100079824 */ /* 0x000fca00010e0615 */
[----:B------:R-:W2:Y:S01]  /*1cb70*/  @!P1 LD.E.128 R8, desc[UR40][R6.64] ;  /* 0x0000002806089980 */ /* 0x000ea2000c101d00 */
[----:B------:R-:W-:-:S05]  /*1cb80*/  @!P1 IADD3 R14, P2, R14, R5, RZ ;  /* 0x000000050e0e9210 */ /* 0x000fca0007f5e0ff */
[----:B------:R-:W-:-:S05]  /*1cb90*/  @!P1 IMAD.X R3, R4, 0x1, R21, P2 ;  /* 0x0000000104039824 */ /* 0x000fca00010e0615 */
[----:B------:R-:W-:-:S05]  /*1cba0*/  @!P1 MOV R15, R3 ;  /* 0x00000003000f9202 */ /* 0x000fca0000000f00 */
        /* <DEDUP_REMOVED lines=15> */
.L_x_2984:
[----:B------:R-:W-:Y:S02]  /*1cca0*/  IMAD.MOV.U32 R0, RZ, RZ, R34 ;  /* 0x000000ffff007224 */ /* 0x000fe400078e0022 */
[----:B------:R-:W-:Y:S01]  /*1ccb0*/  @!P1 IMAD.MOV.U32 R36, RZ, RZ, R10 ;  /* 0x000000ffff249224 */ /* 0x000fe200078e000a */
[----:B------:R-:W-:Y:S01]  /*1ccc0*/  MOV R3, R35 ;  /* 0x0000002300037202 */ /* 0x000fe20000000f00 */
[----:B------:R-:W-:Y:S01]  /*1ccd0*/  IMAD.MOV.U32 R9, RZ, RZ, R37 ;  /* 0x000000ffff097224 */ /* 0x000fe200078e0025 */
[----:B------:R-:W-:Y:S01]  /*1cce0*/  PRMT R42, R0, 0x7610, R42 ;  /* 0x00007610002a7816 */ /* 0x000fe2000000002a */
[----:B------:R-:W-:Y:S01]  /*1ccf0*/  IMAD.MOV.U32 R8, RZ, RZ, R36 ;  /* 0x000000ffff087224 */ /* 0x000fe200078e0024 */
[----:B------:R-:W-:Y:S01]  /*1cd00*/  PRMT R45, R45, 0x5410, R3 ;  /* 0x000054102d2d7816 */ /* 0x000fe20000000003 */
[----:B------:R-:W-:Y:S01]  /*1cd10*/  @!P1 IMAD.MOV.U32 R30, RZ, RZ, R4 ;  /* 0x000000ffff1e9224 */ /* 0x000fe200078e0004 */
[----:B------:R-:W-:Y:S01]  /*1cd20*/  @!P1 MOV R31, R5 ;  /* 0x00000005001f9202 */ /* 0x000fe20000000f00 */
[----:B------:R-:W-:Y:S01]  /*1cd30*/  @!P1 IMAD.MOV.U32 R20, RZ, RZ, R6 ;  /* 0x000000ffff149224 */ /* 0x000fe200078e0006 */
[----:B------:R-:W-:Y:S01]  /*1cd40*/  PRMT R33, R8, 0x5410, R9 ;  /* 0x0000541008217816 */ /* 0x000fe20000000009 */
[----:B------:R-:W-:Y:S01]  /*1cd50*/  @!P1 IMAD.MOV.U32 R21, RZ, RZ, R7 ;  /* 0x000000ffff159224 */ /* 0x000fe200078e0007 */
[----:B------:R-:W-:Y:S01]  /*1cd60*/  MOV R13, R25 ;  /* 0x00000019000d7202 */ /* 0x000fe20000000f00 */
[----:B------:R-:W-:Y:S01]  /*1cd70*/  IMAD.MOV.U32 R4, RZ, RZ, R30 ;  /* 0x000000ffff047224 */ /* 0x000fe200078e001e */
[----:B------:R-:W-:Y:S01]  /*1cd80*/  MOV R5, R31 ;  /* 0x0000001f00057202 */ /* 0x000fe20000000f00 */
[----:B------:R-:W-:-:S02]  /*1cd90*/  IMAD.MOV.U32 R6, RZ, RZ, R20 ;  /* 0x000000ffff067224 */ /* 0x000fc400078e0014 */
[----:B------:R-:W-:Y:S01]  /*1cda0*/  IMAD.MOV.U32 R7, RZ, RZ, R21 ;  /* 0x000000ffff077224 */ /* 0x000fe200078e0015 */
[----:B------:R-:W-:Y:S02]  /*1cdb0*/  PRMT R45, R5, 0x7610, R45 ;  /* 0x00007610052d7816 */ /* 0x000fe4000000002d */
[----:B------:R-:W-:Y:S02]  /*1cdc0*/  PRMT R56, R4, 0x5410, R6 ;  /* 0x0000541004387816 */ /* 0x000fe40000000006 */
[----:B------:R-:W-:Y:S01]  /*1cdd0*/  CS2R R4, SRZ ;  /* 0x0000000000047805 */ /* 0x000fe2000001ff00 */
[----:B------:R-:W-:Y:S01]  /*1cde0*/  IMAD.MOV.U32 R0, RZ, RZ, R14 ;  /* 0x000000ffff007224 */ /* 0x000fe200078e000e */
[----:B------:R-:W-:-:S07]  /*1cdf0*/  PRMT R42, R42, 0x5410, R7 ;  /* 0x000054102a2a7816 */ /* 0x000fce0000000007 */
[----:B------:R-:W-:Y:S05]  /*1ce00*/  WARPSYNC.COLLECTIVE R15, `(.L_x_2985) ;  /* 0x000000000f087348 */ /* 0x000fea0003c00000 */
[----:B------:R0:W1:Y:S02]  /*1ce10*/  SHFL.IDX P6, R14, R13, R12, R11 ;  /* 0x0000000c0d0e7389 */ /* 0x00006400000c000b */
[----:B01----:R-:W-:Y:S01]  /*1ce20*/  ENDCOLLECTIVE ;  /* 0x000000000000791b */ /* 0x003fe20003800000 */
.L_x_2985:
[----:B------:R-:W-:Y:S02]  /*1ce30*/  IMAD.MOV.U32 R13, RZ, RZ, R24 ;  /* 0x000000ffff0d7224 */ /* 0x000fe400078e0018 */
[----:B------:R-:W-:-:S07]  /*1ce40*/  IMAD.MOV.U32 R3, RZ, RZ, R14 ;  /* 0x000000ffff037224 */ /* 0x000fce00078e000e */
[----:B------:R-:W-:Y:S05]  /*1ce50*/  WARPSYNC.COLLECTIVE R15, `(.L_x_2986) ;  /* 0x000000000f087348 */ /* 0x000fea0003c00000 */
[----:B------:R0:W1:Y:S02]  /*1ce60*/  SHFL.IDX P6, R14, R13, R12, R11 ;  /* 0x0000000c0d0e7389 */ /* 0x00006400000c000b */
[----:B01----:R-:W-:Y:S01]  /*1ce70*/  ENDCOLLECTIVE ;  /* 0x000000000000791b */ /* 0x003fe20003800000 */
.L_x_2986:
[----:B------:R-:W-:Y:S01]  /*1ce80*/  MOV R13, R27 ;  /* 0x0000001b000d7202 */ /* 0x000fe20000000f00 */
[----:B------:R-:W-:-:S07]  /*1ce90*/  IMAD.MOV.U32 R24, RZ, RZ, R14 ;  /* 0x000000ffff187224 */ /* 0x000fce00078e000e */
[----:B------:R-:W-:Y:S05]  /*1cea0*/  WARPSYNC.COLLECTIVE R15, `(.L_x_2987) ;  /* 0x000000000f087348 */ /* 0x000fea0003c00000 */
[----:B------:R0:W1:Y:S02]  /*1ceb0*/  SHFL.IDX P6, R14, R13, R12, R11 ;  /* 0x0000000c0d0e7389 */ /* 0x00006400000c000b */
[----:B01----:R-:W-:Y:S01]  /*1cec0*/  ENDCOLLECTIVE ;  /* 0x000000000000791b */ /* 0x003fe20003800000 */
.L_x_2987:
[----:B------:R-:W-:Y:S05]  /*1ced0*/  BRA `(.L_x_2988) ;  /* 0xfffffeb000a07947 */ /* 0x000fea000383ffff */
.L_x_2763:
[----:B0-----:R0:W1:Y:S02]  /*1cee0*/  SYNCS.PHASECHK.TRANS64.TRYWAIT P1, [R2+URZ+0x16800], R13 ;  /* 0x0168000d020075a7 */ /* 0x001064000802017f */
[----:B-1----:R-:W-:Y:S05]  /*1cef0*/  @!P1 NANOSLEEP.SYNCS 0x989680 ;  /* 0x009896800000995d */ /* 0x002fea0003900000 */
[----:B------:R-:W1:Y:S02]  /*1cf00*/  @!P1 SYNCS.PHASECHK.TRANS64 P1, [R2+URZ+0x16800], R13 ;  /* 0x0168000d020095a7 */ /* 0x000e64000802007f */
[----:B-1----:R-:W-:Y:S05]  /*1cf10*/  @!P1 BRA `(.L_x_2763) ;  /* 0xfffffffc00f09947 */ /* 0x002fea000383ffff */
[----:B------:R-:W-:Y:S05]  /*1cf20*/  BRA `(.L_x_2989) ;  /* 0xfffffeb400407947 */ /* 0x000fea000383ffff */
.L_x_2769:
[----:B--2---:R2:W3:Y:S02]  /*1cf30*/  SYNCS.PHASECHK.TRANS64.TRYWAIT P1, [R0+URZ+0x16830], R5 ;  /* 0x01683005000075a7 */ /* 0x0044e4000802017f */
[----:B---3--:R-:W-:Y:S05]  /*1cf40*/  @!P1 NANOSLEEP.SYNCS 0x989680 ;  /* 0x009896800000995d */ /* 0x008fea0003900000 */
[----:B------:R-:W3:Y:S02]  /*1cf50*/  @!P1 SYNCS.PHASECHK.TRANS64 P1, [R0+URZ+0x16830], R5 ;  /* 0x01683005000095a7 */ /* 0x000ee4000802007f */
[----:B---3--:R-:W-:Y:S05]  /*1cf60*/  @!P1 BRA `(.L_x_2769) ;  /* 0xfffffffc00f09947 */ /* 0x008fea000383ffff */
[----:B------:R-:W-:Y:S05]  /*1cf70*/  BRA `(.L_x_2768) ;  /* 0xfffffec000cc7947 */ /* 0x000fea000383ffff */
.L_x_2776:
[----:B-1----:R1:W2:Y:S02]  /*1cf80*/  SYNCS.PHASECHK.TRANS64.TRYWAIT P2, [R5+URZ+0x16830], R8 ;  /* 0x01683008050075a7 */ /* 0x0022a4000804017f */
[----:B--2---:R-:W-:Y:S05]  /*1cf90*/  @!P2 NANOSLEEP.SYNCS 0x989680 ;  /* 0x009896800000a95d */ /* 0x004fea0003900000 */
[----:B------:R-:W2:Y:S02]  /*1cfa0*/  @!P2 SYNCS.PHASECHK.TRANS64 P2, [R5+URZ+0x16830], R8 ;  /* 0x016830080500a5a7 */ /* 0x000ea4000804007f */
[----:B--2---:R-:W-:Y:S05]  /*1cfb0*/  @!P2 BRA `(.L_x_2776) ;  /* 0xfffffffc00f0a947 */ /* 0x004fea000383ffff */
[----:B------:R-:W-:Y:S05]  /*1cfc0*/  BRA `(.L_x_2775) ;  /* 0xfffffeec00887947 */ /* 0x000fea000383ffff */
.L_x_2780:
[----:B-1----:R1:W2:Y:S02]  /*1cfd0*/  SYNCS.PHASECHK.TRANS64.TRYWAIT P1, [R5+URZ+0x16850], R4 ;  /* 0x01685004050075a7 */ /* 0x0022a4000802017f */
[----:B--2---:R-:W-:Y:S05]  /*1cfe0*/  @!P1 NANOSLEEP.SYNCS 0x989680 ;  /* 0x009896800000995d */ /* 0x004fea0003900000 */
[----:B------:R-:W2:Y:S02]  /*1cff0*/  @!P1 SYNCS.PHASECHK.TRANS64 P1, [R5+URZ+0x16850], R4 ;  /* 0x01685004050095a7 */ /* 0x000ea4000802007f */
[----:B--2---:R-:W-:Y:S05]  /*1d000*/  @!P1 BRA `(.L_x_2780) ;  /* 0xfffffffc00f09947 */ /* 0x004fea000383ffff */
[----:B------:R-:W-:Y:S05]  /*1d010*/  BRA `(.L_x_2777) ;  /* 0xfffffef000587947 */ /* 0x000fea000383ffff */
.L_x_2789:
[----:B-1----:R1:W2:Y:S02]  /*1d020*/  SYNCS.PHASECHK.TRANS64.TRYWAIT P1, [R5+URZ+0x16830], R8 ;  /* 0x01683008050075a7 */ /* 0x0022a4000802017f */
[----:B--2---:R-:W-:Y:S05]  /*1d030*/  @!P1 NANOSLEEP.SYNCS 0x989680 ;  /* 0x009896800000995d */ /* 0x004fea0003900000 */
[----:B------:R-:W2:Y:S02]  /*1d040*/  @!P1 SYNCS.PHASECHK.TRANS64 P1, [R5+URZ+0x16830], R8 ;  /* 0x01683008050095a7 */ /* 0x000ea4000802007f */
[----:B--2---:R-:W-:Y:S05]  /*1d050*/  @!P1 BRA `(.L_x_2789) ;  /* 0xfffffffc00f09947 */ /* 0x004fea000383ffff */
[----:B------:R-:W-:Y:S05]  /*1d060*/  BRA `(.L_x_2788) ;  /* 0xffffff1c00b87947 */ /* 0x000fea000383ffff */
.L_x_2793:
[----:B-1----:R1:W2:Y:S02]  /*1d070*/  SYNCS.PHASECHK.TRANS64.TRYWAIT P1, [R5+URZ+0x16850], R4 ;  /* 0x01685004050075a7 */ /* 0x0022a4000802017f */
[----:B--2---:R-:W-:Y:S05]  /*1d080*/  @!P1 NANOSLEEP.SYNCS 0x989680 ;  /* 0x009896800000995d */ /* 0x004fea0003900000 */
[----:B------:R-:W2:Y:S02]  /*1d090*/  @!P1 SYNCS.PHASECHK.TRANS64 P1, [R5+URZ+0x16850], R4 ;  /* 0x01685004050095a7 */ /* 0x000ea4000802007f */
[----:B--2---:R-:W-:Y:S05]  /*1d0a0*/  @!P1 BRA `(.L_x_2793) ;  /* 0xfffffffc00f09947 */ /* 0x004fea000383ffff */
[----:B------:R-:W-:Y:S05]  /*1d0b0*/  BRA `(.L_x_2790) ;  /* 0xffffff20007c7947 */ /* 0x000fea000383ffff */
.L_x_2800:
[----:B-1----:R1:W2:Y:S02]  /*1d0c0*/  SYNCS.PHASECHK.TRANS64.TRYWAIT P1, [R13+URZ+0x16850], R4 ;  /* 0x016850040d0075a7 */ /* 0x0022a4000802017f */
[----:B--2---:R-:W-:Y:S05]  /*1d0d0*/  @!P1 NANOSLEEP.SYNCS 0x989680 ;  /* 0x009896800000995d */ /* 0x004fea0003900000 */
[----:B------:R-:W2:Y:S02]  /*1d0e0*/  @!P1 SYNCS.PHASECHK.TRANS64 P1, [R13+URZ+0x16850], R4 ;  /* 0x016850040d0095a7 */ /* 0x000ea4000802007f */
[----:B--2---:R-:W-:Y:S05]  /*1d0f0*/  @!P1 BRA `(.L_x_2800) ;  /* 0xfffffffc00f09947 */ /* 0x004fea000383ffff */
[----:B------:R-:W-:Y:S05]  /*1d100*/  BRA `(.L_x_2799) ;  /* 0xffffff44004c7947 */ /* 0x000fea000383ffff */
.L_x_2806:
[----:B------:R-:W-:Y:S01]  /*1d110*/  IMAD.MOV.U32 R13, RZ, RZ, R40 ;  /* 0x000000ffff0d7224 */ /* 0x000fe200078e0028 */
[----:B------:R-:W-:Y:S01]  /*1d120*/  MOV R12, RZ ;  /* 0x000000ff000c7202 */ /* 0x000fe20000000f00 */
[----:B------:R-:W-:Y:S02]  /*1d130*/  IMAD.MOV.U32 R11, RZ, RZ, 0x181f ;  /* 0x0000181fff0b7424 */ /* 0x000fe400078e00ff */
[----:B------:R-:W-:Y:S02]  /*1d140*/  IMAD.MOV.U32 R15, RZ, RZ, -0x1 ;  /* 0xffffffffff0f7424 */ /* 0x000fe400078e00ff */
[----:B------:R-:W-:-:S07]  /*1d150*/  IMAD.IADD R41, R47, 0x1, R49 ;  /* 0x000000012f297824 */ /* 0x000fce00078e0231 */
[----:B-----5:R-:W-:Y:S05]  /*1d160*/  WARPSYNC.COLLECTIVE R15, `(.L_x_2990) ;  /* 0x000000000f087348 */ /* 0x020fea0003c00000 */
[----:B------:R0:W1:Y:S02]  /*1d170*/  SHFL.IDX P6, R14, R13, R12, R11 ;  /* 0x0000000c0d0e7389 */ /* 0x00006400000c000b */
[----:B01---5:R-:W-:Y:S01]  /*1d180*/  ENDCOLLECTIVE ;  /* 0x000000000000791b */ /* 0x023fe20003800000 */
.L_x_2990:
[----:B------:R-:W-:Y:S02]  /*1d190*/  IADD3 R20, R41, 0x30, RZ ;  /* 0x0000003029147810 */ /* 0x000fe40007ffe0ff */
[----:B------:R-:W-:Y:S01]  /*1d1a0*/  MOV R13, R23 ;  /* 0x00000017000d7202 */ /* 0x000fe20000000f00 */
[----:B------:R-:W-:-:S07]  /*1d1b0*/  IMAD.MOV.U32 R0, RZ, RZ, R14 ;  /* 0x000000ffff007224 */ /* 0x000fce00078e000e */
[----:B------:R-:W-:Y:S05]  /*1d1c0*/  WARPSYNC.COLLECTIVE R15, `(.L_x_2991) ;  /* 0x000000000f087348 */ /* 0x000fea0003c00000 */
[----:B------:R0:W1:Y:S02]  /*1d1d0*/  SHFL.IDX P6, R14, R13, R12, R11 ;  /* 0x0000000c0d0e7389 */ /* 0x00006400000c000b */
[----:B01----:R-:W-:Y:S01]  /*1d1e0*/  ENDCOLLECTIVE ;  /* 0x000000000000791b */ /* 0x003fe20003800000 */
.L_x_2991:
[----:B------:R-:W-:Y:S02]  /*1d1f0*/  ULDC UR4, c[0x0][0xac8] ;  /* 0x0002b20000047ab9 */ /* 0x000fe40000000800 */
[----:B------:R-:W-:-:S04]  /*1d200*/  ISETP.GE.AND P0, PT, R43, UR4, PT ;  /* 0x000000042b007c0c */ /* 0x000fc8000bf06270 */
[-C--:B------:R-:W-:Y:S01]  /*1d210*/  ISETP.GE.OR P4, PT, R20, R44.reuse, P0 ;  /* 0x0000002c1400720c */ /* 0x080fe20000786670 */
[C---:B------:R-:W-:Y:S01]  /*1d220*/  VIADD R20, R41.reuse, 0x60 ;  /* 0x0000006029147836 */ /* 0x040fe20000000000 */
[----:B------:R-:W-:-:S04]  /*1d230*/  ISETP.GE.OR P3, PT, R41, R44, P0 ;  /* 0x0000002c2900720c */ /* 0x000fc80000766670 */
[----:B------:R-:W-:Y:S01]  /*1d240*/  ISETP.GE.OR P2, PT, R20, R44, P0 ;  /* 0x0000002c1400720c */ /* 0x000fe20000746670 */
[----:B------:R-:W-:Y:S02]  /*1d250*/  IMAD.MOV.U32 R13, RZ, RZ, R40 ;  /* 0x000000ffff0d7224 */ /* 0x000fe400078e0028 */
[----:B------:R-:W-:Y:S02]  /*1d260*/  IMAD.MOV.U32 R12, RZ, RZ, 0x1 ;  /* 0x00000001ff0c7424 */ /* 0x000fe400078e00ff */
[----:B------:R-:W-:-:S08]  /*1d270*/  IMAD.MOV.U32 R3, RZ, RZ, R14 ;  /* 0x000000ffff037224 */ /* 0x000fd000078e000e */
[----:B------:R-:W-:Y:S05]  /*1d280*/  WARPSYNC.COLLECTIVE R15, `(.L_x_2992) ;  /* 0x000000000f087348 */ /* 0x000fea0003c00000 */
[----:B------:R0:W1:Y:S02]  /*1d290*/  SHFL.IDX P6, R14, R13, R12, R11 ;  /* 0x0000000c0d0e7389 */ /* 0x00006400000c000b */
[----:B01----:R-:W-:Y:S01]  /*1d2a0*/  ENDCOLLECTIVE ;  /* 0x000000000000791b */ /* 0x003fe20003800000 */
.L_x_2992:
[----:B------:R-:W-:-:S04]  /*1d2b0*/  @!P3 LEA R28, P5, R43, R3, 0x1 ;  /* 0x000000032b1cb211 */ /* 0x000fc800078a08ff */
[----:B------:R-:W-:Y:S01]  /*1d2c0*/  @!P3 LEA.HI.X R3, R43, R0, R42, 0x1, P5 ;  /* 0x000000002b03b211 */ /* 0x000fe200028f0c2a */
[----:B------:R-:W-:Y:S01]  /*1d2d0*/  IMAD.MOV.U32 R13, RZ, RZ, R23 ;  /* 0x000000ffff0d7224 */ /* 0x000fe200078e0017 */
[----:B------:R-:W-:-:S07]  /*1d2e0*/  MOV R8, R14 ;  /* 0x0000000e00087202 */ /* 0x000fce0000000f00 */
[----:B------:R-:W-:Y:S05]  /*1d2f0*/  WARPSYNC.COLLECTIVE R15, `(.L_x_2993) ;  /* 0x000000000f087348 */ /* 0x000fea0003c00000 */
[----:B------:R0:W1:Y:S02]  /*1d300*/  SHFL.IDX P6, R14, R13, R12, R11 ;  /* 0x0000000c0d0e7389 */ /* 0x00006400000c000b */
[----:B01----:R-:W-:Y:S01]  /*1d310*/  ENDCOLLECTIVE ;  /* 0x000000000000791b */ /* 0x003fe20003800000 */
.L_x_2993:
[----:B------:R-:W-:Y:S01]  /*1d320*/  MOV R13, R40 ;  /* 0x00000028000d7202 */ /* 0x000fe20000000f00 */
[----:B------:R-:W-:Y:S02]  /*1d330*/  IMAD.MOV.U32 R12, RZ, RZ, 0x2 ;  /* 0x00000002ff0c7424 */ /* 0x000fe400078e00ff */
[----:B------:R-:W-:-:S07]  /*1d340*/  IMAD.MOV.U32 R9, RZ, RZ, R14 ;  /* 0x000000ffff097224 */ /* 0x000fce00078e000e */
[----:B------:R-:W-:Y:S05]  /*1d350*/  WARPSYNC.COLLECTIVE R15, `(.L_x_2994) ;  /* 0x000000000f087348 */ /* 0x000fea0003c00000 */
[----:B------:R0:W1:Y:S02]  /*1d360*/  SHFL.IDX P6, R14, R13, R12, R11 ;  /* 0x0000000c0d0e7389 */ /* 0x00006400000c000b */
[----:B01----:R-:W-:Y:S01]  /*1d370*/  ENDCOLLECTIVE ;  /* 0x000000000000791b */ /* 0x003fe20003800000 */
.L_x_2994:
        /* <DEDUP_REMOVED lines=11> */
.L_x_2995:
[----:B------:R-:W-:Y:S01]  /*1d430*/  MOV R13, R40 ;  /* 0x00000028000d7202 */ /* 0x000fe20000000f00 */
[----:B------:R-:W-:Y:S01]  /*1d440*/  IMAD.MOV.U32 R12, RZ, RZ, 0x3 ;  /* 0x00000003ff0c7424 */ /* 0x000fe200078e00ff */
[----:B------:R-:W-:-:S13]  /*1d450*/  @!P2 LEA R45, P5, R43, R14, 0x1 ;  /* 0x0000000e2b2da211 */ /* 0x000fda00078a08ff */
[----:B------:R-:W-:Y:S05]  /*1d460*/  WARPSYNC.COLLECTIVE R15, `(.L_x_2996) ;  /* 0x000000000f087348 */ /* 0x000fea0003c00000 */
[----:B------:R0:W1:Y:S02]  /*1d470*/  SHFL.IDX P6, R14, R13, R12, R11 ;  /* 0x0000000c0d0e7389 */ /* 0x00006400000c000b */
[----:B01----:R-:W-:Y:S01]  /*1d480*/  ENDCOLLECTIVE ;  /* 0x000000000000791b */ /* 0x003fe20003800000 */
.L_x_2996:
[----:B------:R-:W-:Y:S02]  /*1d490*/  @!P2 LEA.HI.X R10, R43, R10, R42, 0x1, P5 ;  /* 0x0000000a2b0aa211 */ /* 0x000fe400028f0c2a */
[----:B------:R-:W-:-:S03]  /*1d4a0*/  @!P2 MOV R4, R45 ;  /* 0x0000002d0004a202 */ /* 0x000fc60000000f00 */
[----:B------:R-:W-:-:S05]  /*1d4b0*/  @!P2 IMAD.MOV.U32 R5, RZ, RZ, R10 ;  /* 0x000000ffff05a224 */ /* 0x000fca00078e000a */
[----:B------:R0:W-:Y:S01]  /*1d4c0*/  @!P2 ST.E.128 desc[UR40][R4.64], R32 ;  /* 0x000000200400a985 */ /* 0x0001e2000c101d28 */
[----:B------:R-:W-:Y:S02]  /*1d4d0*/  IMAD.MOV.U32 R13, RZ, RZ, R23 ;  /* 0x000000ffff0d7224 */ /* 0x000fe400078e0017 */
[----:B------:R-:W-:-:S07]  /*1d4e0*/  IMAD.MOV.U32 R0, RZ, RZ, R14 ;  /* 0x000000ffff007224 */ /* 0x000fce00078e000e */
[----:B0-----:R-:W-:Y:S05]  /*1d4f0*/  WARPSYNC.COLLECTIVE R15, `(.L_x_2997) ;  /* 0x000000000f087348 */ /* 0x001fea0003c00000 */
[----:B------:R1:W2:Y:S02]  /*1d500*/  SHFL.IDX P6, R14, R13, R12, R11 ;  /* 0x0000000c0d0e7389 */ /* 0x0002a400000c000b */
[----:B012---:R-:W-:Y:S01]  /*1d510*/  ENDCOLLECTIVE ;  /* 0x000000000000791b */ /* 0x007fe20003800000 */
.L_x_2997:
[----:B------:R-:W-:Y:S05]  /*1d520*/  BRA `(.L_x_2998) ;  /* 0xffffff5800847947 */ /* 0x000fea000383ffff */
.L_x_2808:
[----:B------:R-:W-:Y:S01]  /*1d530*/  IMAD.MOV.U32 R13, RZ, RZ, R4 ;  /* 0x000000ffff0d7224 */ /* 0x000fe200078e0004 */
[----:B------:R-:W-:Y:S01]  /*1d540*/  MOV R11, 0x1c1f ;  /* 0x00001c1f000b7802 */ /* 0x000fe20000000f00 */
[----:B------:R-:W-:Y:S02]  /*1d550*/  IMAD.MOV.U32 R12, RZ, RZ, RZ ;  /* 0x000000ffff0c7224 */ /* 0x000fe400078e00ff */
[----:B------:R-:W-:-:S07]  /*1d560*/  IMAD.MOV.U32 R15, RZ, RZ, -0x1 ;  /* 0xffffffffff0f7424 */ /* 0x000fce00078e00ff */
[----:B------:R-:W-:Y:S05]  /*1d570*/  WARPSYNC.COLLECTIVE R15, `(.L_x_2999) ;  /* 0x000000000f087348 */ /* 0x000fea0003c00000 */
[----:B------:R0:W1:Y:S02]  /*1d580*/  SHFL.IDX P6, R14, R13, R12, R11 ;  /* 0x0000000c0d0e7389 */ /* 0x00006400000c000b */
[----:B01----:R-:W-:Y:S01]  /*1d590*/  ENDCOLLECTIVE ;  /* 0x000000000000791b */ /* 0x003fe20003800000 */
.L_x_2999:
[----:B------:R-:W-:Y:S02]  /*1d5a0*/  IMAD.MOV.U32 R13, RZ, RZ, R0 ;  /* 0x000000ffff0d7224 */ /* 0x000fe400078e0000 */
[----:B------:R-:W-:-:S07]  /*1d5b0*/  IMAD.MOV.U32 R3, RZ, RZ, R14 ;  /* 0x000000ffff037224 */ /* 0x000fce00078e000e */
[----:B------:R-:W-:Y:S05]  /*1d5c0*/  WARPSYNC.COLLECTIVE R15, `(.L_x_3000) ;  /* 0x000000000f087348 */ /* 0x000fea0003c00000 */
[----:B------:R0:W1:Y:S02]  /*1d5d0*/  SHFL.IDX P6, R14, R13, R12, R11 ;  /* 0x0000000c0d0e7389 */ /* 0x00006400000c000b */
[----:B01----:R-:W-:Y:S01]  /*1d5e0*/  ENDCOLLECTIVE ;  /* 0x000000000000791b */ /* 0x003fe20003800000 */
.L_x_3000:
[----:B------:R-:W-:Y:S05]  /*1d5f0*/  BRA `(.L_x_3001) ;  /* 0xffffff5c00607947 */ /* 0x000fea000383ffff */
.L_x_2811:
[----:B------:R-:W-:Y:S01]  /*1d600*/  BSSY B1, `(.L_x_3002) ;  /* 0x0000008000017945 */ /* 0x000fe20003800000 */
[----:B---3--:R-:W-:Y:S01]  /*1d610*/  MOV R13, R4 ;  /* 0x00000004000d7202 */ /* 0x008fe20000000f00 */
[----:B------:R-:W-:Y:S02]  /*1d620*/  IMAD.MOV.U32 R12, RZ, RZ, 0x1 ;  /* 0x00000001ff0c7424 */ /* 0x000fe400078e00ff */
[----:B------:R-:W-:Y:S02]  /*1d630*/  IMAD.MOV.U32 R11, RZ, RZ, 0x1c1f ;  /* 0x00001c1fff0b7424 */ /* 0x000fe400078e00ff */
[----:B------:R-:W-:-:S07]  /*1d640*/  IMAD.MOV.U32 R15, RZ, RZ, -0x1 ;  /* 0xffffffffff0f7424 */ /* 0x000fce00078e00ff */
[----:B012---:R-:W-:Y:S05]  /*1d650*/  WARPSYNC.COLLECTIVE R15, `(.L_x_3003) ;  /* 0x000000000f087348 */ /* 0x007fea0003c00000 */
[----:B--2---:R2:W3:Y:S02]  /*1d660*/  SHFL.IDX P6, R14, R13, R12, R11 ;  /* 0x0000000c0d0e7389 */ /* 0x0044e400000c000b */
[----:B0123--:R-:W-:Y:S01]  /*1d670*/  ENDCOLLECTIVE ;  /* 0x000000000000791b */ /* 0x00ffe20003800000 */
.L_x_3003:
[----:B------:R-:W-:Y:S05]  /*1d680*/  BSYNC B1 ;  /* 0x0000000000017941 */ /* 0x000fea0003800000 */
.L_x_3002:
        /* <DEDUP_REMOVED lines=8> */
.L_x_3004:
[----:B------:R-:W-:Y:S05]  /*1d710*/  BRA `(.L_x_3005) ;  /* 0xffffff5c00bc7947 */ /* 0x000fea000383ffff */
.L_x_2815:
[----:B------:R-:W-:Y:S01]  /*1d720*/  IMAD.MOV.U32 R13, RZ, RZ, R20 ;  /* 0x000000ffff0d7224 */ /* 0x000fe200078e0014 */
[----:B------:R-:W-:Y:S01]  /*1d730*/  MOV R15, 0xffffffff ;  /* 0xffffffff000f7802 */ /* 0x000fe20000000f00 */
[----:B------:R-:W-:Y:S02]  /*1d740*/  IMAD.MOV.U32 R12, RZ, RZ, RZ ;  /* 0x000000ffff0c7224 */ /* 0x000fe400078e00ff */
[----:B------:R-:W-:Y:S02]  /*1d750*/  IMAD.MOV.U32 R11, RZ, RZ, 0x181f ;  /* 0x0000181fff0b7424 */ /* 0x000fe400078e00ff */
[----:B------:R-:W-:Y:S02]  /*1d760*/  IMAD R21, R24, R25, RZ ;  /* 0x0000001918157224 */ /* 0x000fe400078e02ff */
[----:B------:R-:W-:-:S07]  /*1d770*/  IMAD.IADD R24, R27, 0x1, R28 ;  /* 0x000000011b187824 */ /* 0x000fce00078e021c */
[----:B------:R-:W-:Y:S05]  /*1d780*/  WARPSYNC.COLLECTIVE R15, `(.L_x_3006) ;  /* 0x000000000f087348 */ /* 0x000fea0003c00000 */
[----:B------:R0:W1:Y:S02]  /*1d790*/  SHFL.IDX P6, R14, R13, R12, R11 ;  /* 0x0000000c0d0e7389 */ /* 0x00006400000c000b */
[----:B01----:R-:W-:Y:S01]  /*1d7a0*/  ENDCOLLECTIVE ;  /* 0x000000000000791b */ /* 0x003fe20003800000 */
.L_x_3006:
        /* <DEDUP_REMOVED lines=10> */
.L_x_3007:
[----:B------:R-:W-:Y:S01]  /*1d850*/  MOV R13, R20 ;  /* 0x00000014000d7202 */ /* 0x000fe20000000f00 */
[----:B------:R-:W-:Y:S02]  /*1d860*/  IMAD.MOV.U32 R12, RZ, RZ, 0x1 ;  /* 0x00000001ff0c7424 */ /* 0x000fe400078e00ff */
[----:B------:R-:W-:-:S07]  /*1d870*/  IMAD.MOV.U32 R3, RZ, RZ, R14 ;  /* 0x000000ffff037224 */ /* 0x000fce00078e000e */
[----:B------:R-:W-:Y:S05]  /*1d880*/  WARPSYNC.COLLECTIVE R15, `(.L_x_3008) ;  /* 0x000000000f087348 */ /* 0x000fea0003c00000 */
[----:B------:R0:W1:Y:S02]  /*1d890*/  SHFL.IDX P6, R14, R13, R12, R11 ;  /* 0x0000000c0d0e7389 */ /* 0x00006400000c000b */
[----:B01----:R-:W-:Y:S01]  /*1d8a0*/  ENDCOLLECTIVE ;  /* 0x000000000000791b */ /* 0x003fe20003800000 */
.L_x_3008:
[----:B------:R-:W-:-:S04]  /*1d8b0*/  @!P3 LEA R10, P5, R43, R3, 0x1 ;  /* 0x000000032b0ab211 */ /* 0x000fc800078a08ff */
[----:B------:R-:W-:Y:S01]  /*1d8c0*/  @!P3 LEA.HI.X R3, R43, R0, R42, 0x1, P5 ;  /* 0x000000002b03b211 */ /* 0x000fe200028f0c2a */
[----:B------:R-:W-:Y:S02]  /*1d8d0*/  IMAD.MOV.U32 R13, RZ, RZ, R7 ;  /* 0x000000ffff0d7224 */ /* 0x000fe400078e0007 */
[----:B------:R-:W-:-:S07]  /*1d8e0*/  IMAD.MOV.U32 R4, RZ, RZ, R14 ;  /* 0x000000ffff047224 */ /* 0x000fce00078e000e */
[----:B------:R-:W-:Y:S05]  /*1d8f0*/  WARPSYNC.COLLECTIVE R15, `(.L_x_3009) ;  /* 0x000000000f087348 */ /* 0x000fea0003c00000 */
[----:B------:R0:W1:Y:S02]  /*1d900*/  SHFL.IDX P6, R14, R13, R12, R11 ;  /* 0x0000000c0d0e7389 */ /* 0x00006400000c000b */
[----:B01----:R-:W-:Y:S01]  /*1d910*/  ENDCOLLECTIVE ;  /* 0x000000000000791b */ /* 0x003fe20003800000 */
.L_x_3009:
[----:B------:R-:W-:Y:S02]  /*1d920*/  IMAD.MOV.U32 R13, RZ, RZ, R20 ;  /* 0x000000ffff0d7224 */ /* 0x000fe400078e0014 */
[----:B------:R-:W-:Y:S01]  /*1d930*/  IMAD.MOV.U32 R12, RZ, RZ, 0x2 ;  /* 0x00000002ff0c7424 */ /* 0x000fe200078e00ff */
[----:B------:R-:W-:-:S07]  /*1d940*/  MOV R5, R14 ;  /* 0x0000000e00057202 */ /* 0x000fce0000000f00 */
[----:B------:R-:W-:Y:S05]  /*1d950*/  WARPSYNC.COLLECTIVE R15, `(.L_x_3010) ;  /* 0x000000000f087348 */ /* 0x000fea0003c00000 */
[----:B------:R0:W1:Y:S02]  /*1d960*/  SHFL.IDX P6, R14, R13, R12, R11 ;  /* 0x0000000c0d0e7389 */ /* 0x00006400000c000b */
[----:B01----:R-:W-:Y:S01]  /*1d970*/  ENDCOLLECTIVE ;  /* 0x000000000000791b */ /* 0x003fe20003800000 */
.L_x_3010:
[----:B------:R-:W-:-:S04]  /*1d980*/  @!P4 LEA R8, P1, R43, R5, 0x1 ;  /* 0x000000052b08c211 */ /* 0x000fc800078208ff */
[----:B------:R-:W-:Y:S01]  /*1d990*/  @!P4 LEA.HI.X R9, R43, R4, R42, 0x1, P1 ;  /* 0x000000042b09c211 */ /* 0x000fe200008f0c2a */
[----:B------:R-:W-:Y:S01]  /*1d9a0*/  IMAD.MOV.U32 R13, RZ, RZ, R7 ;  /* 0x000000ffff0d7224 */ /* 0x000fe200078e0007 */
[----:B------:R-:W-:-:S07]  /*1d9b0*/  MOV R6, R14 ;  /* 0x0000000e00067202 */ /* 0x000fce0000000f00 */
[----:B------:R-:W-:Y:S05]  /*1d9c0*/  WARPSYNC.COLLECTIVE R15, `(.L_x_3011) ;  /* 0x000000000f087348 */ /* 0x000fea0003c00000 */
[----:B------:R0:W1:Y:S02]  /*1d9d0*/  SHFL.IDX P6, R14, R13, R12, R11 ;  /* 0x0000000c0d0e7389 */ /* 0x00006400000c000b */
[----:B01----:R-:W-:Y:S01]  /*1d9e0*/  ENDCOLLECTIVE ;  /* 0x000000000000791b */ /* 0x003fe20003800000 */
.L_x_3011:
[----:B------:R-:W-:Y:S01]  /*1d9f0*/  @!P3 MOV R11, R3 ;  /* 0x00000003000bb202 */ /* 0x000fe20000000f00 */
[----:B------:R-:W-:Y:S02]  /*1da00*/  IMAD.MOV.U32 R13, RZ, RZ, R20 ;  /* 0x000000ffff0d7224 */ /* 0x000fe400078e0014 */
[----:B------:R-:W-:Y:S02]  /*1da10*/  IMAD.MOV.U32 R12, RZ, RZ, 0x3 ;  /* 0x00000003ff0c7424 */ /* 0x000fe400078e00ff */
        /* <DEDUP_REMOVED lines=9> */
.L_x_3012:
[----:B------:R0:W-:Y:S01]  /*1dab0*/  @!P2 ST.E.128 desc[UR40][R4.64], RZ ;  /* 0x000000ff0400a985 */ /* 0x0001e2000c101d28 */
[----:B------:R-:W-:Y:S01]  /*1dac0*/  IMAD.MOV.U32 R13, RZ, RZ, R7 ;  /* 0x000000ffff0d7224 */ /* 0x000fe200078e0007 */
[----:B------:R-:W-:-:S07]  /*1dad0*/  MOV R0, R14 ;  /* 0x0000000e00007202 */ /* 0x000fce0000000f00 */
[----:B0-----:R-:W-:Y:S05]  /*1dae0*/  WARPSYNC.COLLECTIVE R15, `(.L_x_3013) ;  /* 0x000000000f087348 */ /* 0x001fea0003c00000 */
[----:B------:R1:W2:Y:S02]  /*1daf0*/  SHFL.IDX P6, R14, R13, R12, R11 ;  /* 0x0000000c0d0e7389 */ /* 0x0002a400000c000b */
[----:B012---:R-:W-:Y:S01]  /*1db00*/  ENDCOLLECTIVE ;  /* 0x000000000000791b */ /* 0x007fe20003800000 */
.L_x_3013:
[----:B------:R-:W-:Y:S05]  /*1db10*/  BRA `(.L_x_3014) ;  /* 0xffffff6400cc7947 */ /* 0x000fea000383ffff */
.L_x_2834:
[----:B------:R-:W2:Y:S01]  /*1db20*/  S2R R7, SR_TID.X ;  /* 0x0000000000077919 */ /* 0x000ea20000002100 */
[----:B------:R-:W-:Y:S01]  /*1db30*/  BSSY B1, `(.L_x_3015) ;  /* 0x000000a000017945 */ /* 0x000fe20003800000 */
[----:B------:R-:W-:Y:S01]  /*1db40*/  MOV R12, RZ ;  /* 0x000000ff000c7202 */ /* 0x000fe20000000f00 */
        /* <DEDUP_REMOVED lines=8> */
.L_x_3016:
[----:B------:R-:W-:Y:S05]  /*1dbd0*/  BSYNC B1 ;  /* 0x0000000000017941 */ /* 0x000fea0003800000 */
.L_x_3015:
[----:B------:R-:W-:Y:S05]  /*1dbe0*/  BRA `(.L_x_3017) ;  /* 0xffffff8000b87947 */ /* 0x000fea000383ffff */
.L_x_2836:
[----:B------:R-:W-:Y:S01]  /*1dbf0*/  BSSY B1, `(.L_x_3018) ;  /* 0x0000006000017945 */ /* 0x000fe20003800000 */
[----:B------:R-:W-:-:S07]  /*1dc00*/  IMAD.MOV.U32 R15, RZ, RZ, -0x1 ;  /* 0xffffffffff0f7424 */ /* 0x000fce00078e00ff */
[----:B012---:R-:W-:Y:S05]  /*1dc10*/  WARPSYNC.COLLECTIVE R15, `(.L_x_3019) ;  /* 0x000000000f0c7348 */ /* 0x007fea0003c00000 */
[----:B------:R-:W-:Y:S02]  /*1dc20*/  ELECT P6, UR62, PT ;  /* 0x00000000003e782f */ /* 0x000fe400038c0000 */
[----:B------:R-:W-:Y:S01]  /*1dc30*/  MOV R14, UR62 ;  /* 0x0000003e000e7c02 */ /* 0x000fe20008000f00 */
[----:B012---:R-:W-:Y:S10]  /*1dc40*/  ENDCOLLECTIVE ;  /* 0x000000000000791b */ /* 0x007ff40003800000 */
.L_x_3019:
[----:B------:R-:W-:Y:S05]  /*1dc50*/  BSYNC B1 ;  /* 0x0000000000017941 */ /* 0x000fea0003800000 */
.L_x_3018:
[----:B------:R-:W-:Y:S05]  /*1dc60*/  BRA `(.L_x_2835) ;  /* 0xffffff8000b07947 */ /* 0x000fea000383ffff */
.L_x_2838:
[----:B--2---:R2:W3:Y:S02]  /*1dc70*/  SYNCS.PHASECHK.TRANS64.TRYWAIT P0, [R16+URZ+0x16820], R6 ;  /* 0x01682006100075a7 */ /* 0x0044e4000800017f */
[----:B---3--:R-:W-:Y:S05]  /*1dc80*/  @!P0 NANOSLEEP.SYNCS 0x989680 ;  /* 0x009896800000895d */ /* 0x008fea0003900000 */
[----:B------:R-:W3:Y:S02]  /*1dc90*/  @!P0 SYNCS.PHASECHK.TRANS64 P0, [R16+URZ+0x16820], R6 ;  /* 0x01682006100085a7 */ /* 0x000ee4000800007f */
[----:B---3--:R-:W-:Y:S05]  /*1dca0*/  @!P0 BRA `(.L_x_2838) ;  /* 0xfffffffc00f08947 */ /* 0x008fea000383ffff */
[----:B------:R-:W-:Y:S05]  /*1dcb0*/  BRA `(.L_x_3020) ;  /* 0xffffff8000c07947 */ /* 0x000fea000383ffff */
.L_x_2842:
[----:B--2---:R2:W3:Y:S02]  /*1dcc0*/  SYNCS.PHASECHK.TRANS64.TRYWAIT P0, [R6+URZ+0x168a0], R7 ;  /* 0x0168a007060075a7 */ /* 0x0044e4000800017f */
[----:B---3--:R-:W-:Y:S05]  /*1dcd0*/  @!P0 NANOSLEEP.SYNCS 0x989680 ;  /* 0x009896800000895d */ /* 0x008fea0003900000 */
[----:B------:R-:W3:Y:S02]  /*1dce0*/  @!P0 SYNCS.PHASECHK.TRANS64 P0, [R6+URZ+0x168a0], R7 ;  /* 0x0168a007060085a7 */ /* 0x000ee4000800007f */
[----:B---3--:R-:W-:Y:S05]  /*1dcf0*/  @!P0 BRA `(.L_x_2842) ;  /* 0xfffffffc00f08947 */ /* 0x008fea000383ffff */
[----:B------:R-:W-:Y:S05]  /*1dd00*/  BRA `(.L_x_3021) ;  /* 0xffffff8000dc7947 */ /* 0x000fea000383ffff */
.L_x_2847:
[----:B0-----:R0:W1:Y:S02]  /*1dd10*/  SYNCS.PHASECHK.TRANS64.TRYWAIT P0, [R6+URZ+0x168c0], R7 ;  /* 0x0168c007060075a7 */ /* 0x001064000800017f */
[----:B-1----:R-:W-:Y:S05]  /*1dd20*/  @!P0 NANOSLEEP.SYNCS 0x989680 ;  /* 0x009896800000895d */ /* 0x002fea0003900000 */
[----:B------:R-:W1:Y:S02]  /*1dd30*/  @!P0 SYNCS.PHASECHK.TRANS64 P0, [R6+URZ+0x168c0], R7 ;  /* 0x0168c007060085a7 */ /* 0x000e64000800007f */
[----:B-1----:R-:W-:Y:S05]  /*1dd40*/  @!P0 BRA `(.L_x_2847) ;  /* 0xfffffffc00f08947 */ /* 0x002fea000383ffff */
[----:B------:R-:W-:Y:S05]  /*1dd50*/  BRA `(.L_x_3022) ;  /* 0xffffff84005c7947 */ /* 0x000fea000383ffff */
.L_x_2854:
[----:B0-----:R0:W3:Y:S02]  /*1dd60*/  SYNCS.PHASECHK.TRANS64.TRYWAIT P1, [R6+URZ+0x168a0], R7 ;  /* 0x0168a007060075a7 */ /* 0x0010e4000802017f */
[----:B---3--:R-:W-:Y:S05]  /*1dd70*/  @!P1 NANOSLEEP.SYNCS 0x989680 ;  /* 0x009896800000995d */ /* 0x008fea0003900000 */
[----:B------:R-:W3:Y:S02]  /*1dd80*/  @!P1 SYNCS.PHASECHK.TRANS64 P1, [R6+URZ+0x168a0], R7 ;  /* 0x0168a007060095a7 */ /* 0x000ee4000802007f */
[----:B---3--:R-:W-:Y:S05]  /*1dd90*/  @!P1 BRA `(.L_x_2854) ;  /* 0xfffffffc00f09947 */ /* 0x008fea000383ffff */
[----:B------:R-:W-:Y:S05]  /*1dda0*/  BRA `(.L_x_3023) ;  /* 0xffffff8800287947 */ /* 0x000fea000383ffff */
.L_x_2859:
[----:B-1----:R1:W2:Y:S02]  /*1ddb0*/  SYNCS.PHASECHK.TRANS64.TRYWAIT P1, [R6+URZ+0x168c0], R7 ;  /* 0x0168c007060075a7 */ /* 0x0022a4000802017f */
[----:B--2---:R-:W-:Y:S05]  /*1ddc0*/  @!P1 NANOSLEEP.SYNCS 0x989680 ;  /* 0x009896800000995d */ /* 0x004fea0003900000 */
[----:B------:R-:W2:Y:S02]  /*1ddd0*/  @!P1 SYNCS.PHASECHK.TRANS64 P1, [R6+URZ+0x168c0], R7 ;  /* 0x0168c007060095a7 */ /* 0x000ea4000802007f */
[----:B--2---:R-:W-:Y:S05]  /*1dde0*/  @!P1 BRA `(.L_x_2859) ;  /* 0xfffffffc00f09947 */ /* 0x004fea000383ffff */
[----:B------:R-:W-:Y:S05]  /*1ddf0*/  BRA `(.L_x_3024) ;  /* 0xffffff8800a07947 */ /* 0x000fea000383ffff */
.L_x_2874:
[----:B------:R-:W0:Y:S01]  /*1de00*/  S2R R20, SR_TID.X ;  /* 0x0000000000147919 */ /* 0x000e220000002100 */
[----:B------:R-:W-:Y:S01]  /*1de10*/  BSSY B0, `(.L_x_3025) ;  /* 0x000000a000007945 */ /* 0x000fe20003800000 */
[----:B------:R-:W-:Y:S02]  /*1de20*/  IMAD.MOV.U32 R12, RZ, RZ, RZ ;  /* 0x000000ffff0c7224 */ /* 0x000fe400078e00ff */
[----:B------:R-:W-:Y:S02]  /*1de30*/  IMAD.MOV.U32 R11, RZ, RZ, 0x1f ;  /* 0x0000001fff0b7424 */ /* 0x000fe400078e00ff */
[----:B------:R-:W-:Y:S01]  /*1de40*/  IMAD.MOV.U32 R15, RZ, RZ, -0x1 ;  /* 0xffffffffff0f7424 */ /* 0x000fe200078e00ff */
[----:B0-----:R-:W-:-:S04]  /*1de50*/  SHF.R.U32.HI R9, RZ, 0x5, R20 ;  /* 0x00000005ff097819 */ /* 0x001fc80000011614 */
[----:B------:R-:W-:-:S04]  /*1de60*/  LOP3.LUT R9, R9, 0x3, RZ, 0xc0, !PT ;  /* 0x0000000309097812 */ /* 0x000fc800078ec0ff */
[----:B------:R-:W-:-:S07]  /*1de70*/  MOV R13, R9 ;  /* 0x00000009000d7202 */ /* 0x000fce0000000f00 */
[----:B-----5:R-:W-:Y:S05]  /*1de80*/  WARPSYNC.COLLECTIVE R15, `(.L_x_3026) ;  /* 0x000000000f087348 */ /* 0x020fea0003c00000 */
[----:B------:R0:W1:Y:S02]  /*1de90*/  SHFL.IDX P6, R14, R13, R12, R11 ;  /* 0x0000000c0d0e7389 */ /* 0x00006400000c000b */
[----:B01---5:R-:W-:Y:S01]  /*1dea0*/  ENDCOLLECTIVE ;  /* 0x000000000000791b */ /* 0x023fe20003800000 */
.L_x_3026:
[----:B------:R-:W-:Y:S05]  /*1deb0*/  BSYNC B0 ;  /* 0x0000000000007941 */ /* 0x000fea0003800000 */
.L_x_3025:
[----:B------:R-:W-:Y:S05]  /*1dec0*/  BRA `(.L_x_3027) ;  /* 0xffffff9400ec7947 */ /* 0x000fea000383ffff */
.L_x_2877:
[----:B0-----:R0:W1:Y:S02]  /*1ded0*/  SYNCS.PHASECHK.TRANS64.TRYWAIT P0, [R3+URZ+0x16840], R4 ;  /* 0x01684004030075a7 */ /* 0x001064000800017f */
[----:B-1----:R-:W-:Y:S05]  /*1dee0*/  @!P0 NANOSLEEP.SYNCS 0x989680 ;  /* 0x009896800000895d */ /* 0x002fea0003900000 */
[----:B------:R-:W1:Y:S02]  /*1def0*/  @!P0 SYNCS.PHASECHK.TRANS64 P0, [R3+URZ+0x16840], R4 ;  /* 0x01684004030085a7 */ /* 0x000e64000800007f */
[----:B-1----:R-:W-:Y:S05]  /*1df00*/  @!P0 BRA `(.L_x_2877) ;  /* 0xfffffffc00f08947 */ /* 0x002fea000383ffff */
[----:B------:R-:W-:Y:S05]  /*1df10*/  BRA `(.L_x_3028) ;  /* 0xffffff98003c7947 */ /* 0x000fea000383ffff */
.L_x_2878:
        /* <DEDUP_REMOVED lines=8> */
.L_x_3030:
[----:B------:R-:W-:Y:S05]  /*1dfa0*/  BSYNC B0 ;  /* 0x0000000000007941 */ /* 0x000fea0003800000 */
.L_x_3029:
[----:B------:R-:W-:Y:S01]  /*1dfb0*/  IMAD.MOV.U32 R13, RZ, RZ, R0 ;  /* 0x000000ffff0d7224 */ /* 0x000fe200078e0000 */
[----:B------:R-:W-:Y:S01]  /*1dfc0*/  MOV R15, 0xffffffff ;  /* 0xffffffff000f7802 */ /* 0x000fe20000000f00 */
[----:B------:R-:W-:Y:S01]  /*1dfd0*/  IMAD.MOV.U32 R12, RZ, RZ, RZ ;  /* 0x000000ffff0c7224 */ /* 0x000fe200078e00ff */
[----:B------:R-:W-:Y:S01]  /*1dfe0*/  MOV R6, R14 ;  /* 0x0000000e00067202 */ /* 0x000fe20000000f00 */
[----:B------:R-:W-:Y:S02]  /*1dff0*/  IMAD.MOV.U32 R11, RZ, RZ, 0x181f ;  /* 0x0000181fff0b7424 */ /* 0x000fe400078e00ff */
[----:B------:R-:W-:-:S07]  /*1e000*/  @P0 IMAD R8, R5, 0x2, R16 ;  /* 0x0000000205080824 */ /* 0x000fce00078e0210 */
[----:B------:R-:W-:Y:S05]  /*1e010*/  WARPSYNC.COLLECTIVE R15, `(.L_x_3031) ;  /* 0x000000000f087348 */ /* 0x000fea0003c00000 */
[----:B------:R0:W1:Y:S02]  /*1e020*/  SHFL.IDX P6, R14, R13, R12, R11 ;  /* 0x0000000c0d0e7389 */ /* 0x00006400000c000b */
[----:B01----:R-:W-:Y:S01]  /*1e030*/  ENDCOLLECTIVE ;  /* 0x000000000000791b */ /* 0x003fe20003800000 */
.L_x_3031:
[----:B------:R-:W-:Y:S01]  /*1e040*/  MOV R13, R2 ;  /* 0x00000002000d7202 */ /* 0x000fe20000000f00 */
[----:B------:R-:W-:Y:S02]  /*1e050*/  IMAD.MOV.U32 R12, RZ, RZ, 0x1 ;  /* 0x00000001ff0c7424 */ /* 0x000fe400078e00ff */
[----:B------:R-:W-:-:S07]  /*1e060*/  IMAD.MOV.U32 R7, RZ, RZ, R14 ;  /* 0x000000ffff077224 */ /* 0x000fce00078e000e */
[----:B------:R-:W-:Y:S05]  /*1e070*/  WARPSYNC.COLLECTIVE R15, `(.L_x_3032) ;  /* 0x000000000f087348 */ /* 0x000fea0003c00000 */
[----:B------:R0:W1:Y:S02]  /*1e080*/  SHFL.IDX P6, R14, R13, R12, R11 ;  /* 0x0000000c0d0e7389 */ /* 0x00006400000c000b */
[----:B01----:R-:W-:Y:S01]  /*1e090*/  ENDCOLLECTIVE ;  /* 0x000000000000791b */ /* 0x003fe20003800000 */
.L_x_3032:
        /* <DEDUP_REMOVED lines=15> */
.L_x_3033:
[----:B------:R-:W-:Y:S02]  /*1e190*/  @P0 IMAD R8, R5, 0x2, R16 ;  /* 0x0000000205080824 */ /* 0x000fe400078e0210 */
[----:B------:R-:W-:Y:S01]  /*1e1a0*/  IMAD.MOV.U32 R13, RZ, RZ, R2 ;  /* 0x000000ffff0d7224 */ /* 0x000fe200078e0002 */
[----:B------:R-:W-:Y:S02]  /*1e1b0*/  MOV R12, 0x2 ;  /* 0x00000002000c7802 */ /* 0x000fe40000000f00 */
[----:B------:R-:W-:-:S07]  /*1e1c0*/  MOV R7, R14 ;  /* 0x0000000e00077202 */ /* 0x000fce0000000f00 */
[----:B------:R-:W-:Y:S05]  /*1e1d0*/  WARPSYNC.COLLECTIVE R15, `(.L_x_3034) ;  /* 0x000000000f087348 */ /* 0x000fea0003c00000 */
[----:B------:R0:W1:Y:S02]  /*1e1e0*/  SHFL.IDX P6, R14, R13, R12, R11 ;  /* 0x0000000c0d0e7389 */ /* 0x00006400000c000b */
[----:B01----:R-:W-:Y:S01]  /*1e1f0*/  ENDCOLLECTIVE ;  /* 0x000000000000791b */ /* 0x003fe20003800000 */
.L_x_3034:
        /* <DEDUP_REMOVED lines=15> */
.L_x_3035:
[----:B------:R-:W-:Y:S02]  /*1e2f0*/  @P0 IMAD R8, R5, 0x2, R16 ;  /* 0x0000000205080824 */ /* 0x000fe400078e0210 */
[----:B------:R-:W-:Y:S02]  /*1e300*/  IMAD.MOV.U32 R13, RZ, RZ, R2 ;  /* 0x000000ffff0d7224 */ /* 0x000fe400078e0002 */
[----:B------:R-:W-:Y:S02]  /*1e310*/  IMAD.MOV.U32 R12, RZ, RZ, 0x3 ;  /* 0x00000003ff0c7424 */ /* 0x000fe400078e00ff */
[----:B------:R-:W-:-:S07]  /*1e320*/  IMAD.MOV.U32 R7, RZ, RZ, R14 ;  /* 0x000000ffff077224 */ /* 0x000fce00078e000e */
[----:B------:R-:W-:Y:S05]  /*1e330*/  WARPSYNC.COLLECTIVE R15, `(.L_x_3036) ;  /* 0x000000000f087348 */ /* 0x000fea0003c00000 */
[----:B------:R0:W1:Y:S02]  /*1e340*/  SHFL.IDX P6, R14, R13, R12, R11 ;  /* 0x0000000c0d0e7389 */ /* 0x00006400000c000b */
[----:B01----:R-:W-:Y:S01]  /*1e350*/  ENDCOLLECTIVE ;  /* 0x000000000000791b */ /* 0x003fe20003800000 */
.L_x_3036:
        /* <DEDUP_REMOVED lines=15> */
.L_x_3037:
[----:B------:R-:W-:Y:S01]  /*1e450*/  @P0 LEA R8, R5, R16, 0x1 ;  /* 0x0000001005080211 */ /* 0x000fe200078e08ff */
[----:B------:R-:W-:Y:S02]  /*1e460*/  IMAD.MOV.U32 R13, RZ, RZ, R2 ;  /* 0x000000ffff0d7224 */ /* 0x000fe400078e0002 */
[----:B------:R-:W-:Y:S02]  /*1e470*/  IMAD.MOV.U32 R12, RZ, RZ, 0x4 ;  /* 0x00000004ff0c7424 */ /* 0x000fe400078e00ff */
[----:B------:R-:W-:-:S07]  /*1e480*/  IMAD.MOV.U32 R7, RZ, RZ, R14 ;  /* 0x000000ffff077224 */ /* 0x000fce00078e000e */
[----:B------:R-:W-:Y:S05]  /*1e490*/  WARPSYNC.COLLECTIVE R15, `(.L_x_3038) ;  /* 0x000000000f087348 */ /* 0x000fea0003c00000 */
[----:B------:R0:W1:Y:S02]  /*1e4a0*/  SHFL.IDX P6, R14, R13, R12, R11 ;  /* 0x0000000c0d0e7389 */ /* 0x00006400000c000b */
[----:B01----:R-:W-:Y:S01]  /*1e4b0*/  ENDCOLLECTIVE ;  /* 0x000000000000791b */ /* 0x003fe20003800000 */
.L_x_3038:
        /* <DEDUP_REMOVED lines=15> */
.L_x_3039:
[----:B------:R-:W-:Y:S01]  /*1e5b0*/  @P0 IMAD R8, R5, 0x2, R16 ;  /* 0x0000000205080824 */ /* 0x000fe200078e0210 */
[----:B------:R-:W-:Y:S01]  /*1e5c0*/  MOV R13, R2 ;  /* 0x00000002000d7202 */ /* 0x000fe20000000f00 */
[----:B------:R-:W-:Y:S02]  /*1e5d0*/  IMAD.MOV.U32 R12, RZ, RZ, 0x5 ;  /* 0x00000005ff0c7424 */ /* 0x000fe400078e00ff */
[----:B------:R-:W-:-:S07]  /*1e5e0*/  IMAD.MOV.U32 R7, RZ, RZ, R14 ;  /* 0x000000ffff077224 */ /* 0x000fce00078e000e */
[----:B------:R-:W-:Y:S05]  /*1e5f0*/  WARPSYNC.COLLECTIVE R15, `(.L_x_3040) ;  /* 0x000000000f087348 */ /* 0x000fea0003c00000 */
[----:B------:R0:W1:Y:S02]  /*1e600*/  SHFL.IDX P6, R14, R13, R12, R11 ;  /* 0x0000000c0d0e7389 */ /* 0x00006400000c000b */
[----:B01----:R-:W-:Y:S01]  /*1e610*/  ENDCOLLECTIVE ;  /* 0x000000000000791b */ /* 0x003fe20003800000 */
.L_x_3040:
        /* <DEDUP_REMOVED lines=15> */
.L_x_3041:
[----:B------:R-:W-:Y:S02]  /*1e710*/  @P0 IMAD R8, R5, 0x2, R16 ;  /* 0x0000000205080824 */ /* 0x000fe400078e0210 */
[----:B------:R-:W-:Y:S01]  /*1e720*/  IMAD.MOV.U32 R13, RZ, RZ, R2 ;  /* 0x000000ffff0d7224 */ /* 0x000fe200078e0002 */
[----:B------:R-:W-:Y:S02]  /*1e730*/  MOV R12, 0x6 ;  /* 0x00000006000c7802 */ /* 0x000fe40000000f00 */
[----:B------:R-:W-:-:S07]  /*1e740*/  MOV R7, R14 ;  /* 0x0000000e00077202 */ /* 0x000fce0000000f00 */
[----:B------:R-:W-:Y:S05]  /*1e750*/  WARPSYNC.COLLECTIVE R15, `(.L_x_3042) ;  /* 0x000000000f087348 */ /* 0x000fea0003c00000 */
[----:B------:R0:W1:Y:S02]  /*1e760*/  SHFL.IDX P6, R14, R13, R12, R11 ;  /* 0x0000000c0d0e7389 */ /* 0x00006400000c000b */
[----:B01----:R-:W-:Y:S01]  /*1e770*/  ENDCOLLECTIVE ;  /* 0x000000000000791b */ /* 0x003fe20003800000 */
.L_x_3042:
        /* <DEDUP_REMOVED lines=15> */
.L_x_3043:
[----:B------:R-:W-:Y:S02]  /*1e870*/  @P0 IMAD R8, R5, 0x2, R16 ;  /* 0x0000000205080824 */ /* 0x000fe400078e0210 */
[----:B------:R-:W-:Y:S02]  /*1e880*/  IMAD.MOV.U32 R13, RZ, RZ, R2 ;  /* 0x000000ffff0d7224 */ /* 0x000fe400078e0002 */
[----:B------:R-:W-:Y:S02]  /*1e890*/  IMAD.MOV.U32 R12, RZ, RZ, 0x7 ;  /* 0x00000007ff0c7424 */ /* 0x000fe400078e00ff */
[----:B------:R-:W-:-:S07]  /*1e8a0*/  IMAD.MOV.U32 R7, RZ, RZ, R14 ;  /* 0x000000ffff077224 */ /* 0x000fce00078e000e */
[----:B------:R-:W-:Y:S05]  /*1e8b0*/  WARPSYNC.COLLECTIVE R15, `(.L_x_3044) ;  /* 0x000000000f087348 */ /* 0x000fea0003c00000 */
[----:B------:R0:W1:Y:S02]  /*1e8c0*/  SHFL.IDX P6, R14, R13, R12, R11 ;  /* 0x0000000c0d0e7389 */ /* 0x00006400000c000b */
[----:B01----:R-:W-:Y:S01]  /*1e8d0*/  ENDCOLLECTIVE ;  /* 0x000000000000791b */ /* 0x003fe20003800000 */
.L_x_3044:
[----:B------:R-:W-:-:S04]  /*1e8e0*/  @P0 LEA R7, P1, R9, R7, 0x1 ;  /* 0x0000000709070211 */ /* 0x000fc800078208ff */
[----:B------:R-:W-:-:S04]  /*1e8f0*/  @P0 IADD3.X R6, RZ, R6, RZ, P1, !PT ;  /* 0x00000006ff060210 */ /* 0x000fc80000ffe4ff */
[----:B------:R-:W-:Y:S01]  /*1e900*/  @P0 LOP3.LUT R7, R7, R6, RZ, 0x3c, !PT ;  /* 0x0000000607070212 */ /* 0x000fe200078e3cff */
[----:B------:R-:W-:-:S03]  /*1e910*/  IMAD.MOV.U32 R13, RZ, RZ, R0 ;  /* 0x000000ffff0d7224 */ /* 0x000fc600078e0000 */
[----:B------:R-:W-:-:S04]  /*1e920*/  @P0 LOP3.LUT R6, R7, R6, RZ, 0x3c, !PT ;  /* 0x0000000607060212 */ /* 0x000fc800078e3cff */
[----:B------:R-:W-:Y:S02]  /*1e930*/  @P0 LOP3.LUT R7, R7, R6, RZ, 0x3c, !PT ;  /* 0x0000000607070212 */ /* 0x000fe400078e3cff */
[----:B------:R-:W-:-:S03]  /*1e940*/  MOV R2, R14 ;  /* 0x0000000e00027202 */ /* 0x000fc60000000f00 */
[----:B------:R-:W-:Y:S01]  /*1e950*/  @!PT LDS RZ, [RZ] ;  /* 0x00000000fffff984 */ /* 0x000fe20000000800 */
[----:B------:R-:W-:Y:S01]  /*1e960*/  @!PT LDS RZ, [RZ] ;  /* 0x00000000fffff984 */ /* 0x000fe20000000800 */
[----:B------:R-:W-:Y:S01]  /*1e970*/  @!PT LDS RZ, [RZ] ;  /* 0x00000000fffff984 */ /* 0x000fe20000000800 */
[----:B------:R0:W-:Y:S04]  /*1e980*/  @P0 LDGSTS.E.BYPASS.LTC128B.128 [R8+0x11400], desc[UR40][R6.64], !P2 ;  /* 0x1140000006080fae */ /* 0x0001e8000d101d68 */
[----:B0-----:R-:W-:Y:S05]  /*1e990*/  WARPSYNC.COLLECTIVE R15, `(.L_x_3045) ;  /* 0x000000000f087348 */ /* 0x001fea0003c00000 */
[----:B------:R1:W2:Y:S02]  /*1e9a0*/  SHFL.IDX P6, R14, R13, R12, R11 ;  /* 0x0000000c0d0e7389 */ /* 0x0002a400000c000b */
[----:B012---:R-:W-:Y:S01]  /*1e9b0*/  ENDCOLLECTIVE ;  /* 0x000000000000791b */ /* 0x007fe20003800000 */
.L_x_3045:
[----:B------:R-:W-:Y:S01]  /*1e9c0*/  IMAD.MOV.U32 R0, RZ, RZ, R14 ;  /* 0x000000ffff007224 */ /* 0x000fe200078e000e */
[----:B------:R-:W-:Y:S06]  /*1e9d0*/  BRA `(.L_x_3046) ;  /* 0xffffff94004c7947 */ /* 0x000fec000383ffff */
.L_x_2883:
        /* <DEDUP_REMOVED lines=9> */
.L_x_3047:
[C---:B------:R-:W-:Y:S01]  /*1ea70*/  VIADD R8, R25.reuse, 0x10 ;  /* 0x0000001019087836 */ /* 0x040fe20000000000 */
[----:B------:R-:W-:Y:S02]  /*1ea80*/  ISETP.GE.AND P1, PT, R25, R3, PT ;  /* 0x000000031900720c */ /* 0x000fe40003f26270 */
[----:B------:R-:W-:Y:S01]  /*1ea90*/  MOV R13, R2 ;  /* 0x00000002000d7202 */ /* 0x000fe20000000f00 */
[----:B------:R-:W-:-:S10]  /*1eaa0*/  IMAD.MOV.U32 R7, RZ, RZ, R14 ;  /* 0x000000ffff077224 */ /* 0x000fd400078e000e */
[----:B------:R-:W-:Y:S05]  /*1eab0*/  WARPSYNC.COLLECTIVE R15, `(.L_x_3048) ;  /* 0x000000000f087348 */ /* 0x000fea0003c00000 */
[----:B------:R0:W1:Y:S02]  /*1eac0*/  SHFL.IDX P6, R14, R13, R12, R11 ;  /* 0x0000000c0d0e7389 */ /* 0x00006400000c000b */
[----:B01----:R-:W-:Y:S01]  /*1ead0*/  ENDCOLLECTIVE ;  /* 0x000000000000791b */ /* 0x003fe20003800000 */
.L_x_3048:
[----:B------:R-:W-:Y:S01]  /*1eae0*/  MOV R13, R0 ;  /* 0x00000000000d7202 */ /* 0x000fe20000000f00 */
[----:B------:R-:W-:Y:S02]  /*1eaf0*/  IMAD.MOV.U32 R12, RZ, RZ, 0x1 ;  /* 0x00000001ff0c7424 */ /* 0x000fe400078e00ff */
[----:B------:R-:W-:-:S07]  /*1eb00*/  IMAD.MOV.U32 R6, RZ, RZ, R14 ;  /* 0x000000ffff067224 */ /* 0x000fce00078e000e */
[----:B------:R-:W-:Y:S05]  /*1eb10*/  WARPSYNC.COLLECTIVE R15, `(.L_x_3049) ;  /* 0x000000000f087348 */ /* 0x000fea0003c00000 */
[----:B------:R0:W1:Y:S02]  /*1eb20*/  SHFL.IDX P6, R14, R13, R12, R11 ;  /* 0x0000000c0d0e7389 */ /* 0x00006400000c000b */
[----:B01----:R-:W-:Y:S01]  /*1eb30*/  ENDCOLLECTIVE ;  /* 0x000000000000791b */ /* 0x003fe20003800000 */
.L_x_3049:
        /* <DEDUP_REMOVED lines=8> */
[----:B0-----:R-:W-:-:S12]  /*1ebc0*/  IMAD.MOV.U32 R6, RZ, RZ, R14 ;  /* 0x000000ffff067224 */ /* 0x001fd800078e000e */
[----:B------:R-:W-:Y:S05]  /*1ebd0*/  WARPSYNC.COLLECTIVE R15, `(.L_x_3050) ;  /* 0x000000000f087348 */ /* 0x000fea0003c00000 */
[----:B------:R0:W1:Y:S02]  /*1ebe0*/  SHFL.IDX P6, R14, R13, R12, R11 ;  /* 0x0000000c0d0e7389 */ /* 0x00006400000c000b */
[----:B01----:R-:W-:Y:S01]  /*1ebf0*/  ENDCOLLECTIVE ;  /* 0x000000000000791b */ /* 0x003fe20003800000 */
.L_x_3050:
[----:B------:R-:W-:Y:S01]  /*1ec00*/  IMAD.MOV.U32 R13, RZ, RZ, R0 ;  /* 0x000000ffff0d7224 */ /* 0x000fe200078e0000 */
[----:B------:R-:W-:Y:S02]  /*1ec10*/  MOV R12, 0x2 ;  /* 0x00000002000c7802 */ /* 0x000fe40000000f00 */
[----:B------:R-:W-:-:S07]  /*1ec20*/  MOV R7, R14 ;  /* 0x0000000e00077202 */ /* 0x000fce0000000f00 */
[----:B------:R-:W-:Y:S05]  /*1ec30*/  WARPSYNC.COLLECTIVE R15, `(.L_x_3051) ;  /* 0x000000000f087348 */ /* 0x000fea0003c00000 */
[----:B------:R0:W1:Y:S02]  /*1ec40*/  SHFL.IDX P6, R14, R13, R12, R11 ;  /* 0x0000000c0d0e7389 */ /* 0x00006400000c000b */
[----:B01----:R-:W-:Y:S01]  /*1ec50*/  ENDCOLLECTIVE ;  /* 0x000000000000791b */ /* 0x003fe20003800000 */
.L_x_3051:
        /* <DEDUP_REMOVED lines=16> */
.L_x_3052:
[----:B------:R-:W-:Y:S02]  /*1ed60*/  IMAD.MOV.U32 R13, RZ, RZ, R0 ;  /* 0x000000ffff0d7224 */ /* 0x000fe400078e0000 */
[----:B------:R-:W-:Y:S02]  /*1ed70*/  IMAD.MOV.U32 R12, RZ, RZ, 0x3 ;  /* 0x00000003ff0c7424 */ /* 0x000fe400078e00ff */
[----:B------:R-:W-:-:S07]  /*1ed80*/  IMAD.MOV.U32 R7, RZ, RZ, R14 ;  /* 0x000000ffff077224 */ /* 0x000fce00078e000e */
[----:B------:R-:W-:Y:S05]  /*1ed90*/  WARPSYNC.COLLECTIVE R15, `(.L_x_3053) ;  /* 0x000000000f087348 */ /* 0x000fea0003c00000 */
[----:B------:R0:W1:Y:S02]  /*1eda0*/  SHFL.IDX P6, R14, R13, R12, R11 ;  /* 0x0000000c0d0e7389 */ /* 0x00006400000c000b */
[----:B01----:R-:W-:Y:S01]  /*1edb0*/  ENDCOLLECTIVE ;  /* 0x000000000000791b */ /* 0x003fe20003800000 */
.L_x_3053:
        /* <DEDUP_REMOVED lines=16> */
.L_x_3054:
[----:B------:R-:W-:Y:S02]  /*1eec0*/  IMAD.MOV.U32 R13, RZ, RZ, R0 ;  /* 0x000000ffff0d7224 */ /* 0x000fe400078e0000 */
[----:B------:R-:W-:Y:S02]  /*1eed0*/  IMAD.MOV.U32 R12, RZ, RZ, 0x4 ;  /* 0x00000004ff0c7424 */ /* 0x000fe400078e00ff */
[----:B------:R-:W-:-:S07]  /*1eee0*/  IMAD.MOV.U32 R7, RZ, RZ, R14 ;  /* 0x000000ffff077224 */ /* 0x000fce00078e000e */
[----:B------:R-:W-:Y:S05]  /*1eef0*/  WARPSYNC.COLLECTIVE R15, `(.L_x_3055) ;  /* 0x000000000f087348 */ /* 0x000fea0003c00000 */
[----:B------:R0:W1:Y:S02]  /*1ef00*/  SHFL.IDX P6, R14, R13, R12, R11 ;  /* 0x0000000c0d0e7389 */ /* 0x00006400000c000b */
[----:B01----:R-:W-:Y:S01]  /*1ef10*/  ENDCOLLECTIVE ;  /* 0x000000000000791b */ /* 0x003fe20003800000 */
.L_x_3055:
        /* <DEDUP_REMOVED lines=16> */
.L_x_3056:
[----:B------:R-:W-:Y:S01]  /*1f020*/  MOV R13, R0 ;  /* 0x00000000000d7202 */ /* 0x000fe20000000f00 */
[----:B------:R-:W-:Y:S02]  /*1f030*/  IMAD.MOV.U32 R12, RZ, RZ, 0x5 ;  /* 0x00000005ff0c7424 */ /* 0x000fe400078e00ff */
[----:B------:R-:W-:-:S07]  /*1f040*/  IMAD.MOV.U32 R7, RZ, RZ, R14 ;  /* 0x000000ffff077224 */ /* 0x000fce00078e000e */
[----:B------:R-:W-:Y:S05]  /*1f050*/  WARPSYNC.COLLECTIVE R15, `(.L_x_3057) ;  /* 0x000000000f087348 */ /* 0x000fea0003c00000 */
[----:B------:R0:W1:Y:S02]  /*1f060*/  SHFL.IDX P6, R14, R13, R12, R11 ;  /* 0x0000000c0d0e7389 */ /* 0x00006400000c000b */
[----:B01----:R-:W-:Y:S01]  /*1f070*/  ENDCOLLECTIVE ;  /* 0x000000000000791b */ /* 0x003fe20003800000 */
.L_x_3057:
        /* <DEDUP_REMOVED lines=16> */
.L_x_3058:
[----:B------:R-:W-:Y:S01]  /*1f180*/  IMAD.MOV.U32 R13, RZ, RZ, R0 ;  /* 0x000000ffff0d7224 */ /* 0x000fe200078e0000 */
[----:B------:R-:W-:Y:S02]  /*1f190*/  MOV R12, 0x6 ;  /* 0x00000006000c7802 */ /* 0x000fe40000000f00 */
[----:B------:R-:W-:-:S07]  /*1f1a0*/  MOV R7, R14 ;  /* 0x0000000e00077202 */ /* 0x000fce0000000f00 */
[----:B------:R-:W-:Y:S05]  /*1f1b0*/  WARPSYNC.COLLECTIVE R15, `(.L_x_3059) ;  /* 0x000000000f087348 */ /* 0x000fea0003c00000 */
[----:B------:R0:W1:Y:S02]  /*1f1c0*/  SHFL.IDX P6, R14, R13, R12, R11 ;  /* 0x0000000c0d0e7389 */ /* 0x00006400000c000b */
[----:B01----:R-:W-:Y:S01]  /*1f1d0*/  ENDCOLLECTIVE ;  /* 0x000000000000791b */ /* 0x003fe20003800000 */
.L_x_3059:
        /* <DEDUP_REMOVED lines=16> */
.L_x_3060:
[----:B------:R-:W-:Y:S02]  /*1f2e0*/  IMAD.MOV.U32 R13, RZ, RZ, R0 ;  /* 0x000000ffff0d7224 */ /* 0x000fe400078e0000 */
[----:B------:R-:W-:Y:S02]  /*1f2f0*/  IMAD.MOV.U32 R12, RZ, RZ, 0x7 ;  /* 0x00000007ff0c7424 */ /* 0x000fe400078e00ff */
[----:B------:R-:W-:-:S07]  /*1f300*/  IMAD.MOV.U32 R7, RZ, RZ, R14 ;  /* 0x000000ffff077224 */ /* 0x000fce00078e000e */
[----:B------:R-:W-:Y:S05]  /*1f310*/  WARPSYNC.COLLECTIVE R15, `(.L_x_3061) ;  /* 0x000000000f087348 */ /* 0x000fea0003c00000 */
[----:B------:R0:W1:Y:S02]  /*1f320*/  SHFL.IDX P6, R14, R13, R12, R11 ;  /* 0x0000000c0d0e7389 */ /* 0x00006400000c000b */
[----:B01----:R-:W-:Y:S01]  /*1f330*/  ENDCOLLECTIVE ;  /* 0x000000000000791b */ /* 0x003fe20003800000 */
.L_x_3061:
[----:B------:R-:W-:-:S04]  /*1f340*/  @!P1 LEA R7, P2, R21, R7, 0x1 ;  /* 0x0000000715079211 */ /* 0x000fc800078408ff */
[----:B------:R-:W-:-:S04]  /*1f350*/  @!P1 IADD3.X R6, RZ, R6, RZ, P2, !PT ;  /* 0x00000006ff069210 */ /* 0x000fc800017fe4ff */
[----:B------:R-:W-:Y:S02]  /*1f360*/  @!P1 LOP3.LUT R7, R7, R6, RZ, 0x3c, !PT ;  /* 0x0000000607079212 */ /* 0x000fe400078e3cff */
[----:B------:R-:W-:Y:S01]  /*1f370*/  MOV R13, R2 ;  /* 0x00000002000d7202 */ /* 0x000fe20000000f00 */
[----:B------:R-:W-:Y:S01]  /*1f380*/  VIADD R2, R25, 0x70 ;  /* 0x0000007019027836 */ /* 0x000fe20000000000 */
[----:B------:R-:W-:-:S04]  /*1f390*/  @!P1 LOP3.LUT R6, R7, R6, RZ, 0x3c, !PT ;  /* 0x0000000607069212 */ /* 0x000fc800078e3cff */
[----:B------:R-:W-:Y:S01]  /*1f3a0*/  @!P1 LOP3.LUT R7, R7, R6, RZ, 0x3c, !PT ;  /* 0x0000000607079212 */ /* 0x000fe200078e3cff */
[----:B------:R-:W-:-:S04]  /*1f3b0*/  IMAD.MOV.U32 R0, RZ, RZ, R14 ;  /* 0x000000ffff007224 */ /* 0x000fc800078e000e */
        /* <DEDUP_REMOVED lines=8> */
.L_x_3062:
[----:B------:R-:W-:Y:S02]  /*1f440*/  IMAD.MOV.U32 R13, RZ, RZ, R4 ;  /* 0x000000ffff0d7224 */ /* 0x000fe400078e0004 */
[----:B------:R-:W-:Y:S02]  /*1f450*/  IMAD.MOV.U32 R12, RZ, RZ, RZ ;  /* 0x000000ffff0c7224 */ /* 0x000fe400078e00ff */
[----:B------:R-:W-:-:S07]  /*1f460*/  IMAD.MOV.U32 R6, RZ, RZ, R14 ;  /* 0x000000ffff067224 */ /* 0x000fce00078e000e */
[----:B------:R-:W-:Y:S05]  /*1f470*/  WARPSYNC.COLLECTIVE R15, `(.L_x_3063) ;  /* 0x000000000f087348 */ /* 0x000fea0003c00000 */
[----:B------:R0:W1:Y:S02]  /*1f480*/  SHFL.IDX P6, R14, R13, R12, R11 ;  /* 0x0000000c0d0e7389 */ /* 0x00006400000c000b */
[----:B01----:R-:W-:Y:S01]  /*1f490*/  ENDCOLLECTIVE ;  /* 0x000000000000791b */ /* 0x003fe20003800000 */
.L_x_3063:
[----:B------:R-:W-:-:S05]  /*1f4a0*/  @!P1 LEA R6, P2, R21, R6, 0x1 ;  /* 0x0000000615069211 */ /* 0x000fca00078408ff */
[----:B------:R-:W-:-:S05]  /*1f4b0*/  @!P1 IMAD.X R0, RZ, RZ, R0, P2 ;  /* 0x000000ffff009224 */ /* 0x000fca00010e0600 */
[----:B------:R-:W-:Y:S01]  /*1f4c0*/  @!P1 MOV R7, R0 ;  /* 0x0000000000079202 */ /* 0x000fe20000000f00 */
[----:B------:R-:W-:Y:S02]  /*1f4d0*/  IMAD.MOV.U32 R13, RZ, RZ, R5 ;  /* 0x000000ffff0d7224 */ /* 0x000fe400078e0005 */
[C---:B------:R-:W-:Y:S02]  /*1f4e0*/  VIADD R0, R25.reuse, 0x80 ;  /* 0x0000008019007836 */ /* 0x040fe40000000000 */
[----:B------:R-:W-:Y:S01]  /*1f4f0*/  @!PT LDS RZ, [RZ] ;  /* 0x00000000fffff984 */ /* 0x000fe20000000800 */
[----:B------:R-:W-:Y:S01]  /*1f500*/  @!PT LDS RZ, [RZ] ;  /* 0x00000000fffff984 */ /* 0x000fe20000000800 */
[----:B------:R-:W-:Y:S01]  /*1f510*/  @!PT LDS RZ, [RZ] ;  /* 0x00000000fffff984 */ /* 0x000fe20000000800 */
[----:B------:R0:W-:Y:S03]  /*1f520*/  @!P1 LDGSTS.E.BYPASS.LTC128B.128 [R20+0xbc00], desc[UR40][R6.64], !P0 ;  /* 0x0bc0000006149fae */ /* 0x0001e6000c101d68 */
[----:B------:R-:W-:Y:S01]  /*1f530*/  ISETP.GE.AND P1, PT, R0, R3, PT ;  /* 0x000000030000720c */ /* 0x000fe20003f26270 */
[----:B------:R-:W-:Y:S01]  /*1f540*/  VIADD R0, R25, 0x90 ;  /* 0x0000009019007836 */ /* 0x000fe20000000000 */
[----:B------:R-:W-:-:S11]  /*1f550*/  MOV R8, R14 ;  /* 0x0000000e00087202 */ /* 0x000fd60000000f00 */
[----:B0-----:R-:W-:Y:S05]  /*1f560*/  WARPSYNC.COLLECTIVE R15, `(.L_x_3064) ;  /* 0x000000000f087348 */ /* 0x001fea0003c00000 */
[----:B------:R1:W2:Y:S02]  /*1f570*/  SHFL.IDX P6, R14, R13, R12, R11 ;  /* 0x0000000c0d0e7389 */ /* 0x0002a400000c000b */
[----:B012---:R-:W-:Y:S01]  /*1f580*/  ENDCOLLECTIVE ;  /* 0x000000000000791b */ /* 0x007fe20003800000 */
.L_x_3064:
[----:B------:R-:W-:Y:S01]  /*1f590*/  IMAD.MOV.U32 R13, RZ, RZ, R4 ;  /* 0x000000ffff0d7224 */ /* 0x000fe200078e0004 */
[----:B------:R-:W-:Y:S01]  /*1f5a0*/  MOV R12, 0x1 ;  /* 0x00000001000c7802 */ /* 0x000fe20000000f00 */
[----:B------:R-:W-:-:S07]  /*1f5b0*/  IMAD.MOV.U32 R2, RZ, RZ, R14 ;  /* 0x000000ffff027224 */ /* 0x000fce00078e000e */
[----:B------:R-:W-:Y:S05]  /*1f5c0*/  WARPSYNC.COLLECTIVE R15, `(.L_x_3065) ;  /* 0x000000000f087348 */ /* 0x000fea0003c00000 */
[----:B------:R0:W1:Y:S02]  /*1f5d0*/  SHFL.IDX P6, R14, R13, R12, R11 ;  /* 0x0000000c0d0e7389 */ /* 0x00006400000c000b */
[----:B01----:R-:W-:Y:S01]  /*1f5e0*/  ENDCOLLECTIVE ;  /* 0x000000000000791b */ /* 0x003fe20003800000 */
.L_x_3065:
[----:B------:R-:W-:-:S05]  /*1f5f0*/  @!P1 LEA R2, P2, R21, R2, 0x1 ;  /* 0x0000000215029211 */ /* 0x000fca00078408ff */
[----:B------:R-:W-:-:S05]  /*1f600*/  @!P1 IMAD.X R6, RZ, RZ, R8, P2 ;  /* 0x000000ffff069224 */ /* 0x000fca00010e0608 */
[----:B------:R-:W-:Y:S01]  /*1f610*/  @!P1 MOV R7, R6 ;  /* 0x0000000600079202 */ /* 0x000fe20000000f00 */
        /* <DEDUP_REMOVED lines=12> */
.L_x_3066:
[----:B------:R-:W-:Y:S02]  /*1f6e0*/  IMAD.MOV.U32 R13, RZ, RZ, R4 ;  /* 0x000000ffff0d7224 */ /* 0x000fe400078e0004 */
[----:B------:R-:W-:Y:S02]  /*1f6f0*/  IMAD.MOV.U32 R12, RZ, RZ, 0x2 ;  /* 0x00000002ff0c7424 */ /* 0x000fe400078e00ff */
[----:B------:R-:W-:-:S07]  /*1f700*/  IMAD.MOV.U32 R6, RZ, RZ, R14 ;  /* 0x000000ffff067224 */ /* 0x000fce00078e000e */
[----:B------:R-:W-:Y:S05]  /*1f710*/  WARPSYNC.COLLECTIVE R15, `(.L_x_3067) ;  /* 0x000000000f087348 */ /* 0x000fea0003c00000 */
[----:B------:R0:W1:Y:S02]  /*1f720*/  SHFL.IDX P6, R14, R13, R12, R11 ;  /* 0x0000000c0d0e7389 */ /* 0x00006400000c000b */
[----:B01----:R-:W-:Y:S01]  /*1f730*/  ENDCOLLECTIVE ;  /* 0x000000000000791b */ /* 0x003fe20003800000 */
.L_x_3067:
[----:B------:R-:W-:-:S04]  /*1f740*/  @!P1 LEA R6, P2, R21, R6, 0x1 ;  /* 0x0000000615069211 */ /* 0x000fc800078408ff */
[----:B------:R-:W-:-:S05]  /*1f750*/  @!P1 IADD3.X R0, RZ, R0, RZ, P2, !PT ;  /* 0x00000000ff009210 */ /* 0x000fca00017fe4ff */
[----:B------:R-:W-:Y:S02]  /*1f760*/  @!P1 IMAD.MOV.U32 R7, RZ, RZ, R0 ;  /* 0x000000ffff079224 */ /* 0x000fe400078e0000 */
[----:B------:R-:W-:-:S03]  /*1f770*/  IMAD.MOV.U32 R13, RZ, RZ, R5 ;  /* 0x000000ffff0d7224 */ /* 0x000fc600078e0005 */
        /* <DEDUP_REMOVED lines=9> */
.L_x_3068:
[----:B------:R-:W-:Y:S02]  /*1f810*/  IMAD.MOV.U32 R13, RZ, RZ, R4 ;  /* 0x000000ffff0d7224 */ /* 0x000fe400078e0004 */
[----:B------:R-:W-:Y:S02]  /*1f820*/  IMAD.MOV.U32 R12, RZ, RZ, 0x3 ;  /* 0x00000003ff0c7424 */ /* 0x000fe400078e00ff */
[----:B------:R-:W-:-:S07]  /*1f830*/  IMAD.MOV.U32 R6, RZ, RZ, R14 ;  /* 0x000000ffff067224 */ /* 0x000fce00078e000e */
[----:B------:R-:W-:Y:S05]  /*1f840*/  WARPSYNC.COLLECTIVE R15, `(.L_x_3069) ;  /* 0x000000000f087348 */ /* 0x000fea0003c00000 */
[----:B------:R0:W1:Y:S02]  /*1f850*/  SHFL.IDX P6, R14, R13, R12, R11 ;  /* 0x0000000c0d0e7389 */ /* 0x00006400000c000b */
[----:B01----:R-:W-:Y:S01]  /*1f860*/  ENDCOLLECTIVE ;  /* 0x000000000000791b */ /* 0x003fe20003800000 */
.L_x_3069:
        /* <DEDUP_REMOVED lines=8> */
[----:B------:R-:W-:-:S07]  /*1f8f0*/  MOV R4, R14 ;  /* 0x0000000e00047202 */ /* 0x000fce0000000f00 */
[----:B0-----:R-:W-:Y:S05]  /*1f900*/  WARPSYNC.COLLECTIVE R15, `(.L_x_3070) ;  /* 0x000000000f087348 */ /* 0x001fea0003c00000 */
[----:B------:R1:W2:Y:S02]  /*1f910*/  SHFL.IDX P6, R14, R13, R12, R11 ;  /* 0x0000000c0d0e7389 */ /* 0x0002a400000c000b */
[----:B012---:R-:W-:Y:S01]  /*1f920*/  ENDCOLLECTIVE ;  /* 0x000000000000791b */ /* 0x007fe20003800000 */
.L_x_3070:
[----:B------:R-:W-:Y:S01]  /*1f930*/  IMAD.MOV.U32 R2, RZ, RZ, R14 ;  /* 0x000000ffff027224 */ /* 0x000fe200078e000e */
[----:B------:R-:W-:Y:S06]  /*1f940*/  BRA `(.L_x_3071) ;  /* 0xffffff9400387947 */ /* 0x000fec000383ffff */
.L_x_2886:
[----:B-1----:R1:W2:Y:S02]  /*1f950*/  SYNCS.PHASECHK.TRANS64.TRYWAIT P0, [R16+URZ+0x16820], R0 ;  /* 0x01682000100075a7 */ /* 0x0022a4000800017f */
[----:B--2---:R-:W-:Y:S05]  /*1f960*/  @!P0 NANOSLEEP.SYNCS 0x989680 ;  /* 0x009896800000895d */ /* 0x004fea0003900000 */
[----:B------:R-:W2:Y:S02]  /*1f970*/  @!P0 SYNCS.PHASECHK.TRANS64 P0, [R16+URZ+0x16820], R0 ;  /* 0x01682000100085a7 */ /* 0x000ea4000800007f */
[----:B--2---:R-:W-:Y:S05]  /*1f980*/  @!P0 BRA `(.L_x_2886) ;  /* 0xfffffffc00f08947 */ /* 0x004fea000383ffff */
[----:B------:R-:W-:Y:S05]  /*1f990*/  BRA `(.L_x_3072) ;  /* 0xffffff9400947947 */ /* 0x000fea000383ffff */
.L_x_2891:
[----:B0-----:R0:W1:Y:S02]  /*1f9a0*/  SYNCS.PHASECHK.TRANS64.TRYWAIT P0, [R5+URZ+0x16840], R2 ;  /* 0x01684002050075a7 */ /* 0x001064000800017f */
[----:B-1----:R-:W-:Y:S05]  /*1f9b0*/  @!P0 NANOSLEEP.SYNCS 0x989680 ;  /* 0x009896800000895d */ /* 0x002fea0003900000 */
[----:B------:R-:W1:Y:S02]  /*1f9c0*/  @!P0 SYNCS.PHASECHK.TRANS64 P0, [R5+URZ+0x16840], R2 ;  /* 0x01684002050085a7 */ /* 0x000e64000800007f */
[----:B-1----:R-:W-:Y:S05]  /*1f9d0*/  @!P0 BRA `(.L_x_2891) ;  /* 0xfffffffc00f08947 */ /* 0x002fea000383ffff */
[----:B------:R-:W-:Y:S05]  /*1f9e0*/  BRA `(.L_x_3073) ;  /* 0xffffff9800747947 */ /* 0x000fea000383ffff */
.L_x_2892:
        /* <DEDUP_REMOVED lines=8> */
.L_x_3075:
[----:B------:R-:W-:Y:S05]  /*1fa70*/  BSYNC B1 ;  /* 0x0000000000017941 */ /* 0x000fea0003800000 */
.L_x_3074:
[----:B------:R-:W0:Y:S01]  /*1fa80*/  S2R R7, SR_TID.X ;  /* 0x0000000000077919 */ /* 0x000e220000002100 */
[----:B------:R-:W-:Y:S01]  /*1fa90*/  MOV R13, R9 ;  /* 0x00000009000d7202 */ /* 0x000fe20000000f00 */
[----:B------:R-:W-:Y:S01]  /*1faa0*/  IMAD.MOV.U32 R12, RZ, RZ, RZ ;  /* 0x000000ffff0c7224 */ /* 0x000fe200078e00ff */
[----:B------:R-:W-:Y:S01]  /*1fab0*/  MOV R15, 0xffffffff ;  /* 0xffffffff000f7802 */ /* 0x000fe20000000f00 */
[----:B------:R-:W-:Y:S01]  /*1fac0*/  IMAD.MOV.U32 R11, RZ, RZ, 0x181f ;  /* 0x0000181fff0b7424 */ /* 0x000fe200078e00ff */
[----:B------:R-:W-:Y:S01]  /*1fad0*/  LEA R8, R8, R16, 0x1 ;  /* 0x0000001008087211 */ /* 0x000fe200078e08ff */
[----:B------:R-:W-:-:S07]  /*1fae0*/  IMAD.MOV.U32 R3, RZ, RZ, R14 ;  /* 0x000000ffff037224 */ /* 0x000fce00078e000e */
[----:B0-----:R-:W-:Y:S05]  /*1faf0*/  WARPSYNC.COLLECTIVE R15, `(.L_x_3076) ;  /* 0x000000000f087348 */ /* 0x001fea0003c00000 */
[----:B------:R1:W2:Y:S02]  /*1fb00*/  SHFL.IDX P6, R14, R13, R12, R11 ;  /* 0x0000000c0d0e7389 */ /* 0x0002a400000c000b */
[----:B012---:R-:W-:Y:S01]  /*1fb10*/  ENDCOLLECTIVE ;  /* 0x000000000000791b */ /* 0x007fe20003800000 */
.L_x_3076:
[----:B------:R-:W-:Y:S02]  /*1fb20*/  IMAD.MOV.U32 R13, RZ, RZ, R10 ;  /* 0x000000ffff0d7224 */ /* 0x000fe400078e000a */
[----:B------:R-:W-:Y:S02]  /*1fb30*/  IMAD.MOV.U32 R12, RZ, RZ, 0x1 ;  /* 0x00000001ff0c7424 */ /* 0x000fe400078e00ff */
[----:B------:R-:W-:Y:S02]  /*1fb40*/  IMAD.SHL.U32 R7, R7, 0x8, RZ ;  /* 0x0000000807077824 */ /* 0x000fe400078e00ff */
[----:B------:R-:W-:-:S07]  /*1fb50*/  IMAD.MOV.U32 R2, RZ, RZ, R14 ;  /* 0x000000ffff027224 */ /* 0x000fce00078e000e */
[----:B------:R-:W-:Y:S05]  /*1fb60*/  WARPSYNC.COLLECTIVE R15, `(.L_x_3077) ;  /* 0x000000000f087348 */ /* 0x000fea0003c00000 */
[----:B------:R0:W1:Y:S02]  /*1fb70*/  SHFL.IDX P6, R14, R13, R12, R11 ;  /* 0x0000000c0d0e7389 */ /* 0x00006400000c000b */
[----:B01----:R-:W-:Y:S01]  /*1fb80*/  ENDCOLLECTIVE ;  /* 0x000000000000791b */ /* 0x003fe20003800000 */
.L_x_3077:
[----:B------:R-:W-:-:S05]  /*1fb90*/  LOP3.LUT R7, R7, 0x38, RZ, 0xc0, !PT ;  /* 0x0000003807077812 */ /* 0x000fca00078ec0ff */
[----:B------:R-:W-:-:S05]  /*1fba0*/  IMAD.SHL.U32 R7, R7, 0x2, RZ ;  /* 0x0000000207077824 */ /* 0x000fca00078e00ff */
[----:B------:R-:W-:Y:S02]  /*1fbb0*/  IADD3 R2, P0, R2, R7, RZ ;  /* 0x0000000702027210 */ /* 0x000fe40007f1e0ff */
[----:B------:R-:W-:-:S03]  /*1fbc0*/  MOV R13, R9 ;  /* 0x00000009000d7202 */ /* 0x000fc60000000f00 */
        /* <DEDUP_REMOVED lines=9> */
.L_x_3078:
[----:B------:R-:W-:Y:S01]  /*1fc60*/  IMAD.MOV.U32 R13, RZ, RZ, R10 ;  /* 0x000000ffff0d7224 */ /* 0x000fe200078e000a */
[----:B------:R-:W-:Y:S01]  /*1fc70*/  MOV R12, 0x2 ;  /* 0x00000002000c7802 */ /* 0x000fe20000000f00 */
[----:B------:R-:W-:-:S07]  /*1fc80*/  IMAD.MOV.U32 R2, RZ, RZ, R14 ;  /* 0x000000ffff027224 */ /* 0x000fce00078e000e */
[----:B------:R-:W-:Y:S05]  /*1fc90*/  WARPSYNC.COLLECTIVE R15, `(.L_x_3079) ;  /* 0x000000000f087348 */ /* 0x000fea0003c00000 */
[----:B------:R0:W1:Y:S02]  /*1fca0*/  SHFL.IDX P6, R14, R13, R12, R11 ;  /* 0x0000000c0d0e7389 */ /* 0x00006400000c000b */
[----:B01----:R-:W-:Y:S01]  /*1fcb0*/  ENDCOLLECTIVE ;  /* 0x000000000000791b */ /* 0x003fe20003800000 */
.L_x_3079:
        /* <DEDUP_REMOVED lines=11> */
.L_x_3080:
[----:B------:R-:W-:Y:S02]  /*1fd70*/  IMAD.MOV.U32 R13, RZ, RZ, R10 ;  /* 0x000000ffff0d7224 */ /* 0x000fe400078e000a */
[----:B------:R-:W-:Y:S02]  /*1fd80*/  IMAD.MOV.U32 R12, RZ, RZ, 0x3 ;  /* 0x00000003ff0c7424 */ /* 0x000fe400078e00ff */
[----:B------:R-:W-:-:S07]  /*1fd90*/  IMAD.MOV.U32 R2, RZ, RZ, R14 ;  /* 0x000000ffff027224 */ /* 0x000fce00078e000e */
[----:B------:R-:W-:Y:S05]  /*1fda0*/  WARPSYNC.COLLECTIVE R15, `(.L_x_3081) ;  /* 0x000000000f087348 */ /* 0x000fea0003c00000 */
[----:B------:R0:W1:Y:S02]  /*1fdb0*/  SHFL.IDX P6, R14, R13, R12, R11 ;  /* 0x0000000c0d0e7389 */ /* 0x00006400000c000b */
[----:B01----:R-:W-:Y:S01]  /*1fdc0*/  ENDCOLLECTIVE ;  /* 0x000000000000791b */ /* 0x003fe20003800000 */
.L_x_3081:
[----:B------:R-:W-:-:S04]  /*1fdd0*/  IADD3 R2, P0, R2, R7, RZ ;  /* 0x0000000702027210 */ /* 0x000fc80007f1e0ff */
[----:B------:R-:W-:-:S05]  /*1fde0*/  IADD3.X R3, RZ, R3, RZ, P0, !PT ;  /* 0x00000003ff037210 */ /* 0x000fca00007fe4ff */
        /* <DEDUP_REMOVED lines=9> */
.L_x_3082:
[----:B------:R-:W-:Y:S01]  /*1fe80*/  IMAD.MOV.U32 R13, RZ, RZ, R10 ;  /* 0x000000ffff0d7224 */ /* 0x000fe200078e000a */
[----:B------:R-:W-:Y:S01]  /*1fe90*/  MOV R12, 0x4 ;  /* 0x00000004000c7802 */ /* 0x000fe20000000f00 */
[----:B------:R-:W-:-:S07]  /*1fea0*/  IMAD.MOV.U32 R2, RZ, RZ, R14 ;  /* 0x000000ffff027224 */ /* 0x000fce00078e000e */
[----:B------:R-:W-:Y:S05]  /*1feb0*/  WARPSYNC.COLLECTIVE R15, `(.L_x_3083) ;  /* 0x000000000f087348 */ /* 0x000fea0003c00000 */
[----:B------:R0:W1:Y:S02]  /*1fec0*/  SHFL.IDX P6, R14, R13, R12, R11 ;  /* 0x0000000c0d0e7389 */ /* 0x00006400000c000b */
[----:B01----:R-:W-:Y:S01]  /*1fed0*/  ENDCOLLECTIVE ;  /* 0x000000000000791b */ /* 0x003fe20003800000 */
.L_x_3083:
        /* <DEDUP_REMOVED lines=11> */
.L_x_3084:
[----:B------:R-:W-:Y:S02]  /*1ff90*/  IMAD.MOV.U32 R13, RZ, RZ, R10 ;  /* 0x000000ffff0d7224 */ /* 0x000fe400078e000a */
[----:B------:R-:W-:Y:S02]  /*1ffa0*/  IMAD.MOV.U32 R12, RZ, RZ, 0x5 ;  /* 0x00000005ff0c7424 */ /* 0x000fe400078e00ff */
[----:B------:R-:W-:-:S07]  /*1ffb0*/  IMAD.MOV.U32 R2, RZ, RZ, R14 ;  /* 0x000000ffff027224 */ /* 0x000fce00078e000e */
[----:B------:R-:W-:Y:S05]  /*1ffc0*/  WARPSYNC.COLLECTIVE R15, `(.L_x_3085) ;  /* 0x000000000f087348 */ /* 0x000fea0003c00000 */
[----:B------:R0:W1:Y:S02]  /*1ffd0*/  SHFL.IDX P6, R14, R13, R12, R11 ;  /* 0x0000000c0d0e7389 */ /* 0x00006400000c000b */
[----:B01----:R-:W-:Y:S01]  /*1ffe0*/  ENDCOLLECTIVE ;  /* 0x000000000000791b */ /* 0x003fe20003800000 */
.L_x_3085:
        /* <DEDUP_REMOVED lines=11> */
.L_x_3086:
[----:B------:R-:W-:Y:S01]  /*200a0*/  IMAD.MOV.U32 R13, RZ, RZ, R10 ;  /* 0x000000ffff0d7224 */ /* 0x000fe200078e000a */
[----:B------:R-:W-:Y:S01]  /*200b0*/  MOV R12, 0x6 ;  /* 0x00000006000c7802 */ /* 0x000fe20000000f00 */
[----:B------:R-:W-:-:S07]  /*200c0*/  IMAD.MOV.U32 R2, RZ, RZ, R14 ;  /* 0x000000ffff027224 */ /* 0x000fce00078e000e */
[----:B------:R-:W-:Y:S05]  /*200d0*/  WARPSYNC.COLLECTIVE R15, `(.L_x_3087) ;  /* 0x000000000f087348 */ /* 0x000fea0003c00000 */
[----:B------:R0:W1:Y:S02]  /*200e0*/  SHFL.IDX P6, R14, R13, R12, R11 ;  /* 0x0000000c0d0e7389 */ /* 0x00006400000c000b */
[----:B01----:R-:W-:Y:S01]  /*200f0*/  ENDCOLLECTIVE ;  /* 0x000000000000791b */ /* 0x003fe20003800000 */
.L_x_3087:
        /* <DEDUP_REMOVED lines=11> */
.L_x_3088:
[----:B------:R-:W-:Y:S02]  /*201b0*/  IMAD.MOV.U32 R13, RZ, RZ, R10 ;  /* 0x000000ffff0d7224 */ /* 0x000fe400078e000a */
[----:B------:R-:W-:Y:S02]  /*201c0*/  IMAD.MOV.U32 R12, RZ, RZ, 0x7 ;  /* 0x00000007ff0c7424 */ /* 0x000fe400078e00ff */
[----:B------:R-:W-:-:S07]  /*201d0*/  IMAD.MOV.U32 R2, RZ, RZ, R14 ;  /* 0x000000ffff027224 */ /* 0x000fce00078e000e */
[----:B------:R-:W-:Y:S05]  /*201e0*/  WARPSYNC.COLLECTIVE R15, `(.L_x_3089) ;  /* 0x000000000f087348 */ /* 0x000fea0003c00000 */
[----:B------:R0:W1:Y:S02]  /*201f0*/  SHFL.IDX P6, R14, R13, R12, R11 ;  /* 0x0000000c0d0e7389 */ /* 0x00006400000c000b */
[----:B01----:R-:W-:Y:S01]  /*20200*/  ENDCOLLECTIVE ;  /* 0x000000000000791b */ /* 0x003fe20003800000 */
.L_x_3089:
[----:B------:R-:W-:-:S04]  /*20210*/  IADD3 R2, P0, R2, R7, RZ ;  /* 0x0000000702027210 */ /* 0x000fc80007f1e0ff */
[----:B------:R-:W-:-:S05]  /*20220*/  IADD3.X R3, RZ, R3, RZ, P0, !PT ;  /* 0x00000003ff037210 */ /* 0x000fca00007fe4ff */
        /* <DEDUP_REMOVED lines=9> */
.L_x_3090:
[----:B------:R-:W-:Y:S01]  /*202c0*/  IMAD.MOV.U32 R2, RZ, RZ, R14 ;  /* 0x000000ffff027224 */ /* 0x000fe200078e000e */
[----:B------:R-:W-:Y:S06]  /*202d0*/  BRA `(.L_x_3091) ;  /* 0xffffff9400607947 */ /* 0x000fec000383ffff */
.L_x_2897:
[----:B-1----:R1:W2:Y:S02]  /*202e0*/  SYNCS.PHASECHK.TRANS64.TRYWAIT P0, [R5+URZ+0x16860], R2 ;  /* 0x01686002050075a7 */ /* 0x0022a4000800017f */
[----:B--2---:R-:W-:Y:S05]  /*202f0*/  @!P0 NANOSLEEP.SYNCS 0x989680 ;  /* 0x009896800000895d */ /* 0x004fea0003900000 */
[----:B------:R-:W2:Y:S02]  /*20300*/  @!P0 SYNCS.PHASECHK.TRANS64 P0, [R5+URZ+0x16860], R2 ;  /* 0x01686002050085a7 */ /* 0x000ea4000800007f */
[----:B--2---:R-:W-:Y:S05]  /*20310*/  @!P0 BRA `(.L_x_2897) ;  /* 0xfffffffc00f08947 */ /* 0x004fea000383ffff */
[----:B------:R-:W-:Y:S05]  /*20320*/  BRA `(.L_x_3092) ;  /* 0xffffff9400b87947 */ /* 0x000fea000383ffff */
.L_x_2898:
[----:B------:R-:W-:Y:S01]  /*20330*/  BSSY B1, `(.L_x_3093) ;  /* 0x0000008000017945 */ /* 0x000fe20003800000 */
[----:B------:R-:W-:Y:S01]  /*20340*/  IMAD.MOV.U32 R13, RZ, RZ, R19 ;  /* 0x000000ffff0d7224 */ /* 0x000fe200078e0013 */
[----:B------:R-:W-:Y:S01]  /*20350*/  MOV R11, 0x181f ;  /* 0x0000181f000b7802 */ /* 0x000fe20000000f00 */
[----:B------:R-:W-:Y:S02]  /*20360*/  IMAD.MOV.U32 R12, RZ, RZ, RZ ;  /* 0x000000ffff0c7224 */ /* 0x000fe400078e00ff */
[----:B------:R-:W-:-:S07]  /*20370*/  IMAD.MOV.U32 R15, RZ, RZ, -0x1 ;  /* 0xffffffffff0f7424 */ /* 0x000fce00078e00ff */
[----:B-1----:R-:W-:Y:S05]  /*20380*/  WARPSYNC.COLLECTIVE R15, `(.L_x_3094) ;  /* 0x000000000f087348 */ /* 0x002fea0003c00000 */
[----:B------:R0:W2:Y:S02]  /*20390*/  SHFL.IDX P6, R14, R13, R12, R11 ;  /* 0x0000000c0d0e7389 */ /* 0x0000a400000c000b */
[----:B012---:R-:W-:Y:S01]  /*203a0*/  ENDCOLLECTIVE ;  /* 0x000000000000791b */ /* 0x007fe20003800000 */
.L_x_3094:
[----:B------:R-:W-:Y:S05]  /*203b0*/  BSYNC B1 ;  /* 0x0000000000017941 */ /* 0x000fea0003800000 */
.L_x_3093:
        /* <DEDUP_REMOVED lines=10> */
.L_x_3095:
[----:B------:R-:W-:Y:S02]  /*20460*/  IMAD.MOV.U32 R13, RZ, RZ, R19 ;  /* 0x000000ffff0d7224 */ /* 0x000fe400078e0013 */
[----:B------:R-:W-:Y:S02]  /*20470*/  IMAD.MOV.U32 R12, RZ, RZ, 0x1 ;  /* 0x00000001ff0c7424 */ /* 0x000fe400078e00ff */
[----:B------:R-:W-:-:S07]  /*20480*/  IMAD.MOV.U32 R2, RZ, RZ, R14 ;  /* 0x000000ffff027224 */ /* 0x000fce00078e000e */
[----:B------:R-:W-:Y:S05]  /*20490*/  WARPSYNC.COLLECTIVE R15, `(.L_x_3096) ;  /* 0x000000000f087348 */ /* 0x000fea0003c00000 */
[----:B------:R0:W1:Y:S02]  /*204a0*/  SHFL.IDX P6, R14, R13, R12, R11 ;  /* 0x0000000c0d0e7389 */ /* 0x00006400000c000b */
[----:B01----:R-:W-:Y:S01]  /*204b0*/  ENDCOLLECTIVE ;  /* 0x000000000000791b */ /* 0x003fe20003800000 */
.L_x_3096:
        /* <DEDUP_REMOVED lines=12> */
.L_x_3097:
[----:B------:R-:W-:Y:S01]  /*20580*/  MOV R13, R19 ;  /* 0x00000013000d7202 */ /* 0x000fe20000000f00 */
[----:B------:R-:W-:Y:S02]  /*20590*/  IMAD.MOV.U32 R12, RZ, RZ, 0x2 ;  /* 0x00000002ff0c7424 */ /* 0x000fe400078e00ff */
[----:B------:R-:W-:-:S07]  /*205a0*/  IMAD.MOV.U32 R2, RZ, RZ, R14 ;  /* 0x000000ffff027224 */ /* 0x000fce00078e000e */
[----:B------:R-:W-:Y:S05]  /*205b0*/  WARPSYNC.COLLECTIVE R15, `(.L_x_3098) ;  /* 0x000000000f087348 */ /* 0x000fea0003c00000 */
[----:B------:R0:W1:Y:S02]  /*205c0*/  SHFL.IDX P6, R14, R13, R12, R11 ;  /* 0x0000000c0d0e7389 */ /* 0x00006400000c000b */
[----:B01----:R-:W-:Y:S01]  /*205d0*/  ENDCOLLECTIVE ;  /* 0x000000000000791b */ /* 0x003fe20003800000 */
.L_x_3098:
        /* <DEDUP_REMOVED lines=12> */
.L_x_3099:
[----:B------:R-:W-:Y:S02]  /*206a0*/  IMAD.MOV.U32 R13, RZ, RZ, R19 ;  /* 0x000000ffff0d7224 */ /* 0x000fe400078e0013 */
[----:B------:R-:W-:Y:S01]  /*206b0*/  IMAD.MOV.U32 R12, RZ, RZ, 0x3 ;  /* 0x00000003ff0c7424 */ /* 0x000fe200078e00ff */
[----:B------:R-:W-:-:S07]  /*206c0*/  MOV R2, R14 ;  /* 0x0000000e00027202 */ /* 0x000fce0000000f00 */
[----:B------:R-:W-:Y:S05]  /*206d0*/  WARPSYNC.COLLECTIVE R15, `(.L_x_3100) ;  /* 0x000000000f087348 */ /* 0x000fea0003c00000 */
[----:B------:R0:W1:Y:S02]  /*206e0*/  SHFL.IDX P6, R14, R13, R12, R11 ;  /* 0x0000000c0d0e7389 */ /* 0x00006400000c000b */
[----:B01----:R-:W-:Y:S01]  /*206f0*/  ENDCOLLECTIVE ;  /* 0x000000000000791b */ /* 0x003fe20003800000 */
.L_x_3100:
[----:B------:R-:W-:-:S05]  /*20700*/  IADD3 R2, P0, R2, R7, RZ ;  /* 0x0000000702027210 */ /* 0x000fca0007f1e0ff */
[----:B------:R-:W-:-:S05]  /*20710*/  IMAD.X R3, RZ, RZ, R3, P0 ;  /* 0x000000ffff037224 */ /* 0x000fca00000e0603 */
        /* <DEDUP_REMOVED lines=10> */
.L_x_3101:
[----:B------:R-:W-:Y:S01]  /*207c0*/  MOV R13, R19 ;  /* 0x00000013000d7202 */ /* 0x000fe20000000f00 */
[----:B------:R-:W-:Y:S02]  /*207d0*/  IMAD.MOV.U32 R12, RZ, RZ, 0x4 ;  /* 0x00000004ff0c7424 */ /* 0x000fe400078e00ff */
[----:B------:R-:W-:-:S07]  /*207e0*/  IMAD.MOV.U32 R2, RZ, RZ, R14 ;  /* 0x000000ffff027224 */ /* 0x000fce00078e000e */
[----:B------:R-:W-:Y:S05]  /*207f0*/  WARPSYNC.COLLECTIVE R15, `(.L_x_3102) ;  /* 0x000000000f087348 */ /* 0x000fea0003c00000 */
[----:B------:R0:W1:Y:S02]  /*20800*/  SHFL.IDX P6, R14, R13, R12, R11 ;  /* 0x0000000c0d0e7389 */ /* 0x00006400000c000b */
[----:B01----:R-:W-:Y:S01]  /*20810*/  ENDCOLLECTIVE ;  /* 0x000000000000791b */ /* 0x003fe20003800000 */
.L_x_3102:
        /* <DEDUP_REMOVED lines=12> */
.L_x_3103:
[----:B------:R-:W-:Y:S02]  /*208e0*/  IMAD.MOV.U32 R13, RZ, RZ, R19 ;  /* 0x000000ffff0d7224 */ /* 0x000fe400078e0013 */
[----:B------:R-:W-:Y:S01]  /*208f0*/  IMAD.MOV.U32 R12, RZ, RZ, 0x5 ;  /* 0x00000005ff0c7424 */ /* 0x000fe200078e00ff */
[----:B------:R-:W-:-:S07]  /*20900*/  MOV R2, R14 ;  /* 0x0000000e00027202 */ /* 0x000fce0000000f00 */
[----:B------:R-:W-:Y:S05]  /*20910*/  WARPSYNC.COLLECTIVE R15, `(.L_x_3104) ;  /* 0x000000000f087348 */ /* 0x000fea0003c00000 */
[----:B------:R0:W1:Y:S02]  /*20920*/  SHFL.IDX P6, R14, R13, R12, R11 ;  /* 0x0000000c0d0e7389 */ /* 0x00006400000c000b */
[----:B01----:R-:W-:Y:S01]  /*20930*/  ENDCOLLECTIVE ;  /* 0x000000000000791b */ /* 0x003fe20003800000 */
.L_x_3104:
        /* <DEDUP_REMOVED lines=12> */
.L_x_3105:
[----:B------:R-:W-:Y:S01]  /*20a00*/  MOV R13, R19 ;  /* 0x00000013000d7202 */ /* 0x000fe20000000f00 */
[----:B------:R-:W-:Y:S02]  /*20a10*/  IMAD.MOV.U32 R12, RZ, RZ, 0x6 ;  /* 0x00000006ff0c7424 */ /* 0x000fe400078e00ff */
[----:B------:R-:W-:-:S07]  /*20a20*/  IMAD.MOV.U32 R2, RZ, RZ, R14 ;  /* 0x000000ffff027224 */ /* 0x000fce00078e000e */
[----:B------:R-:W-:Y:S05]  /*20a30*/  WARPSYNC.COLLECTIVE R15, `(.L_x_3106) ;  /* 0x000000000f087348 */ /* 0x000fea0003c00000 */
[----:B------:R0:W1:Y:S02]  /*20a40*/  SHFL.IDX P6, R14, R13, R12, R11 ;  /* 0x0000000c0d0e7389 */ /* 0x00006400000c000b */
[----:B01----:R-:W-:Y:S01]  /*20a50*/  ENDCOLLECTIVE ;  /* 0x000000000000791b */ /* 0x003fe20003800000 */
.L_x_3106:
        /* <DEDUP_REMOVED lines=12> */
.L_x_3107:
[----:B------:R-:W-:Y:S02]  /*20b20*/  IMAD.MOV.U32 R13, RZ, RZ, R19 ;  /* 0x000000ffff0d7224 */ /* 0x000fe400078e0013 */
[----:B------:R-:W-:Y:S01]  /*20b30*/  IMAD.MOV.U32 R12, RZ, RZ, 0x7 ;  /* 0x00000007ff0c7424 */ /* 0x000fe200078e00ff */
[----:B------:R-:W-:-:S07]  /*20b40*/  MOV R2, R14 ;  /* 0x0000000e00027202 */ /* 0x000fce0000000f00 */
[----:B------:R-:W-:Y:S05]  /*20b50*/  WARPSYNC.COLLECTIVE R15, `(.L_x_3108) ;  /* 0x000000000f087348 */ /* 0x000fea0003c00000 */
[----:B------:R0:W1:Y:S02]  /*20b60*/  SHFL.IDX P6, R14, R13, R12, R11 ;  /* 0x0000000c0d0e7389 */ /* 0x00006400000c000b */
[----:B01----:R-:W-:Y:S01]  /*20b70*/  ENDCOLLECTIVE ;  /* 0x000000000000791b */ /* 0x003fe20003800000 */
.L_x_3108:
[----:B------:R-:W-:-:S05]  /*20b80*/  IADD3 R2, P0, R2, R7, RZ ;  /* 0x0000000702027210 */ /* 0x000fca0007f1e0ff */
[----:B------:R-:W-:-:S05]  /*20b90*/  IMAD.X R3, RZ, RZ, R3, P0 ;  /* 0x000000ffff037224 */ /* 0x000fca00000e0603 */
        /* <DEDUP_REMOVED lines=9> */
.L_x_3109:
[----:B------:R-:W-:Y:S01]  /*20c30*/  IMAD.MOV.U32 R2, RZ, RZ, R14 ;  /* 0x000000ffff027224 */ /* 0x000fe200078e000e */
[----:B------:R-:W-:Y:S06]  /*20c40*/  BRA `(.L_x_3110) ;  /* 0xffffff9000647947 */ /* 0x000fec000383ffff */
.L_x_2906:
[----:B0-----:R0:W1:Y:S02]  /*20c50*/  SYNCS.PHASECHK.TRANS64.TRYWAIT P0, [R0+URZ+0x16860], R3 ;  /* 0x01686003000075a7 */ /* 0x001064000800017f */
[----:B-1----:R-:W-:Y:S05]  /*20c60*/  @!P0 NANOSLEEP.SYNCS 0x989680 ;  /* 0x009896800000895d */ /* 0x002fea0003900000 */
[----:B------:R-:W1:Y:S02]  /*20c70*/  @!P0 SYNCS.PHASECHK.TRANS64 P0, [R0+URZ+0x16860], R3 ;  /* 0x01686003000085a7 */ /* 0x000e64000800007f */
[----:B-1----:R-:W-:Y:S05]  /*20c80*/  @!P0 BRA `(.L_x_2906) ;  /* 0xfffffffc00f08947 */ /* 0x002fea000383ffff */
[----:B------:R-:W-:Y:S05]  /*20c90*/  BRA `(.L_x_3111) ;  /* 0xffffff94007c7947 */ /* 0x000fea000383ffff */
.L_x_2907:
        /* <DEDUP_REMOVED lines=8> */
.L_x_3113:
[----:B------:R-:W-:Y:S05]  /*20d20*/  BSYNC B0 ;  /* 0x0000000000007941 */ /* 0x000fea0003800000 */
.L_x_3112:
[----:B------:R-:W-:Y:S01]  /*20d30*/  MOV R13, R18 ;  /* 0x00000012000d7202 */ /* 0x000fe20000000f00 */
[----:B------:R-:W-:Y:S01]  /*20d40*/  IMAD.MOV.U32 R12, RZ, RZ, RZ ;  /* 0x000000ffff0c7224 */ /* 0x000fe200078e00ff */
[----:B------:R-:W-:Y:S01]  /*20d50*/  SHF.L.U32 R5, R7, 0x1, RZ ;  /* 0x0000000107057819 */ /* 0x000fe200000006ff */
        /* <DEDUP_REMOVED lines=8> */
.L_x_3114:
[----:B------:R-:W-:Y:S01]  /*20de0*/  IMAD.MOV.U32 R13, RZ, RZ, R19 ;  /* 0x000000ffff0d7224 */ /* 0x000fe200078e0013 */
[----:B------:R-:W-:Y:S02]  /*20df0*/  MOV R12, 0x1 ;  /* 0x00000001000c7802 */ /* 0x000fe40000000f00 */
[----:B------:R-:W-:-:S13]  /*20e00*/  IADD3 R2, P1, R14, R5, RZ ;  /* 0x000000050e027210 */ /* 0x000fda0007f3e0ff */
[----:B------:R-:W-:Y:S05]  /*20e10*/  WARPSYNC.COLLECTIVE R15, `(.L_x_3115) ;  /* 0x000000000f087348 */ /* 0x000fea0003c00000 */
[----:B------:R0:W1:Y:S02]  /*20e20*/  SHFL.IDX P6, R14, R13, R12, R11 ;  /* 0x0000000c0d0e7389 */ /* 0x00006400000c000b */
[----:B01----:R-:W-:Y:S01]  /*20e30*/  ENDCOLLECTIVE ;  /* 0x000000000000791b */ /* 0x003fe20003800000 */
.L_x_3115:
        /* <DEDUP_REMOVED lines=11> */
.L_x_3116:
[----:B------:R-:W-:Y:S01]  /*20ef0*/  MOV R13, R19 ;  /* 0x00000013000d7202 */ /* 0x000fe20000000f00 */
[----:B------:R-:W-:Y:S01]  /*20f00*/  IMAD.MOV.U32 R12, RZ, RZ, 0x2 ;  /* 0x00000002ff0c7424 */ /* 0x000fe200078e00ff */
[----:B------:R-:W-:-:S13]  /*20f10*/  IADD3 R2, P1, R14, R5, RZ ;  /* 0x000000050e027210 */ /* 0x000fda0007f3e0ff */
[----:B------:R-:W-:Y:S05]  /*20f20*/  WARPSYNC.COLLECTIVE R15, `(.L_x_3117) ;  /* 0x000000000f087348 */ /* 0x000fea0003c00000 */
[----:B------:R0:W1:Y:S02]  /*20f30*/  SHFL.IDX P6, R14, R13, R12, R11 ;  /* 0x0000000c0d0e7389 */ /* 0x00006400000c000b */
[----:B01----:R-:W-:Y:S01]  /*20f40*/  ENDCOLLECTIVE ;  /* 0x000000000000791b */ /* 0x003fe20003800000 */
.L_x_3117:
        /* <DEDUP_REMOVED lines=11> */
.L_x_3118:
[----:B------:R-:W-:Y:S02]  /*21000*/  IMAD.MOV.U32 R13, RZ, RZ, R19 ;  /* 0x000000ffff0d7224 */ /* 0x000fe400078e0013 */
[----:B------:R-:W-:Y:S01]  /*21010*/  IMAD.MOV.U32 R12, RZ, RZ, 0x3 ;  /* 0x00000003ff0c7424 */ /* 0x000fe200078e00ff */
[----:B------:R-:W-:-:S13]  /*21020*/  IADD3 R2, P1, R14, R5, RZ ;  /* 0x000000050e027210 */ /* 0x000fda0007f3e0ff */
[----:B------:R-:W-:Y:S05]  /*21030*/  WARPSYNC.COLLECTIVE R15, `(.L_x_3119) ;  /* 0x000000000f087348 */ /* 0x000fea0003c00000 */
[----:B------:R0:W1:Y:S02]  /*21040*/  SHFL.IDX P6, R14, R13, R12, R11 ;  /* 0x0000000c0d0e7389 */ /* 0x00006400000c000b */
[----:B01----:R-:W-:Y:S01]  /*21050*/  ENDCOLLECTIVE ;  /* 0x000000000000791b */ /* 0x003fe20003800000 */
.L_x_3119:
[----:B------:R-:W-:-:S05]  /*21060*/  IADD3.X R3, RZ, R3, RZ, P1, !PT ;  /* 0x00000003ff037210 */ /* 0x000fca0000ffe4ff */
        /* <DEDUP_REMOVED lines=10> */
.L_x_3120:
[----:B------:R-:W-:Y:S02]  /*21110*/  IMAD.MOV.U32 R13, RZ, RZ, R19 ;  /* 0x000000ffff0d7224 */ /* 0x000fe400078e0013 */
[----:B------:R-:W-:Y:S01]  /*21120*/  IMAD.MOV.U32 R12, RZ, RZ, 0x4 ;  /* 0x00000004ff0c7424 */ /* 0x000fe200078e00ff */
[----:B------:R-:W-:-:S13]  /*21130*/  IADD3 R2, P1, R14, R5, RZ ;  /* 0x000000050e027210 */ /* 0x000fda0007f3e0ff */
[----:B------:R-:W-:Y:S05]  /*21140*/  WARPSYNC.COLLECTIVE R15, `(.L_x_3121) ;  /* 0x000000000f087348 */ /* 0x000fea0003c00000 */
[----:B------:R0:W1:Y:S02]  /*21150*/  SHFL.IDX P6, R14, R13, R12, R11 ;  /* 0x0000000c0d0e7389 */ /* 0x00006400000c000b */
[----:B01----:R-:W-:Y:S01]  /*21160*/  ENDCOLLECTIVE ;  /* 0x000000000000791b */ /* 0x003fe20003800000 */
.L_x_3121:
        /* <DEDUP_REMOVED lines=11> */
.L_x_3122:
[----:B------:R-:W-:Y:S01]  /*21220*/  IMAD.MOV.U32 R13, RZ, RZ, R19 ;  /* 0x000000ffff0d7224 */ /* 0x000fe200078e0013 */
[----:B------:R-:W-:Y:S02]  /*21230*/  MOV R12, 0x5 ;  /* 0x00000005000c7802 */ /* 0x000fe40000000f00 */
[----:B------:R-:W-:-:S13]  /*21240*/  IADD3 R2, P1, R14, R5, RZ ;  /* 0x000000050e027210 */ /* 0x000fda0007f3e0ff */
[----:B------:R-:W-:Y:S05]  /*21250*/  WARPSYNC.COLLECTIVE R15, `(.L_x_3123) ;  /* 0x000000000f087348 */ /* 0x000fea0003c00000 */
[----:B------:R0:W1:Y:S02]  /*21260*/  SHFL.IDX P6, R14, R13, R12, R11 ;  /* 0x0000000c0d0e7389 */ /* 0x00006400000c000b */
[----:B01----:R-:W-:Y:S01]  /*21270*/  ENDCOLLECTIVE ;  /* 0x000000000000791b */ /* 0x003fe20003800000 */
.L_x_3123:
        /* <DEDUP_REMOVED lines=11> */
.L_x_3124:
[----:B------:R-:W-:Y:S01]  /*21330*/  MOV R13, R19 ;  /* 0x00000013000d7202 */ /* 0x000fe20000000f00 */
[----:B------:R-:W-:Y:S01]  /*21340*/  IMAD.MOV.U32 R12, RZ, RZ, 0x6 ;  /* 0x00000006ff0c7424 */ /* 0x000fe200078e00ff */
[----:B------:R-:W-:-:S13]  /*21350*/  IADD3 R2, P1, R14, R5, RZ ;  /* 0x000000050e027210 */ /* 0x000fda0007f3e0ff */
[----:B------:R-:W-:Y:S05]  /*21360*/  WARPSYNC.COLLECTIVE R15, `(.L_x_3125) ;  /* 0x000000000f087348 */ /* 0x000fea0003c00000 */
[----:B------:R0:W1:Y:S02]  /*21370*/  SHFL.IDX P6, R14, R13, R12, R11 ;  /* 0x0000000c0d0e7389 */ /* 0x00006400000c000b */
[----:B01----:R-:W-:Y:S01]  /*21380*/  ENDCOLLECTIVE ;  /* 0x000000000000791b */ /* 0x003fe20003800000 */
.L_x_3125:
        /* <DEDUP_REMOVED lines=11> */
.L_x_3126:
[----:B------:R-:W-:Y:S02]  /*21440*/  IMAD.MOV.U32 R13, RZ, RZ, R19 ;  /* 0x000000ffff0d7224 */ /* 0x000fe400078e0013 */
[----:B------:R-:W-:Y:S01]  /*21450*/  IMAD.MOV.U32 R12, RZ, RZ, 0x7 ;  /* 0x00000007ff0c7424 */ /* 0x000fe200078e00ff */
[----:B------:R-:W-:-:S13]  /*21460*/  IADD3 R2, P1, R14, R5, RZ ;  /* 0x000000050e027210 */ /* 0x000fda0007f3e0ff */
[----:B------:R-:W-:Y:S05]  /*21470*/  WARPSYNC.COLLECTIVE R15, `(.L_x_3127) ;  /* 0x000000000f087348 */ /* 0x000fea0003c00000 */
[----:B------:R0:W1:Y:S02]  /*21480*/  SHFL.IDX P6, R14, R13, R12, R11 ;  /* 0x0000000c0d0e7389 */ /* 0x00006400000c000b */
[----:B01----:R-:W-:Y:S01]  /*21490*/  ENDCOLLECTIVE ;  /* 0x000000000000791b */ /* 0x003fe20003800000 */
.L_x_3127:
        /* <DEDUP_REMOVED lines=10> */
.L_x_3128:
[----:B------:R-:W-:Y:S05]  /*21540*/  BRA `(.L_x_3129) ;  /* 0xffffff90004c7947 */ /* 0x000fea000383ffff */
.L_x_2912:
[----:B------:R-:W-:Y:S01]  /*21550*/  BSSY B0, `(.L_x_3130) ;  /* 0x0000008000007945 */ /* 0x000fe20003800000 */
[----:B------:R-:W-:Y:S01]  /*21560*/  IMAD.MOV.U32 R13, RZ, RZ, R24 ;  /* 0x000000ffff0d7224 */ /* 0x000fe200078e0018 */
[----:B------:R-:W-:Y:S01]  /*21570*/  MOV R15, 0xffffffff ;  /* 0xffffffff000f7802 */ /* 0x000fe20000000f00 */
[----:B------:R-:W-:Y:S02]  /*21580*/  IMAD.MOV.U32 R12, RZ, RZ, RZ ;  /* 0x000000ffff0c7224 */ /* 0x000fe400078e00ff */
[----:B------:R-:W-:-:S07]  /*21590*/  IMAD.MOV.U32 R11, RZ, RZ, 0x1f ;  /* 0x0000001fff0b7424 */ /* 0x000fce00078e00ff */
[----:B-123--:R-:W-:Y:S05]  /*215a0*/  WARPSYNC.COLLECTIVE R15, `(.L_x_3131) ;  /* 0x000000000f087348 */ /* 0x00efea0003c00000 */
[----:B------:R0:W4:Y:S02]  /*215b0*/  SHFL.IDX P6, R14, R13, R12, R11 ;  /* 0x0000000c0d0e7389 */ /* 0x00012400000c000b */
[----:B01234-:R-:W-:Y:S01]  /*215c0*/  ENDCOLLECTIVE ;  /* 0x000000000000791b */ /* 0x01ffe20003800000 */
.L_x_3131:
[----:B------:R-:W-:Y:S05]  /*215d0*/  BSYNC B0 ;  /* 0x0000000000007941 */ /* 0x000fea0003800000 */
.L_x_3130:
        /* <DEDUP_REMOVED lines=9> */
.L_x_3132:
        /* <DEDUP_REMOVED lines=23> */
.L_x_3133:
[----:B------:R-:W-:Y:S01]  /*217e0*/  IMAD.MOV.U32 R12, RZ, RZ, 0x2 ;  /* 0x00000002ff0c7424 */ /* 0x000fe200078e00ff */
[----:B------:R-:W-:-:S04]  /*217f0*/  SEL R4, R14, RZ, P1 ;  /* 0x000000ff0e047207 */ /* 0x000fc80000800000 */
[----:B------:R-:W-:-:S05]  /*21800*/  IADD3 R4, R13, R4, RZ ;  /* 0x000000040d047210 */ /* 0x000fca0007ffe0ff */
[----:B------:R-:W-:-:S07]  /*21810*/  IMAD.MOV.U32 R13, RZ, RZ, R4 ;  /* 0x000000ffff0d7224 */ /* 0x000fce00078e0004 */
[----:B------:R-:W-:Y:S05]  /*21820*/  WARPSYNC.COLLECTIVE R15, `(.L_x_3134) ;  /* 0x000000000f087348 */ /* 0x000fea0003c00000 */
[----:B------:R0:W1:Y:S02]  /*21830*/  SHFL.UP P6, R14, R13, R12, R11 ;  /* 0x0400000c0d0e7389 */ /* 0x00006400000c000b */
[----:B01----:R-:W-:Y:S01]  /*21840*/  ENDCOLLECTIVE ;  /* 0x000000000000791b */ /* 0x003fe20003800000 */
.L_x_3134:
[----:B------:R-:W-:Y:S01]  /*21850*/  IMAD.MOV.U32 R12, RZ, RZ, 0x4 ;  /* 0x00000004ff0c7424 */ /* 0x000fe200078e00ff */
[----:B------:R-:W-:-:S05]  /*21860*/  SEL R3, R14, RZ, P2 ;  /* 0x000000ff0e037207 */ /* 0x000fca0001000000 */
[----:B------:R-:W-:-:S05]  /*21870*/  IMAD.IADD R2, R4, 0x1, R3 ;  /* 0x0000000104027824 */ /* 0x000fca00078e0203 */
[----:B------:R-:W-:-:S07]  /*21880*/  MOV R13, R2 ;  /* 0x00000002000d7202 */ /* 0x000fce0000000f00 */
[----:B------:R-:W-:Y:S05]  /*21890*/  WARPSYNC.COLLECTIVE R15, `(.L_x_3135) ;  /* 0x000000000f087348 */ /* 0x000fea0003c00000 */
[----:B------:R0:W1:Y:S02]  /*218a0*/  SHFL.UP P6, R14, R13, R12, R11 ;  /* 0x0400000c0d0e7389 */ /* 0x00006400000c000b */
[----:B01----:R-:W-:Y:S01]  /*218b0*/  ENDCOLLECTIVE ;  /* 0x000000000000791b */ /* 0x003fe20003800000 */
.L_x_3135:
[----:B------:R-:W-:Y:S02]  /*218c0*/  MOV R12, 0x8 ;  /* 0x00000008000c7802 */ /* 0x000fe40000000f00 */
[----:B------:R-:W-:-:S05]  /*218d0*/  SEL R3, R14, RZ, P3 ;  /* 0x000000ff0e037207 */ /* 0x000fca0001800000 */
[----:B------:R-:W-:-:S04]  /*218e0*/  IMAD.IADD R3, R2, 0x1, R3 ;  /* 0x0000000102037824 */ /* 0x000fc800078e0203 */
[----:B------:R-:W-:-:S07]  /*218f0*/  IMAD.MOV.U32 R13, RZ, RZ, R3 ;  /* 0x000000ffff0d7224 */ /* 0x000fce00078e0003 */
[----:B------:R-:W-:Y:S05]  /*21900*/  WARPSYNC.COLLECTIVE R15, `(.L_x_3136) ;  /* 0x000000000f087348 */ /* 0x000fea0003c00000 */
[----:B------:R0:W1:Y:S02]  /*21910*/  SHFL.UP P6, R14, R13, R12, R11 ;  /* 0x0400000c0d0e7389 */ /* 0x00006400000c000b */
[----:B01----:R-:W-:Y:S01]  /*21920*/  ENDCOLLECTIVE ;  /* 0x000000000000791b */ /* 0x003fe20003800000 */
.L_x_3136:
[----:B------:R-:W-:Y:S01]  /*21930*/  IMAD.MOV.U32 R12, RZ, RZ, 0x10 ;  /* 0x00000010ff0c7424 */ /* 0x000fe200078e00ff */
[----:B------:R-:W-:-:S05]  /*21940*/  SEL R4, R14, RZ, P4 ;  /* 0x000000ff0e047207 */ /* 0x000fca0002000000 */
[----:B------:R-:W-:-:S04]  /*21950*/  IMAD.IADD R4, R3, 0x1, R4 ;  /* 0x0000000103047824 */ /* 0x000fc800078e0204 */
[----:B------:R-:W-:-:S07]  /*21960*/  IMAD.MOV.U32 R13, RZ, RZ, R4 ;  /* 0x000000ffff0d7224 */ /* 0x000fce00078e0004 */
[----:B------:R-:W-:Y:S05]  /*21970*/  WARPSYNC.COLLECTIVE R15, `(.L_x_3137) ;  /* 0x000000000f087348 */ /* 0x000fea0003c00000 */
[----:B------:R0:W1:Y:S02]  /*21980*/  SHFL.UP P6, R14, R13, R12, R11 ;  /* 0x0400000c0d0e7389 */ /* 0x00006400000c000b */
[----:B01----:R-:W-:Y:S01]  /*21990*/  ENDCOLLECTIVE ;  /* 0x000000000000791b */ /* 0x003fe20003800000 */
.L_x_3137:
[----:B------:R-:W-:Y:S02]  /*219a0*/  IMAD.MOV.U32 R12, RZ, RZ, 0x1f ;  /* 0x0000001fff0c7424 */ /* 0x000fe400078e00ff */
[----:B------:R-:W-:Y:S01]  /*219b0*/  IMAD.MOV.U32 R11, RZ, RZ, 0x1f ;  /* 0x0000001fff0b7424 */ /* 0x000fe200078e00ff */
[----:B------:R-:W-:-:S04]  /*219c0*/  SEL R3, R14, RZ, P5 ;  /* 0x000000ff0e037207 */ /* 0x000fc80002800000 */
[----:B------:R-:W-:-:S05]  /*219d0*/  IADD3 R2, R4, R3, RZ ;  /* 0x0000000304027210 */ /* 0x000fca0007ffe0ff */
[----:B------:R-:W-:-:S07]  /*219e0*/  IMAD.MOV.U32 R13, RZ, RZ, R2 ;  /* 0x000000ffff0d7224 */ /* 0x000fce00078e0002 */
[----:B------:R-:W-:Y:S05]  /*219f0*/  WARPSYNC.COLLECTIVE R15, `(.L_x_3138) ;  /* 0x000000000f087348 */ /* 0x000fea0003c00000 */
[----:B------:R0:W1:Y:S02]  /*21a00*/  SHFL.IDX P6, R14, R13, R12, R11 ;  /* 0x0000000c0d0e7389 */ /* 0x00006400000c000b */
[----:B01----:R-:W-:Y:S01]  /*21a10*/  ENDCOLLECTIVE ;  /* 0x000000000000791b */ /* 0x003fe20003800000 */
.L_x_3138:
[----:B------:R-:W-:Y:S05]  /*21a20*/  BRA `(.L_x_3139) ;  /* 0xffffff90005c7947 */ /* 0x000fea000383ffff */
.L_x_2915:
[----:B------:R-:W-:Y:S01]  /*21a30*/  BSSY B0, `(.L_x_3140) ;  /* 0x0000007000007945 */ /* 0x000fe20003800000 */
[----:B------:R-:W-:Y:S01]  /*21a40*/  MOV R12, 0x1 ;  /* 0x00000001000c7802 */ /* 0x000fe20000000f00 */
[----:B------:R-:W-:Y:S02]  /*21a50*/  IMAD.MOV.U32 R11, RZ, RZ, RZ ;  /* 0x000000ffff0b7224 */ /* 0x000fe400078e00ff */
[----:B------:R-:W-:-:S07]  /*21a60*/  IMAD.MOV.U32 R15, RZ, RZ, -0x1 ;  /* 0xffffffffff0f7424 */ /* 0x000fce00078e00ff */
[----:B-1----:R-:W-:Y:S05]  /*21a70*/  WARPSYNC.COLLECTIVE R15, `(.L_x_3141) ;  /* 0x000000000f087348 */ /* 0x002fea0003c00000 */
[----:B------:R0:W2:Y:S02]  /*21a80*/  SHFL.UP P6, R14, R13, R12, R11 ;  /* 0x0400000c0d0e7389 */ /* 0x0000a400000c000b */
[----:B012---:R-:W-:Y:S01]  /*21a90*/  ENDCOLLECTIVE ;  /* 0x000000000000791b */ /* 0x007fe20003800000 */
.L_x_3141:
[----:B------:R-:W-:Y:S05]  /*21aa0*/  BSYNC B0 ;  /* 0x0000000000007941 */ /* 0x000fea0003800000 */
.L_x_3140:
        /* <DEDUP_REMOVED lines=8> */
.L_x_3142:
[----:B------:R-:W-:Y:S01]  /*21b30*/  IMAD.MOV.U32 R12, RZ, RZ, 0x4 ;  /* 0x00000004ff0c7424 */ /* 0x000fe200078e00ff */
[----:B------:R-:W-:-:S05]  /*21b40*/  SEL R14, R14, RZ, P2 ;  /* 0x000000ff0e0e7207 */ /* 0x000fca0001000000 */
[----:B------:R-:W-:-:S05]  /*21b50*/  IMAD.IADD R3, R13, 0x1, R14 ;  /* 0x000000010d037824 */ /* 0x000fca00078e020e */
[----:B------:R-:W-:-:S07]  /*21b60*/  MOV R13, R3 ;  /* 0x00000003000d7202 */ /* 0x000fce0000000f00 */
[----:B------:R-:W-:Y:S05]  /*21b70*/  WARPSYNC.COLLECTIVE R15, `(.L_x_3143) ;  /* 0x000000000f087348 */ /* 0x000fea0003c00000 */
[----:B------:R0:W1:Y:S02]  /*21b80*/  SHFL.UP P6, R14, R13, R12, R11 ;  /* 0x0400000c0d0e7389 */ /* 0x00006400000c000b */
[----:B01----:R-:W-:Y:S01]  /*21b90*/  ENDCOLLECTIVE ;  /* 0x000000000000791b */ /* 0x003fe20003800000 */
.L_x_3143:
[----:B------:R-:W-:Y:S02]  /*21ba0*/  MOV R12, 0x8 ;  /* 0x00000008000c7802 */ /* 0x000fe40000000f00 */
[----:B------:R-:W-:-:S05]  /*21bb0*/  SEL R4, R14, RZ, P3 ;  /* 0x000000ff0e047207 */ /* 0x000fca0001800000 */
[----:B------:R-:W-:-:S04]  /*21bc0*/  IMAD.IADD R4, R3, 0x1, R4 ;  /* 0x0000000103047824 */ /* 0x000fc800078e0204 */
[----:B------:R-:W-:-:S07]  /*21bd0*/  IMAD.MOV.U32 R13, RZ, RZ, R4 ;  /* 0x000000ffff0d7224 */ /* 0x000fce00078e0004 */
[----:B------:R-:W-:Y:S05]  /*21be0*/  WARPSYNC.COLLECTIVE R15, `(.L_x_3144) ;  /* 0x000000000f087348 */ /* 0x000fea0003c00000 */
[----:B------:R0:W1:Y:S02]  /*21bf0*/  SHFL.UP P6, R14, R13, R12, R11 ;  /* 0x0400000c0d0e7389 */ /* 0x00006400000c000b */
[----:B01----:R-:W-:Y:S01]  /*21c00*/  ENDCOLLECTIVE ;  /* 0x000000000000791b */ /* 0x003fe20003800000 */
.L_x_3144:
[----:B------:R-:W-:Y:S01]  /*21c10*/  IMAD.MOV.U32 R12, RZ, RZ, 0x10 ;  /* 0x00000010ff0c7424 */ /* 0x000fe200078e00ff */
[----:B------:R-:W-:-:S05]  /*21c20*/  SEL R7, R14, RZ, P4 ;  /* 0x000000ff0e077207 */ /* 0x000fca0002000000 */
[----:B------:R-:W-:-:S04]  /*21c30*/  IMAD.IADD R7, R4, 0x1, R7 ;  /* 0x0000000104077824 */ /* 0x000fc800078e0207 */
[----:B------:R-:W-:-:S07]  /*21c40*/  IMAD.MOV.U32 R13, RZ, RZ, R7 ;  /* 0x000000ffff0d7224 */ /* 0x000fce00078e0007 */
[----:B------:R-:W-:Y:S05]  /*21c50*/  WARPSYNC.COLLECTIVE R15, `(.L_x_3145) ;  /* 0x000000000f087348 */ /* 0x000fea0003c00000 */
[----:B------:R0:W1:Y:S02]  /*21c60*/  SHFL.UP P6, R14, R13, R12, R11 ;  /* 0x0400000c0d0e7389 */ /* 0x00006400000c000b */
[----:B01----:R-:W-:Y:S01]  /*21c70*/  ENDCOLLECTIVE ;  /* 0x000000000000791b */ /* 0x003fe20003800000 */
.L_x_3145:
        /* <DEDUP_REMOVED lines=8> */
.L_x_3146:
[----:B------:R-:W-:Y:S05]  /*21d00*/  BRA `(.L_x_3147) ;  /* 0xffffff9000487947 */ /* 0x000fea000383ffff */
.L_x_2917:
[----:B------:R-:W-:Y:S01]  /*21d10*/  BSSY B0, `(.L_x_3148) ;  /* 0x0000006000007945 */ /* 0x000fe20003800000 */
[----:B------:R-:W-:Y:S02]  /*21d20*/  PLOP3.LUT P6, PT, P6, PT, PT, 0x8, 0x0 ;  /* 0x000000000000781c */ /* 0x000fe400037ce170 */
[----:B------:R-:W-:-:S11]  /*21d30*/  MOV R15, 0xffffffff ;  /* 0xffffffff000f7802 */ /* 0x000fd60000000f00 */
[----:B01----:R-:W-:Y:S05]  /*21d40*/  WARPSYNC.COLLECTIVE R15, `(.L_x_3149) ;  /* 0x000000000f087348 */ /* 0x003fea0003c00000 */
[----:B------:R-:W-:Y:S01]  /*21d50*/  VOTE.ANY R14, PT, P6 ;  /* 0x00000000000e7806 */ /* 0x000fe200030e0100 */
[----:B01----:R-:W-:Y:S06]  /*21d60*/  ENDCOLLECTIVE ;  /* 0x000000000000791b */ /* 0x003fec0003800000 */
.L_x_3149:
[----:B------:R-:W-:Y:S05]  /*21d70*/  BSYNC B0 ;  /* 0x0000000000007941 */ /* 0x000fea0003800000 */
.L_x_3148:
[----:B------:R-:W-:Y:S01]  /*21d80*/  IMAD.MOV.U32 R3, RZ, RZ, R14 ;  /* 0x000000ffff037224 */ /* 0x000fe200078e000e */
[----:B------:R-:W-:Y:S01]  /*21d90*/  MOV R11, 0x1f ;  /* 0x0000001f000b7802 */ /* 0x000fe20000000f00 */
[----:B------:R-:W-:Y:S02]  /*21da0*/  IMAD.MOV.U32 R13, RZ, RZ, R25 ;  /* 0x000000ffff0d7224 */ /* 0x000fe400078e0019 */
[----:B------:R-:W0:Y:S01]  /*21db0*/  POPC R7, R3 ;  /* 0x0000000300077309 */ /* 0x000e220000000000 */
[----:B------:R-:W-:Y:S02]  /*21dc0*/  IMAD.MOV.U32 R15, RZ, RZ, -0x1 ;  /* 0xffffffffff0f7424 */ /* 0x000fe400078e00ff */
[----:B0-----:R-:W-:Y:S02]  /*21dd0*/  IMAD.MOV.U32 R12, RZ, RZ, R7 ;  /* 0x000000ffff0c7224 */ /* 0x001fe400078e0007 */
[----:B------:R-:W-:-:S07]  /*21de0*/  IMAD.IADD R27, R7, 0x1, R27 ;  /* 0x00000001071b7824 */ /* 0x000fce00078e021b */
[----:B------:R-:W-:Y:S05]  /*21df0*/  WARPSYNC.COLLECTIVE R15, `(.L_x_3150) ;  /* 0x000000000f087348 */ /* 0x000fea0003c00000 */
[----:B------:R0:W1:Y:S02]  /*21e00*/  SHFL.IDX P6, R14, R13, R12, R11 ;  /* 0x0000000c0d0e7389 */ /* 0x00006400000c000b */
[----:B01----:R-:W-:Y:S01]  /*21e10*/  ENDCOLLECTIVE ;  /* 0x000000000000791b */ /* 0x003fe20003800000 */
.L_x_3150:
[----:B------:R-:W-:Y:S02]  /*21e20*/  IMAD.MOV.U32 R13, RZ, RZ, R5 ;  /* 0x000000ffff0d7224 */ /* 0x000fe400078e0005 */
[----:B------:R-:W-:-:S07]  /*21e30*/  IMAD.MOV.U32 R25, RZ, RZ, R14 ;  /* 0x000000ffff197224 */ /* 0x000fce00078e000e */
[----:B------:R-:W-:Y:S05]  /*21e40*/  WARPSYNC.COLLECTIVE R15, `(.L_x_3151) ;  /* 0x000000000f087348 */ /* 0x000fea0003c00000 */
[----:B------:R0:W1:Y:S02]  /*21e50*/  SHFL.IDX P6, R14, R13, R12, R11 ;  /* 0x0000000c0d0e7389 */ /* 0x00006400000c000b */
[----:B01----:R-:W-:Y:S01]  /*21e60*/  ENDCOLLECTIVE ;  /* 0x000000000000791b */ /* 0x003fe20003800000 */
.L_x_3151:
[----:B------:R-:W-:Y:S01]  /*21e70*/  MOV R5, R14 ;  /* 0x0000000e00057202 */ /* 0x000fe20000000f00 */
[----:B------:R-:W-:Y:S06]  /*21e80*/  BRA `(.L_x_3152) ;  /* 0xffffff9000287947 */ /* 0x000fec000383ffff */
.L_x_2919:
[----:B------:R-:W-:Y:S01]  /*21e90*/  BSSY B0, `(.L_x_3153) ;  /* 0x0000007000007945 */ /* 0x000fe20003800000 */
[----:B------:R-:W-:Y:S01]  /*21ea0*/  IMAD.MOV.U32 R13, RZ, RZ, R2 ;  /* 0x000000ffff0d7224 */ /* 0x000fe200078e0002 */
[----:B------:R-:W-:Y:S01]  /*21eb0*/  MOV R15, 0xffffffff ;  /* 0xffffffff000f7802 */ /* 0x000fe20000000f00 */
[----:B------:R-:W-:-:S07]  /*21ec0*/  IMAD.MOV.U32 R11, RZ, RZ, 0x1f ;  /* 0x0000001fff0b7424 */ /* 0x000fce00078e00ff */
[----:B01234-:R-:W-:Y:S05]  /*21ed0*/  WARPSYNC.COLLECTIVE R15, `(.L_x_3154) ;  /* 0x000000000f087348 */ /* 0x01ffea0003c00000 */
[----:B------:R0:W0:Y:S02]  /*21ee0*/  SHFL.IDX P6, R14, R13, R12, R11 ;  /* 0x0000000c0d0e7389 */ /* 0x00002400000c000b */
[----:B01234-:R-:W-:Y:S01]  /*21ef0*/  ENDCOLLECTIVE ;  /* 0x000000000000791b */ /* 0x01ffe20003800000 */
.L_x_3154:
[----:B------:R-:W-:Y:S05]  /*21f00*/  BSYNC B0 ;  /* 0x0000000000007941 */ /* 0x000fea0003800000 */
.L_x_3153:
[----:B------:R-:W-:Y:S01]  /*21f10*/  IMAD.MOV.U32 R24, RZ, RZ, R14 ;  /* 0x000000ffff187224 */ /* 0x000fe200078e000e */
[----:B------:R-:W-:Y:S06]  /*21f20*/  BRA `(.L_x_2918) ;  /* 0xffffff9000187947 */ /* 0x000fec000383ffff */
.L_x_2925:
[----:B0-----:R0:W4:Y:S02]  /*21f30*/  SYNCS.PHASECHK.TRANS64.TRYWAIT P0, [R5+URZ+0x16820], R0 ;  /* 0x01682000050075a7 */ /* 0x001124000800017f */
[----:B----4-:R-:W-:Y:S05]  /*21f40*/  @!P0 NANOSLEEP.SYNCS 0x989680 ;  /* 0x009896800000895d */ /* 0x010fea0003900000 */
[----:B------:R-:W4:Y:S02]  /*21f50*/  @!P0 SYNCS.PHASECHK.TRANS64 P0, [R5+URZ+0x16820], R0 ;  /* 0x01682000050085a7 */ /* 0x000f24000800007f */
[----:B----4-:R-:W-:Y:S05]  /*21f60*/  @!P0 BRA `(.L_x_2925) ;  /* 0xfffffffc00f08947 */ /* 0x010fea000383ffff */
[----:B------:R-:W-:Y:S05]  /*21f70*/  BRA `(.L_x_3155) ;  /* 0xffffff9800747947 */ /* 0x000fea000383ffff */
.L_x_2926:
[----:B------:R-:W4:Y:S01]  /*21f80*/  S2R R2, SR_TID.X ;  /* 0x0000000000027919 */ /* 0x000f220000002100 */
[----:B------:R-:W-:Y:S01]  /*21f90*/  BSSY B0, `(.L_x_3156) ;  /* 0x000000a000007945 */ /* 0x000fe20003800000 */
[----:B------:R-:W-:Y:S01]  /*21fa0*/  IMAD.MOV.U32 R12, RZ, RZ, RZ ;  /* 0x000000ffff0c7224 */ /* 0x000fe200078e00ff */
[----:B------:R-:W-:Y:S01]  /*21fb0*/  MOV R11, 0x1f ;  /* 0x0000001f000b7802 */ /* 0x000fe20000000f00 */
[----:B------:R-:W-:Y:S01]  /*21fc0*/  IMAD.MOV.U32 R15, RZ, RZ, -0x1 ;  /* 0xffffffffff0f7424 */ /* 0x000fe200078e00ff */
[----:B----4-:R-:W-:-:S04]  /*21fd0*/  SHF.R.U32.HI R2, RZ, 0x5, R2 ;  /* 0x00000005ff027819 */ /* 0x010fc80000011602 */
[----:B------:R-:W-:-:S05]  /*21fe0*/  LOP3.LUT R2, R2, 0x3, RZ, 0xc0, !PT ;  /* 0x0000000302027812 */ /* 0x000fca00078ec0ff */
[----:B------:R-:W-:-:S07]  /*21ff0*/  IMAD.MOV.U32 R13, RZ, RZ, R2 ;  /* 0x000000ffff0d7224 */ /* 0x000fce00078e0002 */
[----:B0123--:R-:W-:Y:S05]  /*22000*/  WARPSYNC.COLLECTIVE R15, `(.L_x_3157) ;  /* 0x000000000f087348 */ /* 0x00ffea0003c00000 */
[----:B------:R4:W0:Y:S02]  /*22010*/  SHFL.IDX P6, R14, R13, R12, R11 ;  /* 0x0000000c0d0e7389 */ /* 0x00082400000c000b */
[----:B01234-:R-:W-:Y:S01]  /*22020*/  ENDCOLLECTIVE ;  /* 0x000000000000791b */ /* 0x01ffe20003800000 */
.L_x_3157:
[----:B------:R-:W-:Y:S05]  /*22030*/  BSYNC B0 ;  /* 0x0000000000007941 */ /* 0x000fea0003800000 */
.L_x_3156:
[----:B------:R-:W-:Y:S05]  /*22040*/  BRA `(.L_x_3158) ;  /* 0xffffff98005c7947 */ /* 0x000fea000383ffff */
.L_x_2927:
[----:B------:R-:W-:Y:S01]  /*22050*/  BSSY B0, `(.L_x_3159) ;  /* 0x0000006000007945 */ /* 0x000fe20003800000 */
[----:B------:R-:W-:-:S07]  /*22060*/  IMAD.MOV.U32 R15, RZ, RZ, -0x1 ;  /* 0xffffffffff0f7424 */ /* 0x000fce00078e00ff */
[----:B0123--:R-:W-:Y:S05]  /*22070*/  WARPSYNC.COLLECTIVE R15, `(.L_x_3160) ;  /* 0x000000000f0c7348 */ /* 0x00ffea0003c00000 */
[----:B------:R-:W-:Y:S02]  /*22080*/  ELECT P6, UR62, PT ;  /* 0x00000000003e782f */ /* 0x000fe400038c0000 */
[----:B------:R-:W-:Y:S01]  /*22090*/  MOV R14, UR62 ;  /* 0x0000003e000e7c02 */ /* 0x000fe20008000f00 */
[----:B0123--:R-:W-:Y:S10]  /*220a0*/  ENDCOLLECTIVE ;  /* 0x000000000000791b */ /* 0x00fff40003800000 */
.L_x_3160:
[----:B------:R-:W-:Y:S05]  /*220b0*/  BSYNC B0 ;  /* 0x0000000000007941 */ /* 0x000fea0003800000 */
.L_x_3159:
[----:B------:R-:W-:Y:S05]  /*220c0*/  BRA `(.L_x_3161) ;  /* 0xffffff9800507947 */ /* 0x000fea000383ffff */
.L_x_2929:
[----:B0-----:R0:W4:Y:S02]  /*220d0*/  SYNCS.PHASECHK.TRANS64.TRYWAIT P1, [R3+URZ+0x16840], R2 ;  /* 0x01684002030075a7 */ /* 0x001124000802017f */
[----:B----4-:R-:W-:Y:S05]  /*220e0*/  @!P1 NANOSLEEP.SYNCS 0x989680 ;  /* 0x009896800000995d */ /* 0x010fea0003900000 */
[----:B------:R-:W4:Y:S02]  /*220f0*/  @!P1 SYNCS.PHASECHK.TRANS64 P1, [R3+URZ+0x16840], R2 ;  /* 0x01684002030095a7 */ /* 0x000f24000802007f */
[----:B----4-:R-:W-:Y:S05]  /*22100*/  @!P1 BRA `(.L_x_2929) ;  /* 0xfffffffc00f09947 */ /* 0x010fea000383ffff */
[----:B------:R-:W-:Y:S05]  /*22110*/  BRA `(.L_x_3162) ;  /* 0xffffff9800707947 */ /* 0x000fea000383ffff */
.L_x_2931:
[----:B----4-:R4:W0:Y:S02]  /*22120*/  SYNCS.PHASECHK.TRANS64.TRYWAIT P1, [R5+URZ+0x16840], R0 ;  /* 0x01684000050075a7 */ /* 0x010824000802017f */
[----:B0-----:R-:W-:Y:S05]  /*22130*/  @!P1 NANOSLEEP.SYNCS 0x989680 ;  /* 0x009896800000995d */ /* 0x001fea0003900000 */
[----:B------:R-:W0:Y:S02]  /*22140*/  @!P1 SYNCS.PHASECHK.TRANS64 P1, [R5+URZ+0x16840], R0 ;  /* 0x01684000050095a7 */ /* 0x000e24000802007f */
[----:B0-----:R-:W-:Y:S05]  /*22150*/  @!P1 BRA `(.L_x_2931) ;  /* 0xfffffffc00f09947 */ /* 0x001fea000383ffff */
[----:B------:R-:W-:Y:S05]  /*22160*/  BRA `(.L_x_3163) ;  /* 0xffffff98007c7947 */ /* 0x000fea000383ffff */
.L_x_2933:
[----:B------:R0:W0:Y:S02]  /*22170*/  SYNCS.PHASECHK.TRANS64.TRYWAIT P1, [R3+URZ+0x16860], R2 ;  /* 0x01686002030075a7 */ /* 0x000024000802017f */
[----:B0-----:R-:W-:Y:S05]  /*22180*/  @!P1 NANOSLEEP.SYNCS 0x989680 ;  /* 0x009896800000995d */ /* 0x001fea0003900000 */
[----:B------:R-:W0:Y:S02]  /*22190*/  @!P1 SYNCS.PHASECHK.TRANS64 P1, [R3+URZ+0x16860], R2 ;  /* 0x01686002030095a7 */ /* 0x000e24000802007f */
[----:B0-----:R-:W-:Y:S05]  /*221a0*/  @!P1 BRA `(.L_x_2933) ;  /* 0xfffffffc00f09947 */ /* 0x001fea000383ffff */
[----:B------:R-:W-:Y:S05]  /*221b0*/  BRA `(.L_x_3164) ;  /* 0xffffff9800787947 */ /* 0x000fea000383ffff */
.L_x_3165:
        /* <DEDUP_REMOVED lines=12> */
.L_x_3174:


//--------------------- .nv.global.init           --------------------------
	.section	.nv.global.init,"aw",@progbits
.nv.global.init:
	.type		$str$23,@object
	.size		$str$23,($str$24 - $str$23)
$str$23:
        /*0000*/ 	.byte	0x28, 0x61, 0x64, 0x64, 0x72, 0x65, 0x73, 0x73, 0x20, 0x26, 0x20, 0x6d, 0x61, 0x73, 0x6b, 0x29
        /*0010*/ 	.byte	0x20, 0x3d, 0x3d, 0x20, 0x30, 0x00
	.type		$str$24,@object
	.size		$str$24,(__unnamed_4 - $str$24)
$str$24:
        /*0016*/ 	.byte	0x2f, 0x74, 0x6d, 0x70, 0x2f, 0x6f, 0x73, 0x73, 0x5f, 0x6b, 0x65, 0x72, 0x6e, 0x65, 0x6c, 0x73
        /*0026*/ 	.byte	0x5f, 0x73, 0x72, 0x63, 0x2f, 0x66, 0x6c, 0x61, 0x73, 0x68, 0x5f, 0x61, 0x74, 0x74, 0x65, 0x6e
        /*0036*/ 	.byte	0x74, 0x69, 0x6f, 0x6e, 0x2f, 0x63, 0x73, 0x72, 0x63, 0x2f, 0x63, 0x75, 0x74, 0x6c, 0x61, 0x73
        /*0046*/ 	.byte	0x73, 0x2f, 0x69, 0x6e, 0x63, 0x6c, 0x75, 0x64, 0x65, 0x2f, 0x63, 0x75, 0x74, 0x65, 0x2f, 0x70
        /*0056*/ 	.byte	0x6f, 0x69, 0x6e, 0x74, 0x65, 0x72, 0x5f, 0x66, 0x6c, 0x61, 0x67, 0x67, 0x65, 0x64, 0x2e, 0x68
        /*0066*/ 	.byte	0x70, 0x70, 0x00
	.type		__unnamed_4,@object
	.size		__unnamed_4,(__unnamed_5 - __unnamed_4)
__unnamed_4:
        /* <DEDUP_REMOVED lines=23> */
        /*01d9*/ 	.byte	0x3a, 0x43, 0x3c, 0x30, 0x3e, 0x3e, 0x3e, 0x3e, 0x3e, 0x20, 0x26, 0x5d, 0x00
	.type		__unnamed_5,@object
	.size		__unnamed_5,(__unnamed_3 - __unnamed_5)
__unnamed_5:
        /* <DEDUP_REMOVED lines=24> */
        /*0366*/ 	.byte	0x00
	.type		__unnamed_3,@object
	.size		__unnamed_3,(__unnamed_2 - __unnamed_3)
__unnamed_3:
        /* <DEDUP_REMOVED lines=28> */
        /*0527*/ 	.byte	0x32, 0x3e, 0x3e, 0x3e, 0x3e, 0x3e, 0x5d, 0x00
	.type		__unnamed_2,@object
	.size		__unnamed_2,(__unnamed_1 - __unnamed_2)
__unnamed_2:
        /* <DEDUP_REMOVED lines=29> */
	.type		__unnamed_1,@object
	.size		__unnamed_1,(.L_0 - __unnamed_1)
__unnamed_1:
        /* <DEDUP_REMOVED lines=28> */
        /*08b7*/ 	.byte	0x32, 0x3e, 0x3e, 0x3e, 0x3e, 0x3e, 0x20, 0x26, 0x5d, 0x00
.L_0:


//--------------------- .nv.shared._ZN7cutlass13device_kernelIN5flash11enable_sm90INS1_16FlashAttnFwdSm90INS1_25CollectiveMainloopFwdSm90ILi2EN4cute5tupleIJNS5_1CILi1EEES8_S8_EEENS6_IJNS7_ILi192EEENS7_ILi128EEENS7_ILi64EEEEEELi64ENS_6half_tEfNS_4arch4Sm90ELb0ELb0ELb1ELb0ELb1ELb0ELb0ELb1ELb1ELb1ELb1ELb0EEENS1_21CollectiveEpilogueFwdINS6_IJSA_SC_SB_EEES9_SE_SG_Li384ELb0ELb1ELb1ELb0EEENS1_19SingleTileSchedulerILb0ELb1ELb1ELi192EEEEEEEEEvNT_6ParamsE --------------------------
	.section	.nv.shared._ZN7cutlass13device_kernelIN5flash11enable_sm90INS1_16FlashAttnFwdSm90INS1_25CollectiveMainloopFwdSm90ILi2EN4cute5tupleIJNS5_1CILi1EEES8_S8_EEENS6_IJNS7_ILi192EEENS7_ILi128EEENS7_ILi64EEEEEELi64ENS_6half_tEfNS_4arch4Sm90ELb0ELb0ELb1ELb0ELb1ELb0ELb0ELb1ELb1ELb1ELb1ELb0EEENS1_21CollectiveEpilogueFwdINS6_IJSA_SC_SB_EEES9_SE_SG_Li384ELb0ELb1ELb1ELb0EEENS1_19SingleTileSchedulerILb0ELb1ELb1ELi192EEEEEEEEEvNT_6ParamsE,"aw",@nobits
	.sectionflags	@""
	.align	16
	.zero		1024


//--------------------- .nv.shared.reserved.0     --------------------------
	.section	.nv.shared.reserved.0,"aw",@nobits
	.weak		__nv_reservedSMEM_offset_0_alias
	.size		__nv_reservedSMEM_offset_0_alias, 0, 0
	.other		__nv_reservedSMEM_offset_0_alias,@"STO_CUDA_RESERVED_SHARED STV_DEFAULT"
__nv_reservedSMEM_offset_0_alias:
	.zero		0


//--------------------- .nv.global                --------------------------
	.section	.nv.global,"aw",@nobits
.nv.global:
	.type		_ZN85_INTERNAL_0ae2b1d6_49_flash_fwd_hdim64_fp16_paged_split_softcap_sm90_cu_59c7631c_34794cute1_E,@object
	.size		_ZN85_INTERNAL_0ae2b1d6_49_flash_fwd_hdim64_fp16_paged_split_softcap_sm90_cu_59c7631c_34794cute1_E,(_ZN85_INTERNAL_0ae2b1d6_49_flash_fwd_hdim64_fp16_paged_split_softcap_sm90_cu_59c7631c_34794cuda3std3__45__cpo6cbeginE - _ZN85_INTERNAL_0ae2b1d6_49_flash_fwd_hdim64_fp16_paged_split_softcap_sm90_cu_59c7631c_34794cute1_E)
_ZN85_INTERNAL_0ae2b1d6_49_flash_fwd_hdim64_fp16_paged_split_softcap_sm90_cu_59c7631c_34794cute1_E:
	.zero		1
	.type		_ZN85_INTERNAL_0ae2b1d6_49_flash_fwd_hdim64_fp16_paged_split_softcap_sm90_cu_59c7631c_34794cuda3std3__45__cpo6cbeginE,@object
	.size		_ZN85_INTERNAL_0ae2b1d6_49_flash_fwd_hdim64_fp16_paged_split_softcap_sm90_cu_59c7631c_34794cuda3std3__45__cpo6cbeginE,(_ZN85_INTERNAL_0ae2b1d6_49_flash_fwd_hdim64_fp16_paged_split_softcap_sm90_cu_59c7631c_34794cuda3std3__48in_placeE - _ZN85_INTERNAL_0ae2b1d6_49_flash_fwd_hdim64_fp16_paged_split_softcap_sm90_cu_59c7631c_34794cuda3std3__45__cpo6cbeginE)
_ZN85_INTERNAL_0ae2b1d6_49_flash_fwd_hdim64_fp16_paged_split_softcap_sm90_cu_59c7631c_34794cuda3std3__45__cpo6cbeginE:
	.zero		1
	.type		_ZN85_INTERNAL_0ae2b1d6_49_flash_fwd_hdim64_fp16_paged_split_softcap_sm90_cu_59c7631c_34794cuda3std3__48in_placeE,@object
	.size		_ZN85_INTERNAL_0ae2b1d6_49_flash_fwd_hdim64_fp16_paged_split_softcap_sm90_cu_59c7631c_34794cuda3std3__48in_placeE,(_ZN85_INTERNAL_0ae2b1d6_49_flash_fwd_hdim64_fp16_paged_split_softcap_sm90_cu_59c7631c_34794cuda3std6ranges3__45__cpo9iter_moveE - _ZN85_INTERNAL_0ae2b1d6_49_flash_fwd_hdim64_fp16_paged_split_softcap_sm90_cu_59c7631c_34794cuda3std3__48in_placeE)
_ZN85_INTERNAL_0ae2b1d6_49_flash_fwd_hdim64_fp16_paged_split_softcap_sm90_cu_59c7631c_34794cuda3std3__48in_placeE:
	.zero		1
	.type		_ZN85_INTERNAL_0ae2b1d6_49_flash_fwd_hdim64_fp16_paged_split_softcap_sm90_cu_59c7631c_34794cuda3std6ranges3__45__cpo9iter_moveE,@object
	.size		_ZN85_INTERNAL_0ae2b1d6_49_flash_fwd_hdim64_fp16_paged_split_softcap_sm90_cu_59c7631c_34794cuda3std6ranges3__45__cpo9iter_moveE,(_ZN85_INTERNAL_0ae2b1d6_49_flash_fwd_hdim64_fp16_paged_split_softcap_sm90_cu_59c7631c_34794cuda3std3__45__cpo5beginE - _ZN85_INTERNAL_0ae2b1d6_49_flash_fwd_hdim64_fp16_paged_split_softcap_sm90_cu_59c7631c_34794cuda3std6ranges3__45__cpo9iter_moveE)
_ZN85_INTERNAL_0ae2b1d6_49_flash_fwd_hdim64_fp16_paged_split_softcap_sm90_cu_59c7631c_34794cuda3std6ranges3__45__cpo9iter_moveE:
	.zero		1
	.type		_ZN85_INTERNAL_0ae2b1d6_49_flash_fwd_hdim64_fp16_paged_split_softcap_sm90_cu_59c7631c_34794cuda3std3__45__cpo5beginE,@object
	.size		_ZN85_INTERNAL_0ae2b1d6_49_flash_fwd_hdim64_fp16_paged_split_softcap_sm90_cu_59c7631c_34794cuda3std3__45__cpo5beginE,(_ZN85_INTERNAL_0ae2b1d6_49_flash_fwd_hdim64_fp16_paged_split_softcap_sm90_cu_59c7631c_34794cuda3std3__487_GLOBAL__N__0ae2b1d6_49_flash_fwd_hdim64_fp16_paged_split_softcap_sm90_cu_59c7631c_34796ignoreE - _ZN85_INTERNAL_0ae2b1d6_49_flash_fwd_hdim64_fp16_paged_split_softcap_sm90_cu_59c7631c_34794cuda3std3__45__cpo5beginE)
_ZN85_INTERNAL_0ae2b1d6_49_flash_fwd_hdim64_fp16_paged_split_softcap_sm90_cu_59c7631c_34794cuda3std3__45__cpo5beginE:
	.zero		1
	.type		_ZN85_INTERNAL_0ae2b1d6_49_flash_fwd_hdim64_fp16_paged_split_softcap_sm90_cu_59c7631c_34794cuda3std3__487_GLOBAL__N__0ae2b1d6_49_flash_fwd_hdim64_fp16_paged_split_softcap_sm90_cu_59c7631c_34796ignoreE,@object
	.size		_ZN85_INTERNAL_0ae2b1d6_49_flash_fwd_hdim64_fp16_paged_split_softcap_sm90_cu_59c7631c_34794cuda3std3__487_GLOBAL__N__0ae2b1d6_49_flash_fwd_hdim64_fp16_paged_split_softcap_sm90_cu_59c7631c_34796ignoreE,(_ZN85_INTERNAL_0ae2b1d6_49_flash_fwd_hdim64_fp16_paged_split_softcap_sm90_cu_59c7631c_34794cute7productE - _ZN85_INTERNAL_0ae2b1d6_49_flash_fwd_hdim64_fp16_paged_split_softcap_sm90_cu_59c7631c_34794cuda3std3__487_GLOBAL__N__0ae2b1d6_49_flash_fwd_hdim64_fp16_paged_split_softcap_sm90_cu_59c7631c_34796ignoreE)
_ZN85_INTERNAL_0ae2b1d6_49_flash_fwd_hdim64_fp16_paged_split_softcap_sm90_cu_59c7631c_34794cuda3std3__487_GLOBAL__N__0ae2b1d6_49_flash_fwd_hdim64_fp16_paged_split_softcap_sm90_cu_59c7631c_34796ignoreE:
	.zero		1
	.type		_ZN85_INTERNAL_0ae2b1d6_49_flash_fwd_hdim64_fp16_paged_split_softcap_sm90_cu_59c7631c_34794cute7productE,@object
	.size		_ZN85_INTERNAL_0ae2b1d6_49_flash_fwd_hdim64_fp16_paged_split_softcap_sm90_cu_59c7631c_34794cute7productE,(_ZN85_INTERNAL_0ae2b1d6_49_flash_fwd_hdim64_fp16_paged_split_softcap_sm90_cu_59c7631c_34794cuda3std3__45__cpo3endE - _ZN85_INTERNAL_0ae2b1d6_49_flash_fwd_hdim64_fp16_paged_split_softcap_sm90_cu_59c7631c_34794cute7productE)
_ZN85_INTERNAL_0ae2b1d6_49_flash_fwd_hdim64_fp16_paged_split_softcap_sm90_cu_59c7631c_34794cute7productE:
	.zero		1
	.type		_ZN85_INTERNAL_0ae2b1d6_49_flash_fwd_hdim64_fp16_paged_split_softcap_sm90_cu_59c7631c_34794cuda3std3__45__cpo3endE,@object
	.size		_ZN85_INTERNAL_0ae2b1d6_49_flash_fwd_hdim64_fp16_paged_split_softcap_sm90_cu_59c7631c_34794cuda3std3__45__cpo3endE,(_ZN85_INTERNAL_0ae2b1d6_49_flash_fwd_hdim64_fp16_paged_split_softcap_sm90_cu_59c7631c_34794cuda3std3__419piecewise_constructE - _ZN85_INTERNAL_0ae2b1d6_49_flash_fwd_hdim64_fp16_paged_split_softcap_sm90_cu_59c7631c_34794cuda3std3__45__cpo3endE)
_ZN85_INTERNAL_0ae2b1d6_49_flash_fwd_hdim64_fp16_paged_split_softcap_sm90_cu_59c7631c_34794cuda3std3__45__cpo3endE:
	.zero		1
	.type		_ZN85_INTERNAL_0ae2b1d6_49_flash_fwd_hdim64_fp16_paged_split_softcap_sm90_cu_59c7631c_34794cuda3std3__419piecewise_constructE,@object
	.size		_ZN85_INTERNAL_0ae2b1d6_49_flash_fwd_hdim64_fp16_paged_split_softcap_sm90_cu_59c7631c_34794cuda3std3__419piecewise_constructE,(_ZN85_INTERNAL_0ae2b1d6_49_flash_fwd_hdim64_fp16_paged_split_softcap_sm90_cu_59c7631c_34794cuda3std3__45__cpo4cendE - _ZN85_INTERNAL_0ae2b1d6_49_flash_fwd_hdim64_fp16_paged_split_softcap_sm90_cu_59c7631c_34794cuda3std3__419piecewise_constructE)
_ZN85_INTERNAL_0ae2b1d6_49_flash_fwd_hdim64_fp16_paged_split_softcap_sm90_cu_59c7631c_34794cuda3std3__419piecewise_constructE:
	.zero		1
	.type		_ZN85_INTERNAL_0ae2b1d6_49_flash_fwd_hdim64_fp16_paged_split_softcap_sm90_cu_59c7631c_34794cuda3std3__45__cpo4cendE,@object
	.size		_ZN85_INTERNAL_0ae2b1d6_49_flash_fwd_hdim64_fp16_paged_split_softcap_sm90_cu_59c7631c_34794cuda3std3__45__cpo4cendE,(_ZN85_INTERNAL_0ae2b1d6_49_flash_fwd_hdim64_fp16_paged_split_softcap_sm90_cu_59c7631c_34794cuda3std6ranges3__45__cpo4swapE - _ZN85_INTERNAL_0ae2b1d6_49_flash_fwd_hdim64_fp16_paged_split_softcap_sm90_cu_59c7631c_34794cuda3std3__45__cpo4cendE)
_ZN85_INTERNAL_0ae2b1d6_49_flash_fwd_hdim64_fp16_paged_split_softcap_sm90_cu_59c7631c_34794cuda3std3__45__cpo4cendE:
	.zero		1
	.type		_ZN85_INTERNAL_0ae2b1d6_49_flash_fwd_hdim64_fp16_paged_split_softcap_sm90_cu_59c7631c_34794cuda3std6ranges3__45__cpo4swapE,@object
	.size		_ZN85_INTERNAL_0ae2b1d6_49_flash_fwd_hdim64_fp16_paged_split_softcap_sm90_cu_59c7631c_34794cuda3std6ranges3__45__cpo4swapE,(.L_12 - _ZN85_INTERNAL_0ae2b1d6_49_flash_fwd_hdim64_fp16_paged_split_softcap_sm90_cu_59c7631c_34794cuda3std6ranges3__45__cpo4swapE)
_ZN85_INTERNAL_0ae2b1d6_49_flash_fwd_hdim64_fp16_paged_split_softcap_sm90_cu_59c7631c_34794cuda3std6ranges3__45__cpo4swapE:
	.zero		1
.L_12:


//--------------------- .nv.shared._ZN7cutlass13device_kernelIN5flash11enable_sm90INS1_16FlashAttnFwdSm90INS1_25CollectiveMainloopFwdSm90ILi2EN4cute5tupleIJNS5_1CILi1EEES8_S8_EEENS6_IJNS7_ILi192EEENS7_ILi128EEENS7_ILi64EEEEEELi64ENS_6half_tEfNS_4arch4Sm90ELb0ELb0ELb1ELb1ELb1ELb0ELb0ELb1ELb1ELb1ELb1ELb0EEENS1_21CollectiveEpilogueFwdINS6_IJSA_SC_SB_EEES9_SE_SG_Li384ELb1ELb1ELb1ELb0EEENS1_36VarlenDynamicPersistentTileSchedulerILi192ELi128ELi384ELi128ELb1ELb1ELb1ELb0ELb1ELb1EEEEEEEEEvNT_6ParamsE --------------------------
	.section	.nv.shared._ZN7cutlass13device_kernelIN5flash11enable_sm90INS1_16FlashAttnFwdSm90INS1_25CollectiveMainloopFwdSm90ILi2EN4cute5tupleIJNS5_1CILi1EEES8_S8_EEENS6_IJNS7_ILi192EEENS7_ILi128EEENS7_ILi64EEEEEELi64ENS_6half_tEfNS_4arch4Sm90ELb0ELb0ELb1ELb1ELb1ELb0ELb0ELb1ELb1ELb1ELb1ELb0EEENS1_21CollectiveEpilogueFwdINS6_IJSA_SC_SB_EEES9_SE_SG_Li384ELb1ELb1ELb1ELb0EEENS1_36VarlenDynamicPersistentTileSchedulerILi192ELi128ELi384ELi128ELb1ELb1ELb1ELb0ELb1ELb1EEEEEEEEEvNT_6ParamsE,"aw",@nobits
	.sectionflags	@""
	.align	16
	.zero		1024


//--------------------- .nv.shared._ZN7cutlass13device_kernelIN5flash11enable_sm90INS1_16FlashAttnFwdSm90INS1_25CollectiveMainloopFwdSm90ILi2EN4cute5tupleIJNS5_1CILi1EEES8_S8_EEENS6_IJNS7_ILi192EEENS7_ILi128EEENS7_ILi64EEEEEELi64ENS_6half_tEfNS_4arch4Sm90ELb0ELb0ELb1ELb1ELb1ELb1ELb0ELb1ELb1ELb1ELb1ELb0EEENS1_21CollectiveEpilogueFwdINS6_IJSA_SC_SB_EEES9_SE_SG_Li384ELb1ELb1ELb1ELb0EEENS1_36VarlenDynamicPersistentTileSchedulerILi192ELi128ELi384ELi128ELb1ELb1ELb1ELb0ELb1ELb1EEEEEEEEEvNT_6ParamsE --------------------------
	.section	.nv.shared._ZN7cutlass13device_kernelIN5flash11enable_sm90INS1_16FlashAttnFwdSm90INS1_25CollectiveMainloopFwdSm90ILi2EN4cute5tupleIJNS5_1CILi1EEES8_S8_EEENS6_IJNS7_ILi192EEENS7_ILi128EEENS7_ILi64EEEEEELi64ENS_6half_tEfNS_4arch4Sm90ELb0ELb0ELb1ELb1ELb1ELb1ELb0ELb1ELb1ELb1ELb1ELb0EEENS1_21CollectiveEpilogueFwdINS6_IJSA_SC_SB_EEES9_SE_SG_Li384ELb1ELb1ELb1ELb0EEENS1_36VarlenDynamicPersistentTileSchedulerILi192ELi128ELi384ELi128ELb1ELb1ELb1ELb0ELb1ELb1EEEEEEEEEvNT_6ParamsE,"aw",@nobits
	.sectionflags	@""
	.align	16
	.zero		1024


//--------------------- .nv.shared._ZN7cutlass13device_kernelIN5flash11enable_sm90INS1_16FlashAttnFwdSm90INS1_25CollectiveMainloopFwdSm90ILi2EN4cute5tupleIJNS5_1CILi1EEES8_S8_EEENS6_IJNS7_ILi192EEENS7_ILi128EEENS7_ILi64EEEEEELi64ENS_6half_tEfNS_4arch4Sm90ELb0ELb1ELb1ELb0ELb1ELb0ELb0ELb1ELb1ELb1ELb1ELb0EEENS1_21CollectiveEpilogueFwdINS6_IJSA_SC_SB_EEES9_SE_SG_Li384ELb0ELb1ELb1ELb0EEENS1_19SingleTileSchedulerILb0ELb1ELb1ELi192EEEEEEEEEvNT_6ParamsE --------------------------
	.section	.nv.shared._ZN7cutlass13device_kernelIN5flash11enable_sm90INS1_16FlashAttnFwdSm90INS1_25CollectiveMainloopFwdSm90ILi2EN4cute5tupleIJNS5_1CILi1EEES8_S8_EEENS6_IJNS7_ILi192EEENS7_ILi128EEENS7_ILi64EEEEEELi64ENS_6half_tEfNS_4arch4Sm90ELb0ELb1ELb1ELb0ELb1ELb0ELb0ELb1ELb1ELb1ELb1ELb0EEENS1_21CollectiveEpilogueFwdINS6_IJSA_SC_SB_EEES9_SE_SG_Li384ELb0ELb1ELb1ELb0EEENS1_19SingleTileSchedulerILb0ELb1ELb1ELi192EEEEEEEEEvNT_6ParamsE,"aw",@nobits
	.sectionflags	@""
	.align	16
	.zero		1024


//--------------------- .nv.shared._ZN7cutlass13device_kernelIN5flash11enable_sm90INS1_16FlashAttnFwdSm90INS1_25CollectiveMainloopFwdSm90ILi2EN4cute5tupleIJNS5_1CILi1EEES8_S8_EEENS6_IJNS7_ILi192EEENS7_ILi128EEENS7_ILi64EEEEEELi64ENS_6half_tEfNS_4arch4Sm90ELb0ELb1ELb1ELb1ELb1ELb0ELb0ELb1ELb1ELb1ELb1ELb0EEENS1_21CollectiveEpilogueFwdINS6_IJSA_SC_SB_EEES9_SE_SG_Li384ELb1ELb1ELb1ELb0EEENS1_36VarlenDynamicPersistentTileSchedulerILi192ELi128ELi384ELi128ELb1ELb1ELb1ELb1ELb0ELb1EEEEEEEEEvNT_6ParamsE --------------------------
	.section	.nv.shared._ZN7cutlass13device_kernelIN5flash11enable_sm90INS1_16FlashAttnFwdSm90INS1_25CollectiveMainloopFwdSm90ILi2EN4cute5tupleIJNS5_1CILi1EEES8_S8_EEENS6_IJNS7_ILi192EEENS7_ILi128EEENS7_ILi64EEEEEELi64ENS_6half_tEfNS_4arch4Sm90ELb0ELb1ELb1ELb1ELb1ELb0ELb0ELb1ELb1ELb1ELb1ELb0EEENS1_21CollectiveEpilogueFwdINS6_IJSA_SC_SB_EEES9_SE_SG_Li384ELb1ELb1ELb1ELb0EEENS1_36VarlenDynamicPersistentTileSchedulerILi192ELi128ELi384ELi128ELb1ELb1ELb1ELb1ELb0ELb1EEEEEEEEEvNT_6ParamsE,"aw",@nobits
	.sectionflags	@""
	.align	16
	.zero		1024


//--------------------- .nv.shared._ZN7cutlass13device_kernelIN5flash11enable_sm90INS1_16FlashAttnFwdSm90INS1_25CollectiveMainloopFwdSm90ILi2EN4cute5tupleIJNS5_1CILi1EEES8_S8_EEENS6_IJNS7_ILi192EEENS7_ILi128EEENS7_ILi64EEEEEELi64ENS_6half_tEfNS_4arch4Sm90ELb0ELb1ELb1ELb1ELb1ELb1ELb0ELb1ELb1ELb1ELb1ELb0EEENS1_21CollectiveEpilogueFwdINS6_IJSA_SC_SB_EEES9_SE_SG_Li384ELb1ELb1ELb1ELb0EEENS1_36VarlenDynamicPersistentTileSchedulerILi192ELi128ELi384ELi128ELb1ELb1ELb1ELb1ELb0ELb1EEEEEEEEEvNT_6ParamsE --------------------------
	.section	.nv.shared._ZN7cutlass13device_kernelIN5flash11enable_sm90INS1_16FlashAttnFwdSm90INS1_25CollectiveMainloopFwdSm90ILi2EN4cute5tupleIJNS5_1CILi1EEES8_S8_EEENS6_IJNS7_ILi192EEENS7_ILi128EEENS7_ILi64EEEEEELi64ENS_6half_tEfNS_4arch4Sm90ELb0ELb1ELb1ELb1ELb1ELb1ELb0ELb1ELb1ELb1ELb1ELb0EEENS1_21CollectiveEpilogueFwdINS6_IJSA_SC_SB_EEES9_SE_SG_Li384ELb1ELb1ELb1ELb0EEENS1_36VarlenDynamicPersistentTileSchedulerILi192ELi128ELi384ELi128ELb1ELb1ELb1ELb1ELb0ELb1EEEEEEEEEvNT_6ParamsE,"aw",@nobits
	.sectionflags	@""
	.align	16
	.zero		1024


//--------------------- .nv.shared._ZN7cutlass13device_kernelIN5flash11enable_sm90INS1_16FlashAttnFwdSm90INS1_25CollectiveMainloopFwdSm90ILi2EN4cute5tupleIJNS5_1CILi1EEES8_S8_EEENS6_IJNS7_ILi192EEENS7_ILi128EEENS7_ILi64EEEEEELi64ENS_6half_tEfNS_4arch4Sm90ELb1ELb0ELb1ELb0ELb1ELb0ELb0ELb1ELb1ELb1ELb1ELb0EEENS1_21CollectiveEpilogueFwdINS6_IJSA_SC_SB_EEES9_SE_SG_Li384ELb0ELb1ELb1ELb0EEENS1_19SingleTileSchedulerILb0ELb1ELb1ELi192EEEEEEEEEvNT_6ParamsE --------------------------
	.section	.nv.shared._ZN7cutlass13device_kernelIN5flash11enable_sm90INS1_16FlashAttnFwdSm90INS1_25CollectiveMainloopFwdSm90ILi2EN4cute5tupleIJNS5_1CILi1EEES8_S8_EEENS6_IJNS7_ILi192EEENS7_ILi128EEENS7_ILi64EEEEEELi64ENS_6half_tEfNS_4arch4Sm90ELb1ELb0ELb1ELb0ELb1ELb0ELb0ELb1ELb1ELb1ELb1ELb0EEENS1_21CollectiveEpilogueFwdINS6_IJSA_SC_SB_EEES9_SE_SG_Li384ELb0ELb1ELb1ELb0EEENS1_19SingleTileSchedulerILb0ELb1ELb1ELi192EEEEEEEEEvNT_6ParamsE,"aw",@nobits
	.sectionflags	@""
	.align	16
	.zero		1024


//--------------------- .nv.shared._ZN7cutlass13device_kernelIN5flash11enable_sm90INS1_16FlashAttnFwdSm90INS1_25CollectiveMainloopFwdSm90ILi2EN4cute5tupleIJNS5_1CILi1EEES8_S8_EEENS6_IJNS7_ILi192EEENS7_ILi128EEENS7_ILi64EEEEEELi64ENS_6half_tEfNS_4arch4Sm90ELb1ELb0ELb1ELb1ELb1ELb0ELb0ELb1ELb1ELb1ELb1ELb0EEENS1_21CollectiveEpilogueFwdINS6_IJSA_SC_SB_EEES9_SE_SG_Li384ELb1ELb1ELb1ELb0EEENS1_36VarlenDynamicPersistentTileSchedulerILi192ELi128ELi384ELi128ELb1ELb1ELb1ELb1ELb1ELb1EEEEEEEEEvNT_6ParamsE --------------------------
	.section	.nv.shared._ZN7cutlass13device_kernelIN5flash11enable_sm90INS1_16FlashAttnFwdSm90INS1_25CollectiveMainloopFwdSm90ILi2EN4cute5tupleIJNS5_1CILi1EEES8_S8_EEENS6_IJNS7_ILi192EEENS7_ILi128EEENS7_ILi64EEEEEELi64ENS_6half_tEfNS_4arch4Sm90ELb1ELb0ELb1ELb1ELb1ELb0ELb0ELb1ELb1ELb1ELb1ELb0EEENS1_21CollectiveEpilogueFwdINS6_IJSA_SC_SB_EEES9_SE_SG_Li384ELb1ELb1ELb1ELb0EEENS1_36VarlenDynamicPersistentTileSchedulerILi192ELi128ELi384ELi128ELb1ELb1ELb1ELb1ELb1ELb1EEEEEEEEEvNT_6ParamsE,"aw",@nobits
	.sectionflags	@""
	.align	16
	.zero		1024


//--------------------- .nv.shared._ZN7cutlass13device_kernelIN5flash11enable_sm90INS1_16FlashAttnFwdSm90INS1_25CollectiveMainloopFwdSm90ILi2EN4cute5tupleIJNS5_1CILi1EEES8_S8_EEENS6_IJNS7_ILi192EEENS7_ILi128EEENS7_ILi64EEEEEELi64ENS_6half_tEfNS_4arch4Sm90ELb1ELb0ELb1ELb1ELb1ELb1ELb0ELb1ELb1ELb1ELb1ELb0EEENS1_21CollectiveEpilogueFwdINS6_IJSA_SC_SB_EEES9_SE_SG_Li384ELb1ELb1ELb1ELb0EEENS1_36VarlenDynamicPersistentTileSchedulerILi192ELi128ELi384ELi128ELb1ELb1ELb1ELb1ELb1ELb1EEEEEEEEEvNT_6ParamsE --------------------------
	.section	.nv.shared._ZN7cutlass13device_kernelIN5flash11enable_sm90INS1_16FlashAttnFwdSm90INS1_25CollectiveMainloopFwdSm90ILi2EN4cute5tupleIJNS5_1CILi1EEES8_S8_EEENS6_IJNS7_ILi192EEENS7_ILi128EEENS7_ILi64EEEEEELi64ENS_6half_tEfNS_4arch4Sm90ELb1ELb0ELb1ELb1ELb1ELb1ELb0ELb1ELb1ELb1ELb1ELb0EEENS1_21CollectiveEpilogueFwdINS6_IJSA_SC_SB_EEES9_SE_SG_Li384ELb1ELb1ELb1ELb0EEENS1_36VarlenDynamicPersistentTileSchedulerILi192ELi128ELi384ELi128ELb1ELb1ELb1ELb1ELb1ELb1EEEEEEEEEvNT_6ParamsE,"aw",@nobits
	.sectionflags	@""
	.align	16
	.zero		1024


//--------------------- .nv.constant0._ZN7cutlass13device_kernelIN5flash11enable_sm90INS1_16FlashAttnFwdSm90INS1_25CollectiveMainloopFwdSm90ILi2EN4cute5tupleIJNS5_1CILi1EEES8_S8_EEENS6_IJNS7_ILi192EEENS7_ILi128EEENS7_ILi64EEEEEELi64ENS_6half_tEfNS_4arch4Sm90ELb0ELb0ELb1ELb0ELb1ELb0ELb0ELb1ELb1ELb1ELb1ELb0EEENS1_21CollectiveEpilogueFwdINS6_IJSA_SC_SB_EEES9_SE_SG_Li384ELb0ELb1ELb1ELb0EEENS1_19SingleTileSchedulerILb0ELb1ELb1ELi192EEEEEEEEEvNT_6ParamsE --------------------------
	.section	.nv.constant0._ZN7cutlass13device_kernelIN5flash11enable_sm90INS1_16FlashAttnFwdSm90INS1_25CollectiveMainloopFwdSm90ILi2EN4cute5tupleIJNS5_1CILi1EEES8_S8_EEENS6_IJNS7_ILi192EEENS7_ILi128EEENS7_ILi64EEEEEELi64ENS_6half_tEfNS_4arch4Sm90ELb0ELb0ELb1ELb0ELb1ELb0ELb0ELb1ELb1ELb1ELb1ELb0EEENS1_21CollectiveEpilogueFwdINS6_IJSA_SC_SB_EEES9_SE_SG_Li384ELb0ELb1ELb1ELb0EEENS1_19SingleTileSchedulerILb0ELb1ELb1ELi192EEEEEEEEEvNT_6ParamsE,"a",@progbits
	.sectionflags	@""
	.align	4
.nv.constant0._ZN7cutlass13device_kernelIN5flash11enable_sm90INS1_16FlashAttnFwdSm90INS1_25CollectiveMainloopFwdSm90ILi2EN4cute5tupleIJNS5_1CILi1EEES8_S8_EEENS6_IJNS7_ILi192EEENS7_ILi128EEENS7_ILi64EEEEEELi64ENS_6half_tEfNS_4arch4Sm90ELb0ELb0ELb1ELb0ELb1ELb0ELb0ELb1ELb1ELb1ELb1ELb0EEENS1_21CollectiveEpilogueFwdINS6_IJSA_SC_SB_EEES9_SE_SG_Li384ELb0ELb1ELb1ELb0EEENS1_19SingleTileSchedulerILb0ELb1ELb1ELi192EEEEEEEEEvNT_6ParamsE:
	.zero		3200


//--------------------- .nv.constant0._ZN7cutlass13device_kernelIN5flash11enable_sm90INS1_16FlashAttnFwdSm90INS1_25CollectiveMainloopFwdSm90ILi2EN4cute5tupleIJNS5_1CILi1EEES8_S8_EEENS6_IJNS7_ILi192EEENS7_ILi128EEENS7_ILi64EEEEEELi64ENS_6half_tEfNS_4arch4Sm90ELb0ELb0ELb1ELb1ELb1ELb0ELb0ELb1ELb1ELb1ELb1ELb0EEENS1_21CollectiveEpilogueFwdINS6_IJSA_SC_SB_EEES9_SE_SG_Li384ELb1ELb1ELb1ELb0EEENS1_36VarlenDynamicPersistentTileSchedulerILi192ELi128ELi384ELi128ELb1ELb1ELb1ELb0ELb1ELb1EEEEEEEEEvNT_6ParamsE --------------------------
	.section	.nv.constant0._ZN7cutlass13device_kernelIN5flash11enable_sm90INS1_16FlashAttnFwdSm90INS1_25CollectiveMainloopFwdSm90ILi2EN4cute5tupleIJNS5_1CILi1EEES8_S8_EEENS6_IJNS7_ILi192EEENS7_ILi128EEENS7_ILi64EEEEEELi64ENS_6half_tEfNS_4arch4Sm90ELb0ELb0ELb1ELb1ELb1ELb0ELb0ELb1ELb1ELb1ELb1ELb0EEENS1_21CollectiveEpilogueFwdINS6_IJSA_SC_SB_EEES9_SE_SG_Li384ELb1ELb1ELb1ELb0EEENS1_36VarlenDynamicPersistentTileSchedulerILi192ELi128ELi384ELi128ELb1ELb1ELb1ELb0ELb1ELb1EEEEEEEEEvNT_6ParamsE,"a",@progbits
	.sectionflags	@""
	.align	4
.nv.constant0._ZN7cutlass13device_kernelIN5flash11enable_sm90INS1_16FlashAttnFwdSm90INS1_25CollectiveMainloopFwdSm90ILi2EN4cute5tupleIJNS5_1CILi1EEES8_S8_EEENS6_IJNS7_ILi192EEENS7_ILi128EEENS7_ILi64EEEEEELi64ENS_6half_tEfNS_4arch4Sm90ELb0ELb0ELb1ELb1ELb1ELb0ELb0ELb1ELb1ELb1ELb1ELb0EEENS1_21CollectiveEpilogueFwdINS6_IJSA_SC_SB_EEES9_SE_SG_Li384ELb1ELb1ELb1ELb0EEENS1_36VarlenDynamicPersistentTileSchedulerILi192ELi128ELi384ELi128ELb1ELb1ELb1ELb0ELb1ELb1EEEEEEEEEvNT_6ParamsE:
	.zero		3328


//--------------------- .nv.constant0._ZN7cutlass13device_kernelIN5flash11enable_sm90INS1_16FlashAttnFwdSm90INS1_25CollectiveMainloopFwdSm90ILi2EN4cute5tupleIJNS5_1CILi1EEES8_S8_EEENS6_IJNS7_ILi192EEENS7_ILi128EEENS7_ILi64EEEEEELi64ENS_6half_tEfNS_4arch4Sm90ELb0ELb0ELb1ELb1ELb1ELb1ELb0ELb1ELb1ELb1ELb1ELb0EEENS1_21CollectiveEpilogueFwdINS6_IJSA_SC_SB_EEES9_SE_SG_Li384ELb1ELb1ELb1ELb0EEENS1_36VarlenDynamicPersistentTileSchedulerILi192ELi128ELi384ELi128ELb1ELb1ELb1ELb0ELb1ELb1EEEEEEEEEvNT_6ParamsE --------------------------
	.section	.nv.constant0._ZN7cutlass13device_kernelIN5flash11enable_sm90INS1_16FlashAttnFwdSm90INS1_25CollectiveMainloopFwdSm90ILi2EN4cute5tupleIJNS5_1CILi1EEES8_S8_EEENS6_IJNS7_ILi192EEENS7_ILi128EEENS7_ILi64EEEEEELi64ENS_6half_tEfNS_4arch4Sm90ELb0ELb0ELb1ELb1ELb1ELb1ELb0ELb1ELb1ELb1ELb1ELb0EEENS1_21CollectiveEpilogueFwdINS6_IJSA_SC_SB_EEES9_SE_SG_Li384ELb1ELb1ELb1ELb0EEENS1_36VarlenDynamicPersistentTileSchedulerILi192ELi128ELi384ELi128ELb1ELb1ELb1ELb0ELb1ELb1EEEEEEEEEvNT_6ParamsE,"a",@progbits
	.sectionflags	@""
	.align	4
.nv.constant0._ZN7cutlass13device_kernelIN5flash11enable_sm90INS1_16FlashAttnFwdSm90INS1_25CollectiveMainloopFwdSm90ILi2EN4cute5tupleIJNS5_1CILi1EEES8_S8_EEENS6_IJNS7_ILi192EEENS7_ILi128EEENS7_ILi64EEEEEELi64ENS_6half_tEfNS_4arch4Sm90ELb0ELb0ELb1ELb1ELb1ELb1ELb0ELb1ELb1ELb1ELb1ELb0EEENS1_21CollectiveEpilogueFwdINS6_IJSA_SC_SB_EEES9_SE_SG_Li384ELb1ELb1ELb1ELb0EEENS1_36VarlenDynamicPersistentTileSchedulerILi192ELi128ELi384ELi128ELb1ELb1ELb1ELb0ELb1ELb1EEEEEEEEEvNT_6ParamsE:
	.zero		3328


//--------------------- .nv.constant0._ZN7cutlass13device_kernelIN5flash11enable_sm90INS1_16FlashAttnFwdSm90INS1_25CollectiveMainloopFwdSm90ILi2EN4cute5tupleIJNS5_1CILi1EEES8_S8_EEENS6_IJNS7_ILi192EEENS7_ILi128EEENS7_ILi64EEEEEELi64ENS_6half_tEfNS_4arch4Sm90ELb0ELb1ELb1ELb0ELb1ELb0ELb0ELb1ELb1ELb1ELb1ELb0EEENS1_21CollectiveEpilogueFwdINS6_IJSA_SC_SB_EEES9_SE_SG_Li384ELb0ELb1ELb1ELb0EEENS1_19SingleTileSchedulerILb0ELb1ELb1ELi192EEEEEEEEEvNT_6ParamsE --------------------------
	.section	.nv.constant0._ZN7cutlass13device_kernelIN5flash11enable_sm90INS1_16FlashAttnFwdSm90INS1_25CollectiveMainloopFwdSm90ILi2EN4cute5tupleIJNS5_1CILi1EEES8_S8_EEENS6_IJNS7_ILi192EEENS7_ILi128EEENS7_ILi64EEEEEELi64ENS_6half_tEfNS_4arch4Sm90ELb0ELb1ELb1ELb0ELb1ELb0ELb0ELb1ELb1ELb1ELb1ELb0EEENS1_21CollectiveEpilogueFwdINS6_IJSA_SC_SB_EEES9_SE_SG_Li384ELb0ELb1ELb1ELb0EEENS1_19SingleTileSchedulerILb0ELb1ELb1ELi192EEEEEEEEEvNT_6ParamsE,"a",@progbits
	.sectionflags	@""
	.align	4
.nv.constant0._ZN7cutlass13device_kernelIN5flash11enable_sm90INS1_16FlashAttnFwdSm90INS1_25CollectiveMainloopFwdSm90ILi2EN4cute5tupleIJNS5_1CILi1EEES8_S8_EEENS6_IJNS7_ILi192EEENS7_ILi128EEENS7_ILi64EEEEEELi64ENS_6half_tEfNS_4arch4Sm90ELb0ELb1ELb1ELb0ELb1ELb0ELb0ELb1ELb1ELb1ELb1ELb0EEENS1_21CollectiveEpilogueFwdINS6_IJSA_SC_SB_EEES9_SE_SG_Li384ELb0ELb1ELb1ELb0EEENS1_19SingleTileSchedulerILb0ELb1ELb1ELi192EEEEEEEEEvNT_6ParamsE:
	.zero		3200


//--------------------- .nv.constant0._ZN7cutlass13device_kernelIN5flash11enable_sm90INS1_16FlashAttnFwdSm90INS1_25CollectiveMainloopFwdSm90ILi2EN4cute5tupleIJNS5_1CILi1EEES8_S8_EEENS6_IJNS7_ILi192EEENS7_ILi128EEENS7_ILi64EEEEEELi64ENS_6half_tEfNS_4arch4Sm90ELb0ELb1ELb1ELb1ELb1ELb0ELb0ELb1ELb1ELb1ELb1ELb0EEENS1_21CollectiveEpilogueFwdINS6_IJSA_SC_SB_EEES9_SE_SG_Li384ELb1ELb1ELb1ELb0EEENS1_36VarlenDynamicPersistentTileSchedulerILi192ELi128ELi384ELi128ELb1ELb1ELb1ELb1ELb0ELb1EEEEEEEEEvNT_6ParamsE --------------------------
	.section	.nv.constant0._ZN7cutlass13device_kernelIN5flash11enable_sm90INS1_16FlashAttnFwdSm90INS1_25CollectiveMainloopFwdSm90ILi2EN4cute5tupleIJNS5_1CILi1EEES8_S8_EEENS6_IJNS7_ILi192EEENS7_ILi128EEENS7_ILi64EEEEEELi64ENS_6half_tEfNS_4arch4Sm90ELb0ELb1ELb1ELb1ELb1ELb0ELb0ELb1ELb1ELb1ELb1ELb0EEENS1_21CollectiveEpilogueFwdINS6_IJSA_SC_SB_EEES9_SE_SG_Li384ELb1ELb1ELb1ELb0EEENS1_36VarlenDynamicPersistentTileSchedulerILi192ELi128ELi384ELi128ELb1ELb1ELb1ELb1ELb0ELb1EEEEEEEEEvNT_6ParamsE,"a",@progbits
	.sectionflags	@""
	.align	4
.nv.constant0._ZN7cutlass13device_kernelIN5flash11enable_sm90INS1_16FlashAttnFwdSm90INS1_25CollectiveMainloopFwdSm90ILi2EN4cute5tupleIJNS5_1CILi1EEES8_S8_EEENS6_IJNS7_ILi192EEENS7_ILi128EEENS7_ILi64EEEEEELi64ENS_6half_tEfNS_4arch4Sm90ELb0ELb1ELb1ELb1ELb1ELb0ELb0ELb1ELb1ELb1ELb1ELb0EEENS1_21CollectiveEpilogueFwdINS6_IJSA_SC_SB_EEES9_SE_SG_Li384ELb1ELb1ELb1ELb0EEENS1_36VarlenDynamicPersistentTileSchedulerILi192ELi128ELi384ELi128ELb1ELb1ELb1ELb1ELb0ELb1EEEEEEEEEvNT_6ParamsE:
	.zero		3328


//--------------------- .nv.constant0._ZN7cutlass13device_kernelIN5flash11enable_sm90INS1_16FlashAttnFwdSm90INS1_25CollectiveMainloopFwdSm90ILi2EN4cute5tupleIJNS5_1CILi1EEES8_S8_EEENS6_IJNS7_ILi192EEENS7_ILi128EEENS7_ILi64EEEEEELi64ENS_6half_tEfNS_4arch4Sm90ELb0ELb1ELb1ELb1ELb1ELb1ELb0ELb1ELb1ELb1ELb1ELb0EEENS1_21CollectiveEpilogueFwdINS6_IJSA_SC_SB_EEES9_SE_SG_Li384ELb1ELb1ELb1ELb0EEENS1_36VarlenDynamicPersistentTileSchedulerILi192ELi128ELi384ELi128ELb1ELb1ELb1ELb1ELb0ELb1EEEEEEEEEvNT_6ParamsE --------------------------
	.section	.nv.constant0._ZN7cutlass13device_kernelIN5flash11enable_sm90INS1_16FlashAttnFwdSm90INS1_25CollectiveMainloopFwdSm90ILi2EN4cute5tupleIJNS5_1CILi1EEES8_S8_EEENS6_IJNS7_ILi192EEENS7_ILi128EEENS7_ILi64EEEEEELi64ENS_6half_tEfNS_4arch4Sm90ELb0ELb1ELb1ELb1ELb1ELb1ELb0ELb1ELb1ELb1ELb1ELb0EEENS1_21CollectiveEpilogueFwdINS6_IJSA_SC_SB_EEES9_SE_SG_Li384ELb1ELb1ELb1ELb0EEENS1_36VarlenDynamicPersistentTileSchedulerILi192ELi128ELi384ELi128ELb1ELb1ELb1ELb1ELb0ELb1EEEEEEEEEvNT_6ParamsE,"a",@progbits
	.sectionflags	@""
	.align	4
.nv.constant0._ZN7cutlass13device_kernelIN5flash11enable_sm90INS1_16FlashAttnFwdSm90INS1_25CollectiveMainloopFwdSm90ILi2EN4cute5tupleIJNS5_1CILi1EEES8_S8_EEENS6_IJNS7_ILi192EEENS7_ILi128EEENS7_ILi64EEEEEELi64ENS_6half_tEfNS_4arch4Sm90ELb0ELb1ELb1ELb1ELb1ELb1ELb0ELb1ELb1ELb1ELb1ELb0EEENS1_21CollectiveEpilogueFwdINS6_IJSA_SC_SB_EEES9_SE_SG_Li384ELb1ELb1ELb1ELb0EEENS1_36VarlenDynamicPersistentTileSchedulerILi192ELi128ELi384ELi128ELb1ELb1ELb1ELb1ELb0ELb1EEEEEEEEEvNT_6ParamsE:
	.zero		3328


//--------------------- .nv.constant0._ZN7cutlass13device_kernelIN5flash11enable_sm90INS1_16FlashAttnFwdSm90INS1_25CollectiveMainloopFwdSm90ILi2EN4cute5tupleIJNS5_1CILi1EEES8_S8_EEENS6_IJNS7_ILi192EEENS7_ILi128EEENS7_ILi64EEEEEELi64ENS_6half_tEfNS_4arch4Sm90ELb1ELb0ELb1ELb0ELb1ELb0ELb0ELb1ELb1ELb1ELb1ELb0EEENS1_21CollectiveEpilogueFwdINS6_IJSA_SC_SB_EEES9_SE_SG_Li384ELb0ELb1ELb1ELb0EEENS1_19SingleTileSchedulerILb0ELb1ELb1ELi192EEEEEEEEEvNT_6ParamsE --------------------------
	.section	.nv.constant0._ZN7cutlass13device_kernelIN5flash11enable_sm90INS1_16FlashAttnFwdSm90INS1_25CollectiveMainloopFwdSm90ILi2EN4cute5tupleIJNS5_1CILi1EEES8_S8_EEENS6_IJNS7_ILi192EEENS7_ILi128EEENS7_ILi64EEEEEELi64ENS_6half_tEfNS_4arch4Sm90ELb1ELb0ELb1ELb0ELb1ELb0ELb0ELb1ELb1ELb1ELb1ELb0EEENS1_21CollectiveEpilogueFwdINS6_IJSA_SC_SB_EEES9_SE_SG_Li384ELb0ELb1ELb1ELb0EEENS1_19SingleTileSchedulerILb0ELb1ELb1ELi192EEEEEEEEEvNT_6ParamsE,"a",@progbits
	.sectionflags	@""
	.align	4
.nv.constant0._ZN7cutlass13device_kernelIN5flash11enable_sm90INS1_16FlashAttnFwdSm90INS1_25CollectiveMainloopFwdSm90ILi2EN4cute5tupleIJNS5_1CILi1EEES8_S8_EEENS6_IJNS7_ILi192EEENS7_ILi128EEENS7_ILi64EEEEEELi64ENS_6half_tEfNS_4arch4Sm90ELb1ELb0ELb1ELb0ELb1ELb0ELb0ELb1ELb1ELb1ELb1ELb0EEENS1_21CollectiveEpilogueFwdINS6_IJSA_SC_SB_EEES9_SE_SG_Li384ELb0ELb1ELb1ELb0EEENS1_19SingleTileSchedulerILb0ELb1ELb1ELi192EEEEEEEEEvNT_6ParamsE:
	.zero		3200


//--------------------- .nv.constant0._ZN7cutlass13device_kernelIN5flash11enable_sm90INS1_16FlashAttnFwdSm90INS1_25CollectiveMainloopFwdSm90ILi2EN4cute5tupleIJNS5_1CILi1EEES8_S8_EEENS6_IJNS7_ILi192EEENS7_ILi128EEENS7_ILi64EEEEEELi64ENS_6half_tEfNS_4arch4Sm90ELb1ELb0ELb1ELb1ELb1ELb0ELb0ELb1ELb1ELb1ELb1ELb0EEENS1_21CollectiveEpilogueFwdINS6_IJSA_SC_SB_EEES9_SE_SG_Li384ELb1ELb1ELb1ELb0EEENS1_36VarlenDynamicPersistentTileSchedulerILi192ELi128ELi384ELi128ELb1ELb1ELb1ELb1ELb1ELb1EEEEEEEEEvNT_6ParamsE --------------------------
	.section	.nv.constant0._ZN7cutlass13device_kernelIN5flash11enable_sm90INS1_16FlashAttnFwdSm90INS1_25CollectiveMainloopFwdSm90ILi2EN4cute5tupleIJNS5_1CILi1EEES8_S8_EEENS6_IJNS7_ILi192EEENS7_ILi128EEENS7_ILi64EEEEEELi64ENS_6half_tEfNS_4arch4Sm90ELb1ELb0ELb1ELb1ELb1ELb0ELb0ELb1ELb1ELb1ELb1ELb0EEENS1_21CollectiveEpilogueFwdINS6_IJSA_SC_SB_EEES9_SE_SG_Li384ELb1ELb1ELb1ELb0EEENS1_36VarlenDynamicPersistentTileSchedulerILi192ELi128ELi384ELi128ELb1ELb1ELb1ELb1ELb1ELb1EEEEEEEEEvNT_6ParamsE,"a",@progbits
	.sectionflags	@""
	.align	4
.nv.constant0._ZN7cutlass13device_kernelIN5flash11enable_sm90INS1_16FlashAttnFwdSm90INS1_25CollectiveMainloopFwdSm90ILi2EN4cute5tupleIJNS5_1CILi1EEES8_S8_EEENS6_IJNS7_ILi192EEENS7_ILi128EEENS7_ILi64EEEEEELi64ENS_6half_tEfNS_4arch4Sm90ELb1ELb0ELb1ELb1ELb1ELb0ELb0ELb1ELb1ELb1ELb1ELb0EEENS1_21CollectiveEpilogueFwdINS6_IJSA_SC_SB_EEES9_SE_SG_Li384ELb1ELb1ELb1ELb0EEENS1_36VarlenDynamicPersistentTileSchedulerILi192ELi128ELi384ELi128ELb1ELb1ELb1ELb1ELb1ELb1EEEEEEEEEvNT_6ParamsE:
	.zero		3328


//--------------------- .nv.constant0._ZN7cutlass13device_kernelIN5flash11enable_sm90INS1_16FlashAttnFwdSm90INS1_25CollectiveMainloopFwdSm90ILi2EN4cute5tupleIJNS5_1CILi1EEES8_S8_EEENS6_IJNS7_ILi192EEENS7_ILi128EEENS7_ILi64EEEEEELi64ENS_6half_tEfNS_4arch4Sm90ELb1ELb0ELb1ELb1ELb1ELb1ELb0ELb1ELb1ELb1ELb1ELb0EEENS1_21CollectiveEpilogueFwdINS6_IJSA_SC_SB_EEES9_SE_SG_Li384ELb1ELb1ELb1ELb0EEENS1_36VarlenDynamicPersistentTileSchedulerILi192ELi128ELi384ELi128ELb1ELb1ELb1ELb1ELb1ELb1EEEEEEEEEvNT_6ParamsE --------------------------
	.section	.nv.constant0._ZN7cutlass13device_kernelIN5flash11enable_sm90INS1_16FlashAttnFwdSm90INS1_25CollectiveMainloopFwdSm90ILi2EN4cute5tupleIJNS5_1CILi1EEES8_S8_EEENS6_IJNS7_ILi192EEENS7_ILi128EEENS7_ILi64EEEEEELi64ENS_6half_tEfNS_4arch4Sm90ELb1ELb0ELb1ELb1ELb1ELb1ELb0ELb1ELb1ELb1ELb1ELb0EEENS1_21CollectiveEpilogueFwdINS6_IJSA_SC_SB_EEES9_SE_SG_Li384ELb1ELb1ELb1ELb0EEENS1_36VarlenDynamicPersistentTileSchedulerILi192ELi128ELi384ELi128ELb1ELb1ELb1ELb1ELb1ELb1EEEEEEEEEvNT_6ParamsE,"a",@progbits
	.sectionflags	@""
	.align	4
.nv.constant0._ZN7cutlass13device_kernelIN5flash11enable_sm90INS1_16FlashAttnFwdSm90INS1_25CollectiveMainloopFwdSm90ILi2EN4cute5tupleIJNS5_1CILi1EEES8_S8_EEENS6_IJNS7_ILi192EEENS7_ILi128EEENS7_ILi64EEEEEELi64ENS_6half_tEfNS_4arch4Sm90ELb1ELb0ELb1ELb1ELb1ELb1ELb0ELb1ELb1ELb1ELb1ELb0EEENS1_21CollectiveEpilogueFwdINS6_IJSA_SC_SB_EEES9_SE_SG_Li384ELb1ELb1ELb1ELb0EEENS1_36VarlenDynamicPersistentTileSchedulerILi192ELi128ELi384ELi128ELb1ELb1ELb1ELb1ELb1ELb1EEEEEEEEEvNT_6ParamsE:
	.zero		3328


//--------------------- SYMBOLS --------------------------

	.type		.nv.reservedSmem.offset0,@object
	.size		.nv.reservedSmem.offset0,0x4
	.type		__assertfail,@function
